	.target	sm_90a

	.elftype	@"ET_EXEC"


//--------------------- .note.nv.tkinfo           --------------------------
	.section	.note.nv.tkinfo,"",@"SHT_NOTE"
	.sectionflags	@"SHF_NOTE_NV_TKINFO"
	.tkinfo
        /*0018*/ 	.word	0x00000002
        /*0030*/ 	.string	""
        /*0030*/ 	.string	"ptxas"
        /*0030*/ 	.string	"Cuda compilation tools, release 13.0, V13.0.88"
        /*0030*/ 	.string	"Build cuda_13.0.r13.0/compiler.36424714_0"
        /*0030*/ 	.string	"-arch sm_90a -m 64 "



//--------------------- .note.nv.cuinfo           --------------------------
	.section	.note.nv.cuinfo,"",@"SHT_NOTE"
	.sectionflags	@"SHF_NOTE_NV_CUINFO"
        /*0018*/ 	.short	0x0002
        /*001a*/ 	.short	0x005a
        /*001c*/ 	.short	0x0082
	.zero		2


//--------------------- .nv.info                  --------------------------
	.section	.nv.info,"",@"SHT_CUDA_INFO"
	.align	4


	//----- nvinfo : EIATTR_REGCOUNT
	.align		4
        /*0000*/ 	.byte	0x04, 0x2f
        /*0002*/ 	.short	(.L_27 - .L_26)
	.align		4
.L_26:
        /*0004*/ 	.word	index@(_ZN7cutlass13device_kernelIN5flash11enable_sm90INS1_16FlashAttnFwdSm90INS1_25CollectiveMainloopFwdSm90ILi2EN4cute5tupleIJNS5_1CILi1EEES8_S8_EEENS6_IJNS7_ILi128EEENS7_ILi160EEENS7_ILi192EEEEEELi128ENS_12float_e4m3_tEfNS_4arch4Sm90ELb1ELb0ELb1ELb1ELb0ELb1ELb0ELb1ELb1ELb1ELb0ELb0EEENS1_21CollectiveEpilogueFwdINS6_IJSA_SA_SB_EEES9_NS_10bfloat16_tESG_Li256ELb1ELb1ELb0ELb1EEENS1_36VarlenDynamicPersistentTileSchedulerILi128ELi160ELi256ELi128ELb0ELb1ELb1ELb1ELb1ELb1EEEEEEEEEvNT_6ParamsE)
        /*0008*/ 	.word	0x000000a8


	//----- nvinfo : EIATTR_FRAME_SIZE
	.align		4
.L_27:
        /*000c*/ 	.byte	0x04, 0x11
        /*000e*/ 	.short	(.L_29 - .L_28)
	.align		4
.L_28:
        /*0010*/ 	.word	index@(_ZN7cutlass13device_kernelIN5flash11enable_sm90INS1_16FlashAttnFwdSm90INS1_25CollectiveMainloopFwdSm90ILi2EN4cute5tupleIJNS5_1CILi1EEES8_S8_EEENS6_IJNS7_ILi128EEENS7_ILi160EEENS7_ILi192EEEEEELi128ENS_12float_e4m3_tEfNS_4arch4Sm90ELb1ELb0ELb1ELb1ELb0ELb1ELb0ELb1ELb1ELb1ELb0ELb0EEENS1_21CollectiveEpilogueFwdINS6_IJSA_SA_SB_EEES9_NS_10bfloat16_tESG_Li256ELb1ELb1ELb0ELb1EEENS1_36VarlenDynamicPersistentTileSchedulerILi128ELi160ELi256ELi128ELb0ELb1ELb1ELb1ELb1ELb1EEEEEEEEEvNT_6ParamsE)
        /*0014*/ 	.word	0x00000060


	//----- nvinfo : EIATTR_REGCOUNT
	.align		4
.L_29:
        /*0018*/ 	.byte	0x04, 0x2f
        /*001a*/ 	.short	(.L_31 - .L_30)
	.align		4
.L_30:
        /*001c*/ 	.word	index@(_ZN7cutlass13device_kernelIN5flash11enable_sm90INS1_16FlashAttnFwdSm90INS1_25CollectiveMainloopFwdSm90ILi2EN4cute5tupleIJNS5_1CILi1EEES8_S8_EEENS6_IJNS7_ILi128EEENS7_ILi160EEENS7_ILi192EEEEEELi128ENS_12float_e4m3_tEfNS_4arch4Sm90ELb1ELb0ELb1ELb1ELb0ELb0ELb0ELb1ELb1ELb1ELb0ELb0EEENS1_21CollectiveEpilogueFwdINS6_IJSA_SA_SB_EEES9_NS_10bfloat16_tESG_Li256ELb1ELb1ELb0ELb1EEENS1_36VarlenDynamicPersistentTileSchedulerILi128ELi160ELi256ELi128ELb0ELb1ELb1ELb1ELb1ELb1EEEEEEEEEvNT_6ParamsE)
        /*0020*/ 	.word	0x000000a8


	//----- nvinfo : EIATTR_FRAME_SIZE
	.align		4
.L_31:
        /*0024*/ 	.byte	0x04, 0x11
        /*0026*/ 	.short	(.L_33 - .L_32)
	.align		4
.L_32:
        /*0028*/ 	.word	index@(_ZN7cutlass13device_kernelIN5flash11enable_sm90INS1_16FlashAttnFwdSm90INS1_25CollectiveMainloopFwdSm90ILi2EN4cute5tupleIJNS5_1CILi1EEES8_S8_EEENS6_IJNS7_ILi128EEENS7_ILi160EEENS7_ILi192EEEEEELi128ENS_12float_e4m3_tEfNS_4arch4Sm90ELb1ELb0ELb1ELb1ELb0ELb0ELb0ELb1ELb1ELb1ELb0ELb0EEENS1_21CollectiveEpilogueFwdINS6_IJSA_SA_SB_EEES9_NS_10bfloat16_tESG_Li256ELb1ELb1ELb0ELb1EEENS1_36VarlenDynamicPersistentTileSchedulerILi128ELi160ELi256ELi128ELb0ELb1ELb1ELb1ELb1ELb1EEEEEEEEEvNT_6ParamsE)
        /*002c*/ 	.word	0x00000038


	//----- nvinfo : EIATTR_REGCOUNT
	.align		4
.L_33:
        /*0030*/ 	.byte	0x04, 0x2f
        /*0032*/ 	.short	(.L_35 - .L_34)
	.align		4
.L_34:
        /*0034*/ 	.word	index@(_ZN7cutlass13device_kernelIN5flash11enable_sm90INS1_16FlashAttnFwdSm90INS1_25CollectiveMainloopFwdSm90ILi2EN4cute5tupleIJNS5_1CILi1EEES8_S8_EEENS6_IJNS7_ILi128EEENS7_ILi160EEENS7_ILi192EEEEEELi128ENS_12float_e4m3_tEfNS_4arch4Sm90ELb1ELb0ELb1ELb0ELb0ELb0ELb0ELb1ELb1ELb1ELb0ELb0EEENS1_21CollectiveEpilogueFwdINS6_IJSA_SA_SB_EEES9_NS_10bfloat16_tESG_Li256ELb0ELb1ELb0ELb1EEENS1_30DynamicPersistentTileSchedulerILi256ELi128ELb0ELb1ELb1EEEEEEEEEvNT_6ParamsE)
        /*0038*/ 	.word	0x000000a8


	//----- nvinfo : EIATTR_FRAME_SIZE
	.align		4
.L_35:
        /*003c*/ 	.byte	0x04, 0x11
        /*003e*/ 	.short	(.L_37 - .L_36)
	.align		4
.L_36:
        /*0040*/ 	.word	index@(_ZN7cutlass13device_kernelIN5flash11enable_sm90INS1_16FlashAttnFwdSm90INS1_25CollectiveMainloopFwdSm90ILi2EN4cute5tupleIJNS5_1CILi1EEES8_S8_EEENS6_IJNS7_ILi128EEENS7_ILi160EEENS7_ILi192EEEEEELi128ENS_12float_e4m3_tEfNS_4arch4Sm90ELb1ELb0ELb1ELb0ELb0ELb0ELb0ELb1ELb1ELb1ELb0ELb0EEENS1_21CollectiveEpilogueFwdINS6_IJSA_SA_SB_EEES9_NS_10bfloat16_tESG_Li256ELb0ELb1ELb0ELb1EEENS1_30DynamicPersistentTileSchedulerILi256ELi128ELb0ELb1ELb1EEEEEEEEEvNT_6ParamsE)
        /*0044*/ 	.word	0x00000028


	//----- nvinfo : EIATTR_REGCOUNT
	.align		4
.L_37:
        /*0048*/ 	.byte	0x04, 0x2f
        /*004a*/ 	.short	(.L_39 - .L_38)
	.align		4
.L_38:
        /*004c*/ 	.word	index@(_ZN7cutlass13device_kernelIN5flash11enable_sm90INS1_16FlashAttnFwdSm90INS1_25CollectiveMainloopFwdSm90ILi2EN4cute5tupleIJNS5_1CILi1EEES8_S8_EEENS6_IJNS7_ILi128EEESA_NS7_ILi192EEEEEELi128ENS_12float_e4m3_tEfNS_4arch4Sm90ELb0ELb1ELb1ELb1ELb0ELb1ELb0ELb1ELb1ELb1ELb0ELb0EEENS1_21CollectiveEpilogueFwdINS6_IJSA_SA_SA_EEES9_NS_10bfloat16_tESF_Li256ELb1ELb1ELb0ELb1EEENS1_36VarlenDynamicPersistentTileSchedulerILi128ELi128ELi256ELi128ELb0ELb1ELb1ELb1ELb0ELb1EEEEEEEEEvNT_6ParamsE)
        /*0050*/ 	.word	0x000000a8


	//----- nvinfo : EIATTR_FRAME_SIZE
	.align		4
.L_39:
        /*0054*/ 	.byte	0x04, 0x11
        /*0056*/ 	.short	(.L_41 - .L_40)
	.align		4
.L_40:
        /*0058*/ 	.word	index@(_ZN7cutlass13device_kernelIN5flash11enable_sm90INS1_16FlashAttnFwdSm90INS1_25CollectiveMainloopFwdSm90ILi2EN4cute5tupleIJNS5_1CILi1EEES8_S8_EEENS6_IJNS7_ILi128EEESA_NS7_ILi192EEEEEELi128ENS_12float_e4m3_tEfNS_4arch4Sm90ELb0ELb1ELb1ELb1ELb0ELb1ELb0ELb1ELb1ELb1ELb0ELb0EEENS1_21CollectiveEpilogueFwdINS6_IJSA_SA_SA_EEES9_NS_10bfloat16_tESF_Li256ELb1ELb1ELb0ELb1EEENS1_36VarlenDynamicPersistentTileSchedulerILi128ELi128ELi256ELi128ELb0ELb1ELb1ELb1ELb0ELb1EEEEEEEEEvNT_6ParamsE)
        /*005c*/ 	.word	0x00000060


	//----- nvinfo : EIATTR_REGCOUNT
	.align		4
.L_41:
        /*0060*/ 	.byte	0x04, 0x2f
        /*0062*/ 	.short	(.L_43 - .L_42)
	.align		4
.L_42:
        /*0064*/ 	.word	index@(_ZN7cutlass13device_kernelIN5flash11enable_sm90INS1_16FlashAttnFwdSm90INS1_25CollectiveMainloopFwdSm90ILi2EN4cute5tupleIJNS5_1CILi1EEES8_S8_EEENS6_IJNS7_ILi128EEESA_NS7_ILi192EEEEEELi128ENS_12float_e4m3_tEfNS_4arch4Sm90ELb0ELb1ELb1ELb1ELb0ELb0ELb0ELb1ELb1ELb1ELb0ELb0EEENS1_21CollectiveEpilogueFwdINS6_IJSA_SA_SA_EEES9_NS_10bfloat16_tESF_Li256ELb1ELb1ELb0ELb1EEENS1_36VarlenDynamicPersistentTileSchedulerILi128ELi128ELi256ELi128ELb0ELb1ELb1ELb1ELb0ELb1EEEEEEEEEvNT_6ParamsE)
        /*0068*/ 	.word	0x000000a8


	//----- nvinfo : EIATTR_FRAME_SIZE
	.align		4
.L_43:
        /*006c*/ 	.byte	0x04, 0x11
        /*006e*/ 	.short	(.L_45 - .L_44)
	.align		4
.L_44:
        /*0070*/ 	.word	index@(_ZN7cutlass13device_kernelIN5flash11enable_sm90INS1_16FlashAttnFwdSm90INS1_25CollectiveMainloopFwdSm90ILi2EN4cute5tupleIJNS5_1CILi1EEES8_S8_EEENS6_IJNS7_ILi128EEESA_NS7_ILi192EEEEEELi128ENS_12float_e4m3_tEfNS_4arch4Sm90ELb0ELb1ELb1ELb1ELb0ELb0ELb0ELb1ELb1ELb1ELb0ELb0EEENS1_21CollectiveEpilogueFwdINS6_IJSA_SA_SA_EEES9_NS_10bfloat16_tESF_Li256ELb1ELb1ELb0ELb1EEENS1_36VarlenDynamicPersistentTileSchedulerILi128ELi128ELi256ELi128ELb0ELb1ELb1ELb1ELb0ELb1EEEEEEEEEvNT_6ParamsE)
        /*0074*/ 	.word	0x00000038


	//----- nvinfo : EIATTR_REGCOUNT
	.align		4
.L_45:
        /*0078*/ 	.byte	0x04, 0x2f
        /*007a*/ 	.short	(.L_47 - .L_46)
	.align		4
.L_46:
        /*007c*/ 	.word	index@(_ZN7cutlass13device_kernelIN5flash11enable_sm90INS1_16FlashAttnFwdSm90INS1_25CollectiveMainloopFwdSm90ILi2EN4cute5tupleIJNS5_1CILi1EEES8_S8_EEENS6_IJNS7_ILi128EEESA_NS7_ILi192EEEEEELi128ENS_12float_e4m3_tEfNS_4arch4Sm90ELb0ELb1ELb1ELb0ELb0ELb0ELb0ELb1ELb1ELb1ELb0ELb0EEENS1_21CollectiveEpilogueFwdINS6_IJSA_SA_SA_EEES9_NS_10bfloat16_tESF_Li256ELb0ELb1ELb0ELb1EEENS1_30DynamicPersistentTileSchedulerILi256ELi128ELb0ELb1ELb1EEEEEEEEEvNT_6ParamsE)
        /*0080*/ 	.word	0x000000a8


	//----- nvinfo : EIATTR_FRAME_SIZE
	.align		4
.L_47:
        /*0084*/ 	.byte	0x04, 0x11
        /*0086*/ 	.short	(.L_49 - .L_48)
	.align		4
.L_48:
        /*0088*/ 	.word	index@(_ZN7cutlass13device_kernelIN5flash11enable_sm90INS1_16FlashAttnFwdSm90INS1_25CollectiveMainloopFwdSm90ILi2EN4cute5tupleIJNS5_1CILi1EEES8_S8_EEENS6_IJNS7_ILi128EEESA_NS7_ILi192EEEEEELi128ENS_12float_e4m3_tEfNS_4arch4Sm90ELb0ELb1ELb1ELb0ELb0ELb0ELb0ELb1ELb1ELb1ELb0ELb0EEENS1_21CollectiveEpilogueFwdINS6_IJSA_SA_SA_EEES9_NS_10bfloat16_tESF_Li256ELb0ELb1ELb0ELb1EEENS1_30DynamicPersistentTileSchedulerILi256ELi128ELb0ELb1ELb1EEEEEEEEEvNT_6ParamsE)
        /*008c*/ 	.word	0x00000030


	//----- nvinfo : EIATTR_REGCOUNT
	.align		4
.L_49:
        /*0090*/ 	.byte	0x04, 0x2f
        /*0092*/ 	.short	(.L_51 - .L_50)
	.align		4
.L_50:
        /*0094*/ 	.word	index@(_ZN7cutlass13device_kernelIN5flash11enable_sm90INS1_16FlashAttnFwdSm90INS1_25CollectiveMainloopFwdSm90ILi2EN4cute5tupleIJNS5_1CILi1EEES8_S8_EEENS6_IJNS7_ILi128EEENS7_ILi160EEENS7_ILi192EEEEEELi128ENS_12float_e4m3_tEfNS_4arch4Sm90ELb0ELb0ELb1ELb1ELb0ELb1ELb0ELb1ELb1ELb1ELb0ELb0EEENS1_21CollectiveEpilogueFwdINS6_IJSA_SA_SB_EEES9_NS_10bfloat16_tESG_Li256ELb1ELb1ELb0ELb1EEENS1_36VarlenDynamicPersistentTileSchedulerILi128ELi160ELi256ELi128ELb0ELb1ELb1ELb0ELb1ELb1EEEEEEEEEvNT_6ParamsE)
        /*0098*/ 	.word	0x000000a8


	//----- nvinfo : EIATTR_FRAME_SIZE
	.align		4
.L_51:
        /*009c*/ 	.byte	0x04, 0x11
        /*009e*/ 	.short	(.L_53 - .L_52)
	.align		4
.L_52:
        /*00a0*/ 	.word	index@(_ZN7cutlass13device_kernelIN5flash11enable_sm90INS1_16FlashAttnFwdSm90INS1_25CollectiveMainloopFwdSm90ILi2EN4cute5tupleIJNS5_1CILi1EEES8_S8_EEENS6_IJNS7_ILi128EEENS7_ILi160EEENS7_ILi192EEEEEELi128ENS_12float_e4m3_tEfNS_4arch4Sm90ELb0ELb0ELb1ELb1ELb0ELb1ELb0ELb1ELb1ELb1ELb0ELb0EEENS1_21CollectiveEpilogueFwdINS6_IJSA_SA_SB_EEES9_NS_10bfloat16_tESG_Li256ELb1ELb1ELb0ELb1EEENS1_36VarlenDynamicPersistentTileSchedulerILi128ELi160ELi256ELi128ELb0ELb1ELb1ELb0ELb1ELb1EEEEEEEEEvNT_6ParamsE)
        /*00a4*/ 	.word	0x00000060


	//----- nvinfo : EIATTR_REGCOUNT
	.align		4
.L_53:
        /*00a8*/ 	.byte	0x04, 0x2f
        /*00aa*/ 	.short	(.L_55 - .L_54)
	.align		4
.L_54:
        /*00ac*/ 	.word	index@(_ZN7cutlass13device_kernelIN5flash11enable_sm90INS1_16FlashAttnFwdSm90INS1_25CollectiveMainloopFwdSm90ILi2EN4cute5tupleIJNS5_1CILi1EEES8_S8_EEENS6_IJNS7_ILi128EEENS7_ILi160EEENS7_ILi192EEEEEELi128ENS_12float_e4m3_tEfNS_4arch4Sm90ELb0ELb0ELb1ELb1ELb0ELb0ELb0ELb1ELb1ELb1ELb0ELb0EEENS1_21CollectiveEpilogueFwdINS6_IJSA_SA_SB_EEES9_NS_10bfloat16_tESG_Li256ELb1ELb1ELb0ELb1EEENS1_36VarlenDynamicPersistentTileSchedulerILi128ELi160ELi256ELi128ELb0ELb1ELb1ELb0ELb1ELb1EEEEEEEEEvNT_6ParamsE)
        /*00b0*/ 	.word	0x000000a8


	//----- nvinfo : EIATTR_FRAME_SIZE
	.align		4
.L_55:
        /*00b4*/ 	.byte	0x04, 0x11
        /*00b6*/ 	.short	(.L_57 - .L_56)
	.align		4
.L_56:
        /*00b8*/ 	.word	index@(_ZN7cutlass13device_kernelIN5flash11enable_sm90INS1_16FlashAttnFwdSm90INS1_25CollectiveMainloopFwdSm90ILi2EN4cute5tupleIJNS5_1CILi1EEES8_S8_EEENS6_IJNS7_ILi128EEENS7_ILi160EEENS7_ILi192EEEEEELi128ENS_12float_e4m3_tEfNS_4arch4Sm90ELb0ELb0ELb1ELb1ELb0ELb0ELb0ELb1ELb1ELb1ELb0ELb0EEENS1_21CollectiveEpilogueFwdINS6_IJSA_SA_SB_EEES9_NS_10bfloat16_tESG_Li256ELb1ELb1ELb0ELb1EEENS1_36VarlenDynamicPersistentTileSchedulerILi128ELi160ELi256ELi128ELb0ELb1ELb1ELb0ELb1ELb1EEEEEEEEEvNT_6ParamsE)
        /*00bc*/ 	.word	0x00000028


	//----- nvinfo : EIATTR_REGCOUNT
	.align		4
.L_57:
        /*00c0*/ 	.byte	0x04, 0x2f
        /*00c2*/ 	.short	(.L_59 - .L_58)
	.align		4
.L_58:
        /*00c4*/ 	.word	index@(_ZN7cutlass13device_kernelIN5flash11enable_sm90INS1_16FlashAttnFwdSm90INS1_25CollectiveMainloopFwdSm90ILi2EN4cute5tupleIJNS5_1CILi2EEENS7_ILi1EEES9_EEENS6_IJNS7_ILi128EEENS7_ILi160EEENS7_ILi192EEEEEELi128ENS_12float_e4m3_tEfNS_4arch4Sm90ELb0ELb0ELb1ELb0ELb0ELb0ELb0ELb1ELb1ELb1ELb0ELb0EEENS1_21CollectiveEpilogueFwdINS6_IJSB_SB_SC_EEESA_NS_10bfloat16_tESH_Li256ELb0ELb1ELb0ELb1EEENS1_29StaticPersistentTileSchedulerILb0EEEEEEEEEvNT_6ParamsE)
        /*00c8*/ 	.word	0x000000a8


	//----- nvinfo : EIATTR_FRAME_SIZE
	.align		4
.L_59:
        /*00cc*/ 	.byte	0x04, 0x11
        /*00ce*/ 	.short	(.L_61 - .L_60)
	.align		4
.L_60:
        /*00d0*/ 	.word	index@(_ZN7cutlass13device_kernelIN5flash11enable_sm90INS1_16FlashAttnFwdSm90INS1_25CollectiveMainloopFwdSm90ILi2EN4cute5tupleIJNS5_1CILi2EEENS7_ILi1EEES9_EEENS6_IJNS7_ILi128EEENS7_ILi160EEENS7_ILi192EEEEEELi128ENS_12float_e4m3_tEfNS_4arch4Sm90ELb0ELb0ELb1ELb0ELb0ELb0ELb0ELb1ELb1ELb1ELb0ELb0EEENS1_21CollectiveEpilogueFwdINS6_IJSB_SB_SC_EEESA_NS_10bfloat16_tESH_Li256ELb0ELb1ELb0ELb1EEENS1_29StaticPersistentTileSchedulerILb0EEEEEEEEEvNT_6ParamsE)
        /*00d4*/ 	.word	0x00000028


	//----- nvinfo : EIATTR_REGCOUNT
	.align		4
.L_61:
        /*00d8*/ 	.byte	0x04, 0x2f
        /*00da*/ 	.short	(.L_63 - .L_62)
	.align		4
.L_62:
        /*00dc*/ 	.word	index@(_ZN7cutlass13device_kernelIN5flash11enable_sm90INS1_16FlashAttnFwdSm90INS1_25CollectiveMainloopFwdSm90ILi2EN4cute5tupleIJNS5_1CILi1EEES8_S8_EEENS6_IJNS7_ILi128EEENS7_ILi160EEENS7_ILi192EEEEEELi128ENS_12float_e4m3_tEfNS_4arch4Sm90ELb0ELb0ELb1ELb0ELb0ELb0ELb0ELb1ELb1ELb1ELb0ELb0EEENS1_21CollectiveEpilogueFwdINS6_IJSA_SA_SB_EEES9_NS_10bfloat16_tESG_Li256ELb0ELb1ELb0ELb1EEENS1_29StaticPersistentTileSchedulerILb0EEEEEEEEEvNT_6ParamsE)
        /*00e0*/ 	.word	0x000000a8


	//----- nvinfo : EIATTR_FRAME_SIZE
	.align		4
.L_63:
        /*00e4*/ 	.byte	0x04, 0x11
        /*00e6*/ 	.short	(.L_65 - .L_64)
	.align		4
.L_64:
        /*00e8*/ 	.word	index@(_ZN7cutlass13device_kernelIN5flash11enable_sm90INS1_16FlashAttnFwdSm90INS1_25CollectiveMainloopFwdSm90ILi2EN4cute5tupleIJNS5_1CILi1EEES8_S8_EEENS6_IJNS7_ILi128EEENS7_ILi160EEENS7_ILi192EEEEEELi128ENS_12float_e4m3_tEfNS_4arch4Sm90ELb0ELb0ELb1ELb0ELb0ELb0ELb0ELb1ELb1ELb1ELb0ELb0EEENS1_21CollectiveEpilogueFwdINS6_IJSA_SA_SB_EEES9_NS_10bfloat16_tESG_Li256ELb0ELb1ELb0ELb1EEENS1_29StaticPersistentTileSchedulerILb0EEEEEEEEEvNT_6ParamsE)
        /*00ec*/ 	.word	0x00000020


	//----- nvinfo : EIATTR_MIN_STACK_SIZE
	.align		4
.L_65:
        /*00f0*/ 	.byte	0x04, 0x12
        /*00f2*/ 	.short	(.L_67 - .L_66)
	.align		4
.L_66:
        /*00f4*/ 	.word	index@(_ZN7cutlass13device_kernelIN5flash11enable_sm90INS1_16FlashAttnFwdSm90INS1_25CollectiveMainloopFwdSm90ILi2EN4cute5tupleIJNS5_1CILi1EEES8_S8_EEENS6_IJNS7_ILi128EEENS7_ILi160EEENS7_ILi192EEEEEELi128ENS_12float_e4m3_tEfNS_4arch4Sm90ELb0ELb0ELb1ELb0ELb0ELb0ELb0ELb1ELb1ELb1ELb0ELb0EEENS1_21CollectiveEpilogueFwdINS6_IJSA_SA_SB_EEES9_NS_10bfloat16_tESG_Li256ELb0ELb1ELb0ELb1EEENS1_29StaticPersistentTileSchedulerILb0EEEEEEEEEvNT_6ParamsE)
        /*00f8*/ 	.word	0x00000020


	//----- nvinfo : EIATTR_MIN_STACK_SIZE
	.align		4
.L_67:
        /*00fc*/ 	.byte	0x04, 0x12
        /*00fe*/ 	.short	(.L_69 - .L_68)
	.align		4
.L_68:
        /*0100*/ 	.word	index@(_ZN7cutlass13device_kernelIN5flash11enable_sm90INS1_16FlashAttnFwdSm90INS1_25CollectiveMainloopFwdSm90ILi2EN4cute5tupleIJNS5_1CILi2EEENS7_ILi1EEES9_EEENS6_IJNS7_ILi128EEENS7_ILi160EEENS7_ILi192EEEEEELi128ENS_12float_e4m3_tEfNS_4arch4Sm90ELb0ELb0ELb1ELb0ELb0ELb0ELb0ELb1ELb1ELb1ELb0ELb0EEENS1_21CollectiveEpilogueFwdINS6_IJSB_SB_SC_EEESA_NS_10bfloat16_tESH_Li256ELb0ELb1ELb0ELb1EEENS1_29StaticPersistentTileSchedulerILb0EEEEEEEEEvNT_6ParamsE)
        /*0104*/ 	.word	0x00000028


	//----- nvinfo : EIATTR_MIN_STACK_SIZE
	.align		4
.L_69:
        /*0108*/ 	.byte	0x04, 0x12
        /*010a*/ 	.short	(.L_71 - .L_70)
	.align		4
.L_70:
        /*010c*/ 	.word	index@(_ZN7cutlass13device_kernelIN5flash11enable_sm90INS1_16FlashAttnFwdSm90INS1_25CollectiveMainloopFwdSm90ILi2EN4cute5tupleIJNS5_1CILi1EEES8_S8_EEENS6_IJNS7_ILi128EEENS7_ILi160EEENS7_ILi192EEEEEELi128ENS_12float_e4m3_tEfNS_4arch4Sm90ELb0ELb0ELb1ELb1ELb0ELb0ELb0ELb1ELb1ELb1ELb0ELb0EEENS1_21CollectiveEpilogueFwdINS6_IJSA_SA_SB_EEES9_NS_10bfloat16_tESG_Li256ELb1ELb1ELb0ELb1EEENS1_36VarlenDynamicPersistentTileSchedulerILi128ELi160ELi256ELi128ELb0ELb1ELb1ELb0ELb1ELb1EEEEEEEEEvNT_6ParamsE)
        /*0110*/ 	.word	0x00000028


	//----- nvinfo : EIATTR_MIN_STACK_SIZE
	.align		4
.L_71:
        /*0114*/ 	.byte	0x04, 0x12
        /*0116*/ 	.short	(.L_73 - .L_72)
	.align		4
.L_72:
        /*0118*/ 	.word	index@(_ZN7cutlass13device_kernelIN5flash11enable_sm90INS1_16FlashAttnFwdSm90INS1_25CollectiveMainloopFwdSm90ILi2EN4cute5tupleIJNS5_1CILi1EEES8_S8_EEENS6_IJNS7_ILi128EEENS7_ILi160EEENS7_ILi192EEEEEELi128ENS_12float_e4m3_tEfNS_4arch4Sm90ELb0ELb0ELb1ELb1ELb0ELb1ELb0ELb1ELb1ELb1ELb0ELb0EEENS1_21CollectiveEpilogueFwdINS6_IJSA_SA_SB_EEES9_NS_10bfloat16_tESG_Li256ELb1ELb1ELb0ELb1EEENS1_36VarlenDynamicPersistentTileSchedulerILi128ELi160ELi256ELi128ELb0ELb1ELb1ELb0ELb1ELb1EEEEEEEEEvNT_6ParamsE)
        /*011c*/ 	.word	0x00000060


	//----- nvinfo : EIATTR_MIN_STACK_SIZE
	.align		4
.L_73:
        /*0120*/ 	.byte	0x04, 0x12
        /*0122*/ 	.short	(.L_75 - .L_74)
	.align		4
.L_74:
        /*0124*/ 	.word	index@(_ZN7cutlass13device_kernelIN5flash11enable_sm90INS1_16FlashAttnFwdSm90INS1_25CollectiveMainloopFwdSm90ILi2EN4cute5tupleIJNS5_1CILi1EEES8_S8_EEENS6_IJNS7_ILi128EEESA_NS7_ILi192EEEEEELi128ENS_12float_e4m3_tEfNS_4arch4Sm90ELb0ELb1ELb1ELb0ELb0ELb0ELb0ELb1ELb1ELb1ELb0ELb0EEENS1_21CollectiveEpilogueFwdINS6_IJSA_SA_SA_EEES9_NS_10bfloat16_tESF_Li256ELb0ELb1ELb0ELb1EEENS1_30DynamicPersistentTileSchedulerILi256ELi128ELb0ELb1ELb1EEEEEEEEEvNT_6ParamsE)
        /*0128*/ 	.word	0x00000030


	//----- nvinfo : EIATTR_MIN_STACK_SIZE
	.align		4
.L_75:
        /*012c*/ 	.byte	0x04, 0x12
        /*012e*/ 	.short	(.L_77 - .L_76)
	.align		4
.L_76:
        /*0130*/ 	.word	index@(_ZN7cutlass13device_kernelIN5flash11enable_sm90INS1_16FlashAttnFwdSm90INS1_25CollectiveMainloopFwdSm90ILi2EN4cute5tupleIJNS5_1CILi1EEES8_S8_EEENS6_IJNS7_ILi128EEESA_NS7_ILi192EEEEEELi128ENS_12float_e4m3_tEfNS_4arch4Sm90ELb0ELb1ELb1ELb1ELb0ELb0ELb0ELb1ELb1ELb1ELb0ELb0EEENS1_21CollectiveEpilogueFwdINS6_IJSA_SA_SA_EEES9_NS_10bfloat16_tESF_Li256ELb1ELb1ELb0ELb1EEENS1_36VarlenDynamicPersistentTileSchedulerILi128ELi128ELi256ELi128ELb0ELb1ELb1ELb1ELb0ELb1EEEEEEEEEvNT_6ParamsE)
        /*0134*/ 	.word	0x00000038


	//----- nvinfo : EIATTR_MIN_STACK_SIZE
	.align		4
.L_77:
        /*0138*/ 	.byte	0x04, 0x12
        /*013a*/ 	.short	(.L_79 - .L_78)
	.align		4
.L_78:
        /*013c*/ 	.word	index@(_ZN7cutlass13device_kernelIN5flash11enable_sm90INS1_16FlashAttnFwdSm90INS1_25CollectiveMainloopFwdSm90ILi2EN4cute5tupleIJNS5_1CILi1EEES8_S8_EEENS6_IJNS7_ILi128EEESA_NS7_ILi192EEEEEELi128ENS_12float_e4m3_tEfNS_4arch4Sm90ELb0ELb1ELb1ELb1ELb0ELb1ELb0ELb1ELb1ELb1ELb0ELb0EEENS1_21CollectiveEpilogueFwdINS6_IJSA_SA_SA_EEES9_NS_10bfloat16_tESF_Li256ELb1ELb1ELb0ELb1EEENS1_36VarlenDynamicPersistentTileSchedulerILi128ELi128ELi256ELi128ELb0ELb1ELb1ELb1ELb0ELb1EEEEEEEEEvNT_6ParamsE)
        /*0140*/ 	.word	0x00000060


	//----- nvinfo : EIATTR_MIN_STACK_SIZE
	.align		4
.L_79:
        /*0144*/ 	.byte	0x04, 0x12
        /*0146*/ 	.short	(.L_81 - .L_80)
	.align		4
.L_80:
        /*0148*/ 	.word	index@(_ZN7cutlass13device_kernelIN5flash11enable_sm90INS1_16FlashAttnFwdSm90INS1_25CollectiveMainloopFwdSm90ILi2EN4cute5tupleIJNS5_1CILi1EEES8_S8_EEENS6_IJNS7_ILi128EEENS7_ILi160EEENS7_ILi192EEEEEELi128ENS_12float_e4m3_tEfNS_4arch4Sm90ELb1ELb0ELb1ELb0ELb0ELb0ELb0ELb1ELb1ELb1ELb0ELb0EEENS1_21CollectiveEpilogueFwdINS6_IJSA_SA_SB_EEES9_NS_10bfloat16_tESG_Li256ELb0ELb1ELb0ELb1EEENS1_30DynamicPersistentTileSchedulerILi256ELi128ELb0ELb1ELb1EEEEEEEEEvNT_6ParamsE)
        /*014c*/ 	.word	0x00000028


	//----- nvinfo : EIATTR_MIN_STACK_SIZE
	.align		4
.L_81:
        /*0150*/ 	.byte	0x04, 0x12
        /*0152*/ 	.short	(.L_83 - .L_82)
	.align		4
.L_82:
        /*0154*/ 	.word	index@(_ZN7cutlass13device_kernelIN5flash11enable_sm90INS1_16FlashAttnFwdSm90INS1_25CollectiveMainloopFwdSm90ILi2EN4cute5tupleIJNS5_1CILi1EEES8_S8_EEENS6_IJNS7_ILi128EEENS7_ILi160EEENS7_ILi192EEEEEELi128ENS_12float_e4m3_tEfNS_4arch4Sm90ELb1ELb0ELb1ELb1ELb0ELb0ELb0ELb1ELb1ELb1ELb0ELb0EEENS1_21CollectiveEpilogueFwdINS6_IJSA_SA_SB_EEES9_NS_10bfloat16_tESG_Li256ELb1ELb1ELb0ELb1EEENS1_36VarlenDynamicPersistentTileSchedulerILi128ELi160ELi256ELi128ELb0ELb1ELb1ELb1ELb1ELb1EEEEEEEEEvNT_6ParamsE)
        /*0158*/ 	.word	0x00000038


	//----- nvinfo : EIATTR_MIN_STACK_SIZE
	.align		4
.L_83:
        /*015c*/ 	.byte	0x04, 0x12
        /*015e*/ 	.short	(.L_85 - .L_84)
	.align		4
.L_84:
        /*0160*/ 	.word	index@(_ZN7cutlass13device_kernelIN5flash11enable_sm90INS1_16FlashAttnFwdSm90INS1_25CollectiveMainloopFwdSm90ILi2EN4cute5tupleIJNS5_1CILi1EEES8_S8_EEENS6_IJNS7_ILi128EEENS7_ILi160EEENS7_ILi192EEEEEELi128ENS_12float_e4m3_tEfNS_4arch4Sm90ELb1ELb0ELb1ELb1ELb0ELb1ELb0ELb1ELb1ELb1ELb0ELb0EEENS1_21CollectiveEpilogueFwdINS6_IJSA_SA_SB_EEES9_NS_10bfloat16_tESG_Li256ELb1ELb1ELb0ELb1EEENS1_36VarlenDynamicPersistentTileSchedulerILi128ELi160ELi256ELi128ELb0ELb1ELb1ELb1ELb1ELb1EEEEEEEEEvNT_6ParamsE)
        /*0164*/ 	.word	0x00000060
.L_85:


//--------------------- .nv.compat                --------------------------
	.section	.nv.compat,"",@"SHT_CUDA_COMPAT_INFO"
	.align	4
        /*0000*/ 	.byte	0x02, 0x09, 0x01, 0x00, 0x02, 0x02, 0x04, 0x00, 0x02, 0x05, 0x05, 0x00, 0x03, 0x07, 0x01, 0x01
        /*0010*/ 	.byte	0x02, 0x03, 0x01, 0x00, 0x02, 0x06, 0x01, 0x00, 0x04, 0x0b, 0x08, 0x00, 0x00, 0x00, 0x00, 0x00
        /*0020*/ 	.byte	0x00, 0x00, 0x00, 0x00


//--------------------- .nv.info._ZN7cutlass13device_kernelIN5flash11enable_sm90INS1_16FlashAttnFwdSm90INS1_25CollectiveMainloopFwdSm90ILi2EN4cute5tupleIJNS5_1CILi1EEES8_S8_EEENS6_IJNS7_ILi128EEENS7_ILi160EEENS7_ILi192EEEEEELi128ENS_12float_e4m3_tEfNS_4arch4Sm90ELb0ELb0ELb1ELb0ELb0ELb0ELb0ELb1ELb1ELb1ELb0ELb0EEENS1_21CollectiveEpilogueFwdINS6_IJSA_SA_SB_EEES9_NS_10bfloat16_tESG_Li256ELb0ELb1ELb0ELb1EEENS1_29StaticPersistentTileSchedulerILb0EEEEEEEEEvNT_6ParamsE --------------------------
	.section	.nv.info._ZN7cutlass13device_kernelIN5flash11enable_sm90INS1_16FlashAttnFwdSm90INS1_25CollectiveMainloopFwdSm90ILi2EN4cute5tupleIJNS5_1CILi1EEES8_S8_EEENS6_IJNS7_ILi128EEENS7_ILi160EEENS7_ILi192EEEEEELi128ENS_12float_e4m3_tEfNS_4arch4Sm90ELb0ELb0ELb1ELb0ELb0ELb0ELb0ELb1ELb1ELb1ELb0ELb0EEENS1_21CollectiveEpilogueFwdINS6_IJSA_SA_SB_EEES9_NS_10bfloat16_tESG_Li256ELb0ELb1ELb0ELb1EEENS1_29StaticPersistentTileSchedulerILb0EEEEEEEEEvNT_6ParamsE,"",@"SHT_CUDA_INFO"
	.sectionflags	@""
	.align	4


	//----- nvinfo : EIATTR_CUDA_API_VERSION
	.align		4
        /*0000*/ 	.byte	0x04, 0x37
        /*0002*/ 	.short	(.L_87 - .L_86)
.L_86:
        /*0004*/ 	.word	0x00000082


	//----- nvinfo : EIATTR_KPARAM_INFO
	.align		4
.L_87:
        /*0008*/ 	.byte	0x04, 0x17
        /*000a*/ 	.short	(.L_89 - .L_88)
.L_88:
        /*000c*/ 	.word	0x00000000
        /*0010*/ 	.short	0x0000
        /*0012*/ 	.short	0x0070
        /*0014*/ 	.byte	0x00, 0xf0, 0x01, 0x28


	//----- nvinfo : EIATTR_SPARSE_MMA_MASK
	.align		4
.L_89:
        /*0018*/ 	.byte	0x03, 0x50
        /*001a*/ 	.short	0x0000


	//----- nvinfo : EIATTR_MAXREG_COUNT
	.align		4
        /*001c*/ 	.byte	0x03, 0x1b
        /*001e*/ 	.short	0x00a8


	//----- nvinfo : EIATTR_NUM_BARRIERS
	.align		4
        /*0020*/ 	.byte	0x02, 0x4c
        /*0022*/ 	.byte	0x10
	.zero		1


	//----- nvinfo : EIATTR_EXTERNS
	.align		4
        /*0024*/ 	.byte	0x04, 0x0f
        /*0026*/ 	.short	(.L_91 - .L_90)


	//   ....[0]....
	.align		4
.L_90:
        /*0028*/ 	.word	index@(__assertfail)


	//----- nvinfo : EIATTR_ANNOTATIONS
	.align		4
.L_91:
        /*002c*/ 	.byte	0x04, 0x55
        /*002e*/ 	.short	(.L_93 - .L_92)


	//   ....[0]....
.L_92:
        /*0030*/ 	.word	0x00000001
        /*0034*/ 	.byte	0x00, 0xad, 0x00, 0x00, 0x01, 0x00, 0x00, 0x00, 0x00, 0xaf, 0x00, 0x00, 0x01, 0x00, 0x00, 0x00
        /* <DEDUP_REMOVED lines=13> */
        /*0114*/ 	.byte	0x60, 0xe1, 0x00, 0x00


	//----- nvinfo : EIATTR_MERCURY_ISA_VERSION
	.align		4
.L_93:
        /*0118*/ 	.byte	0x03, 0x5f
        /*011a*/ 	.short	0x0101


	//----- nvinfo : EIATTR_INT_WARP_WIDE_INSTR_OFFSETS
	.align		4
        /*011c*/ 	.byte	0x04, 0x31
        /*011e*/ 	.short	(.L_95 - .L_94)


	//   ....[0]....
.L_94:
        /*0120*/ 	.word	0x00000130


	//   ....[1]....
        /*0124*/ 	.word	0x00000170


	//   ....[2]....
        /*0128*/ 	.word	0x000001e0


	//----- nvinfo : EIATTR_COOP_GROUP_MASK_REGIDS
	.align		4
.L_95:
        /*012c*/ 	.byte	0x04, 0x29
        /*012e*/ 	.short	(.L_97 - .L_96)


	//   ....[0]....
.L_96:
        /*0130*/ 	.word	0xffffffff


	//   ....[1]....
        /*0134*/ 	.word	0xffffffff


	//   ....[2]....
        /*0138*/ 	.word	0xffffffff


	//   ....[3]....
        /*013c*/ 	.word	0xffffffff


	//   ....[4]....
        /*0140*/ 	.word	0xffffffff


	//   ....[5]....
        /*0144*/ 	.word	0xffffffff


	//   ....[6]....
        /*0148*/ 	.word	0xffffffff


	//   ....[7]....
        /*014c*/ 	.word	0xffffffff


	//   ....[8]....
        /*0150*/ 	.word	0xffffffff


	//   ....[9]....
        /*0154*/ 	.word	0xffffffff


	//   ....[10]....
        /*0158*/ 	.word	0xffffffff


	//   ....[11]....
        /*015c*/ 	.word	0xffffffff


	//   ....[12]....
        /*0160*/ 	.word	0xffffffff


	//   ....[13]....
        /*0164*/ 	.word	0xffffffff


	//   ....[14]....
        /*0168*/ 	.word	0xffffffff


	//   ....[15]....
        /*016c*/ 	.word	0xffffffff


	//   ....[16]....
        /*0170*/ 	.word	0xffffffff


	//   ....[17]....
        /*0174*/ 	.word	0xffffffff


	//   ....[18]....
        /*0178*/ 	.word	0xffffffff


	//   ....[19]....
        /*017c*/ 	.word	0xffffffff


	//   ....[20]....
        /*0180*/ 	.word	0xffffffff


	//   ....[21]....
        /*0184*/ 	.word	0xffffffff


	//   ....[22]....
        /*0188*/ 	.word	0xffffffff


	//   ....[23]....
        /*018c*/ 	.word	0xffffffff


	//   ....[24]....
        /*0190*/ 	.word	0xffffffff


	//   ....[25]....
        /*0194*/ 	.word	0xffffffff


	//   ....[26]....
        /*0198*/ 	.word	0xffffffff


	//   ....[27]....
        /*019c*/ 	.word	0xffffffff


	//   ....[28]....
        /*01a0*/ 	.word	0xffffffff


	//   ....[29]....
        /*01a4*/ 	.word	0xffffffff


	//   ....[30]....
        /*01a8*/ 	.word	0xffffffff


	//   ....[31]....
        /*01ac*/ 	.word	0xffffffff


	//   ....[32]....
        /*01b0*/ 	.word	0xffffffff


	//   ....[33]....
        /*01b4*/ 	.word	0xffffffff


	//   ....[34]....
        /*01b8*/ 	.word	0xffffffff


	//   ....[35]....
        /*01bc*/ 	.word	0xffffffff


	//   ....[36]....
        /*01c0*/ 	.word	0xffffffff


	//   ....[37]....
        /*01c4*/ 	.word	0xffffffff


	//   ....[38]....
        /*01c8*/ 	.word	0xffffffff


	//   ....[39]....
        /*01cc*/ 	.word	0xffffffff


	//   ....[40]....
        /*01d0*/ 	.word	0xffffffff


	//   ....[41]....
        /*01d4*/ 	.word	0xffffffff


	//   ....[42]....
        /*01d8*/ 	.word	0xffffffff


	//   ....[43]....
        /*01dc*/ 	.word	0xffffffff


	//   ....[44]....
        /*01e0*/ 	.word	0xffffffff


	//   ....[45]....
        /*01e4*/ 	.word	0xffffffff


	//   ....[46]....
        /*01e8*/ 	.word	0xffffffff


	//   ....[47]....
        /*01ec*/ 	.word	0xffffffff


	//   ....[48]....
        /*01f0*/ 	.word	0xffffffff


	//   ....[49]....
        /*01f4*/ 	.word	0xffffffff


	//   ....[50]....
        /*01f8*/ 	.word	0xffffffff


	//   ....[51]....
        /*01fc*/ 	.word	0xffffffff


	//   ....[52]....
        /*0200*/ 	.word	0xffffffff


	//   ....[53]....
        /*0204*/ 	.word	0xffffffff


	//   ....[54]....
        /*0208*/ 	.word	0xffffffff


	//   ....[55]....
        /*020c*/ 	.word	0xffffffff


	//   ....[56]....
        /*0210*/ 	.word	0xffffffff


	//   ....[57]....
        /*0214*/ 	.word	0xffffffff


	//   ....[58]....
        /*0218*/ 	.word	0xffffffff


	//   ....[59]....
        /*021c*/ 	.word	0xffffffff


	//   ....[60]....
        /*0220*/ 	.word	0xffffffff


	//   ....[61]....
        /*0224*/ 	.word	0xffffffff


	//   ....[62]....
        /*0228*/ 	.word	0xffffffff


	//   ....[63]....
        /*022c*/ 	.word	0xffffffff


	//   ....[64]....
        /*0230*/ 	.word	0xffffffff


	//   ....[65]....
        /*0234*/ 	.word	0xffffffff


	//   ....[66]....
        /*0238*/ 	.word	0xffffffff


	//   ....[67]....
        /*023c*/ 	.word	0xffffffff


	//   ....[68]....
        /*0240*/ 	.word	0xffffffff


	//   ....[69]....
        /*0244*/ 	.word	0xffffffff


	//   ....[70]....
        /*0248*/ 	.word	0xffffffff


	//   ....[71]....
        /*024c*/ 	.word	0xffffffff


	//   ....[72]....
        /*0250*/ 	.word	0xffffffff


	//   ....[73]....
        /*0254*/ 	.word	0xffffffff


	//   ....[74]....
        /*0258*/ 	.word	0x0500000f


	//   ....[75]....
        /*025c*/ 	.word	0x0500000f


	//   ....[76]....
        /*0260*/ 	.word	0x0500000f


	//   ....[77]....
        /*0264*/ 	.word	0x0500000f


	//   ....[78]....
        /*0268*/ 	.word	0x0500000f


	//   ....[79]....
        /*026c*/ 	.word	0x0500000f


	//   ....[80]....
        /*0270*/ 	.word	0x0500000f


	//   ....[81]....
        /*0274*/ 	.word	0x0500000f


	//   ....[82]....
        /*0278*/ 	.word	0x0500000f


	//----- nvinfo : EIATTR_COOP_GROUP_INSTR_OFFSETS
	.align		4
.L_97:
        /*027c*/ 	.byte	0x04, 0x28
        /*027e*/ 	.short	(.L_99 - .L_98)


	//   ....[0]....
.L_98:
        /*0280*/ 	.word	0x00000070


	//   ....[1]....
        /*0284*/ 	.word	0x00000140


	//   ....[2]....
        /*0288*/ 	.word	0x00000190


	//   ....[3]....
        /*028c*/ 	.word	0x000003c0


	//   ....[4]....
        /*0290*/ 	.word	0x00000520


	//   ....[5]....
        /*0294*/ 	.word	0x00000640


	//   ....[6]....
        /*0298*/ 	.word	0x000007a0


	//   ....[7]....
        /*029c*/ 	.word	0x00000da0


	//   ....[8]....
        /*02a0*/ 	.word	0x000036e0


	//   ....[9]....
        /*02a4*/ 	.word	0x00003790


	//   ....[10]....
        /*02a8*/ 	.word	0x00003b40


	//   ....[11]....
        /*02ac*/ 	.word	0x00003c40


	//   ....[12]....
        /*02b0*/ 	.word	0x00007000


	//   ....[13]....
        /*02b4*/ 	.word	0x00007030


	//   ....[14]....
        /*02b8*/ 	.word	0x00007050


	//   ....[15]....
        /*02bc*/ 	.word	0x00007070


	//   ....[16]....
        /*02c0*/ 	.word	0x00008ba0


	//   ....[17]....
        /*02c4*/ 	.word	0x00008bb0


	//   ....[18]....
        /*02c8*/ 	.word	0x00008c30


	//   ....[19]....
        /*02cc*/ 	.word	0x00008c40


	//   ....[20]....
        /*02d0*/ 	.word	0x00009df0


	//   ....[21]....
        /*02d4*/ 	.word	0x00009e30


	//   ....[22]....
        /*02d8*/ 	.word	0x00009e70


	//   ....[23]....
        /*02dc*/ 	.word	0x00009eb0


	//   ....[24]....
        /*02e0*/ 	.word	0x00009ee0


	//   ....[25]....
        /*02e4*/ 	.word	0x00009f10


	//   ....[26]....
        /*02e8*/ 	.word	0x00009f40


	//   ....[27]....
        /*02ec*/ 	.word	0x00009f70


	//   ....[28]....
        /*02f0*/ 	.word	0x00009fb0


	//   ....[29]....
        /*02f4*/ 	.word	0x00009fd0


	//   ....[30]....
        /*02f8*/ 	.word	0x0000a000


	//   ....[31]....
        /*02fc*/ 	.word	0x0000a040


	//   ....[32]....
        /*0300*/ 	.word	0x0000a0a0


	//   ....[33]....
        /*0304*/ 	.word	0x0000a0b0


	//   ....[34]....
        /*0308*/ 	.word	0x0000a0c0


	//   ....[35]....
        /*030c*/ 	.word	0x0000a0f0


	//   ....[36]....
        /*0310*/ 	.word	0x0000a120


	//   ....[37]....
        /*0314*/ 	.word	0x0000a130


	//   ....[38]....
        /*0318*/ 	.word	0x0000a140


	//   ....[39]....
        /*031c*/ 	.word	0x0000a150


	//   ....[40]....
        /*0320*/ 	.word	0x0000a160


	//   ....[41]....
        /*0324*/ 	.word	0x0000a170


	//   ....[42]....
        /*0328*/ 	.word	0x0000a180


	//   ....[43]....
        /*032c*/ 	.word	0x0000a190


	//   ....[44]....
        /*0330*/ 	.word	0x0000a1a0


	//   ....[45]....
        /*0334*/ 	.word	0x0000a1b0


	//   ....[46]....
        /*0338*/ 	.word	0x0000a1c0


	//   ....[47]....
        /*033c*/ 	.word	0x0000a1d0


	//   ....[48]....
        /*0340*/ 	.word	0x0000a1e0


	//   ....[49]....
        /*0344*/ 	.word	0x0000a1f0


	//   ....[50]....
        /*0348*/ 	.word	0x0000a200


	//   ....[51]....
        /*034c*/ 	.word	0x0000a220


	//   ....[52]....
        /*0350*/ 	.word	0x0000a370


	//   ....[53]....
        /*0354*/ 	.word	0x0000a3a0


	//   ....[54]....
        /*0358*/ 	.word	0x0000a490


	//   ....[55]....
        /*035c*/ 	.word	0x0000a4a0


	//   ....[56]....
        /*0360*/ 	.word	0x0000a8b0


	//   ....[57]....
        /*0364*/ 	.word	0x0000a8f0


	//   ....[58]....
        /*0368*/ 	.word	0x0000a9c0


	//   ....[59]....
        /*036c*/ 	.word	0x0000a9e0


	//   ....[60]....
        /*0370*/ 	.word	0x0000aa90


	//   ....[61]....
        /*0374*/ 	.word	0x0000aab0


	//   ....[62]....
        /*0378*/ 	.word	0x0000ab70


	//   ....[63]....
        /*037c*/ 	.word	0x0000abb0


	//   ....[64]....
        /*0380*/ 	.word	0x0000b840


	//   ....[65]....
        /*0384*/ 	.word	0x0000c440


	//   ....[66]....
        /*0388*/ 	.word	0x0000c470


	//   ....[67]....
        /*038c*/ 	.word	0x0000c540


	//   ....[68]....
        /*0390*/ 	.word	0x0000c560


	//   ....[69]....
        /*0394*/ 	.word	0x0000c600


	//   ....[70]....
        /*0398*/ 	.word	0x0000c620


	//   ....[71]....
        /*039c*/ 	.word	0x0000c630


	//   ....[72]....
        /*03a0*/ 	.word	0x0000c6c0


	//   ....[73]....
        /*03a4*/ 	.word	0x0000e0b0


	//   ....[74]....
        /*03a8*/ 	.word	0x0000e5b0


	//   ....[75]....
        /*03ac*/ 	.word	0x0000e760


	//   ....[76]....
        /*03b0*/ 	.word	0x0000e7b0


	//   ....[77]....
        /*03b4*/ 	.word	0x0000e850


	//   ....[78]....
        /*03b8*/ 	.word	0x0000e960


	//   ....[79]....
        /*03bc*/ 	.word	0x0000e9c0


	//   ....[80]....
        /*03c0*/ 	.word	0x0000eae0


	//   ....[81]....
        /*03c4*/ 	.word	0x0000eb40


	//   ....[82]....
        /*03c8*/ 	.word	0x0000ebe0


	//----- nvinfo : EIATTR_REG_RECONFIG
	.align		4
.L_99:
        /*03cc*/ 	.byte	0x01, 0x54
	.zero		2


	//----- nvinfo : EIATTR_SYSCALL_OFFSETS
	.align		4
        /*03d0*/ 	.byte	0x04, 0x46
        /*03d2*/ 	.short	(.L_101 - .L_100)


	//   ....[0]....
.L_100:
        /*03d4*/ 	.word	0x00001100


	//   ....[1]....
        /*03d8*/ 	.word	0x0000b2f0


	//   ....[2]....
        /*03dc*/ 	.word	0x0000b430


	//   ....[3]....
        /*03e0*/ 	.word	0x0000b570


	//   ....[4]....
        /*03e4*/ 	.word	0x0000b690


	//   ....[5]....
        /*03e8*/ 	.word	0x0000c040


	//----- nvinfo : EIATTR_MBARRIER_INSTR_OFFSETS
	.align		4
.L_101:
        /*03ec*/ 	.byte	0x04, 0x39
        /*03ee*/ 	.short	(.L_103 - .L_102)


	//   ....[0]....
.L_102:
        /*03f0*/ 	.word	0x00000270
        /*03f4*/ 	.word	0x000000ff
        /*03f8*/ 	.word	0x00029800
        /*03fc*/ 	.short	0x0100
        /*03fe*/ 	.byte	0x08
	.zero		1


	//   ....[1]....
        /*0400*/ 	.word	0x00000280
        /*0404*/ 	.word	0x000000ff
        /*0408*/ 	.word	0x00029820
        /*040c*/ 	.short	0x0100
        /*040e*/ 	.byte	0x08
	.zero		1


	//   ....[2]....
        /*0410*/ 	.word	0x00000370
        /*0414*/ 	.word	0x000000ff
        /*0418*/ 	.word	0x00029830
        /*041c*/ 	.short	0x0100
        /*041e*/ 	.byte	0x08
	.zero		1


	//   ....[3]....
        /*0420*/ 	.word	0x00000380
        /*0424*/ 	.word	0x000000ff
        /*0428*/ 	.word	0x00029840
        /*042c*/ 	.short	0x0100
        /*042e*/ 	.byte	0x08
	.zero		1


	//   ....[4]....
        /*0430*/ 	.word	0x00000390
        /*0434*/ 	.word	0x000000ff
        /*0438*/ 	.word	0x00029838
        /*043c*/ 	.short	0x0100
        /*043e*/ 	.byte	0x08
	.zero		1


	//   ....[5]....
        /*0440*/ 	.word	0x000003a0
        /*0444*/ 	.word	0x000000ff
        /*0448*/ 	.word	0x00029848
        /*044c*/ 	.short	0x0100
        /*044e*/ 	.byte	0x08
	.zero		1


	//   ....[6]....
        /*0450*/ 	.word	0x000004d0
        /*0454*/ 	.word	0x000000ff
        /*0458*/ 	.word	0x00029850
        /*045c*/ 	.short	0x0100
        /*045e*/ 	.byte	0x08
	.zero		1


	//   ....[7]....
        /*0460*/ 	.word	0x000004e0
        /*0464*/ 	.word	0x000000ff
        /*0468*/ 	.word	0x00029860
        /*046c*/ 	.short	0x0100
        /*046e*/ 	.byte	0x08
	.zero		1


	//   ....[8]....
        /*0470*/ 	.word	0x000004f0
        /*0474*/ 	.word	0x000000ff
        /*0478*/ 	.word	0x00029858
        /*047c*/ 	.short	0x0100
        /*047e*/ 	.byte	0x08
	.zero		1


	//   ....[9]....
        /*0480*/ 	.word	0x00000500
        /*0484*/ 	.word	0x000000ff
        /*0488*/ 	.word	0x00029868
        /*048c*/ 	.short	0x0100
        /*048e*/ 	.byte	0x08
	.zero		1


	//   ....[10]....
        /*0490*/ 	.word	0x000005f0
        /*0494*/ 	.word	0x000000ff
        /*0498*/ 	.word	0x00029870
        /*049c*/ 	.short	0x0100
        /*049e*/ 	.byte	0x06
	.zero		1


	//   ....[11]....
        /*04a0*/ 	.word	0x00000600
        /*04a4*/ 	.word	0x000000ff
        /*04a8*/ 	.word	0x00029880
        /*04ac*/ 	.short	0x0100
        /*04ae*/ 	.byte	0x06
	.zero		1


	//   ....[12]....
        /*04b0*/ 	.word	0x00000610
        /*04b4*/ 	.word	0x000000ff
        /*04b8*/ 	.word	0x00029878
        /*04bc*/ 	.short	0x0100
        /*04be*/ 	.byte	0x06
	.zero		1


	//   ....[13]....
        /*04c0*/ 	.word	0x00000620
        /*04c4*/ 	.word	0x000000ff
        /*04c8*/ 	.word	0x00029888
        /*04cc*/ 	.short	0x0100
        /*04ce*/ 	.byte	0x06
	.zero		1


	//   ....[14]....
        /*04d0*/ 	.word	0x00000750
        /*04d4*/ 	.word	0x000000ff
        /*04d8*/ 	.word	0x00029890
        /*04dc*/ 	.short	0x0100
        /*04de*/ 	.byte	0x08
	.zero		1


	//   ....[15]....
        /*04e0*/ 	.word	0x00000760
        /*04e4*/ 	.word	0x000000ff
        /*04e8*/ 	.word	0x000298a0
        /*04ec*/ 	.short	0x0100
        /*04ee*/ 	.byte	0x08
	.zero		1


	//   ....[16]....
        /*04f0*/ 	.word	0x00000770
        /*04f4*/ 	.word	0x000000ff
        /*04f8*/ 	.word	0x00029898
        /*04fc*/ 	.short	0x0100
        /*04fe*/ 	.byte	0x08
	.zero		1


	//   ....[17]....
        /*0500*/ 	.word	0x00000780
        /*0504*/ 	.word	0x000000ff
        /*0508*/ 	.word	0x000298a8
        /*050c*/ 	.short	0x0100
        /*050e*/ 	.byte	0x08
	.zero		1


	//   ....[18]....
        /*0510*/ 	.word	0x000008b0
        /*0514*/ 	.word	0x000000ff
        /*0518*/ 	.word	0x000298b0
        /*051c*/ 	.short	0x0100
        /*051e*/ 	.byte	0x08
	.zero		1


	//   ....[19]....
        /*0520*/ 	.word	0x000008c0
        /*0524*/ 	.word	0x000000ff
        /*0528*/ 	.word	0x000298c0
        /*052c*/ 	.short	0x0100
        /*052e*/ 	.byte	0x08
	.zero		1


	//   ....[20]....
        /*0530*/ 	.word	0x000008d0
        /*0534*/ 	.word	0x000000ff
        /*0538*/ 	.word	0x000298b8
        /*053c*/ 	.short	0x0100
        /*053e*/ 	.byte	0x08
	.zero		1


	//   ....[21]....
        /*0540*/ 	.word	0x000008e0
        /*0544*/ 	.word	0x000000ff
        /*0548*/ 	.word	0x000298c8
        /*054c*/ 	.short	0x0100
        /*054e*/ 	.byte	0x08
	.zero		1


	//   ....[22]....
        /*0550*/ 	.word	0x00001490
        /*0554*/ 	.word	0x000000ff
        /*0558*/ 	.word	0x00029800
        /*055c*/ 	.short	0x010a
        /*055e*/ 	.byte	0x27
	.zero		1


	//   ....[23]....
        /*0560*/ 	.word	0x00001530
        /*0564*/ 	.word	0x00000003
        /*0568*/ 	.word	0x00029830
        /*056c*/ 	.short	0x010a
        /*056e*/ 	.byte	0x3f
	.zero		1


	//   ....[24]....
        /*0570*/ 	.word	0x000015a0
        /*0574*/ 	.word	0x00000003
        /*0578*/ 	.word	0x00029830
        /*057c*/ 	.short	0x010a
        /*057e*/ 	.byte	0x3f
	.zero		1


	//   ....[25]....
        /*0580*/ 	.word	0x00003be0
        /*0584*/ 	.word	0x00000003
        /*0588*/ 	.word	0x00000000
        /*058c*/ 	.short	0x0101
        /*058e*/ 	.byte	0x3f
	.zero		1


	//   ....[26]....
        /*0590*/ 	.word	0x00005260
        /*0594*/ 	.word	0x000000ff
        /*0598*/ 	.word	0x00029830
        /*059c*/ 	.short	0x010a
        /*059e*/ 	.byte	0x06
	.zero		1


	//   ....[27]....
        /*05a0*/ 	.word	0x000052a0
        /*05a4*/ 	.word	0x000000ff
        /*05a8*/ 	.word	0x00029830
        /*05ac*/ 	.short	0x010a
        /*05ae*/ 	.byte	0x06
	.zero		1


	//   ....[28]....
        /*05b0*/ 	.word	0x00005ec0
        /*05b4*/ 	.word	0x000000ff
        /*05b8*/ 	.word	0x00029850
        /*05bc*/ 	.short	0x010a
        /*05be*/ 	.byte	0x06
	.zero		1


	//   ....[29]....
        /*05c0*/ 	.word	0x00005f00
        /*05c4*/ 	.word	0x000000ff
        /*05c8*/ 	.word	0x00029850
        /*05cc*/ 	.short	0x010a
        /*05ce*/ 	.byte	0x06
	.zero		1


	//   ....[30]....
        /*05d0*/ 	.word	0x00007fd0
        /*05d4*/ 	.word	0x00000004
        /*05d8*/ 	.word	0x00000000
        /*05dc*/ 	.short	0x0101
        /*05de*/ 	.byte	0x3f
	.zero		1


	//   ....[31]....
        /*05e0*/ 	.word	0x000081e0
        /*05e4*/ 	.word	0x000000ff
        /*05e8*/ 	.word	0x00000000
        /*05ec*/ 	.short	0x0101
        /*05ee*/ 	.byte	0x06
	.zero		1


	//   ....[32]....
        /*05f0*/ 	.word	0x00008860
        /*05f4*/ 	.word	0x000000ff
        /*05f8*/ 	.word	0x00029850
        /*05fc*/ 	.short	0x010a
        /*05fe*/ 	.byte	0x04
	.zero		1


	//   ....[33]....
        /*0600*/ 	.word	0x000088a0
        /*0604*/ 	.word	0x000000ff
        /*0608*/ 	.word	0x00029850
        /*060c*/ 	.short	0x010a
        /*060e*/ 	.byte	0x04
	.zero		1


	//   ....[34]....
        /*0610*/ 	.word	0x000095a0
        /*0614*/ 	.word	0x000000ff
        /*0618*/ 	.word	0x00000000
        /*061c*/ 	.short	0x0101
        /*061e*/ 	.byte	0x04
	.zero		1


	//   ....[35]....
        /*0620*/ 	.word	0x0000a8d0
        /*0624*/ 	.word	0x000000ff
        /*0628*/ 	.word	0x00000000
        /*062c*/ 	.short	0x0101
        /*062e*/ 	.byte	0x27
	.zero		1


	//   ....[36]....
        /*0630*/ 	.word	0x0000bab0
        /*0634*/ 	.word	0x00000002
        /*0638*/ 	.word	0x00029880
        /*063c*/ 	.short	0x010a
        /*063e*/ 	.byte	0x3f
	.zero		1


	//   ....[37]....
        /*0640*/ 	.word	0x0000bc30
        /*0644*/ 	.word	0x00000002
        /*0648*/ 	.word	0x00029840
        /*064c*/ 	.short	0x010a
        /*064e*/ 	.byte	0x3f
	.zero		1


	//   ....[38]....
        /*0650*/ 	.word	0x0000c7a0
        /*0654*/ 	.word	0x000000ff
        /*0658*/ 	.word	0x00029800
        /*065c*/ 	.short	0x0107
        /*065e*/ 	.byte	0x29
	.zero		1


	//   ....[39]....
        /*0660*/ 	.word	0x0000c7f0
        /*0664*/ 	.word	0x000000ff
        /*0668*/ 	.word	0x00029800
        /*066c*/ 	.short	0x0101
        /*066e*/ 	.byte	0x29
	.zero		1


	//   ....[40]....
        /*0670*/ 	.word	0x0000c820
        /*0674*/ 	.word	0x000000ff
        /*0678*/ 	.word	0x00029820
        /*067c*/ 	.short	0x010a
        /*067e*/ 	.byte	0x29
	.zero		1


	//   ....[41]....
        /*0680*/ 	.word	0x0000cb20
        /*0684*/ 	.word	0x00000006
        /*0688*/ 	.word	0x00029880
        /*068c*/ 	.short	0x010a
        /*068e*/ 	.byte	0x3f
	.zero		1


	//   ....[42]....
        /*0690*/ 	.word	0x0000cd50
        /*0694*/ 	.word	0x00000006
        /*0698*/ 	.word	0x00029840
        /*069c*/ 	.short	0x010a
        /*069e*/ 	.byte	0x3f
	.zero		1


	//   ....[43]....
        /*06a0*/ 	.word	0x0000d210
        /*06a4*/ 	.word	0x00000012
        /*06a8*/ 	.word	0x00029870
        /*06ac*/ 	.short	0x010a
        /*06ae*/ 	.byte	0x3f
	.zero		1


	//   ....[44]....
        /*06b0*/ 	.word	0x0000d280
        /*06b4*/ 	.word	0x00000012
        /*06b8*/ 	.word	0x00029860
        /*06bc*/ 	.short	0x010a
        /*06be*/ 	.byte	0x3f
	.zero		1


	//   ....[45]....
        /*06c0*/ 	.word	0x0000d7b0
        /*06c4*/ 	.word	0x00000012
        /*06c8*/ 	.word	0x00029850
        /*06cc*/ 	.short	0x0101
        /*06ce*/ 	.byte	0x3f
	.zero		1


	//   ....[46]....
        /*06d0*/ 	.word	0x0000d820
        /*06d4*/ 	.word	0x00000012
        /*06d8*/ 	.word	0x00000000
        /*06dc*/ 	.short	0x0101
        /*06de*/ 	.byte	0x3f
	.zero		1


	//   ....[47]....
        /*06e0*/ 	.word	0x0000d920
        /*06e4*/ 	.word	0x00000010
        /*06e8*/ 	.word	0x00029870
        /*06ec*/ 	.short	0x010a
        /*06ee*/ 	.byte	0x3f
	.zero		1


	//   ....[48]....
        /*06f0*/ 	.word	0x0000d990
        /*06f4*/ 	.word	0x00000010
        /*06f8*/ 	.word	0x00029860
        /*06fc*/ 	.short	0x010a
        /*06fe*/ 	.byte	0x3f
	.zero		1


	//   ....[49]....
        /*0700*/ 	.word	0x0000ded0
        /*0704*/ 	.word	0x00000010
        /*0708*/ 	.word	0x00029850
        /*070c*/ 	.short	0x0101
        /*070e*/ 	.byte	0x3f
	.zero		1


	//   ....[50]....
        /*0710*/ 	.word	0x0000df60
        /*0714*/ 	.word	0x00000000
        /*0718*/ 	.word	0x00000000
        /*071c*/ 	.short	0x0101
        /*071e*/ 	.byte	0x3f
	.zero		1


	//   ....[51]....
        /*0720*/ 	.word	0x0000e060
        /*0724*/ 	.word	0x00000008
        /*0728*/ 	.word	0x00029820
        /*072c*/ 	.short	0x010a
        /*072e*/ 	.byte	0x3f
	.zero		1


	//   ....[52]....
        /*0730*/ 	.word	0x0000e1e0
        /*0734*/ 	.word	0x00000005
        /*0738*/ 	.word	0x00000000
        /*073c*/ 	.short	0x010a
        /*073e*/ 	.byte	0x3f
	.zero		1


	//   ....[53]....
        /*0740*/ 	.word	0x0000e230
        /*0744*/ 	.word	0x00000007
        /*0748*/ 	.word	0x00000000
        /*074c*/ 	.short	0x010a
        /*074e*/ 	.byte	0x3f
	.zero		1


	//   ....[54]....
        /*0750*/ 	.word	0x0000e280
        /*0754*/ 	.word	0x00000011
        /*0758*/ 	.word	0x00029860
        /*075c*/ 	.short	0x010a
        /*075e*/ 	.byte	0x3f
	.zero		1


	//   ....[55]....
        /*0760*/ 	.word	0x0000e2d0
        /*0764*/ 	.word	0x00000003
        /*0768*/ 	.word	0x00029860
        /*076c*/ 	.short	0x010a
        /*076e*/ 	.byte	0x3f
	.zero		1


	//   ....[56]....
        /*0770*/ 	.word	0x0000e310
        /*0774*/ 	.word	0x00000011
        /*0778*/ 	.word	0x00029880
        /*077c*/ 	.short	0x010a
        /*077e*/ 	.byte	0x3f
	.zero		1


	//   ....[57]....
        /*0780*/ 	.word	0x0000e330
        /*0784*/ 	.word	0x00000003
        /*0788*/ 	.word	0x00029880
        /*078c*/ 	.short	0x010a
        /*078e*/ 	.byte	0x3f
	.zero		1


	//   ....[58]....
        /*0790*/ 	.word	0x0000e3a0
        /*0794*/ 	.word	0x00000003
        /*0798*/ 	.word	0x00029800
        /*079c*/ 	.short	0x010a
        /*079e*/ 	.byte	0x3f
	.zero		1


	//   ....[59]....
        /*07a0*/ 	.word	0x0000e3f0
        /*07a4*/ 	.word	0x00000003
        /*07a8*/ 	.word	0x00029830
        /*07ac*/ 	.short	0x010a
        /*07ae*/ 	.byte	0x3f
	.zero		1


	//   ....[60]....
        /*07b0*/ 	.word	0x0000e450
        /*07b4*/ 	.word	0x00000008
        /*07b8*/ 	.word	0x00029830
        /*07bc*/ 	.short	0x010a
        /*07be*/ 	.byte	0x3f
	.zero		1


	//   ....[61]....
        /*07c0*/ 	.word	0x0000e4b0
        /*07c4*/ 	.word	0x00000008
        /*07c8*/ 	.word	0x00029850
        /*07cc*/ 	.short	0x010a
        /*07ce*/ 	.byte	0x3f
	.zero		1


	//   ....[62]....
        /*07d0*/ 	.word	0x0000e510
        /*07d4*/ 	.word	0x00000003
        /*07d8*/ 	.word	0x00029850
        /*07dc*/ 	.short	0x010a
        /*07de*/ 	.byte	0x3f
	.zero		1


	//   ....[63]....
        /*07e0*/ 	.word	0x0000e660
        /*07e4*/ 	.word	0x00000002
        /*07e8*/ 	.word	0x00029880
        /*07ec*/ 	.short	0x010a
        /*07ee*/ 	.byte	0x3f
	.zero		1


	//   ....[64]....
        /*07f0*/ 	.word	0x0000e6b0
        /*07f4*/ 	.word	0x00000002
        /*07f8*/ 	.word	0x00029840
        /*07fc*/ 	.short	0x010a
        /*07fe*/ 	.byte	0x3f
	.zero		1


	//   ....[65]....
        /*0800*/ 	.word	0x0000ec90
        /*0804*/ 	.word	0x00000003
        /*0808*/ 	.word	0x00029820
        /*080c*/ 	.short	0x010a
        /*080e*/ 	.byte	0x3f
	.zero		1


	//   ....[66]....
        /*0810*/ 	.word	0x0000ece0
        /*0814*/ 	.word	0x00000006
        /*0818*/ 	.word	0x00029880
        /*081c*/ 	.short	0x010a
        /*081e*/ 	.byte	0x3f
	.zero		1


	//   ....[67]....
        /*0820*/ 	.word	0x0000ed30
        /*0824*/ 	.word	0x00000006
        /*0828*/ 	.word	0x00029840
        /*082c*/ 	.short	0x010a
        /*082e*/ 	.byte	0x3f
	.zero		1


	//   ....[68]....
        /*0830*/ 	.word	0x0000ed80
        /*0834*/ 	.word	0x00000012
        /*0838*/ 	.word	0x00029870
        /*083c*/ 	.short	0x010a
        /*083e*/ 	.byte	0x3f
	.zero		1


	//   ....[69]....
        /*0840*/ 	.word	0x0000edd0
        /*0844*/ 	.word	0x00000012
        /*0848*/ 	.word	0x00029860
        /*084c*/ 	.short	0x010a
        /*084e*/ 	.byte	0x3f
	.zero		1


	//   ....[70]....
        /*0850*/ 	.word	0x0000ee20
        /*0854*/ 	.word	0x00000010
        /*0858*/ 	.word	0x00029870
        /*085c*/ 	.short	0x010a
        /*085e*/ 	.byte	0x3f
	.zero		1


	//   ....[71]....
        /*0860*/ 	.word	0x0000ee70
        /*0864*/ 	.word	0x00000010
        /*0868*/ 	.word	0x00029860
        /*086c*/ 	.short	0x010a
        /*086e*/ 	.byte	0x3f
	.zero		1


	//   ....[72]....
        /*0870*/ 	.word	0x0000eec0
        /*0874*/ 	.word	0x00000008
        /*0878*/ 	.word	0x00029820
        /*087c*/ 	.short	0x010a
        /*087e*/ 	.byte	0x3f
	.zero		1


	//   ....[73]....
        /*0880*/ 	.word	0x0000ef10
        /*0884*/ 	.word	0x00000005
        /*0888*/ 	.word	0x00000000
        /*088c*/ 	.short	0x010a
        /*088e*/ 	.byte	0x3f
	.zero		1


	//   ....[74]....
        /*0890*/ 	.word	0x0000ef60
        /*0894*/ 	.word	0x00000007
        /*0898*/ 	.word	0x00000000
        /*089c*/ 	.short	0x010a
        /*089e*/ 	.byte	0x3f
	.zero		1


	//   ....[75]....
        /*08a0*/ 	.word	0x0000efb0
        /*08a4*/ 	.word	0x00000011
        /*08a8*/ 	.word	0x00029860
        /*08ac*/ 	.short	0x010a
        /*08ae*/ 	.byte	0x3f
	.zero		1


	//   ....[76]....
        /*08b0*/ 	.word	0x0000f000
        /*08b4*/ 	.word	0x00000003
        /*08b8*/ 	.word	0x00029860
        /*08bc*/ 	.short	0x010a
        /*08be*/ 	.byte	0x3f
	.zero		1


	//   ....[77]....
        /*08c0*/ 	.word	0x0000f050
        /*08c4*/ 	.word	0x00000011
        /*08c8*/ 	.word	0x00029880
        /*08cc*/ 	.short	0x010a
        /*08ce*/ 	.byte	0x3f
	.zero		1


	//----- nvinfo : EIATTR_NUM_MBARRIERS
	.align		4
.L_103:
        /*08d0*/ 	.byte	0x03, 0x38
        /*08d2*/ 	.short	0x0016


	//----- nvinfo : EIATTR_EXIT_INSTR_OFFSETS
	.align		4
        /*08d4*/ 	.byte	0x04, 0x1c
        /*08d6*/ 	.short	(.L_105 - .L_104)


	//   ....[0]....
.L_104:
        /*08d8*/ 	.word	0x00000a30


	//   ....[1]....
        /*08dc*/ 	.word	0x0000ac90


	//   ....[2]....
        /*08e0*/ 	.word	0x0000e0d0


	//   ....[3]....
        /*08e4*/ 	.word	0x0000e380


	//----- nvinfo : EIATTR_MAX_THREADS
	.align		4
.L_105:
        /*08e8*/ 	.byte	0x04, 0x05
        /*08ea*/ 	.short	(.L_107 - .L_106)
.L_106:
        /*08ec*/ 	.word	0x00000180
        /*08f0*/ 	.word	0x00000001
        /*08f4*/ 	.word	0x00000001


	//----- nvinfo : EIATTR_CRS_STACK_SIZE
	.align		4
.L_107:
        /*08f8*/ 	.byte	0x04, 0x1e
        /*08fa*/ 	.short	(.L_109 - .L_108)
.L_108:
        /*08fc*/ 	.word	0x00000000


	//----- nvinfo : EIATTR_CBANK_PARAM_SIZE
	.align		4
.L_109:
        /*0900*/ 	.byte	0x03, 0x19
        /*0902*/ 	.short	0x0a70


	//----- nvinfo : EIATTR_PARAM_CBANK
	.align		4
        /*0904*/ 	.byte	0x04, 0x0a
        /*0906*/ 	.short	(.L_111 - .L_110)
	.align		4
.L_110:
        /*0908*/ 	.word	index@(.nv.constant0._ZN7cutlass13device_kernelIN5flash11enable_sm90INS1_16FlashAttnFwdSm90INS1_25CollectiveMainloopFwdSm90ILi2EN4cute5tupleIJNS5_1CILi1EEES8_S8_EEENS6_IJNS7_ILi128EEENS7_ILi160EEENS7_ILi192EEEEEELi128ENS_12float_e4m3_tEfNS_4arch4Sm90ELb0ELb0ELb1ELb0ELb0ELb0ELb0ELb1ELb1ELb1ELb0ELb0EEENS1_21CollectiveEpilogueFwdINS6_IJSA_SA_SB_EEES9_NS_10bfloat16_tESG_Li256ELb0ELb1ELb0ELb1EEENS1_29StaticPersistentTileSchedulerILb0EEEEEEEEEvNT_6ParamsE)
        /*090c*/ 	.short	0x0210
        /*090e*/ 	.short	0x0a70


	//----- nvinfo : EIATTR_SW_WAR
	.align		4
.L_111:
        /*0910*/ 	.byte	0x04, 0x36
        /*0912*/ 	.short	(.L_113 - .L_112)
.L_112:
        /*0914*/ 	.word	0x00000008
.L_113:


//--------------------- .nv.info._ZN7cutlass13device_kernelIN5flash11enable_sm90INS1_16FlashAttnFwdSm90INS1_25CollectiveMainloopFwdSm90ILi2EN4cute5tupleIJNS5_1CILi2EEENS7_ILi1EEES9_EEENS6_IJNS7_ILi128EEENS7_ILi160EEENS7_ILi192EEEEEELi128ENS_12float_e4m3_tEfNS_4arch4Sm90ELb0ELb0ELb1ELb0ELb0ELb0ELb0ELb1ELb1ELb1ELb0ELb0EEENS1_21CollectiveEpilogueFwdINS6_IJSB_SB_SC_EEESA_NS_10bfloat16_tESH_Li256ELb0ELb1ELb0ELb1EEENS1_29StaticPersistentTileSchedulerILb0EEEEEEEEEvNT_6ParamsE --------------------------
	.section	.nv.info._ZN7cutlass13device_kernelIN5flash11enable_sm90INS1_16FlashAttnFwdSm90INS1_25CollectiveMainloopFwdSm90ILi2EN4cute5tupleIJNS5_1CILi2EEENS7_ILi1EEES9_EEENS6_IJNS7_ILi128EEENS7_ILi160EEENS7_ILi192EEEEEELi128ENS_12float_e4m3_tEfNS_4arch4Sm90ELb0ELb0ELb1ELb0ELb0ELb0ELb0ELb1ELb1ELb1ELb0ELb0EEENS1_21CollectiveEpilogueFwdINS6_IJSB_SB_SC_EEESA_NS_10bfloat16_tESH_Li256ELb0ELb1ELb0ELb1EEENS1_29StaticPersistentTileSchedulerILb0EEEEEEEEEvNT_6ParamsE,"",@"SHT_CUDA_INFO"
	.sectionflags	@""
	.align	4


	//----- nvinfo : EIATTR_CUDA_API_VERSION
	.align		4
        /*0000*/ 	.byte	0x04, 0x37
        /*0002*/ 	.short	(.L_115 - .L_114)
.L_114:
        /*0004*/ 	.word	0x00000082


	//----- nvinfo : EIATTR_KPARAM_INFO
	.align		4
.L_115:
        /*0008*/ 	.byte	0x04, 0x17
        /*000a*/ 	.short	(.L_117 - .L_116)
.L_116:
        /*000c*/ 	.word	0x00000000
        /*0010*/ 	.short	0x0000
        /*0012*/ 	.short	0x0070
        /*0014*/ 	.byte	0x00, 0xf0, 0x01, 0x28


	//----- nvinfo : EIATTR_SPARSE_MMA_MASK
	.align		4
.L_117:
        /*0018*/ 	.byte	0x03, 0x50
        /*001a*/ 	.short	0x0000


	//----- nvinfo : EIATTR_MAXREG_COUNT
	.align		4
        /*001c*/ 	.byte	0x03, 0x1b
        /*001e*/ 	.short	0x00a8


	//----- nvinfo : EIATTR_NUM_BARRIERS
	.align		4
        /*0020*/ 	.byte	0x02, 0x4c
        /*0022*/ 	.byte	0x10
	.zero		1


	//----- nvinfo : EIATTR_EXTERNS
	.align		4
        /*0024*/ 	.byte	0x04, 0x0f
        /*0026*/ 	.short	(.L_119 - .L_118)


	//   ....[0]....
	.align		4
.L_118:
        /*0028*/ 	.word	index@(__assertfail)


	//----- nvinfo : EIATTR_ANNOTATIONS
	.align		4
.L_119:
        /*002c*/ 	.byte	0x04, 0x55
        /*002e*/ 	.short	(.L_121 - .L_120)


	//   ....[0]....
.L_120:
        /* <DEDUP_REMOVED lines=16> */
        /*0124*/ 	.byte	0x10, 0xe4, 0x00, 0x00, 0x01, 0x00, 0x00, 0x00, 0x90, 0xe5, 0x00, 0x00


	//----- nvinfo : EIATTR_MERCURY_ISA_VERSION
	.align		4
.L_121:
        /*0130*/ 	.byte	0x03, 0x5f
        /*0132*/ 	.short	0x0101


	//----- nvinfo : EIATTR_INT_WARP_WIDE_INSTR_OFFSETS
	.align		4
        /*0134*/ 	.byte	0x04, 0x31
        /*0136*/ 	.short	(.L_123 - .L_122)


	//   ....[0]....
.L_122:
        /*0138*/ 	.word	0x00000130


	//   ....[1]....
        /*013c*/ 	.word	0x00000170


	//   ....[2]....
        /*0140*/ 	.word	0x000001e0


	//----- nvinfo : EIATTR_COOP_GROUP_MASK_REGIDS
	.align		4
.L_123:
        /*0144*/ 	.byte	0x04, 0x29
        /*0146*/ 	.short	(.L_125 - .L_124)


	//   ....[0]....
.L_124:
        /*0148*/ 	.word	0xffffffff


	//   ....[1]....
        /*014c*/ 	.word	0xffffffff


	//   ....[2]....
        /*0150*/ 	.word	0xffffffff


	//   ....[3]....
        /*0154*/ 	.word	0xffffffff


	//   ....[4]....
        /*0158*/ 	.word	0xffffffff


	//   ....[5]....
        /*015c*/ 	.word	0xffffffff


	//   ....[6]....
        /*0160*/ 	.word	0xffffffff


	//   ....[7]....
        /*0164*/ 	.word	0xffffffff


	//   ....[8]....
        /*0168*/ 	.word	0xffffffff


	//   ....[9]....
        /*016c*/ 	.word	0xffffffff


	//   ....[10]....
        /*0170*/ 	.word	0xffffffff


	//   ....[11]....
        /*0174*/ 	.word	0xffffffff


	//   ....[12]....
        /*0178*/ 	.word	0xffffffff


	//   ....[13]....
        /*017c*/ 	.word	0xffffffff


	//   ....[14]....
        /*0180*/ 	.word	0xffffffff


	//   ....[15]....
        /*0184*/ 	.word	0xffffffff


	//   ....[16]....
        /*0188*/ 	.word	0xffffffff


	//   ....[17]....
        /*018c*/ 	.word	0xffffffff


	//   ....[18]....
        /*0190*/ 	.word	0xffffffff


	//   ....[19]....
        /*0194*/ 	.word	0xffffffff


	//   ....[20]....
        /*0198*/ 	.word	0xffffffff


	//   ....[21]....
        /*019c*/ 	.word	0xffffffff


	//   ....[22]....
        /*01a0*/ 	.word	0xffffffff


	//   ....[23]....
        /*01a4*/ 	.word	0xffffffff


	//   ....[24]....
        /*01a8*/ 	.word	0xffffffff


	//   ....[25]....
        /*01ac*/ 	.word	0xffffffff


	//   ....[26]....
        /*01b0*/ 	.word	0xffffffff


	//   ....[27]....
        /*01b4*/ 	.word	0xffffffff


	//   ....[28]....
        /*01b8*/ 	.word	0xffffffff


	//   ....[29]....
        /*01bc*/ 	.word	0xffffffff


	//   ....[30]....
        /*01c0*/ 	.word	0xffffffff


	//   ....[31]....
        /*01c4*/ 	.word	0xffffffff


	//   ....[32]....
        /*01c8*/ 	.word	0xffffffff


	//   ....[33]....
        /*01cc*/ 	.word	0xffffffff


	//   ....[34]....
        /*01d0*/ 	.word	0xffffffff


	//   ....[35]....
        /*01d4*/ 	.word	0xffffffff


	//   ....[36]....
        /*01d8*/ 	.word	0xffffffff


	//   ....[37]....
        /*01dc*/ 	.word	0xffffffff


	//   ....[38]....
        /*01e0*/ 	.word	0xffffffff


	//   ....[39]....
        /*01e4*/ 	.word	0xffffffff


	//   ....[40]....
        /*01e8*/ 	.word	0xffffffff


	//   ....[41]....
        /*01ec*/ 	.word	0xffffffff


	//   ....[42]....
        /*01f0*/ 	.word	0xffffffff


	//   ....[43]....
        /*01f4*/ 	.word	0xffffffff


	//   ....[44]....
        /*01f8*/ 	.word	0xffffffff


	//   ....[45]....
        /*01fc*/ 	.word	0xffffffff


	//   ....[46]....
        /*0200*/ 	.word	0xffffffff


	//   ....[47]....
        /*0204*/ 	.word	0xffffffff


	//   ....[48]....
        /*0208*/ 	.word	0xffffffff


	//   ....[49]....
        /*020c*/ 	.word	0xffffffff


	//   ....[50]....
        /*0210*/ 	.word	0xffffffff


	//   ....[51]....
        /*0214*/ 	.word	0xffffffff


	//   ....[52]....
        /*0218*/ 	.word	0xffffffff


	//   ....[53]....
        /*021c*/ 	.word	0xffffffff


	//   ....[54]....
        /*0220*/ 	.word	0xffffffff


	//   ....[55]....
        /*0224*/ 	.word	0xffffffff


	//   ....[56]....
        /*0228*/ 	.word	0xffffffff


	//   ....[57]....
        /*022c*/ 	.word	0xffffffff


	//   ....[58]....
        /*0230*/ 	.word	0xffffffff


	//   ....[59]....
        /*0234*/ 	.word	0xffffffff


	//   ....[60]....
        /*0238*/ 	.word	0xffffffff


	//   ....[61]....
        /*023c*/ 	.word	0xffffffff


	//   ....[62]....
        /*0240*/ 	.word	0xffffffff


	//   ....[63]....
        /*0244*/ 	.word	0xffffffff


	//   ....[64]....
        /*0248*/ 	.word	0xffffffff


	//   ....[65]....
        /*024c*/ 	.word	0xffffffff


	//   ....[66]....
        /*0250*/ 	.word	0xffffffff


	//   ....[67]....
        /*0254*/ 	.word	0xffffffff


	//   ....[68]....
        /*0258*/ 	.word	0xffffffff


	//   ....[69]....
        /*025c*/ 	.word	0xffffffff


	//   ....[70]....
        /*0260*/ 	.word	0xffffffff


	//   ....[71]....
        /*0264*/ 	.word	0xffffffff


	//   ....[72]....
        /*0268*/ 	.word	0xffffffff


	//   ....[73]....
        /*026c*/ 	.word	0xffffffff


	//   ....[74]....
        /*0270*/ 	.word	0xffffffff


	//   ....[75]....
        /*0274*/ 	.word	0x0500000f


	//   ....[76]....
        /*0278*/ 	.word	0x0500000f


	//   ....[77]....
        /*027c*/ 	.word	0x0500000f


	//   ....[78]....
        /*0280*/ 	.word	0x0500000f


	//   ....[79]....
        /*0284*/ 	.word	0x0500000f


	//   ....[80]....
        /*0288*/ 	.word	0x0500000f


	//   ....[81]....
        /*028c*/ 	.word	0x0500000f


	//   ....[82]....
        /*0290*/ 	.word	0x0500000f


	//   ....[83]....
        /*0294*/ 	.word	0x0500000f


	//----- nvinfo : EIATTR_COOP_GROUP_INSTR_OFFSETS
	.align		4
.L_125:
        /*0298*/ 	.byte	0x04, 0x28
        /*029a*/ 	.short	(.L_127 - .L_126)


	//   ....[0]....
.L_126:
        /*029c*/ 	.word	0x00000070


	//   ....[1]....
        /*02a0*/ 	.word	0x00000140


	//   ....[2]....
        /*02a4*/ 	.word	0x00000190


	//   ....[3]....
        /*02a8*/ 	.word	0x000003d0


	//   ....[4]....
        /*02ac*/ 	.word	0x000005f0


	//   ....[5]....
        /*02b0*/ 	.word	0x00000820


	//   ....[6]....
        /*02b4*/ 	.word	0x00000aa0


	//   ....[7]....
        /*02b8*/ 	.word	0x00000de0


	//   ....[8]....
        /*02bc*/ 	.word	0x000012c0


	//   ....[9]....
        /*02c0*/ 	.word	0x00003b90


	//   ....[10]....
        /*02c4*/ 	.word	0x00003c30


	//   ....[11]....
        /*02c8*/ 	.word	0x00004210


	//   ....[12]....
        /*02cc*/ 	.word	0x00004280


	//   ....[13]....
        /*02d0*/ 	.word	0x00007240


	//   ....[14]....
        /*02d4*/ 	.word	0x00007270


	//   ....[15]....
        /*02d8*/ 	.word	0x000072a0


	//   ....[16]....
        /*02dc*/ 	.word	0x000072b0


	//   ....[17]....
        /*02e0*/ 	.word	0x00008dc0


	//   ....[18]....
        /*02e4*/ 	.word	0x00008dd0


	//   ....[19]....
        /*02e8*/ 	.word	0x00008e50


	//   ....[20]....
        /*02ec*/ 	.word	0x00008e60


	//   ....[21]....
        /*02f0*/ 	.word	0x0000a120


	//   ....[22]....
        /*02f4*/ 	.word	0x0000a160


	//   ....[23]....
        /*02f8*/ 	.word	0x0000a180


	//   ....[24]....
        /*02fc*/ 	.word	0x0000a190


	//   ....[25]....
        /*0300*/ 	.word	0x0000a1a0


	//   ....[26]....
        /*0304*/ 	.word	0x0000a1b0


	//   ....[27]....
        /*0308*/ 	.word	0x0000a1c0


	//   ....[28]....
        /*030c*/ 	.word	0x0000a1d0


	//   ....[29]....
        /*0310*/ 	.word	0x0000a1e0


	//   ....[30]....
        /*0314*/ 	.word	0x0000a210


	//   ....[31]....
        /*0318*/ 	.word	0x0000a260


	//   ....[32]....
        /*031c*/ 	.word	0x0000a290


	//   ....[33]....
        /*0320*/ 	.word	0x0000a2c0


	//   ....[34]....
        /*0324*/ 	.word	0x0000a2d0


	//   ....[35]....
        /*0328*/ 	.word	0x0000a2e0


	//   ....[36]....
        /*032c*/ 	.word	0x0000a2f0


	//   ....[37]....
        /*0330*/ 	.word	0x0000a300


	//   ....[38]....
        /*0334*/ 	.word	0x0000a330


	//   ....[39]....
        /*0338*/ 	.word	0x0000a360


	//   ....[40]....
        /*033c*/ 	.word	0x0000a370


	//   ....[41]....
        /*0340*/ 	.word	0x0000a380


	//   ....[42]....
        /*0344*/ 	.word	0x0000a390


	//   ....[43]....
        /*0348*/ 	.word	0x0000a3a0


	//   ....[44]....
        /*034c*/ 	.word	0x0000a3b0


	//   ....[45]....
        /*0350*/ 	.word	0x0000a3c0


	//   ....[46]....
        /*0354*/ 	.word	0x0000a3d0


	//   ....[47]....
        /*0358*/ 	.word	0x0000a3e0


	//   ....[48]....
        /*035c*/ 	.word	0x0000a3f0


	//   ....[49]....
        /*0360*/ 	.word	0x0000a400


	//   ....[50]....
        /*0364*/ 	.word	0x0000a410


	//   ....[51]....
        /*0368*/ 	.word	0x0000a430


	//   ....[52]....
        /*036c*/ 	.word	0x0000a440


	//   ....[53]....
        /*0370*/ 	.word	0x0000a560


	//   ....[54]....
        /*0374*/ 	.word	0x0000a590


	//   ....[55]....
        /*0378*/ 	.word	0x0000a650


	//   ....[56]....
        /*037c*/ 	.word	0x0000a6a0


	//   ....[57]....
        /*0380*/ 	.word	0x0000ab10


	//   ....[58]....
        /*0384*/ 	.word	0x0000ab40


	//   ....[59]....
        /*0388*/ 	.word	0x0000ac10


	//   ....[60]....
        /*038c*/ 	.word	0x0000ac30


	//   ....[61]....
        /*0390*/ 	.word	0x0000ace0


	//   ....[62]....
        /*0394*/ 	.word	0x0000ad00


	//   ....[63]....
        /*0398*/ 	.word	0x0000adc0


	//   ....[64]....
        /*039c*/ 	.word	0x0000ae00


	//   ....[65]....
        /*03a0*/ 	.word	0x0000bb00


	//   ....[66]....
        /*03a4*/ 	.word	0x0000c7c0


	//   ....[67]....
        /*03a8*/ 	.word	0x0000c7f0


	//   ....[68]....
        /*03ac*/ 	.word	0x0000c8d0


	//   ....[69]....
        /*03b0*/ 	.word	0x0000c8e0


	//   ....[70]....
        /*03b4*/ 	.word	0x0000c970


	//   ....[71]....
        /*03b8*/ 	.word	0x0000c980


	//   ....[72]....
        /*03bc*/ 	.word	0x0000c990


	//   ....[73]....
        /*03c0*/ 	.word	0x0000c9a0


	//   ....[74]....
        /*03c4*/ 	.word	0x0000e4e0


	//   ....[75]....
        /*03c8*/ 	.word	0x0000e9e0


	//   ....[76]....
        /*03cc*/ 	.word	0x0000eb90


	//   ....[77]....
        /*03d0*/ 	.word	0x0000ebf0


	//   ....[78]....
        /*03d4*/ 	.word	0x0000ec80


	//   ....[79]....
        /*03d8*/ 	.word	0x0000ed90


	//   ....[80]....
        /*03dc*/ 	.word	0x0000edf0


	//   ....[81]....
        /*03e0*/ 	.word	0x0000eef0


	//   ....[82]....
        /*03e4*/ 	.word	0x0000ef50


	//   ....[83]....
        /*03e8*/ 	.word	0x0000f030


	//----- nvinfo : EIATTR_REG_RECONFIG
	.align		4
.L_127:
        /*03ec*/ 	.byte	0x01, 0x54
	.zero		2


	//----- nvinfo : EIATTR_SYSCALL_OFFSETS
	.align		4
        /*03f0*/ 	.byte	0x04, 0x46
        /*03f2*/ 	.short	(.L_129 - .L_128)


	//   ....[0]....
.L_128:
        /*03f4*/ 	.word	0x00001620


	//   ....[1]....
        /*03f8*/ 	.word	0x0000b5b0


	//   ....[2]....
        /*03fc*/ 	.word	0x0000b710


	//   ....[3]....
        /*0400*/ 	.word	0x0000b850


	//   ....[4]....
        /*0404*/ 	.word	0x0000b970


	//   ....[5]....
        /*0408*/ 	.word	0x0000c3c0


	//----- nvinfo : EIATTR_MBARRIER_INSTR_OFFSETS
	.align		4
.L_129:
        /*040c*/ 	.byte	0x04, 0x39
        /*040e*/ 	.short	(.L_131 - .L_130)


	//   ....[0]....
.L_130:
        /*0410*/ 	.word	0x00000270
        /*0414*/ 	.word	0x000000ff
        /*0418*/ 	.word	0x00029800
        /*041c*/ 	.short	0x0100
        /*041e*/ 	.byte	0x08
	.zero		1


	//   ....[1]....
        /*0420*/ 	.word	0x00000280
        /*0424*/ 	.word	0x000000ff
        /*0428*/ 	.word	0x00029820
        /*042c*/ 	.short	0x0100
        /*042e*/ 	.byte	0x08
	.zero		1


	//   ....[2]....
        /*0430*/ 	.word	0x00000370
        /*0434*/ 	.word	0x000000ff
        /*0438*/ 	.word	0x00029830
        /*043c*/ 	.short	0x0100
        /*043e*/ 	.byte	0x08
	.zero		1


	//   ....[3]....
        /*0440*/ 	.word	0x00000380
        /*0444*/ 	.word	0x000000ff
        /*0448*/ 	.word	0x00029840
        /*044c*/ 	.short	0x0100
        /*044e*/ 	.byte	0x08
	.zero		1


	//   ....[4]....
        /*0450*/ 	.word	0x00000390
        /*0454*/ 	.word	0x000000ff
        /*0458*/ 	.word	0x00029838
        /*045c*/ 	.short	0x0100
        /*045e*/ 	.byte	0x08
	.zero		1


	//   ....[5]....
        /*0460*/ 	.word	0x000003a0
        /*0464*/ 	.word	0x000000ff
        /*0468*/ 	.word	0x00029848
        /*046c*/ 	.short	0x0100
        /*046e*/ 	.byte	0x08
	.zero		1


	//   ....[6]....
        /*0470*/ 	.word	0x000005a0
        /*0474*/ 	.word	0x000000ff
        /*0478*/ 	.word	0x00029850
        /*047c*/ 	.short	0x0100
        /*047e*/ 	.byte	0x08
	.zero		1


	//   ....[7]....
        /*0480*/ 	.word	0x000005b0
        /*0484*/ 	.word	0x000000ff
        /*0488*/ 	.word	0x00029860
        /*048c*/ 	.short	0x0100
        /*048e*/ 	.byte	0x08
	.zero		1


	//   ....[8]....
        /*0490*/ 	.word	0x000005c0
        /*0494*/ 	.word	0x000000ff
        /*0498*/ 	.word	0x00029858
        /*049c*/ 	.short	0x0100
        /*049e*/ 	.byte	0x08
	.zero		1


	//   ....[9]....
        /*04a0*/ 	.word	0x000005d0
        /*04a4*/ 	.word	0x000000ff
        /*04a8*/ 	.word	0x00029868
        /*04ac*/ 	.short	0x0100
        /*04ae*/ 	.byte	0x08
	.zero		1


	//   ....[10]....
        /*04b0*/ 	.word	0x000007d0
        /*04b4*/ 	.word	0x000000ff
        /*04b8*/ 	.word	0x00029870
        /*04bc*/ 	.short	0x0100
        /*04be*/ 	.byte	0x08
	.zero		1


	//   ....[11]....
        /*04c0*/ 	.word	0x000007e0
        /*04c4*/ 	.word	0x000000ff
        /*04c8*/ 	.word	0x00029880
        /*04cc*/ 	.short	0x0100
        /*04ce*/ 	.byte	0x08
	.zero		1


	//   ....[12]....
        /*04d0*/ 	.word	0x000007f0
        /*04d4*/ 	.word	0x000000ff
        /*04d8*/ 	.word	0x00029878
        /*04dc*/ 	.short	0x0100
        /*04de*/ 	.byte	0x08
	.zero		1


	//   ....[13]....
        /*04e0*/ 	.word	0x00000800
        /*04e4*/ 	.word	0x000000ff
        /*04e8*/ 	.word	0x00029888
        /*04ec*/ 	.short	0x0100
        /*04ee*/ 	.byte	0x08
	.zero		1


	//   ....[14]....
        /*04f0*/ 	.word	0x00000a50
        /*04f4*/ 	.word	0x000000ff
        /*04f8*/ 	.word	0x00029890
        /*04fc*/ 	.short	0x0100
        /*04fe*/ 	.byte	0x08
	.zero		1


	//   ....[15]....
        /*0500*/ 	.word	0x00000a60
        /*0504*/ 	.word	0x000000ff
        /*0508*/ 	.word	0x000298a0
        /*050c*/ 	.short	0x0100
        /*050e*/ 	.byte	0x08
	.zero		1


	//   ....[16]....
        /*0510*/ 	.word	0x00000a70
        /*0514*/ 	.word	0x000000ff
        /*0518*/ 	.word	0x00029898
        /*051c*/ 	.short	0x0100
        /*051e*/ 	.byte	0x08
	.zero		1


	//   ....[17]....
        /*0520*/ 	.word	0x00000a80
        /*0524*/ 	.word	0x000000ff
        /*0528*/ 	.word	0x000298a8
        /*052c*/ 	.short	0x0100
        /*052e*/ 	.byte	0x08
	.zero		1


	//   ....[18]....
        /*0530*/ 	.word	0x00000d30
        /*0534*/ 	.word	0x000000ff
        /*0538*/ 	.word	0x000298b0
        /*053c*/ 	.short	0x0100
        /*053e*/ 	.byte	0x08
	.zero		1


	//   ....[19]....
        /*0540*/ 	.word	0x00000d40
        /*0544*/ 	.word	0x000000ff
        /*0548*/ 	.word	0x000298c0
        /*054c*/ 	.short	0x0100
        /*054e*/ 	.byte	0x08
	.zero		1


	//   ....[20]....
        /*0550*/ 	.word	0x00000d50
        /*0554*/ 	.word	0x000000ff
        /*0558*/ 	.word	0x000298b8
        /*055c*/ 	.short	0x0100
        /*055e*/ 	.byte	0x08
	.zero		1


	//   ....[21]....
        /*0560*/ 	.word	0x00000d60
        /*0564*/ 	.word	0x000000ff
        /*0568*/ 	.word	0x000298c8
        /*056c*/ 	.short	0x0100
        /*056e*/ 	.byte	0x08
	.zero		1


	//   ....[22]....
        /*0570*/ 	.word	0x000019b0
        /*0574*/ 	.word	0x000000ff
        /*0578*/ 	.word	0x00029800
        /*057c*/ 	.short	0x010a
        /*057e*/ 	.byte	0x27
	.zero		1


	//   ....[23]....
        /*0580*/ 	.word	0x00001a50
        /*0584*/ 	.word	0x00000003
        /*0588*/ 	.word	0x00029830
        /*058c*/ 	.short	0x010a
        /*058e*/ 	.byte	0x3f
	.zero		1


	//   ....[24]....
        /*0590*/ 	.word	0x00001a90
        /*0594*/ 	.word	0x00000003
        /*0598*/ 	.word	0x00029830
        /*059c*/ 	.short	0x010a
        /*059e*/ 	.byte	0x3f
	.zero		1


	//   ....[25]....
        /*05a0*/ 	.word	0x00004570
        /*05a4*/ 	.word	0x00000003
        /*05a8*/ 	.word	0x00000000
        /*05ac*/ 	.short	0x0101
        /*05ae*/ 	.byte	0x3f
	.zero		1


	//   ....[26]....
        /*05b0*/ 	.word	0x00005420
        /*05b4*/ 	.word	0x000000ff
        /*05b8*/ 	.word	0x00029830
        /*05bc*/ 	.short	0x010a
        /*05be*/ 	.byte	0x06
	.zero		1


	//   ....[27]....
        /*05c0*/ 	.word	0x00005460
        /*05c4*/ 	.word	0x000000ff
        /*05c8*/ 	.word	0x00029830
        /*05cc*/ 	.short	0x010a
        /*05ce*/ 	.byte	0x06
	.zero		1


	//   ....[28]....
        /*05d0*/ 	.word	0x000060a0
        /*05d4*/ 	.word	0x000000ff
        /*05d8*/ 	.word	0x00029850
        /*05dc*/ 	.short	0x010a
        /*05de*/ 	.byte	0x06
	.zero		1


	//   ....[29]....
        /*05e0*/ 	.word	0x000060e0
        /*05e4*/ 	.word	0x000000ff
        /*05e8*/ 	.word	0x00029850
        /*05ec*/ 	.short	0x010a
        /*05ee*/ 	.byte	0x06
	.zero		1


	//   ....[30]....
        /*05f0*/ 	.word	0x000081a0
        /*05f4*/ 	.word	0x0000009b
        /*05f8*/ 	.word	0x00000000
        /*05fc*/ 	.short	0x0101
        /*05fe*/ 	.byte	0x3f
	.zero		1


	//   ....[31]....
        /*0600*/ 	.word	0x000083f0
        /*0604*/ 	.word	0x000000ff
        /*0608*/ 	.word	0x00000000
        /*060c*/ 	.short	0x0101
        /*060e*/ 	.byte	0x06
	.zero		1


	//   ....[32]....
        /*0610*/ 	.word	0x00008a80
        /*0614*/ 	.word	0x000000ff
        /*0618*/ 	.word	0x00029850
        /*061c*/ 	.short	0x010a
        /*061e*/ 	.byte	0x04
	.zero		1


	//   ....[33]....
        /*0620*/ 	.word	0x00008ac0
        /*0624*/ 	.word	0x000000ff
        /*0628*/ 	.word	0x00029850
        /*062c*/ 	.short	0x010a
        /*062e*/ 	.byte	0x04
	.zero		1


	//   ....[34]....
        /*0630*/ 	.word	0x000097a0
        /*0634*/ 	.word	0x000000ff
        /*0638*/ 	.word	0x00000000
        /*063c*/ 	.short	0x0101
        /*063e*/ 	.byte	0x04
	.zero		1


	//   ....[35]....
        /*0640*/ 	.word	0x0000aaf0
        /*0644*/ 	.word	0x000000ff
        /*0648*/ 	.word	0x00000000
        /*064c*/ 	.short	0x0101
        /*064e*/ 	.byte	0x04
	.zero		1


	//   ....[36]....
        /*0650*/ 	.word	0x0000ab50
        /*0654*/ 	.word	0x000000ff
        /*0658*/ 	.word	0x00000000
        /*065c*/ 	.short	0x0101
        /*065e*/ 	.byte	0x27
	.zero		1


	//   ....[37]....
        /*0660*/ 	.word	0x0000bd10
        /*0664*/ 	.word	0x00000002
        /*0668*/ 	.word	0x00029880
        /*066c*/ 	.short	0x010a
        /*066e*/ 	.byte	0x3f
	.zero		1


	//   ....[38]....
        /*0670*/ 	.word	0x0000bf50
        /*0674*/ 	.word	0x00000002
        /*0678*/ 	.word	0x00029840
        /*067c*/ 	.short	0x010a
        /*067e*/ 	.byte	0x3f
	.zero		1


	//   ....[39]....
        /*0680*/ 	.word	0x0000cae0
        /*0684*/ 	.word	0x000000ff
        /*0688*/ 	.word	0x00029800
        /*068c*/ 	.short	0x0107
        /*068e*/ 	.byte	0x29
	.zero		1


	//   ....[40]....
        /*0690*/ 	.word	0x0000cb30
        /*0694*/ 	.word	0x000000ff
        /*0698*/ 	.word	0x00029800
        /*069c*/ 	.short	0x0101
        /*069e*/ 	.byte	0x29
	.zero		1


	//   ....[41]....
        /*06a0*/ 	.word	0x0000cb60
        /*06a4*/ 	.word	0x000000ff
        /*06a8*/ 	.word	0x00029820
        /*06ac*/ 	.short	0x010a
        /*06ae*/ 	.byte	0x29
	.zero		1


	//   ....[42]....
        /*06b0*/ 	.word	0x0000ce20
        /*06b4*/ 	.word	0x00000006
        /*06b8*/ 	.word	0x00029880
        /*06bc*/ 	.short	0x010a
        /*06be*/ 	.byte	0x3f
	.zero		1


	//   ....[43]....
        /*06c0*/ 	.word	0x0000d110
        /*06c4*/ 	.word	0x00000006
        /*06c8*/ 	.word	0x00029840
        /*06cc*/ 	.short	0x010a
        /*06ce*/ 	.byte	0x3f
	.zero		1


	//   ....[44]....
        /*06d0*/ 	.word	0x0000d640
        /*06d4*/ 	.word	0x00000012
        /*06d8*/ 	.word	0x00029870
        /*06dc*/ 	.short	0x010a
        /*06de*/ 	.byte	0x3f
	.zero		1


	//   ....[45]....
        /*06e0*/ 	.word	0x0000d6b0
        /*06e4*/ 	.word	0x00000012
        /*06e8*/ 	.word	0x00029860
        /*06ec*/ 	.short	0x010a
        /*06ee*/ 	.byte	0x3f
	.zero		1


	//   ....[46]....
        /*06f0*/ 	.word	0x0000dba0
        /*06f4*/ 	.word	0x00000012
        /*06f8*/ 	.word	0x00029850
        /*06fc*/ 	.short	0x0101
        /*06fe*/ 	.byte	0x3f
	.zero		1


	//   ....[47]....
        /*0700*/ 	.word	0x0000dc30
        /*0704*/ 	.word	0x00000012
        /*0708*/ 	.word	0x00000000
        /*070c*/ 	.short	0x0101
        /*070e*/ 	.byte	0x3f
	.zero		1


	//   ....[48]....
        /*0710*/ 	.word	0x0000dd50
        /*0714*/ 	.word	0x00000010
        /*0718*/ 	.word	0x00029870
        /*071c*/ 	.short	0x010a
        /*071e*/ 	.byte	0x3f
	.zero		1


	//   ....[49]....
        /*0720*/ 	.word	0x0000ddc0
        /*0724*/ 	.word	0x00000010
        /*0728*/ 	.word	0x00029860
        /*072c*/ 	.short	0x010a
        /*072e*/ 	.byte	0x3f
	.zero		1


	//   ....[50]....
        /*0730*/ 	.word	0x0000e2c0
        /*0734*/ 	.word	0x00000010
        /*0738*/ 	.word	0x00029850
        /*073c*/ 	.short	0x0101
        /*073e*/ 	.byte	0x3f
	.zero		1


	//   ....[51]....
        /*0740*/ 	.word	0x0000e350
        /*0744*/ 	.word	0x00000010
        /*0748*/ 	.word	0x00000000
        /*074c*/ 	.short	0x0101
        /*074e*/ 	.byte	0x3f
	.zero		1


	//   ....[52]....
        /*0750*/ 	.word	0x0000e490
        /*0754*/ 	.word	0x00000008
        /*0758*/ 	.word	0x00029820
        /*075c*/ 	.short	0x010a
        /*075e*/ 	.byte	0x3f
	.zero		1


	//   ....[53]....
        /*0760*/ 	.word	0x0000e610
        /*0764*/ 	.word	0x00000005
        /*0768*/ 	.word	0x00000000
        /*076c*/ 	.short	0x010a
        /*076e*/ 	.byte	0x3f
	.zero		1


	//   ....[54]....
        /*0770*/ 	.word	0x0000e660
        /*0774*/ 	.word	0x00000007
        /*0778*/ 	.word	0x00000000
        /*077c*/ 	.short	0x010a
        /*077e*/ 	.byte	0x3f
	.zero		1


	//   ....[55]....
        /*0780*/ 	.word	0x0000e6b0
        /*0784*/ 	.word	0x00000011
        /*0788*/ 	.word	0x00029860
        /*078c*/ 	.short	0x010a
        /*078e*/ 	.byte	0x3f
	.zero		1


	//   ....[56]....
        /*0790*/ 	.word	0x0000e700
        /*0794*/ 	.word	0x00000003
        /*0798*/ 	.word	0x00029860
        /*079c*/ 	.short	0x010a
        /*079e*/ 	.byte	0x3f
	.zero		1


	//   ....[57]....
        /*07a0*/ 	.word	0x0000e740
        /*07a4*/ 	.word	0x00000011
        /*07a8*/ 	.word	0x00029880
        /*07ac*/ 	.short	0x010a
        /*07ae*/ 	.byte	0x3f
	.zero		1


	//   ....[58]....
        /*07b0*/ 	.word	0x0000e760
        /*07b4*/ 	.word	0x00000003
        /*07b8*/ 	.word	0x00029880
        /*07bc*/ 	.short	0x010a
        /*07be*/ 	.byte	0x3f
	.zero		1


	//   ....[59]....
        /*07c0*/ 	.word	0x0000e7d0
        /*07c4*/ 	.word	0x00000003
        /*07c8*/ 	.word	0x00029800
        /*07cc*/ 	.short	0x010a
        /*07ce*/ 	.byte	0x3f
	.zero		1


	//   ....[60]....
        /*07d0*/ 	.word	0x0000e820
        /*07d4*/ 	.word	0x00000003
        /*07d8*/ 	.word	0x00029830
        /*07dc*/ 	.short	0x010a
        /*07de*/ 	.byte	0x3f
	.zero		1


	//   ....[61]....
        /*07e0*/ 	.word	0x0000e880
        /*07e4*/ 	.word	0x00000008
        /*07e8*/ 	.word	0x00029830
        /*07ec*/ 	.short	0x010a
        /*07ee*/ 	.byte	0x3f
	.zero		1


	//   ....[62]....
        /*07f0*/ 	.word	0x0000e8e0
        /*07f4*/ 	.word	0x00000008
        /*07f8*/ 	.word	0x00029850
        /*07fc*/ 	.short	0x010a
        /*07fe*/ 	.byte	0x3f
	.zero		1


	//   ....[63]....
        /*0800*/ 	.word	0x0000e940
        /*0804*/ 	.word	0x00000003
        /*0808*/ 	.word	0x00029850
        /*080c*/ 	.short	0x010a
        /*080e*/ 	.byte	0x3f
	.zero		1


	//   ....[64]....
        /*0810*/ 	.word	0x0000ea90
        /*0814*/ 	.word	0x00000002
        /*0818*/ 	.word	0x00029880
        /*081c*/ 	.short	0x010a
        /*081e*/ 	.byte	0x3f
	.zero		1


	//   ....[65]....
        /*0820*/ 	.word	0x0000eae0
        /*0824*/ 	.word	0x00000002
        /*0828*/ 	.word	0x00029840
        /*082c*/ 	.short	0x010a
        /*082e*/ 	.byte	0x3f
	.zero		1


	//   ....[66]....
        /*0830*/ 	.word	0x0000f080
        /*0834*/ 	.word	0x00000002
        /*0838*/ 	.word	0x00029820
        /*083c*/ 	.short	0x010a
        /*083e*/ 	.byte	0x3f
	.zero		1


	//   ....[67]....
        /*0840*/ 	.word	0x0000f0d0
        /*0844*/ 	.word	0x00000006
        /*0848*/ 	.word	0x00029880
        /*084c*/ 	.short	0x010a
        /*084e*/ 	.byte	0x3f
	.zero		1


	//   ....[68]....
        /*0850*/ 	.word	0x0000f120
        /*0854*/ 	.word	0x00000006
        /*0858*/ 	.word	0x00029840
        /*085c*/ 	.short	0x010a
        /*085e*/ 	.byte	0x3f
	.zero		1


	//   ....[69]....
        /*0860*/ 	.word	0x0000f170
        /*0864*/ 	.word	0x00000012
        /*0868*/ 	.word	0x00029870
        /*086c*/ 	.short	0x010a
        /*086e*/ 	.byte	0x3f
	.zero		1


	//   ....[70]....
        /*0870*/ 	.word	0x0000f1c0
        /*0874*/ 	.word	0x00000012
        /*0878*/ 	.word	0x00029860
        /*087c*/ 	.short	0x010a
        /*087e*/ 	.byte	0x3f
	.zero		1


	//   ....[71]....
        /*0880*/ 	.word	0x0000f210
        /*0884*/ 	.word	0x00000010
        /*0888*/ 	.word	0x00029870
        /*088c*/ 	.short	0x010a
        /*088e*/ 	.byte	0x3f
	.zero		1


	//   ....[72]....
        /*0890*/ 	.word	0x0000f260
        /*0894*/ 	.word	0x00000010
        /*0898*/ 	.word	0x00029860
        /*089c*/ 	.short	0x010a
        /*089e*/ 	.byte	0x3f
	.zero		1


	//   ....[73]....
        /*08a0*/ 	.word	0x0000f2b0
        /*08a4*/ 	.word	0x00000008
        /*08a8*/ 	.word	0x00029820
        /*08ac*/ 	.short	0x010a
        /*08ae*/ 	.byte	0x3f
	.zero		1


	//   ....[74]....
        /*08b0*/ 	.word	0x0000f300
        /*08b4*/ 	.word	0x00000005
        /*08b8*/ 	.word	0x00000000
        /*08bc*/ 	.short	0x010a
        /*08be*/ 	.byte	0x3f
	.zero		1


	//   ....[75]....
        /*08c0*/ 	.word	0x0000f350
        /*08c4*/ 	.word	0x00000007
        /*08c8*/ 	.word	0x00000000
        /*08cc*/ 	.short	0x010a
        /*08ce*/ 	.byte	0x3f
	.zero		1


	//   ....[76]....
        /*08d0*/ 	.word	0x0000f3a0
        /*08d4*/ 	.word	0x00000011
        /*08d8*/ 	.word	0x00029860
        /*08dc*/ 	.short	0x010a
        /*08de*/ 	.byte	0x3f
	.zero		1


	//   ....[77]....
        /*08e0*/ 	.word	0x0000f3f0
        /*08e4*/ 	.word	0x00000003
        /*08e8*/ 	.word	0x00029860
        /*08ec*/ 	.short	0x010a
        /*08ee*/ 	.byte	0x3f
	.zero		1


	//   ....[78]....
        /*08f0*/ 	.word	0x0000f440
        /*08f4*/ 	.word	0x00000011
        /*08f8*/ 	.word	0x00029880
        /*08fc*/ 	.short	0x010a
        /*08fe*/ 	.byte	0x3f
	.zero		1


	//----- nvinfo : EIATTR_NUM_MBARRIERS
	.align		4
.L_131:
        /*0900*/ 	.byte	0x03, 0x38
        /*0902*/ 	.short	0x0016


	//----- nvinfo : EIATTR_EXIT_INSTR_OFFSETS
	.align		4
        /*0904*/ 	.byte	0x04, 0x1c
        /*0906*/ 	.short	(.L_133 - .L_132)


	//   ....[0]....
.L_132:
        /*0908*/ 	.word	0x00000f50


	//   ....[1]....
        /*090c*/ 	.word	0x0000aee0


	//   ....[2]....
        /*0910*/ 	.word	0x0000e500


	//   ....[3]....
        /*0914*/ 	.word	0x0000e7b0


	//----- nvinfo : EIATTR_MAX_THREADS
	.align		4
.L_133:
        /*0918*/ 	.byte	0x04, 0x05
        /*091a*/ 	.short	(.L_135 - .L_134)
.L_134:
        /*091c*/ 	.word	0x00000180
        /*0920*/ 	.word	0x00000001
        /*0924*/ 	.word	0x00000001


	//----- nvinfo : EIATTR_CRS_STACK_SIZE
	.align		4
.L_135:
        /*0928*/ 	.byte	0x04, 0x1e
        /*092a*/ 	.short	(.L_137 - .L_136)
.L_136:
        /*092c*/ 	.word	0x00000000


	//----- nvinfo : EIATTR_CBANK_PARAM_SIZE
	.align		4
.L_137:
        /*0930*/ 	.byte	0x03, 0x19
        /*0932*/ 	.short	0x0a70


	//----- nvinfo : EIATTR_PARAM_CBANK
	.align		4
        /*0934*/ 	.byte	0x04, 0x0a
        /*0936*/ 	.short	(.L_139 - .L_138)
	.align		4
.L_138:
        /*0938*/ 	.word	index@(.nv.constant0._ZN7cutlass13device_kernelIN5flash11enable_sm90INS1_16FlashAttnFwdSm90INS1_25CollectiveMainloopFwdSm90ILi2EN4cute5tupleIJNS5_1CILi2EEENS7_ILi1EEES9_EEENS6_IJNS7_ILi128EEENS7_ILi160EEENS7_ILi192EEEEEELi128ENS_12float_e4m3_tEfNS_4arch4Sm90ELb0ELb0ELb1ELb0ELb0ELb0ELb0ELb1ELb1ELb1ELb0ELb0EEENS1_21CollectiveEpilogueFwdINS6_IJSB_SB_SC_EEESA_NS_10bfloat16_tESH_Li256ELb0ELb1ELb0ELb1EEENS1_29StaticPersistentTileSchedulerILb0EEEEEEEEEvNT_6ParamsE)
        /*093c*/ 	.short	0x0210
        /*093e*/ 	.short	0x0a70


	//----- nvinfo : EIATTR_SW_WAR
	.align		4
.L_139:
        /*0940*/ 	.byte	0x04, 0x36
        /*0942*/ 	.short	(.L_141 - .L_140)
.L_140:
        /*0944*/ 	.word	0x00000008
.L_141:


//--------------------- .nv.info._ZN7cutlass13device_kernelIN5flash11enable_sm90INS1_16FlashAttnFwdSm90INS1_25CollectiveMainloopFwdSm90ILi2EN4cute5tupleIJNS5_1CILi1EEES8_S8_EEENS6_IJNS7_ILi128EEENS7_ILi160EEENS7_ILi192EEEEEELi128ENS_12float_e4m3_tEfNS_4arch4Sm90ELb0ELb0ELb1ELb1ELb0ELb0ELb0ELb1ELb1ELb1ELb0ELb0EEENS1_21CollectiveEpilogueFwdINS6_IJSA_SA_SB_EEES9_NS_10bfloat16_tESG_Li256ELb1ELb1ELb0ELb1EEENS1_36VarlenDynamicPersistentTileSchedulerILi128ELi160ELi256ELi128ELb0ELb1ELb1ELb0ELb1ELb1EEEEEEEEEvNT_6ParamsE --------------------------
	.section	.nv.info._ZN7cutlass13device_kernelIN5flash11enable_sm90INS1_16FlashAttnFwdSm90INS1_25CollectiveMainloopFwdSm90ILi2EN4cute5tupleIJNS5_1CILi1EEES8_S8_EEENS6_IJNS7_ILi128EEENS7_ILi160EEENS7_ILi192EEEEEELi128ENS_12float_e4m3_tEfNS_4arch4Sm90ELb0ELb0ELb1ELb1ELb0ELb0ELb0ELb1ELb1ELb1ELb0ELb0EEENS1_21CollectiveEpilogueFwdINS6_IJSA_SA_SB_EEES9_NS_10bfloat16_tESG_Li256ELb1ELb1ELb0ELb1EEENS1_36VarlenDynamicPersistentTileSchedulerILi128ELi160ELi256ELi128ELb0ELb1ELb1ELb0ELb1ELb1EEEEEEEEEvNT_6ParamsE,"",@"SHT_CUDA_INFO"
	.sectionflags	@""
	.align	4


	//----- nvinfo : EIATTR_CUDA_API_VERSION
	.align		4
        /*0000*/ 	.byte	0x04, 0x37
        /*0002*/ 	.short	(.L_143 - .L_142)
.L_142:
        /*0004*/ 	.word	0x00000082


	//----- nvinfo : EIATTR_KPARAM_INFO
	.align		4
.L_143:
        /*0008*/ 	.byte	0x04, 0x17
        /*000a*/ 	.short	(.L_145 - .L_144)
.L_144:
        /*000c*/ 	.word	0x00000000
        /*0010*/ 	.short	0x0000
        /*0012*/ 	.short	0x0070
        /*0014*/ 	.byte	0x00, 0xf0, 0x01, 0x2a


	//----- nvinfo : EIATTR_SPARSE_MMA_MASK
	.align		4
.L_145:
        /*0018*/ 	.byte	0x03, 0x50
        /*001a*/ 	.short	0x0000


	//----- nvinfo : EIATTR_MAXREG_COUNT
	.align		4
        /*001c*/ 	.byte	0x03, 0x1b
        /*001e*/ 	.short	0x00a8


	//----- nvinfo : EIATTR_NUM_BARRIERS
	.align		4
        /*0020*/ 	.byte	0x02, 0x4c
        /*0022*/ 	.byte	0x10
	.zero		1


	//----- nvinfo : EIATTR_EXTERNS
	.align		4
        /*0024*/ 	.byte	0x04, 0x0f
        /*0026*/ 	.short	(.L_147 - .L_146)


	//   ....[0]....
	.align		4
.L_146:
        /*0028*/ 	.word	index@(__assertfail)


	//----- nvinfo : EIATTR_ANNOTATIONS
	.align		4
.L_147:
        /*002c*/ 	.byte	0x04, 0x55
        /*002e*/ 	.short	(.L_149 - .L_148)


	//   ....[0]....
.L_148:
        /* <DEDUP_REMOVED lines=31> */


	//----- nvinfo : EIATTR_MERCURY_ISA_VERSION
	.align		4
.L_149:
        /*0208*/ 	.byte	0x03, 0x5f
        /*020a*/ 	.short	0x0101


	//----- nvinfo : EIATTR_UNUSED_LOAD_BYTE_OFFSET
	.align		4
        /*020c*/ 	.byte	0x04, 0x44
        /*020e*/ 	.short	(.L_151 - .L_150)


	//   ....[0]....
.L_150:
        /*0210*/ 	.word	0x00000a40
        /*0214*/ 	.word	0x0000fff0


	//   ....[1]....
        /*0218*/ 	.word	0x00009960
        /*021c*/ 	.word	0x0000fff0


	//----- nvinfo : EIATTR_INT_WARP_WIDE_INSTR_OFFSETS
	.align		4
.L_151:
        /*0220*/ 	.byte	0x04, 0x31
        /*0222*/ 	.short	(.L_153 - .L_152)


	//   ....[0]....
.L_152:
        /*0224*/ 	.word	0x00000130


	//   ....[1]....
        /*0228*/ 	.word	0x00000170


	//   ....[2]....
        /*022c*/ 	.word	0x000001e0


	//   ....[3]....
        /*0230*/ 	.word	0x0000d4b0


	//   ....[4]....
        /*0234*/ 	.word	0x0000d540


	//   ....[5]....
        /*0238*/ 	.word	0x0000fe30


	//   ....[6]....
        /*023c*/ 	.word	0x0000fec0


	//----- nvinfo : EIATTR_COOP_GROUP_MASK_REGIDS
	.align		4
.L_153:
        /*0240*/ 	.byte	0x04, 0x29
        /*0242*/ 	.short	(.L_155 - .L_154)


	//   ....[0]....
.L_154:
        /*0244*/ 	.word	0xffffffff


	//   ....[1]....
        /*0248*/ 	.word	0xffffffff


	//   ....[2]....
        /*024c*/ 	.word	0xffffffff


	//   ....[3]....
        /*0250*/ 	.word	0xffffffff


	//   ....[4]....
        /*0254*/ 	.word	0xffffffff


	//   ....[5]....
        /*0258*/ 	.word	0xffffffff


	//   ....[6]....
        /*025c*/ 	.word	0xffffffff


	//   ....[7]....
        /*0260*/ 	.word	0xffffffff


	//   ....[8]....
        /*0264*/ 	.word	0xffffffff


	//   ....[9]....
        /*0268*/ 	.word	0xffffffff


	//   ....[10]....
        /*026c*/ 	.word	0xffffffff


	//   ....[11]....
        /*0270*/ 	.word	0xffffffff


	//   ....[12]....
        /*0274*/ 	.word	0xffffffff


	//   ....[13]....
        /*0278*/ 	.word	0xffffffff


	//   ....[14]....
        /*027c*/ 	.word	0xffffffff


	//   ....[15]....
        /*0280*/ 	.word	0xffffffff


	//   ....[16]....
        /*0284*/ 	.word	0xffffffff


	//   ....[17]....
        /*0288*/ 	.word	0xffffffff


	//   ....[18]....
        /*028c*/ 	.word	0xffffffff


	//   ....[19]....
        /*0290*/ 	.word	0xffffffff


	//   ....[20]....
        /*0294*/ 	.word	0xffffffff


	//   ....[21]....
        /*0298*/ 	.word	0xffffffff


	//   ....[22]....
        /*029c*/ 	.word	0xffffffff


	//   ....[23]....
        /*02a0*/ 	.word	0xffffffff


	//   ....[24]....
        /*02a4*/ 	.word	0xffffffff


	//   ....[25]....
        /*02a8*/ 	.word	0xffffffff


	//   ....[26]....
        /*02ac*/ 	.word	0xffffffff


	//   ....[27]....
        /*02b0*/ 	.word	0xffffffff


	//   ....[28]....
        /*02b4*/ 	.word	0xffffffff


	//   ....[29]....
        /*02b8*/ 	.word	0xffffffff


	//   ....[30]....
        /*02bc*/ 	.word	0xffffffff


	//   ....[31]....
        /*02c0*/ 	.word	0xffffffff


	//   ....[32]....
        /*02c4*/ 	.word	0xffffffff


	//   ....[33]....
        /*02c8*/ 	.word	0xffffffff


	//   ....[34]....
        /*02cc*/ 	.word	0xffffffff


	//   ....[35]....
        /*02d0*/ 	.word	0xffffffff


	//   ....[36]....
        /*02d4*/ 	.word	0xffffffff


	//   ....[37]....
        /*02d8*/ 	.word	0xffffffff


	//   ....[38]....
        /*02dc*/ 	.word	0xffffffff


	//   ....[39]....
        /*02e0*/ 	.word	0xffffffff


	//   ....[40]....
        /*02e4*/ 	.word	0xffffffff


	//   ....[41]....
        /*02e8*/ 	.word	0xffffffff


	//   ....[42]....
        /*02ec*/ 	.word	0xffffffff


	//   ....[43]....
        /*02f0*/ 	.word	0xffffffff


	//   ....[44]....
        /*02f4*/ 	.word	0xffffffff


	//   ....[45]....
        /*02f8*/ 	.word	0xffffffff


	//   ....[46]....
        /*02fc*/ 	.word	0xffffffff


	//   ....[47]....
        /*0300*/ 	.word	0xffffffff


	//   ....[48]....
        /*0304*/ 	.word	0xffffffff


	//   ....[49]....
        /*0308*/ 	.word	0xffffffff


	//   ....[50]....
        /*030c*/ 	.word	0xffffffff


	//   ....[51]....
        /*0310*/ 	.word	0xffffffff


	//   ....[52]....
        /*0314*/ 	.word	0xffffffff


	//   ....[53]....
        /*0318*/ 	.word	0xffffffff


	//   ....[54]....
        /*031c*/ 	.word	0xffffffff


	//   ....[55]....
        /*0320*/ 	.word	0xffffffff


	//   ....[56]....
        /*0324*/ 	.word	0xffffffff


	//   ....[57]....
        /*0328*/ 	.word	0xffffffff


	//   ....[58]....
        /*032c*/ 	.word	0xffffffff


	//   ....[59]....
        /*0330*/ 	.word	0xffffffff


	//   ....[60]....
        /*0334*/ 	.word	0xffffffff


	//   ....[61]....
        /*0338*/ 	.word	0xffffffff


	//   ....[62]....
        /*033c*/ 	.word	0xffffffff


	//   ....[63]....
        /*0340*/ 	.word	0xffffffff


	//   ....[64]....
        /*0344*/ 	.word	0xffffffff


	//   ....[65]....
        /*0348*/ 	.word	0xffffffff


	//   ....[66]....
        /*034c*/ 	.word	0xffffffff


	//   ....[67]....
        /*0350*/ 	.word	0xffffffff


	//   ....[68]....
        /*0354*/ 	.word	0xffffffff


	//   ....[69]....
        /*0358*/ 	.word	0xffffffff


	//   ....[70]....
        /*035c*/ 	.word	0xffffffff


	//   ....[71]....
        /*0360*/ 	.word	0xffffffff


	//   ....[72]....
        /*0364*/ 	.word	0xffffffff


	//   ....[73]....
        /*0368*/ 	.word	0xffffffff


	//   ....[74]....
        /*036c*/ 	.word	0xffffffff


	//   ....[75]....
        /*0370*/ 	.word	0xffffffff


	//   ....[76]....
        /*0374*/ 	.word	0xffffffff


	//   ....[77]....
        /*0378*/ 	.word	0xffffffff


	//   ....[78]....
        /*037c*/ 	.word	0xffffffff


	//   ....[79]....
        /*0380*/ 	.word	0xffffffff


	//   ....[80]....
        /*0384*/ 	.word	0xffffffff


	//   ....[81]....
        /*0388*/ 	.word	0xffffffff


	//   ....[82]....
        /*038c*/ 	.word	0xffffffff


	//   ....[83]....
        /*0390*/ 	.word	0xffffffff


	//   ....[84]....
        /*0394*/ 	.word	0xffffffff


	//   ....[85]....
        /*0398*/ 	.word	0xffffffff


	//   ....[86]....
        /*039c*/ 	.word	0xffffffff


	//   ....[87]....
        /*03a0*/ 	.word	0xffffffff


	//   ....[88]....
        /*03a4*/ 	.word	0xffffffff


	//   ....[89]....
        /*03a8*/ 	.word	0xffffffff


	//   ....[90]....
        /*03ac*/ 	.word	0xffffffff


	//   ....[91]....
        /*03b0*/ 	.word	0xffffffff


	//   ....[92]....
        /*03b4*/ 	.word	0xffffffff


	//   ....[93]....
        /*03b8*/ 	.word	0xffffffff


	//   ....[94]....
        /*03bc*/ 	.word	0xffffffff


	//   ....[95]....
        /*03c0*/ 	.word	0xffffffff


	//   ....[96]....
        /*03c4*/ 	.word	0xffffffff


	//   ....[97]....
        /*03c8*/ 	.word	0xffffffff


	//   ....[98]....
        /*03cc*/ 	.word	0xffffffff


	//   ....[99]....
        /*03d0*/ 	.word	0xffffffff


	//   ....[100]....
        /*03d4*/ 	.word	0xffffffff


	//   ....[101]....
        /*03d8*/ 	.word	0xffffffff


	//   ....[102]....
        /*03dc*/ 	.word	0xffffffff


	//   ....[103]....
        /*03e0*/ 	.word	0xffffffff


	//   ....[104]....
        /*03e4*/ 	.word	0xffffffff


	//   ....[105]....
        /*03e8*/ 	.word	0xffffffff


	//   ....[106]....
        /*03ec*/ 	.word	0xffffffff


	//   ....[107]....
        /*03f0*/ 	.word	0xffffffff


	//   ....[108]....
        /*03f4*/ 	.word	0xffffffff


	//   ....[109]....
        /*03f8*/ 	.word	0xffffffff


	//   ....[110]....
        /*03fc*/ 	.word	0xffffffff


	//   ....[111]....
        /*0400*/ 	.word	0xffffffff


	//   ....[112]....
        /*0404*/ 	.word	0xffffffff


	//   ....[113]....
        /*0408*/ 	.word	0xffffffff


	//   ....[114]....
        /*040c*/ 	.word	0xffffffff


	//   ....[115]....
        /*0410*/ 	.word	0x0500000f


	//   ....[116]....
        /*0414*/ 	.word	0x0500000f


	//   ....[117]....
        /*0418*/ 	.word	0x0500000f


	//   ....[118]....
        /*041c*/ 	.word	0x0500000f


	//   ....[119]....
        /*0420*/ 	.word	0x0500000f


	//   ....[120]....
        /*0424*/ 	.word	0x0500000f


	//   ....[121]....
        /*0428*/ 	.word	0x0500000f


	//   ....[122]....
        /*042c*/ 	.word	0x0500000f


	//   ....[123]....
        /*0430*/ 	.word	0x0500000f


	//   ....[124]....
        /*0434*/ 	.word	0x0500000f


	//----- nvinfo : EIATTR_COOP_GROUP_INSTR_OFFSETS
	.align		4
.L_155:
        /*0438*/ 	.byte	0x04, 0x28
        /*043a*/ 	.short	(.L_157 - .L_156)


	//   ....[0]....
.L_156:
        /*043c*/ 	.word	0x00000070


	//   ....[1]....
        /*0440*/ 	.word	0x00000140


	//   ....[2]....
        /*0444*/ 	.word	0x00000190


	//   ....[3]....
        /*0448*/ 	.word	0x000003c0


	//   ....[4]....
        /*044c*/ 	.word	0x00000520


	//   ....[5]....
        /*0450*/ 	.word	0x00000640


	//   ....[6]....
        /*0454*/ 	.word	0x000007a0


	//   ....[7]....
        /*0458*/ 	.word	0x00001420


	//   ....[8]....
        /*045c*/ 	.word	0x00003c00


	//   ....[9]....
        /*0460*/ 	.word	0x00003cb0


	//   ....[10]....
        /*0464*/ 	.word	0x00003ff0


	//   ....[11]....
        /*0468*/ 	.word	0x00004120


	//   ....[12]....
        /*046c*/ 	.word	0x000073b0


	//   ....[13]....
        /*0470*/ 	.word	0x000073e0


	//   ....[14]....
        /*0474*/ 	.word	0x00007410


	//   ....[15]....
        /*0478*/ 	.word	0x00007440


	//   ....[16]....
        /*047c*/ 	.word	0x000091e0


	//   ....[17]....
        /*0480*/ 	.word	0x00009240


	//   ....[18]....
        /*0484*/ 	.word	0x00009260


	//   ....[19]....
        /*0488*/ 	.word	0x00009280


	//   ....[20]....
        /*048c*/ 	.word	0x0000a1f0


	//   ....[21]....
        /*0490*/ 	.word	0x0000a200


	//   ....[22]....
        /*0494*/ 	.word	0x0000a210


	//   ....[23]....
        /*0498*/ 	.word	0x0000a220


	//   ....[24]....
        /*049c*/ 	.word	0x0000a230


	//   ....[25]....
        /*04a0*/ 	.word	0x0000a240


	//   ....[26]....
        /*04a4*/ 	.word	0x0000a250


	//   ....[27]....
        /*04a8*/ 	.word	0x0000a260


	//   ....[28]....
        /*04ac*/ 	.word	0x0000a290


	//   ....[29]....
        /*04b0*/ 	.word	0x0000a2a0


	//   ....[30]....
        /*04b4*/ 	.word	0x0000a2d0


	//   ....[31]....
        /*04b8*/ 	.word	0x0000a2e0


	//   ....[32]....
        /*04bc*/ 	.word	0x0000a320


	//   ....[33]....
        /*04c0*/ 	.word	0x0000a330


	//   ....[34]....
        /*04c4*/ 	.word	0x0000a360


	//   ....[35]....
        /*04c8*/ 	.word	0x0000a370


	//   ....[36]....
        /*04cc*/ 	.word	0x0000a3a0


	//   ....[37]....
        /*04d0*/ 	.word	0x0000a3b0


	//   ....[38]....
        /*04d4*/ 	.word	0x0000a3c0


	//   ....[39]....
        /*04d8*/ 	.word	0x0000a3d0


	//   ....[40]....
        /*04dc*/ 	.word	0x0000a3f0


	//   ....[41]....
        /*04e0*/ 	.word	0x0000a410


	//   ....[42]....
        /*04e4*/ 	.word	0x0000a430


	//   ....[43]....
        /*04e8*/ 	.word	0x0000a440


	//   ....[44]....
        /*04ec*/ 	.word	0x0000a470


	//   ....[45]....
        /*04f0*/ 	.word	0x0000a4a0


	//   ....[46]....
        /*04f4*/ 	.word	0x0000a4b0


	//   ....[47]....
        /*04f8*/ 	.word	0x0000a4c0


	//   ....[48]....
        /*04fc*/ 	.word	0x0000a4d0


	//   ....[49]....
        /*0500*/ 	.word	0x0000a4e0


	//   ....[50]....
        /*0504*/ 	.word	0x0000a4f0


	//   ....[51]....
        /*0508*/ 	.word	0x0000a500


	//   ....[52]....
        /*050c*/ 	.word	0x0000ab60


	//   ....[53]....
        /*0510*/ 	.word	0x0000aba0


	//   ....[54]....
        /*0514*/ 	.word	0x0000abd0


	//   ....[55]....
        /*0518*/ 	.word	0x0000ac10


	//   ....[56]....
        /*051c*/ 	.word	0x0000b180


	//   ....[57]....
        /*0520*/ 	.word	0x0000b1d0


	//   ....[58]....
        /*0524*/ 	.word	0x0000b2a0


	//   ....[59]....
        /*0528*/ 	.word	0x0000b2c0


	//   ....[60]....
        /*052c*/ 	.word	0x0000b380


	//   ....[61]....
        /*0530*/ 	.word	0x0000b3a0


	//   ....[62]....
        /*0534*/ 	.word	0x0000b470


	//   ....[63]....
        /*0538*/ 	.word	0x0000b490


	//   ....[64]....
        /*053c*/ 	.word	0x0000bd60


	//   ....[65]....
        /*0540*/ 	.word	0x0000bd90


	//   ....[66]....
        /*0544*/ 	.word	0x0000be60


	//   ....[67]....
        /*0548*/ 	.word	0x0000be80


	//   ....[68]....
        /*054c*/ 	.word	0x0000bf40


	//   ....[69]....
        /*0550*/ 	.word	0x0000bf60


	//   ....[70]....
        /*0554*/ 	.word	0x0000c030


	//   ....[71]....
        /*0558*/ 	.word	0x0000c050


	//   ....[72]....
        /*055c*/ 	.word	0x0000c190


	//   ....[73]....
        /*0560*/ 	.word	0x0000c3a0


	//   ....[74]....
        /*0564*/ 	.word	0x0000c3d0


	//   ....[75]....
        /*0568*/ 	.word	0x0000c400


	//   ....[76]....
        /*056c*/ 	.word	0x0000c440


	//   ....[77]....
        /*0570*/ 	.word	0x0000c470


	//   ....[78]....
        /*0574*/ 	.word	0x0000c4a0


	//   ....[79]....
        /*0578*/ 	.word	0x0000c630


	//   ....[80]....
        /*057c*/ 	.word	0x0000c660


	//   ....[81]....
        /*0580*/ 	.word	0x0000c690


	//   ....[82]....
        /*0584*/ 	.word	0x0000c6c0


	//   ....[83]....
        /*0588*/ 	.word	0x0000c6f0


	//   ....[84]....
        /*058c*/ 	.word	0x0000c730


	//   ....[85]....
        /*0590*/ 	.word	0x0000c7c0


	//   ....[86]....
        /*0594*/ 	.word	0x0000c800


	//   ....[87]....
        /*0598*/ 	.word	0x0000c890


	//   ....[88]....
        /*059c*/ 	.word	0x0000dc60


	//   ....[89]....
        /*05a0*/ 	.word	0x0000e930


	//   ....[90]....
        /*05a4*/ 	.word	0x0000e960


	//   ....[91]....
        /*05a8*/ 	.word	0x0000ea20


	//   ....[92]....
        /*05ac*/ 	.word	0x0000ea30


	//   ....[93]....
        /*05b0*/ 	.word	0x0000eac0


	//   ....[94]....
        /*05b4*/ 	.word	0x0000ead0


	//   ....[95]....
        /*05b8*/ 	.word	0x0000eae0


	//   ....[96]....
        /*05bc*/ 	.word	0x0000eb20


	//   ....[97]....
        /*05c0*/ 	.word	0x00010840


	//   ....[98]....
        /*05c4*/ 	.word	0x00010870


	//   ....[99]....
        /*05c8*/ 	.word	0x000108a0


	//   ....[100]....
        /*05cc*/ 	.word	0x000108d0


	//   ....[101]....
        /*05d0*/ 	.word	0x00010900


	//   ....[102]....
        /*05d4*/ 	.word	0x00010910


	//   ....[103]....
        /*05d8*/ 	.word	0x00010950


	//   ....[104]....
        /*05dc*/ 	.word	0x00010960


	//   ....[105]....
        /*05e0*/ 	.word	0x00010aa0


	//   ....[106]....
        /*05e4*/ 	.word	0x00010ad0


	//   ....[107]....
        /*05e8*/ 	.word	0x00010b00


	//   ....[108]....
        /*05ec*/ 	.word	0x00010b30


	//   ....[109]....
        /*05f0*/ 	.word	0x00010b60


	//   ....[110]....
        /*05f4*/ 	.word	0x00010ba0


	//   ....[111]....
        /*05f8*/ 	.word	0x00010c20


	//   ....[112]....
        /*05fc*/ 	.word	0x00010c60


	//   ....[113]....
        /*0600*/ 	.word	0x00010cb0


	//   ....[114]....
        /*0604*/ 	.word	0x00011160


	//   ....[115]....
        /*0608*/ 	.word	0x00011660


	//   ....[116]....
        /*060c*/ 	.word	0x00011840


	//   ....[117]....
        /*0610*/ 	.word	0x000118a0


	//   ....[118]....
        /*0614*/ 	.word	0x00011900


	//   ....[119]....
        /*0618*/ 	.word	0x00011a00


	//   ....[120]....
        /*061c*/ 	.word	0x00011a60


	//   ....[121]....
        /*0620*/ 	.word	0x00011b60


	//   ....[122]....
        /*0624*/ 	.word	0x00011bc0


	//   ....[123]....
        /*0628*/ 	.word	0x00011ca0


	//   ....[124]....
        /*062c*/ 	.word	0x00011ff0


	//----- nvinfo : EIATTR_REG_RECONFIG
	.align		4
.L_157:
        /*0630*/ 	.byte	0x01, 0x54
	.zero		2


	//----- nvinfo : EIATTR_SYSCALL_OFFSETS
	.align		4
        /*0634*/ 	.byte	0x04, 0x46
        /*0636*/ 	.short	(.L_159 - .L_158)


	//   ....[0]....
.L_158:
        /*0638*/ 	.word	0x00001600


	//   ....[1]....
        /*063c*/ 	.word	0x0000d6b0


	//   ....[2]....
        /*0640*/ 	.word	0x0000d840


	//   ....[3]....
        /*0644*/ 	.word	0x0000d990


	//   ....[4]....
        /*0648*/ 	.word	0x0000dad0


	//   ....[5]....
        /*064c*/ 	.word	0x0000e540


	//----- nvinfo : EIATTR_MBARRIER_INSTR_OFFSETS
	.align		4
.L_159:
        /*0650*/ 	.byte	0x04, 0x39
        /*0652*/ 	.short	(.L_161 - .L_160)


	//   ....[0]....
.L_160:
        /*0654*/ 	.word	0x00000270
        /*0658*/ 	.word	0x000000ff
        /*065c*/ 	.word	0x00029800
        /*0660*/ 	.short	0x0100
        /*0662*/ 	.byte	0x08
	.zero		1


	//   ....[1]....
        /*0664*/ 	.word	0x00000280
        /*0668*/ 	.word	0x000000ff
        /*066c*/ 	.word	0x00029820
        /*0670*/ 	.short	0x0100
        /*0672*/ 	.byte	0x08
	.zero		1


	//   ....[2]....
        /*0674*/ 	.word	0x00000370
        /*0678*/ 	.word	0x000000ff
        /*067c*/ 	.word	0x00029830
        /*0680*/ 	.short	0x0100
        /*0682*/ 	.byte	0x08
	.zero		1


	//   ....[3]....
        /*0684*/ 	.word	0x00000380
        /*0688*/ 	.word	0x000000ff
        /*068c*/ 	.word	0x00029840
        /*0690*/ 	.short	0x0100
        /*0692*/ 	.byte	0x08
	.zero		1


	//   ....[4]....
        /*0694*/ 	.word	0x00000390
        /*0698*/ 	.word	0x000000ff
        /*069c*/ 	.word	0x00029838
        /*06a0*/ 	.short	0x0100
        /*06a2*/ 	.byte	0x08
	.zero		1


	//   ....[5]....
        /*06a4*/ 	.word	0x000003a0
        /*06a8*/ 	.word	0x000000ff
        /*06ac*/ 	.word	0x00029848
        /*06b0*/ 	.short	0x0100
        /*06b2*/ 	.byte	0x08
	.zero		1


	//   ....[6]....
        /*06b4*/ 	.word	0x000004d0
        /*06b8*/ 	.word	0x000000ff
        /*06bc*/ 	.word	0x00029850
        /*06c0*/ 	.short	0x0100
        /*06c2*/ 	.byte	0x08
	.zero		1


	//   ....[7]....
        /*06c4*/ 	.word	0x000004e0
        /*06c8*/ 	.word	0x000000ff
        /*06cc*/ 	.word	0x00029860
        /*06d0*/ 	.short	0x0100
        /*06d2*/ 	.byte	0x08
	.zero		1


	//   ....[8]....
        /*06d4*/ 	.word	0x000004f0
        /*06d8*/ 	.word	0x000000ff
        /*06dc*/ 	.word	0x00029858
        /*06e0*/ 	.short	0x0100
        /*06e2*/ 	.byte	0x08
	.zero		1


	//   ....[9]....
        /*06e4*/ 	.word	0x00000500
        /*06e8*/ 	.word	0x000000ff
        /*06ec*/ 	.word	0x00029868
        /*06f0*/ 	.short	0x0100
        /*06f2*/ 	.byte	0x08
	.zero		1


	//   ....[10]....
        /*06f4*/ 	.word	0x000005f0
        /*06f8*/ 	.word	0x000000ff
        /*06fc*/ 	.word	0x00029870
        /*0700*/ 	.short	0x0100
        /*0702*/ 	.byte	0x06
	.zero		1


	//   ....[11]....
        /*0704*/ 	.word	0x00000600
        /*0708*/ 	.word	0x000000ff
        /*070c*/ 	.word	0x00029880
        /*0710*/ 	.short	0x0100
        /*0712*/ 	.byte	0x06
	.zero		1


	//   ....[12]....
        /*0714*/ 	.word	0x00000610
        /*0718*/ 	.word	0x000000ff
        /*071c*/ 	.word	0x00029878
        /*0720*/ 	.short	0x0100
        /*0722*/ 	.byte	0x06
	.zero		1


	//   ....[13]....
        /*0724*/ 	.word	0x00000620
        /*0728*/ 	.word	0x000000ff
        /*072c*/ 	.word	0x00029888
        /*0730*/ 	.short	0x0100
        /*0732*/ 	.byte	0x06
	.zero		1


	//   ....[14]....
        /*0734*/ 	.word	0x00000750
        /*0738*/ 	.word	0x000000ff
        /*073c*/ 	.word	0x00029890
        /*0740*/ 	.short	0x0100
        /*0742*/ 	.byte	0x08
	.zero		1


	//   ....[15]....
        /*0744*/ 	.word	0x00000760
        /*0748*/ 	.word	0x000000ff
        /*074c*/ 	.word	0x000298a0
        /*0750*/ 	.short	0x0100
        /*0752*/ 	.byte	0x08
	.zero		1


	//   ....[16]....
        /*0754*/ 	.word	0x00000770
        /*0758*/ 	.word	0x000000ff
        /*075c*/ 	.word	0x00029898
        /*0760*/ 	.short	0x0100
        /*0762*/ 	.byte	0x08
	.zero		1


	//   ....[17]....
        /*0764*/ 	.word	0x00000780
        /*0768*/ 	.word	0x000000ff
        /*076c*/ 	.word	0x000298a8
        /*0770*/ 	.short	0x0100
        /*0772*/ 	.byte	0x08
	.zero		1


	//   ....[18]....
        /*0774*/ 	.word	0x000008b0
        /*0778*/ 	.word	0x000000ff
        /*077c*/ 	.word	0x000298b0
        /*0780*/ 	.short	0x0100
        /*0782*/ 	.byte	0x08
	.zero		1


	//   ....[19]....
        /*0784*/ 	.word	0x000008c0
        /*0788*/ 	.word	0x000000ff
        /*078c*/ 	.word	0x000298c0
        /*0790*/ 	.short	0x0100
        /*0792*/ 	.byte	0x08
	.zero		1


	//   ....[20]....
        /*0794*/ 	.word	0x000008d0
        /*0798*/ 	.word	0x000000ff
        /*079c*/ 	.word	0x000298b8
        /*07a0*/ 	.short	0x0100
        /*07a2*/ 	.byte	0x08
	.zero		1


	//   ....[21]....
        /*07a4*/ 	.word	0x000008e0
        /*07a8*/ 	.word	0x000000ff
        /*07ac*/ 	.word	0x000298c8
        /*07b0*/ 	.short	0x0100
        /*07b2*/ 	.byte	0x08
	.zero		1


	//   ....[22]....
        /*07b4*/ 	.word	0x00001970
        /*07b8*/ 	.word	0x00000003
        /*07bc*/ 	.word	0x00029800
        /*07c0*/ 	.short	0x010a
        /*07c2*/ 	.byte	0x3f
	.zero		1


	//   ....[23]....
        /*07c4*/ 	.word	0x00001a10
        /*07c8*/ 	.word	0x00000005
        /*07cc*/ 	.word	0x00029830
        /*07d0*/ 	.short	0x010a
        /*07d2*/ 	.byte	0x3f
	.zero		1


	//   ....[24]....
        /*07d4*/ 	.word	0x00001a80
        /*07d8*/ 	.word	0x00000005
        /*07dc*/ 	.word	0x00029830
        /*07e0*/ 	.short	0x010a
        /*07e2*/ 	.byte	0x3f
	.zero		1


	//   ....[25]....
        /*07e4*/ 	.word	0x00004090
        /*07e8*/ 	.word	0x00000005
        /*07ec*/ 	.word	0x00000000
        /*07f0*/ 	.short	0x0101
        /*07f2*/ 	.byte	0x3f
	.zero		1


	//   ....[26]....
        /*07f4*/ 	.word	0x00005780
        /*07f8*/ 	.word	0x000000ff
        /*07fc*/ 	.word	0x00029830
        /*0800*/ 	.short	0x010a
        /*0802*/ 	.byte	0x06
	.zero		1


	//   ....[27]....
        /*0804*/ 	.word	0x000057c0
        /*0808*/ 	.word	0x000000ff
        /*080c*/ 	.word	0x00029830
        /*0810*/ 	.short	0x010a
        /*0812*/ 	.byte	0x06
	.zero		1


	//   ....[28]....
        /*0814*/ 	.word	0x00006410
        /*0818*/ 	.word	0x000000ff
        /*081c*/ 	.word	0x00029850
        /*0820*/ 	.short	0x010a
        /*0822*/ 	.byte	0x06
	.zero		1


	//   ....[29]....
        /*0824*/ 	.word	0x00006450
        /*0828*/ 	.word	0x000000ff
        /*082c*/ 	.word	0x00029850
        /*0830*/ 	.short	0x010a
        /*0832*/ 	.byte	0x06
	.zero		1


	//   ....[30]....
        /*0834*/ 	.word	0x00008590
        /*0838*/ 	.word	0x00000006
        /*083c*/ 	.word	0x00000000
        /*0840*/ 	.short	0x0101
        /*0842*/ 	.byte	0x3f
	.zero		1


	//   ....[31]....
        /*0844*/ 	.word	0x000087d0
        /*0848*/ 	.word	0x00000009
        /*084c*/ 	.word	0x00000000
        /*0850*/ 	.short	0x0101
        /*0852*/ 	.byte	0x3f
	.zero		1


	//   ....[32]....
        /*0854*/ 	.word	0x00008e20
        /*0858*/ 	.word	0x0000000f
        /*085c*/ 	.word	0x00029850
        /*0860*/ 	.short	0x010a
        /*0862*/ 	.byte	0x3f
	.zero		1


	//   ....[33]....
        /*0864*/ 	.word	0x00008eb0
        /*0868*/ 	.word	0x0000000f
        /*086c*/ 	.word	0x00029850
        /*0870*/ 	.short	0x010a
        /*0872*/ 	.byte	0x3f
	.zero		1


	//   ....[34]....
        /*0874*/ 	.word	0x00009500
        /*0878*/ 	.word	0x00000004
        /*087c*/ 	.word	0x00000000
        /*0880*/ 	.short	0x0101
        /*0882*/ 	.byte	0x3f
	.zero		1


	//   ....[35]....
        /*0884*/ 	.word	0x0000b1c0
        /*0888*/ 	.word	0x00000004
        /*088c*/ 	.word	0x00000000
        /*0890*/ 	.short	0x0101
        /*0892*/ 	.byte	0x3f
	.zero		1


	//   ....[36]....
        /*0894*/ 	.word	0x0000dee0
        /*0898*/ 	.word	0x00000002
        /*089c*/ 	.word	0x00029880
        /*08a0*/ 	.short	0x010a
        /*08a2*/ 	.byte	0x3f
	.zero		1


	//   ....[37]....
        /*08a4*/ 	.word	0x0000e070
        /*08a8*/ 	.word	0x00000002
        /*08ac*/ 	.word	0x00029840
        /*08b0*/ 	.short	0x010a
        /*08b2*/ 	.byte	0x3f
	.zero		1


	//   ....[38]....
        /*08b4*/ 	.word	0x0000ec30
        /*08b8*/ 	.word	0x00000011
        /*08bc*/ 	.word	0x00029800
        /*08c0*/ 	.short	0x0107
        /*08c2*/ 	.byte	0x3f
	.zero		1


	//   ....[39]....
        /*08c4*/ 	.word	0x0000ed30
        /*08c8*/ 	.word	0x00000011
        /*08cc*/ 	.word	0x00029800
        /*08d0*/ 	.short	0x0101
        /*08d2*/ 	.byte	0x3f
	.zero		1


	//   ....[40]....
        /*08d4*/ 	.word	0x0000ed50
        /*08d8*/ 	.word	0x00000011
        /*08dc*/ 	.word	0x00029820
        /*08e0*/ 	.short	0x010a
        /*08e2*/ 	.byte	0x3f
	.zero		1


	//   ....[41]....
        /*08e4*/ 	.word	0x0000f080
        /*08e8*/ 	.word	0x00000005
        /*08ec*/ 	.word	0x00029880
        /*08f0*/ 	.short	0x010a
        /*08f2*/ 	.byte	0x3f
	.zero		1


	//   ....[42]....
        /*08f4*/ 	.word	0x0000f2b0
        /*08f8*/ 	.word	0x00000005
        /*08fc*/ 	.word	0x00029840
        /*0900*/ 	.short	0x010a
        /*0902*/ 	.byte	0x3f
	.zero		1


	//   ....[43]....
        /*0904*/ 	.word	0x0000f770
        /*0908*/ 	.word	0x00000013
        /*090c*/ 	.word	0x00029870
        /*0910*/ 	.short	0x010a
        /*0912*/ 	.byte	0x3f
	.zero		1


	//   ....[44]....
        /*0914*/ 	.word	0x0000f7e0
        /*0918*/ 	.word	0x00000013
        /*091c*/ 	.word	0x00029860
        /*0920*/ 	.short	0x010a
        /*0922*/ 	.byte	0x3f
	.zero		1


	//   ....[45]....
        /*0924*/ 	.word	0x0000fd10
        /*0928*/ 	.word	0x00000013
        /*092c*/ 	.word	0x00029850
        /*0930*/ 	.short	0x0101
        /*0932*/ 	.byte	0x3f
	.zero		1


	//   ....[46]....
        /*0934*/ 	.word	0x0000fd80
        /*0938*/ 	.word	0x00000013
        /*093c*/ 	.word	0x00000000
        /*0940*/ 	.short	0x0101
        /*0942*/ 	.byte	0x3f
	.zero		1


	//   ....[47]....
        /*0944*/ 	.word	0x0000ffb0
        /*0948*/ 	.word	0x00000010
        /*094c*/ 	.word	0x00029870
        /*0950*/ 	.short	0x010a
        /*0952*/ 	.byte	0x3f
	.zero		1


	//   ....[48]....
        /*0954*/ 	.word	0x00010020
        /*0958*/ 	.word	0x00000010
        /*095c*/ 	.word	0x00029860
        /*0960*/ 	.short	0x010a
        /*0962*/ 	.byte	0x3f
	.zero		1


	//   ....[49]....
        /*0964*/ 	.word	0x00010560
        /*0968*/ 	.word	0x00000010
        /*096c*/ 	.word	0x00029850
        /*0970*/ 	.short	0x0101
        /*0972*/ 	.byte	0x3f
	.zero		1


	//   ....[50]....
        /*0974*/ 	.word	0x000105b0
        /*0978*/ 	.word	0x00000010
        /*097c*/ 	.word	0x00000000
        /*0980*/ 	.short	0x0101
        /*0982*/ 	.byte	0x3f
	.zero		1


	//   ....[51]....
        /*0984*/ 	.word	0x000110e0
        /*0988*/ 	.word	0x00000003
        /*098c*/ 	.word	0x00029820
        /*0990*/ 	.short	0x010a
        /*0992*/ 	.byte	0x3f
	.zero		1


	//   ....[52]....
        /*0994*/ 	.word	0x000112b0
        /*0998*/ 	.word	0x00000007
        /*099c*/ 	.word	0x00000000
        /*09a0*/ 	.short	0x010a
        /*09a2*/ 	.byte	0x3f
	.zero		1


	//   ....[53]....
        /*09a4*/ 	.word	0x00011300
        /*09a8*/ 	.word	0x00000005
        /*09ac*/ 	.word	0x00000000
        /*09b0*/ 	.short	0x010a
        /*09b2*/ 	.byte	0x3f
	.zero		1


	//   ....[54]....
        /*09b4*/ 	.word	0x00011350
        /*09b8*/ 	.word	0x00000005
        /*09bc*/ 	.word	0x00029860
        /*09c0*/ 	.short	0x010a
        /*09c2*/ 	.byte	0x3f
	.zero		1


	//   ....[55]....
        /*09c4*/ 	.word	0x000113a0
        /*09c8*/ 	.word	0x00000003
        /*09cc*/ 	.word	0x00029860
        /*09d0*/ 	.short	0x010a
        /*09d2*/ 	.byte	0x3f
	.zero		1


	//   ....[56]....
        /*09d4*/ 	.word	0x000113e0
        /*09d8*/ 	.word	0x00000005
        /*09dc*/ 	.word	0x00029880
        /*09e0*/ 	.short	0x010a
        /*09e2*/ 	.byte	0x3f
	.zero		1


	//   ....[57]....
        /*09e4*/ 	.word	0x00011400
        /*09e8*/ 	.word	0x00000003
        /*09ec*/ 	.word	0x00029880
        /*09f0*/ 	.short	0x010a
        /*09f2*/ 	.byte	0x3f
	.zero		1


	//   ....[58]....
        /*09f4*/ 	.word	0x00011460
        /*09f8*/ 	.word	0x00000003
        /*09fc*/ 	.word	0x00029800
        /*0a00*/ 	.short	0x010a
        /*0a02*/ 	.byte	0x3f
	.zero		1


	//   ....[59]....
        /*0a04*/ 	.word	0x000114b0
        /*0a08*/ 	.word	0x00000005
        /*0a0c*/ 	.word	0x00029830
        /*0a10*/ 	.short	0x010a
        /*0a12*/ 	.byte	0x3f
	.zero		1


	//   ....[60]....
        /*0a14*/ 	.word	0x00011510
        /*0a18*/ 	.word	0x00000004
        /*0a1c*/ 	.word	0x00029830
        /*0a20*/ 	.short	0x010a
        /*0a22*/ 	.byte	0x3f
	.zero		1


	//   ....[61]....
        /*0a24*/ 	.word	0x00011570
        /*0a28*/ 	.word	0x00000004
        /*0a2c*/ 	.word	0x00029850
        /*0a30*/ 	.short	0x010a
        /*0a32*/ 	.byte	0x3f
	.zero		1


	//   ....[62]....
        /*0a34*/ 	.word	0x000115c0
        /*0a38*/ 	.word	0x0000000f
        /*0a3c*/ 	.word	0x00029850
        /*0a40*/ 	.short	0x010a
        /*0a42*/ 	.byte	0x3f
	.zero		1


	//   ....[63]....
        /*0a44*/ 	.word	0x00011710
        /*0a48*/ 	.word	0x00000002
        /*0a4c*/ 	.word	0x00029880
        /*0a50*/ 	.short	0x010a
        /*0a52*/ 	.byte	0x3f
	.zero		1


	//   ....[64]....
        /*0a54*/ 	.word	0x00011760
        /*0a58*/ 	.word	0x00000002
        /*0a5c*/ 	.word	0x00029840
        /*0a60*/ 	.short	0x010a
        /*0a62*/ 	.byte	0x3f
	.zero		1


	//   ....[65]....
        /*0a64*/ 	.word	0x00011ce0
        /*0a68*/ 	.word	0x00000011
        /*0a6c*/ 	.word	0x00029820
        /*0a70*/ 	.short	0x010a
        /*0a72*/ 	.byte	0x3f
	.zero		1


	//   ....[66]....
        /*0a74*/ 	.word	0x00011d30
        /*0a78*/ 	.word	0x00000005
        /*0a7c*/ 	.word	0x00029880
        /*0a80*/ 	.short	0x010a
        /*0a82*/ 	.byte	0x3f
	.zero		1


	//   ....[67]....
        /*0a84*/ 	.word	0x00011d80
        /*0a88*/ 	.word	0x00000005
        /*0a8c*/ 	.word	0x00029840
        /*0a90*/ 	.short	0x010a
        /*0a92*/ 	.byte	0x3f
	.zero		1


	//   ....[68]....
        /*0a94*/ 	.word	0x00011dd0
        /*0a98*/ 	.word	0x00000013
        /*0a9c*/ 	.word	0x00029870
        /*0aa0*/ 	.short	0x010a
        /*0aa2*/ 	.byte	0x3f
	.zero		1


	//   ....[69]....
        /*0aa4*/ 	.word	0x00011e20
        /*0aa8*/ 	.word	0x00000013
        /*0aac*/ 	.word	0x00029860
        /*0ab0*/ 	.short	0x010a
        /*0ab2*/ 	.byte	0x3f
	.zero		1


	//   ....[70]....
        /*0ab4*/ 	.word	0x00011e70
        /*0ab8*/ 	.word	0x00000010
        /*0abc*/ 	.word	0x00029870
        /*0ac0*/ 	.short	0x010a
        /*0ac2*/ 	.byte	0x3f
	.zero		1


	//   ....[71]....
        /*0ac4*/ 	.word	0x00011ec0
        /*0ac8*/ 	.word	0x00000010
        /*0acc*/ 	.word	0x00029860
        /*0ad0*/ 	.short	0x010a
        /*0ad2*/ 	.byte	0x3f
	.zero		1


	//   ....[72]....
        /*0ad4*/ 	.word	0x00011f10
        /*0ad8*/ 	.word	0x00000003
        /*0adc*/ 	.word	0x00029820
        /*0ae0*/ 	.short	0x010a
        /*0ae2*/ 	.byte	0x3f
	.zero		1


	//   ....[73]....
        /*0ae4*/ 	.word	0x000120b0
        /*0ae8*/ 	.word	0x00000007
        /*0aec*/ 	.word	0x00000000
        /*0af0*/ 	.short	0x010a
        /*0af2*/ 	.byte	0x3f
	.zero		1


	//   ....[74]....
        /*0af4*/ 	.word	0x00012100
        /*0af8*/ 	.word	0x00000005
        /*0afc*/ 	.word	0x00000000
        /*0b00*/ 	.short	0x010a
        /*0b02*/ 	.byte	0x3f
	.zero		1


	//   ....[75]....
        /*0b04*/ 	.word	0x00012150
        /*0b08*/ 	.word	0x00000005
        /*0b0c*/ 	.word	0x00029860
        /*0b10*/ 	.short	0x010a
        /*0b12*/ 	.byte	0x3f
	.zero		1


	//   ....[76]....
        /*0b14*/ 	.word	0x000121a0
        /*0b18*/ 	.word	0x00000003
        /*0b1c*/ 	.word	0x00029860
        /*0b20*/ 	.short	0x010a
        /*0b22*/ 	.byte	0x3f
	.zero		1


	//   ....[77]....
        /*0b24*/ 	.word	0x000121f0
        /*0b28*/ 	.word	0x00000005
        /*0b2c*/ 	.word	0x00029880
        /*0b30*/ 	.short	0x010a
        /*0b32*/ 	.byte	0x3f
	.zero		1


	//----- nvinfo : EIATTR_NUM_MBARRIERS
	.align		4
.L_161:
        /*0b34*/ 	.byte	0x03, 0x38
        /*0b36*/ 	.short	0x0016


	//----- nvinfo : EIATTR_EXIT_INSTR_OFFSETS
	.align		4
        /*0b38*/ 	.byte	0x04, 0x1c
        /*0b3a*/ 	.short	(.L_163 - .L_162)


	//   ....[0]....
.L_162:
        /*0b3c*/ 	.word	0x00000a80


	//   ....[1]....
        /*0b40*/ 	.word	0x0000c140


	//   ....[2]....
        /*0b44*/ 	.word	0x00011450


	//----- nvinfo : EIATTR_MAX_THREADS
	.align		4
.L_163:
        /*0b48*/ 	.byte	0x04, 0x05
        /*0b4a*/ 	.short	(.L_165 - .L_164)
.L_164:
        /*0b4c*/ 	.word	0x00000180
        /*0b50*/ 	.word	0x00000001
        /*0b54*/ 	.word	0x00000001


	//----- nvinfo : EIATTR_CRS_STACK_SIZE
	.align		4
.L_165:
        /*0b58*/ 	.byte	0x04, 0x1e
        /*0b5a*/ 	.short	(.L_167 - .L_166)
.L_166:
        /*0b5c*/ 	.word	0x00000000


	//----- nvinfo : EIATTR_CBANK_PARAM_SIZE
	.align		4
.L_167:
        /*0b60*/ 	.byte	0x03, 0x19
        /*0b62*/ 	.short	0x0af0


	//----- nvinfo : EIATTR_PARAM_CBANK
	.align		4
        /*0b64*/ 	.byte	0x04, 0x0a
        /*0b66*/ 	.short	(.L_169 - .L_168)
	.align		4
.L_168:
        /*0b68*/ 	.word	index@(.nv.constant0._ZN7cutlass13device_kernelIN5flash11enable_sm90INS1_16FlashAttnFwdSm90INS1_25CollectiveMainloopFwdSm90ILi2EN4cute5tupleIJNS5_1CILi1EEES8_S8_EEENS6_IJNS7_ILi128EEENS7_ILi160EEENS7_ILi192EEEEEELi128ENS_12float_e4m3_tEfNS_4arch4Sm90ELb0ELb0ELb1ELb1ELb0ELb0ELb0ELb1ELb1ELb1ELb0ELb0EEENS1_21CollectiveEpilogueFwdINS6_IJSA_SA_SB_EEES9_NS_10bfloat16_tESG_Li256ELb1ELb1ELb0ELb1EEENS1_36VarlenDynamicPersistentTileSchedulerILi128ELi160ELi256ELi128ELb0ELb1ELb1ELb0ELb1ELb1EEEEEEEEEvNT_6ParamsE)
        /*0b6c*/ 	.short	0x0210
        /*0b6e*/ 	.short	0x0af0


	//----- nvinfo : EIATTR_SW_WAR
	.align		4
.L_169:
        /*0b70*/ 	.byte	0x04, 0x36
        /*0b72*/ 	.short	(.L_171 - .L_170)
.L_170:
        /*0b74*/ 	.word	0x00000008
.L_171:


//--------------------- .nv.info._ZN7cutlass13device_kernelIN5flash11enable_sm90INS1_16FlashAttnFwdSm90INS1_25CollectiveMainloopFwdSm90ILi2EN4cute5tupleIJNS5_1CILi1EEES8_S8_EEENS6_IJNS7_ILi128EEENS7_ILi160EEENS7_ILi192EEEEEELi128ENS_12float_e4m3_tEfNS_4arch4Sm90ELb0ELb0ELb1ELb1ELb0ELb1ELb0ELb1ELb1ELb1ELb0ELb0EEENS1_21CollectiveEpilogueFwdINS6_IJSA_SA_SB_EEES9_NS_10bfloat16_tESG_Li256ELb1ELb1ELb0ELb1EEENS1_36VarlenDynamicPersistentTileSchedulerILi128ELi160ELi256ELi128ELb0ELb1ELb1ELb0ELb1ELb1EEEEEEEEEvNT_6ParamsE --------------------------
	.section	.nv.info._ZN7cutlass13device_kernelIN5flash11enable_sm90INS1_16FlashAttnFwdSm90INS1_25CollectiveMainloopFwdSm90ILi2EN4cute5tupleIJNS5_1CILi1EEES8_S8_EEENS6_IJNS7_ILi128EEENS7_ILi160EEENS7_ILi192EEEEEELi128ENS_12float_e4m3_tEfNS_4arch4Sm90ELb0ELb0ELb1ELb1ELb0ELb1ELb0ELb1ELb1ELb1ELb0ELb0EEENS1_21CollectiveEpilogueFwdINS6_IJSA_SA_SB_EEES9_NS_10bfloat16_tESG_Li256ELb1ELb1ELb0ELb1EEENS1_36VarlenDynamicPersistentTileSchedulerILi128ELi160ELi256ELi128ELb0ELb1ELb1ELb0ELb1ELb1EEEEEEEEEvNT_6ParamsE,"",@"SHT_CUDA_INFO"
	.sectionflags	@""
	.align	4


	//----- nvinfo : EIATTR_CUDA_API_VERSION
	.align		4
        /*0000*/ 	.byte	0x04, 0x37
        /*0002*/ 	.short	(.L_173 - .L_172)
.L_172:
        /*0004*/ 	.word	0x00000082


	//----- nvinfo : EIATTR_KPARAM_INFO
	.align		4
.L_173:
        /*0008*/ 	.byte	0x04, 0x17
        /*000a*/ 	.short	(.L_175 - .L_174)
.L_174:
        /*000c*/ 	.word	0x00000000
        /*0010*/ 	.short	0x0000
        /*0012*/ 	.short	0x0070
        /*0014*/ 	.byte	0x00, 0xf0, 0x01, 0x2a


	//----- nvinfo : EIATTR_SPARSE_MMA_MASK
	.align		4
.L_175:
        /*0018*/ 	.byte	0x03, 0x50
        /*001a*/ 	.short	0x0000


	//----- nvinfo : EIATTR_MAXREG_COUNT
	.align		4
        /*001c*/ 	.byte	0x03, 0x1b
        /*001e*/ 	.short	0x00a8


	//----- nvinfo : EIATTR_NUM_BARRIERS
	.align		4
        /*0020*/ 	.byte	0x02, 0x4c
        /*0022*/ 	.byte	0x10
	.zero		1


	//----- nvinfo : EIATTR_EXTERNS
	.align		4
        /*0024*/ 	.byte	0x04, 0x0f
        /*0026*/ 	.short	(.L_177 - .L_176)


	//   ....[0]....
	.align		4
.L_176:
        /*0028*/ 	.word	index@(__assertfail)


	//----- nvinfo : EIATTR_ANNOTATIONS
	.align		4
.L_177:
        /*002c*/ 	.byte	0x04, 0x55
        /*002e*/ 	.short	(.L_179 - .L_178)


	//   ....[0]....
.L_178:
        /* <DEDUP_REMOVED lines=81> */


	//----- nvinfo : EIATTR_MERCURY_ISA_VERSION
	.align		4
.L_179:
        /*0528*/ 	.byte	0x03, 0x5f
        /*052a*/ 	.short	0x0101


	//----- nvinfo : EIATTR_UNUSED_LOAD_BYTE_OFFSET
	.align		4
        /*052c*/ 	.byte	0x04, 0x44
        /*052e*/ 	.short	(.L_181 - .L_180)


	//   ....[0]....
.L_180:
        /*0530*/ 	.word	0x00000ae0
        /*0534*/ 	.word	0x0000fff0


	//   ....[1]....
        /*0538*/ 	.word	0x0001f690
        /*053c*/ 	.word	0x0000fff0


	//----- nvinfo : EIATTR_INT_WARP_WIDE_INSTR_OFFSETS
	.align		4
.L_181:
        /*0540*/ 	.byte	0x04, 0x31
        /*0542*/ 	.short	(.L_183 - .L_182)


	//   ....[0]....
.L_182:
        /*0544*/ 	.word	0x00000190


	//   ....[1]....
        /*0548*/ 	.word	0x000001d0


	//   ....[2]....
        /*054c*/ 	.word	0x00000240


	//   ....[3]....
        /*0550*/ 	.word	0x000243d0


	//   ....[4]....
        /*0554*/ 	.word	0x00024430


	//   ....[5]....
        /*0558*/ 	.word	0x00026fc0


	//   ....[6]....
        /*055c*/ 	.word	0x00027020


	//----- nvinfo : EIATTR_COOP_GROUP_MASK_REGIDS
	.align		4
.L_183:
        /*0560*/ 	.byte	0x04, 0x29
        /*0562*/ 	.short	(.L_185 - .L_184)


	//   ....[0]....
.L_184:
        /*0564*/ 	.word	0xffffffff


	//   ....[1]....
        /*0568*/ 	.word	0xffffffff


	//   ....[2]....
        /*056c*/ 	.word	0xffffffff


	//   ....[3]....
        /*0570*/ 	.word	0xffffffff


	//   ....[4]....
        /*0574*/ 	.word	0xffffffff


	//   ....[5]....
        /*0578*/ 	.word	0xffffffff


	//   ....[6]....
        /*057c*/ 	.word	0xffffffff


	//   ....[7]....
        /*0580*/ 	.word	0xffffffff


	//   ....[8]....
        /*0584*/ 	.word	0xffffffff


	//   ....[9]....
        /*0588*/ 	.word	0xffffffff


	//   ....[10]....
        /*058c*/ 	.word	0xffffffff


	//   ....[11]....
        /*0590*/ 	.word	0xffffffff


	//   ....[12]....
        /*0594*/ 	.word	0xffffffff


	//   ....[13]....
        /*0598*/ 	.word	0xffffffff


	//   ....[14]....
        /*059c*/ 	.word	0xffffffff


	//   ....[15]....
        /*05a0*/ 	.word	0xffffffff


	//   ....[16]....
        /*05a4*/ 	.word	0xffffffff


	//   ....[17]....
        /*05a8*/ 	.word	0xffffffff


	//   ....[18]....
        /*05ac*/ 	.word	0xffffffff


	//   ....[19]....
        /*05b0*/ 	.word	0xffffffff


	//   ....[20]....
        /*05b4*/ 	.word	0xffffffff


	//   ....[21]....
        /*05b8*/ 	.word	0xffffffff


	//   ....[22]....
        /*05bc*/ 	.word	0xffffffff


	//   ....[23]....
        /*05c0*/ 	.word	0xffffffff


	//   ....[24]....
        /*05c4*/ 	.word	0xffffffff


	//   ....[25]....
        /*05c8*/ 	.word	0xffffffff


	//   ....[26]....
        /*05cc*/ 	.word	0xffffffff


	//   ....[27]....
        /*05d0*/ 	.word	0xffffffff


	//   ....[28]....
        /*05d4*/ 	.word	0xffffffff


	//   ....[29]....
        /*05d8*/ 	.word	0xffffffff


	//   ....[30]....
        /*05dc*/ 	.word	0xffffffff


	//   ....[31]....
        /*05e0*/ 	.word	0xffffffff


	//   ....[32]....
        /*05e4*/ 	.word	0xffffffff


	//   ....[33]....
        /*05e8*/ 	.word	0xffffffff


	//   ....[34]....
        /*05ec*/ 	.word	0xffffffff


	//   ....[35]....
        /*05f0*/ 	.word	0xffffffff


	//   ....[36]....
        /*05f4*/ 	.word	0xffffffff


	//   ....[37]....
        /*05f8*/ 	.word	0xffffffff


	//   ....[38]....
        /*05fc*/ 	.word	0xffffffff


	//   ....[39]....
        /*0600*/ 	.word	0xffffffff


	//   ....[40]....
        /*0604*/ 	.word	0xffffffff


	//   ....[41]....
        /*0608*/ 	.word	0xffffffff


	//   ....[42]....
        /*060c*/ 	.word	0xffffffff


	//   ....[43]....
        /*0610*/ 	.word	0xffffffff


	//   ....[44]....
        /*0614*/ 	.word	0xffffffff


	//   ....[45]....
        /*0618*/ 	.word	0xffffffff


	//   ....[46]....
        /*061c*/ 	.word	0xffffffff


	//   ....[47]....
        /*0620*/ 	.word	0xffffffff


	//   ....[48]....
        /*0624*/ 	.word	0xffffffff


	//   ....[49]....
        /*0628*/ 	.word	0xffffffff


	//   ....[50]....
        /*062c*/ 	.word	0xffffffff


	//   ....[51]....
        /*0630*/ 	.word	0xffffffff


	//   ....[52]....
        /*0634*/ 	.word	0xffffffff


	//   ....[53]....
        /*0638*/ 	.word	0xffffffff


	//   ....[54]....
        /*063c*/ 	.word	0xffffffff


	//   ....[55]....
        /*0640*/ 	.word	0xffffffff


	//   ....[56]....
        /*0644*/ 	.word	0xffffffff


	//   ....[57]....
        /*0648*/ 	.word	0xffffffff


	//   ....[58]....
        /*064c*/ 	.word	0xffffffff


	//   ....[59]....
        /*0650*/ 	.word	0xffffffff


	//   ....[60]....
        /*0654*/ 	.word	0xffffffff


	//   ....[61]....
        /*0658*/ 	.word	0xffffffff


	//   ....[62]....
        /*065c*/ 	.word	0xffffffff


	//   ....[63]....
        /*0660*/ 	.word	0xffffffff


	//   ....[64]....
        /*0664*/ 	.word	0xffffffff


	//   ....[65]....
        /*0668*/ 	.word	0xffffffff


	//   ....[66]....
        /*066c*/ 	.word	0xffffffff


	//   ....[67]....
        /*0670*/ 	.word	0xffffffff


	//   ....[68]....
        /*0674*/ 	.word	0xffffffff


	//   ....[69]....
        /*0678*/ 	.word	0xffffffff


	//   ....[70]....
        /*067c*/ 	.word	0xffffffff


	//   ....[71]....
        /*0680*/ 	.word	0xffffffff


	//   ....[72]....
        /*0684*/ 	.word	0xffffffff


	//   ....[73]....
        /*0688*/ 	.word	0xffffffff


	//   ....[74]....
        /*068c*/ 	.word	0xffffffff


	//   ....[75]....
        /*0690*/ 	.word	0xffffffff


	//   ....[76]....
        /*0694*/ 	.word	0xffffffff


	//   ....[77]....
        /*0698*/ 	.word	0xffffffff


	//   ....[78]....
        /*069c*/ 	.word	0xffffffff


	//   ....[79]....
        /*06a0*/ 	.word	0xffffffff


	//   ....[80]....
        /*06a4*/ 	.word	0xffffffff


	//   ....[81]....
        /*06a8*/ 	.word	0xffffffff


	//   ....[82]....
        /*06ac*/ 	.word	0xffffffff


	//   ....[83]....
        /*06b0*/ 	.word	0xffffffff


	//   ....[84]....
        /*06b4*/ 	.word	0xffffffff


	//   ....[85]....
        /*06b8*/ 	.word	0xffffffff


	//   ....[86]....
        /*06bc*/ 	.word	0xffffffff


	//   ....[87]....
        /*06c0*/ 	.word	0xffffffff


	//   ....[88]....
        /*06c4*/ 	.word	0xffffffff


	//   ....[89]....
        /*06c8*/ 	.word	0xffffffff


	//   ....[90]....
        /*06cc*/ 	.word	0xffffffff


	//   ....[91]....
        /*06d0*/ 	.word	0xffffffff


	//   ....[92]....
        /*06d4*/ 	.word	0xffffffff


	//   ....[93]....
        /*06d8*/ 	.word	0xffffffff


	//   ....[94]....
        /*06dc*/ 	.word	0xffffffff


	//   ....[95]....
        /*06e0*/ 	.word	0xffffffff


	//   ....[96]....
        /*06e4*/ 	.word	0xffffffff


	//   ....[97]....
        /*06e8*/ 	.word	0xffffffff


	//   ....[98]....
        /*06ec*/ 	.word	0xffffffff


	//   ....[99]....
        /*06f0*/ 	.word	0xffffffff


	//   ....[100]....
        /*06f4*/ 	.word	0xffffffff


	//   ....[101]....
        /*06f8*/ 	.word	0xffffffff


	//   ....[102]....
        /*06fc*/ 	.word	0xffffffff


	//   ....[103]....
        /*0700*/ 	.word	0xffffffff


	//   ....[104]....
        /*0704*/ 	.word	0xffffffff


	//   ....[105]....
        /*0708*/ 	.word	0xffffffff


	//   ....[106]....
        /*070c*/ 	.word	0xffffffff


	//   ....[107]....
        /*0710*/ 	.word	0xffffffff


	//   ....[108]....
        /*0714*/ 	.word	0xffffffff


	//   ....[109]....
        /*0718*/ 	.word	0xffffffff


	//   ....[110]....
        /*071c*/ 	.word	0xffffffff


	//   ....[111]....
        /*0720*/ 	.word	0xffffffff


	//   ....[112]....
        /*0724*/ 	.word	0xffffffff


	//   ....[113]....
        /*0728*/ 	.word	0xffffffff


	//   ....[114]....
        /*072c*/ 	.word	0xffffffff


	//   ....[115]....
        /*0730*/ 	.word	0xffffffff


	//   ....[116]....
        /*0734*/ 	.word	0xffffffff


	//   ....[117]....
        /*0738*/ 	.word	0xffffffff


	//   ....[118]....
        /*073c*/ 	.word	0xffffffff


	//   ....[119]....
        /*0740*/ 	.word	0xffffffff


	//   ....[120]....
        /*0744*/ 	.word	0xffffffff


	//   ....[121]....
        /*0748*/ 	.word	0xffffffff


	//   ....[122]....
        /*074c*/ 	.word	0xffffffff


	//   ....[123]....
        /*0750*/ 	.word	0xffffffff


	//   ....[124]....
        /*0754*/ 	.word	0x0500000f


	//   ....[125]....
        /*0758*/ 	.word	0x0500000f


	//   ....[126]....
        /*075c*/ 	.word	0x0500000f


	//   ....[127]....
        /*0760*/ 	.word	0x0500000f


	//   ....[128]....
        /*0764*/ 	.word	0x0500000f


	//   ....[129]....
        /*0768*/ 	.word	0x0500000f


	//   ....[130]....
        /*076c*/ 	.word	0x0500000f


	//   ....[131]....
        /*0770*/ 	.word	0x0500000f


	//   ....[132]....
        /*0774*/ 	.word	0x0500000f


	//   ....[133]....
        /*0778*/ 	.word	0x0500000f


	//   ....[134]....
        /*077c*/ 	.word	0x0500000f


	//   ....[135]....
        /*0780*/ 	.word	0x0500000f


	//   ....[136]....
        /*0784*/ 	.word	0x0500000f


	//   ....[137]....
        /*0788*/ 	.word	0x0500000f


	//   ....[138]....
        /*078c*/ 	.word	0x0500000f


	//   ....[139]....
        /*0790*/ 	.word	0x0500000f


	//   ....[140]....
        /*0794*/ 	.word	0x0500000f


	//   ....[141]....
        /*0798*/ 	.word	0x0500000f


	//   ....[142]....
        /*079c*/ 	.word	0x0500000f


	//   ....[143]....
        /*07a0*/ 	.word	0x0500000f


	//   ....[144]....
        /*07a4*/ 	.word	0x0500000f


	//   ....[145]....
        /*07a8*/ 	.word	0x0500000f


	//   ....[146]....
        /*07ac*/ 	.word	0x0500000f


	//   ....[147]....
        /*07b0*/ 	.word	0x0500000f


	//   ....[148]....
        /*07b4*/ 	.word	0x0500000f


	//   ....[149]....
        /*07b8*/ 	.word	0x0500000f


	//   ....[150]....
        /*07bc*/ 	.word	0x0500000f


	//   ....[151]....
        /*07c0*/ 	.word	0x0500000f


	//   ....[152]....
        /*07c4*/ 	.word	0x0500000f


	//   ....[153]....
        /*07c8*/ 	.word	0x0500000f


	//   ....[154]....
        /*07cc*/ 	.word	0x0500000f


	//   ....[155]....
        /*07d0*/ 	.word	0x0500000f


	//   ....[156]....
        /*07d4*/ 	.word	0x0500000f


	//   ....[157]....
        /*07d8*/ 	.word	0x0500000f


	//   ....[158]....
        /*07dc*/ 	.word	0x0500000f


	//   ....[159]....
        /*07e0*/ 	.word	0x0500000f


	//   ....[160]....
        /*07e4*/ 	.word	0x0500000f


	//   ....[161]....
        /*07e8*/ 	.word	0x0500000f


	//   ....[162]....
        /*07ec*/ 	.word	0x0500000f


	//   ....[163]....
        /*07f0*/ 	.word	0x0500000f


	//   ....[164]....
        /*07f4*/ 	.word	0x0500000f


	//   ....[165]....
        /*07f8*/ 	.word	0x0500000f


	//   ....[166]....
        /*07fc*/ 	.word	0x0500000f


	//   ....[167]....
        /*0800*/ 	.word	0x0500000f


	//   ....[168]....
        /*0804*/ 	.word	0x0500000f


	//   ....[169]....
        /*0808*/ 	.word	0x0500000f


	//   ....[170]....
        /*080c*/ 	.word	0x0500000f


	//   ....[171]....
        /*0810*/ 	.word	0x0500000f


	//   ....[172]....
        /*0814*/ 	.word	0x0500000f


	//   ....[173]....
        /*0818*/ 	.word	0x0500000f


	//   ....[174]....
        /*081c*/ 	.word	0x0500000f


	//   ....[175]....
        /*0820*/ 	.word	0x0500000f


	//   ....[176]....
        /*0824*/ 	.word	0x0500000f


	//   ....[177]....
        /*0828*/ 	.word	0x0500000f


	//   ....[178]....
        /*082c*/ 	.word	0x0500000f


	//   ....[179]....
        /*0830*/ 	.word	0x0500000f


	//   ....[180]....
        /*0834*/ 	.word	0x0500000f


	//   ....[181]....
        /*0838*/ 	.word	0x0500000f


	//   ....[182]....
        /*083c*/ 	.word	0x0500000f


	//   ....[183]....
        /*0840*/ 	.word	0x0500000f


	//   ....[184]....
        /*0844*/ 	.word	0x0500000f


	//   ....[185]....
        /*0848*/ 	.word	0x0500000f


	//   ....[186]....
        /*084c*/ 	.word	0x0500000f


	//   ....[187]....
        /*0850*/ 	.word	0x0500000f


	//   ....[188]....
        /*0854*/ 	.word	0x0500000f


	//   ....[189]....
        /*0858*/ 	.word	0x0500000f


	//   ....[190]....
        /*085c*/ 	.word	0x0500000f


	//   ....[191]....
        /*0860*/ 	.word	0x0500000f


	//   ....[192]....
        /*0864*/ 	.word	0x0500000f


	//   ....[193]....
        /*0868*/ 	.word	0x0500000f


	//   ....[194]....
        /*086c*/ 	.word	0x0500000f


	//   ....[195]....
        /*0870*/ 	.word	0x0500000f


	//   ....[196]....
        /*0874*/ 	.word	0x0500000f


	//   ....[197]....
        /*0878*/ 	.word	0x0500000f


	//   ....[198]....
        /*087c*/ 	.word	0x0500000f


	//   ....[199]....
        /*0880*/ 	.word	0x0500000f


	//   ....[200]....
        /*0884*/ 	.word	0x0500000f


	//----- nvinfo : EIATTR_COOP_GROUP_INSTR_OFFSETS
	.align		4
.L_185:
        /*0888*/ 	.byte	0x04, 0x28
        /*088a*/ 	.short	(.L_187 - .L_186)


	//   ....[0]....
.L_186:
        /*088c*/ 	.word	0x00000070


	//   ....[1]....
        /*0890*/ 	.word	0x000001a0


	//   ....[2]....
        /*0894*/ 	.word	0x000001f0


	//   ....[3]....
        /*0898*/ 	.word	0x00000420


	//   ....[4]....
        /*089c*/ 	.word	0x00000580


	//   ....[5]....
        /*08a0*/ 	.word	0x000006a0


	//   ....[6]....
        /*08a4*/ 	.word	0x00000800


	//   ....[7]....
        /*08a8*/ 	.word	0x0000fd50


	//   ....[8]....
        /*08ac*/ 	.word	0x00010500


	//   ....[9]....
        /*08b0*/ 	.word	0x00010510


	//   ....[10]....
        /*08b4*/ 	.word	0x00010520


	//   ....[11]....
        /*08b8*/ 	.word	0x00010530


	//   ....[12]....
        /*08bc*/ 	.word	0x00013960


	//   ....[13]....
        /*08c0*/ 	.word	0x00013970


	//   ....[14]....
        /*08c4*/ 	.word	0x00013980


	//   ....[15]....
        /*08c8*/ 	.word	0x00013990


	//   ....[16]....
        /*08cc*/ 	.word	0x00019480


	//   ....[17]....
        /*08d0*/ 	.word	0x00019520


	//   ....[18]....
        /*08d4*/ 	.word	0x00019850


	//   ....[19]....
        /*08d8*/ 	.word	0x000198e0


	//   ....[20]....
        /*08dc*/ 	.word	0x0001d280


	//   ....[21]....
        /*08e0*/ 	.word	0x0001d290


	//   ....[22]....
        /*08e4*/ 	.word	0x0001d2e0


	//   ....[23]....
        /*08e8*/ 	.word	0x0001d2f0


	//   ....[24]....
        /*08ec*/ 	.word	0x0001eee0


	//   ....[25]....
        /*08f0*/ 	.word	0x0001ef40


	//   ....[26]....
        /*08f4*/ 	.word	0x0001ef60


	//   ....[27]....
        /*08f8*/ 	.word	0x0001ef80


	//   ....[28]....
        /*08fc*/ 	.word	0x0001fce0


	//   ....[29]....
        /*0900*/ 	.word	0x0001fd10


	//   ....[30]....
        /*0904*/ 	.word	0x0001fd40


	//   ....[31]....
        /*0908*/ 	.word	0x0001fd70


	//   ....[32]....
        /*090c*/ 	.word	0x0001fda0


	//   ....[33]....
        /*0910*/ 	.word	0x0001fdd0


	//   ....[34]....
        /*0914*/ 	.word	0x0001fe00


	//   ....[35]....
        /*0918*/ 	.word	0x0001fe30


	//   ....[36]....
        /*091c*/ 	.word	0x0001fe60


	//   ....[37]....
        /*0920*/ 	.word	0x0001fe90


	//   ....[38]....
        /*0924*/ 	.word	0x0001fec0


	//   ....[39]....
        /*0928*/ 	.word	0x0001fef0


	//   ....[40]....
        /*092c*/ 	.word	0x0001ff20


	//   ....[41]....
        /*0930*/ 	.word	0x0001ff50


	//   ....[42]....
        /*0934*/ 	.word	0x0001ff80


	//   ....[43]....
        /*0938*/ 	.word	0x0001ffb0


	//   ....[44]....
        /*093c*/ 	.word	0x0001ffe0


	//   ....[45]....
        /*0940*/ 	.word	0x00020010


	//   ....[46]....
        /*0944*/ 	.word	0x00020040


	//   ....[47]....
        /*0948*/ 	.word	0x00020070


	//   ....[48]....
        /*094c*/ 	.word	0x000200a0


	//   ....[49]....
        /*0950*/ 	.word	0x000200d0


	//   ....[50]....
        /*0954*/ 	.word	0x00020100


	//   ....[51]....
        /*0958*/ 	.word	0x00020120


	//   ....[52]....
        /*095c*/ 	.word	0x00020130


	//   ....[53]....
        /*0960*/ 	.word	0x00020140


	//   ....[54]....
        /*0964*/ 	.word	0x00020160


	//   ....[55]....
        /*0968*/ 	.word	0x00020170


	//   ....[56]....
        /*096c*/ 	.word	0x00020180


	//   ....[57]....
        /*0970*/ 	.word	0x00020190


	//   ....[58]....
        /*0974*/ 	.word	0x000201c0


	//   ....[59]....
        /*0978*/ 	.word	0x000201f0


	//   ....[60]....
        /*097c*/ 	.word	0x000207b0


	//   ....[61]....
        /*0980*/ 	.word	0x000207f0


	//   ....[62]....
        /*0984*/ 	.word	0x00020820


	//   ....[63]....
        /*0988*/ 	.word	0x00020860


	//   ....[64]....
        /*098c*/ 	.word	0x00020e20


	//   ....[65]....
        /*0990*/ 	.word	0x00020e50


	//   ....[66]....
        /*0994*/ 	.word	0x00020f10


	//   ....[67]....
        /*0998*/ 	.word	0x00020f30


	//   ....[68]....
        /*099c*/ 	.word	0x00020ff0


	//   ....[69]....
        /*09a0*/ 	.word	0x00021010


	//   ....[70]....
        /*09a4*/ 	.word	0x000210e0


	//   ....[71]....
        /*09a8*/ 	.word	0x00021100


	//   ....[72]....
        /*09ac*/ 	.word	0x000218e0


	//   ....[73]....
        /*09b0*/ 	.word	0x000218f0


	//   ....[74]....
        /*09b4*/ 	.word	0x00021a30


	//   ....[75]....
        /*09b8*/ 	.word	0x00021a40


	//   ....[76]....
        /*09bc*/ 	.word	0x00021b70


	//   ....[77]....
        /*09c0*/ 	.word	0x00021b80


	//   ....[78]....
        /*09c4*/ 	.word	0x00021cb0


	//   ....[79]....
        /*09c8*/ 	.word	0x00021cc0


	//   ....[80]....
        /*09cc*/ 	.word	0x00021e40


	//   ....[81]....
        /*09d0*/ 	.word	0x00022030


	//   ....[82]....
        /*09d4*/ 	.word	0x00022060


	//   ....[83]....
        /*09d8*/ 	.word	0x00022090


	//   ....[84]....
        /*09dc*/ 	.word	0x000220c0


	//   ....[85]....
        /*09e0*/ 	.word	0x000220f0


	//   ....[86]....
        /*09e4*/ 	.word	0x00022120


	//   ....[87]....
        /*09e8*/ 	.word	0x00022290


	//   ....[88]....
        /*09ec*/ 	.word	0x000222c0


	//   ....[89]....
        /*09f0*/ 	.word	0x000222f0


	//   ....[90]....
        /*09f4*/ 	.word	0x00022320


	//   ....[91]....
        /*09f8*/ 	.word	0x00022350


	//   ....[92]....
        /*09fc*/ 	.word	0x00022380


	//   ....[93]....
        /*0a00*/ 	.word	0x00022420


	//   ....[94]....
        /*0a04*/ 	.word	0x00022450


	//   ....[95]....
        /*0a08*/ 	.word	0x000224e0


	//   ....[96]....
        /*0a0c*/ 	.word	0x000231e0


	//   ....[97]....
        /*0a10*/ 	.word	0x00024ba0


	//   ....[98]....
        /*0a14*/ 	.word	0x000259e0


	//   ....[99]....
        /*0a18*/ 	.word	0x00025a00


	//   ....[100]....
        /*0a1c*/ 	.word	0x00025a40


	//   ....[101]....
        /*0a20*/ 	.word	0x00025ac0


	//   ....[102]....
        /*0a24*/ 	.word	0x00025b50


	//   ....[103]....
        /*0a28*/ 	.word	0x00025b60


	//   ....[104]....
        /*0a2c*/ 	.word	0x00025bb0


	//   ....[105]....
        /*0a30*/ 	.word	0x00025bf0


	//   ....[106]....
        /*0a34*/ 	.word	0x00027980


	//   ....[107]....
        /*0a38*/ 	.word	0x000279b0


	//   ....[108]....
        /*0a3c*/ 	.word	0x000279f0


	//   ....[109]....
        /*0a40*/ 	.word	0x00027a20


	//   ....[110]....
        /*0a44*/ 	.word	0x00027a50


	//   ....[111]....
        /*0a48*/ 	.word	0x00027a80


	//   ....[112]....
        /*0a4c*/ 	.word	0x00027ab0


	//   ....[113]....
        /*0a50*/ 	.word	0x00027ae0


	//   ....[114]....
        /*0a54*/ 	.word	0x00027c60


	//   ....[115]....
        /*0a58*/ 	.word	0x00027c90


	//   ....[116]....
        /*0a5c*/ 	.word	0x00027cc0


	//   ....[117]....
        /*0a60*/ 	.word	0x00027cf0


	//   ....[118]....
        /*0a64*/ 	.word	0x00027d20


	//   ....[119]....
        /*0a68*/ 	.word	0x00027d50


	//   ....[120]....
        /*0a6c*/ 	.word	0x00027e10


	//   ....[121]....
        /*0a70*/ 	.word	0x00027e30


	//   ....[122]....
        /*0a74*/ 	.word	0x00027ea0


	//   ....[123]....
        /*0a78*/ 	.word	0x00028330


	//   ....[124]....
        /*0a7c*/ 	.word	0x000287e0


	//   ....[125]....
        /*0a80*/ 	.word	0x00028890


	//   ....[126]....
        /*0a84*/ 	.word	0x00028920


	//   ....[127]....
        /*0a88*/ 	.word	0x00028970


	//   ....[128]....
        /*0a8c*/ 	.word	0x000289c0


	//   ....[129]....
        /*0a90*/ 	.word	0x00028aa0


	//   ....[130]....
        /*0a94*/ 	.word	0x00028b30


	//   ....[131]....
        /*0a98*/ 	.word	0x00028b80


	//   ....[132]....
        /*0a9c*/ 	.word	0x00028bd0


	//   ....[133]....
        /*0aa0*/ 	.word	0x00028e10


	//   ....[134]....
        /*0aa4*/ 	.word	0x00028f30


	//   ....[135]....
        /*0aa8*/ 	.word	0x00029050


	//   ....[136]....
        /*0aac*/ 	.word	0x00029100


	//   ....[137]....
        /*0ab0*/ 	.word	0x00029160


	//   ....[138]....
        /*0ab4*/ 	.word	0x000291e0


	//   ....[139]....
        /*0ab8*/ 	.word	0x00029240


	//   ....[140]....
        /*0abc*/ 	.word	0x000292a0


	//   ....[141]....
        /*0ac0*/ 	.word	0x00029300


	//   ....[142]....
        /*0ac4*/ 	.word	0x00029380


	//   ....[143]....
        /*0ac8*/ 	.word	0x000293e0


	//   ....[144]....
        /*0acc*/ 	.word	0x00029460


	//   ....[145]....
        /*0ad0*/ 	.word	0x000294c0


	//   ....[146]....
        /*0ad4*/ 	.word	0x00029540


	//   ....[147]....
        /*0ad8*/ 	.word	0x000295a0


	//   ....[148]....
        /*0adc*/ 	.word	0x00029620


	//   ....[149]....
        /*0ae0*/ 	.word	0x00029680


	//   ....[150]....
        /*0ae4*/ 	.word	0x00029710


	//   ....[151]....
        /*0ae8*/ 	.word	0x00029770


	//   ....[152]....
        /*0aec*/ 	.word	0x000297f0


	//   ....[153]....
        /*0af0*/ 	.word	0x00029850


	//   ....[154]....
        /*0af4*/ 	.word	0x000298b0


	//   ....[155]....
        /*0af8*/ 	.word	0x00029910


	//   ....[156]....
        /*0afc*/ 	.word	0x00029970


	//   ....[157]....
        /*0b00*/ 	.word	0x000299d0


	//   ....[158]....
        /*0b04*/ 	.word	0x00029a50


	//   ....[159]....
        /*0b08*/ 	.word	0x00029ab0


	//   ....[160]....
        /*0b0c*/ 	.word	0x00029b30


	//   ....[161]....
        /*0b10*/ 	.word	0x00029b90


	//   ....[162]....
        /*0b14*/ 	.word	0x00029c10


	//   ....[163]....
        /*0b18*/ 	.word	0x00029c70


	//   ....[164]....
        /*0b1c*/ 	.word	0x00029cf0


	//   ....[165]....
        /*0b20*/ 	.word	0x00029de0


	//   ....[166]....
        /*0b24*/ 	.word	0x00029e30


	//   ....[167]....
        /*0b28*/ 	.word	0x00029ec0


	//   ....[168]....
        /*0b2c*/ 	.word	0x00029f50


	//   ....[169]....
        /*0b30*/ 	.word	0x00029fe0


	//   ....[170]....
        /*0b34*/ 	.word	0x0002a070


	//   ....[171]....
        /*0b38*/ 	.word	0x0002a100


	//   ....[172]....
        /*0b3c*/ 	.word	0x0002a190


	//   ....[173]....
        /*0b40*/ 	.word	0x0002a250


	//   ....[174]....
        /*0b44*/ 	.word	0x0002a540


	//   ....[175]....
        /*0b48*/ 	.word	0x0002a740


	//   ....[176]....
        /*0b4c*/ 	.word	0x0002a790


	//   ....[177]....
        /*0b50*/ 	.word	0x0002a7f0


	//   ....[178]....
        /*0b54*/ 	.word	0x0002a900


	//   ....[179]....
        /*0b58*/ 	.word	0x0002a960


	//   ....[180]....
        /*0b5c*/ 	.word	0x0002aa70


	//   ....[181]....
        /*0b60*/ 	.word	0x0002aad0


	//   ....[182]....
        /*0b64*/ 	.word	0x0002abb0


	//   ....[183]....
        /*0b68*/ 	.word	0x0002aed0


	//   ....[184]....
        /*0b6c*/ 	.word	0x0002af70


	//   ....[185]....
        /*0b70*/ 	.word	0x0002b090


	//   ....[186]....
        /*0b74*/ 	.word	0x0002b110


	//   ....[187]....
        /*0b78*/ 	.word	0x0002b190


	//   ....[188]....
        /*0b7c*/ 	.word	0x0002b210


	//   ....[189]....
        /*0b80*/ 	.word	0x0002b290


	//   ....[190]....
        /*0b84*/ 	.word	0x0002b320


	//   ....[191]....
        /*0b88*/ 	.word	0x0002b3c0


	//   ....[192]....
        /*0b8c*/ 	.word	0x0002b470


	//   ....[193]....
        /*0b90*/ 	.word	0x0002b4f0


	//   ....[194]....
        /*0b94*/ 	.word	0x0002b570


	//   ....[195]....
        /*0b98*/ 	.word	0x0002b5f0


	//   ....[196]....
        /*0b9c*/ 	.word	0x0002b680


	//   ....[197]....
        /*0ba0*/ 	.word	0x0002b700


	//   ....[198]....
        /*0ba4*/ 	.word	0x0002b7a0


	//   ....[199]....
        /*0ba8*/ 	.word	0x0002b830


	//   ....[200]....
        /*0bac*/ 	.word	0x0002b960


	//----- nvinfo : EIATTR_REG_RECONFIG
	.align		4
.L_187:
        /*0bb0*/ 	.byte	0x01, 0x54
	.zero		2


	//----- nvinfo : EIATTR_SYSCALL_OFFSETS
	.align		4
        /*0bb4*/ 	.byte	0x04, 0x46
        /*0bb6*/ 	.short	(.L_189 - .L_188)


	//   ....[0]....
.L_188:
        /*0bb8*/ 	.word	0x00001bf0


	//   ....[1]....
        /*0bbc*/ 	.word	0x00001d40


	//   ....[2]....
        /*0bc0*/ 	.word	0x0000fee0


	//   ....[3]....
        /*0bc4*/ 	.word	0x00010480


	//   ....[4]....
        /*0bc8*/ 	.word	0x000245d0


	//   ....[5]....
        /*0bcc*/ 	.word	0x00024770


	//   ....[6]....
        /*0bd0*/ 	.word	0x000248d0


	//   ....[7]....
        /*0bd4*/ 	.word	0x00024a20


	//   ....[8]....
        /*0bd8*/ 	.word	0x00025590


	//----- nvinfo : EIATTR_MBARRIER_INSTR_OFFSETS
	.align		4
.L_189:
        /*0bdc*/ 	.byte	0x04, 0x39
        /*0bde*/ 	.short	(.L_191 - .L_190)


	//   ....[0]....
.L_190:
        /*0be0*/ 	.word	0x000002d0
        /*0be4*/ 	.word	0x000000ff
        /*0be8*/ 	.word	0x00029800
        /*0bec*/ 	.short	0x0100
        /*0bee*/ 	.byte	0x08
	.zero		1


	//   ....[1]....
        /*0bf0*/ 	.word	0x000002e0
        /*0bf4*/ 	.word	0x000000ff
        /*0bf8*/ 	.word	0x00029820
        /*0bfc*/ 	.short	0x0100
        /*0bfe*/ 	.byte	0x08
	.zero		1


	//   ....[2]....
        /*0c00*/ 	.word	0x000003d0
        /*0c04*/ 	.word	0x000000ff
        /*0c08*/ 	.word	0x00029830
        /*0c0c*/ 	.short	0x0100
        /*0c0e*/ 	.byte	0x08
	.zero		1


	//   ....[3]....
        /*0c10*/ 	.word	0x000003e0
        /*0c14*/ 	.word	0x000000ff
        /*0c18*/ 	.word	0x00029840
        /*0c1c*/ 	.short	0x0100
        /*0c1e*/ 	.byte	0x08
	.zero		1


	//   ....[4]....
        /*0c20*/ 	.word	0x000003f0
        /*0c24*/ 	.word	0x000000ff
        /*0c28*/ 	.word	0x00029838
        /*0c2c*/ 	.short	0x0100
        /*0c2e*/ 	.byte	0x08
	.zero		1


	//   ....[5]....
        /*0c30*/ 	.word	0x00000400
        /*0c34*/ 	.word	0x000000ff
        /*0c38*/ 	.word	0x00029848
        /*0c3c*/ 	.short	0x0100
        /*0c3e*/ 	.byte	0x08
	.zero		1


	//   ....[6]....
        /*0c40*/ 	.word	0x00000530
        /*0c44*/ 	.word	0x000000ff
        /*0c48*/ 	.word	0x00029850
        /*0c4c*/ 	.short	0x0100
        /*0c4e*/ 	.byte	0x08
	.zero		1


	//   ....[7]....
        /*0c50*/ 	.word	0x00000540
        /*0c54*/ 	.word	0x000000ff
        /*0c58*/ 	.word	0x00029860
        /*0c5c*/ 	.short	0x0100
        /*0c5e*/ 	.byte	0x08
	.zero		1


	//   ....[8]....
        /*0c60*/ 	.word	0x00000550
        /*0c64*/ 	.word	0x000000ff
        /*0c68*/ 	.word	0x00029858
        /*0c6c*/ 	.short	0x0100
        /*0c6e*/ 	.byte	0x08
	.zero		1


	//   ....[9]....
        /*0c70*/ 	.word	0x00000560
        /*0c74*/ 	.word	0x000000ff
        /*0c78*/ 	.word	0x00029868
        /*0c7c*/ 	.short	0x0100
        /*0c7e*/ 	.byte	0x08
	.zero		1


	//   ....[10]....
        /*0c80*/ 	.word	0x00000650
        /*0c84*/ 	.word	0x000000ff
        /*0c88*/ 	.word	0x00029870
        /*0c8c*/ 	.short	0x0100
        /*0c8e*/ 	.byte	0x06
	.zero		1


	//   ....[11]....
        /*0c90*/ 	.word	0x00000660
        /*0c94*/ 	.word	0x000000ff
        /*0c98*/ 	.word	0x00029880
        /*0c9c*/ 	.short	0x0100
        /*0c9e*/ 	.byte	0x06
	.zero		1


	//   ....[12]....
        /*0ca0*/ 	.word	0x00000670
        /*0ca4*/ 	.word	0x000000ff
        /*0ca8*/ 	.word	0x00029878
        /*0cac*/ 	.short	0x0100
        /*0cae*/ 	.byte	0x06
	.zero		1


	//   ....[13]....
        /*0cb0*/ 	.word	0x00000680
        /*0cb4*/ 	.word	0x000000ff
        /*0cb8*/ 	.word	0x00029888
        /*0cbc*/ 	.short	0x0100
        /*0cbe*/ 	.byte	0x06
	.zero		1


	//   ....[14]....
        /*0cc0*/ 	.word	0x000007b0
        /*0cc4*/ 	.word	0x000000ff
        /*0cc8*/ 	.word	0x00029890
        /*0ccc*/ 	.short	0x0100
        /*0cce*/ 	.byte	0x08
	.zero		1


	//   ....[15]....
        /*0cd0*/ 	.word	0x000007c0
        /*0cd4*/ 	.word	0x000000ff
        /*0cd8*/ 	.word	0x000298a0
        /*0cdc*/ 	.short	0x0100
        /*0cde*/ 	.byte	0x08
	.zero		1


	//   ....[16]....
        /*0ce0*/ 	.word	0x000007d0
        /*0ce4*/ 	.word	0x000000ff
        /*0ce8*/ 	.word	0x00029898
        /*0cec*/ 	.short	0x0100
        /*0cee*/ 	.byte	0x08
	.zero		1


	//   ....[17]....
        /*0cf0*/ 	.word	0x000007e0
        /*0cf4*/ 	.word	0x000000ff
        /*0cf8*/ 	.word	0x000298a8
        /*0cfc*/ 	.short	0x0100
        /*0cfe*/ 	.byte	0x08
	.zero		1


	//   ....[18]....
        /*0d00*/ 	.word	0x00000910
        /*0d04*/ 	.word	0x000000ff
        /*0d08*/ 	.word	0x000298b0
        /*0d0c*/ 	.short	0x0100
        /*0d0e*/ 	.byte	0x08
	.zero		1


	//   ....[19]....
        /*0d10*/ 	.word	0x00000920
        /*0d14*/ 	.word	0x000000ff
        /*0d18*/ 	.word	0x000298c0
        /*0d1c*/ 	.short	0x0100
        /*0d1e*/ 	.byte	0x08
	.zero		1


	//   ....[20]....
        /*0d20*/ 	.word	0x00000930
        /*0d24*/ 	.word	0x000000ff
        /*0d28*/ 	.word	0x000298b8
        /*0d2c*/ 	.short	0x0100
        /*0d2e*/ 	.byte	0x08
	.zero		1


	//   ....[21]....
        /*0d30*/ 	.word	0x00000940
        /*0d34*/ 	.word	0x000000ff
        /*0d38*/ 	.word	0x000298c8
        /*0d3c*/ 	.short	0x0100
        /*0d3e*/ 	.byte	0x08
	.zero		1


	//   ....[22]....
        /*0d40*/ 	.word	0x000034d0
        /*0d44*/ 	.word	0x00000061
        /*0d48*/ 	.word	0x00029890
        /*0d4c*/ 	.short	0x010a
        /*0d4e*/ 	.byte	0x3f
	.zero		1


	//   ....[23]....
        /*0d50*/ 	.word	0x00009220
        /*0d54*/ 	.word	0x00000061
        /*0d58*/ 	.word	0x00029890
        /*0d5c*/ 	.short	0x010a
        /*0d5e*/ 	.byte	0x3f
	.zero		1


	//   ....[24]....
        /*0d60*/ 	.word	0x0000f130
        /*0d64*/ 	.word	0x00000061
        /*0d68*/ 	.word	0x00029890
        /*0d6c*/ 	.short	0x010a
        /*0d6e*/ 	.byte	0x3f
	.zero		1


	//   ....[25]....
        /*0d70*/ 	.word	0x0000f500
        /*0d74*/ 	.word	0x00000028
        /*0d78*/ 	.word	0x00000000
        /*0d7c*/ 	.short	0x0101
        /*0d7e*/ 	.byte	0x3f
	.zero		1


	//   ....[26]....
        /*0d80*/ 	.word	0x0000f540
        /*0d84*/ 	.word	0x00000061
        /*0d88*/ 	.word	0x000298b0
        /*0d8c*/ 	.short	0x010a
        /*0d8e*/ 	.byte	0x3f
	.zero		1


	//   ....[27]....
        /*0d90*/ 	.word	0x0000f9e0
        /*0d94*/ 	.word	0x00000061
        /*0d98*/ 	.word	0x00000000
        /*0d9c*/ 	.short	0x0101
        /*0d9e*/ 	.byte	0x3f
	.zero		1


	//   ....[28]....
        /*0da0*/ 	.word	0x000101e0
        /*0da4*/ 	.word	0x00000010
        /*0da8*/ 	.word	0x00029800
        /*0dac*/ 	.short	0x010a
        /*0dae*/ 	.byte	0x3f
	.zero		1


	//   ....[29]....
        /*0db0*/ 	.word	0x00010230
        /*0db4*/ 	.word	0x00000010
        /*0db8*/ 	.word	0x00029800
        /*0dbc*/ 	.short	0x010a
        /*0dbe*/ 	.byte	0x3f
	.zero		1


	//   ....[30]....
        /*0dc0*/ 	.word	0x00010a70
        /*0dc4*/ 	.word	0x00000010
        /*0dc8*/ 	.word	0x00029800
        /*0dcc*/ 	.short	0x010a
        /*0dce*/ 	.byte	0x3f
	.zero		1


	//   ....[31]....
        /*0dd0*/ 	.word	0x00013de0
        /*0dd4*/ 	.word	0x00000010
        /*0dd8*/ 	.word	0x00029800
        /*0ddc*/ 	.short	0x010a
        /*0dde*/ 	.byte	0x3f
	.zero		1


	//   ....[32]....
        /*0de0*/ 	.word	0x00016e80
        /*0de4*/ 	.word	0x00000003
        /*0de8*/ 	.word	0x00029830
        /*0dec*/ 	.short	0x010a
        /*0dee*/ 	.byte	0x3f
	.zero		1


	//   ....[33]....
        /*0df0*/ 	.word	0x00016f00
        /*0df4*/ 	.word	0x00000003
        /*0df8*/ 	.word	0x00029830
        /*0dfc*/ 	.short	0x010a
        /*0dfe*/ 	.byte	0x3f
	.zero		1


	//   ....[34]....
        /*0e00*/ 	.word	0x00019cb0
        /*0e04*/ 	.word	0x0000001a
        /*0e08*/ 	.word	0x00000000
        /*0e0c*/ 	.short	0x0101
        /*0e0e*/ 	.byte	0x3f
	.zero		1


	//   ....[35]....
        /*0e10*/ 	.word	0x0001afa0
        /*0e14*/ 	.word	0x0000000b
        /*0e18*/ 	.word	0x00029830
        /*0e1c*/ 	.short	0x010a
        /*0e1e*/ 	.byte	0x3f
	.zero		1


	//   ....[36]....
        /*0e20*/ 	.word	0x0001aff0
        /*0e24*/ 	.word	0x0000000b
        /*0e28*/ 	.word	0x00029830
        /*0e2c*/ 	.short	0x010a
        /*0e2e*/ 	.byte	0x3f
	.zero		1


	//   ....[37]....
        /*0e30*/ 	.word	0x0001c0f0
        /*0e34*/ 	.word	0x0000000b
        /*0e38*/ 	.word	0x00029850
        /*0e3c*/ 	.short	0x010a
        /*0e3e*/ 	.byte	0x3f
	.zero		1


	//   ....[38]....
        /*0e40*/ 	.word	0x0001c130
        /*0e44*/ 	.word	0x0000000b
        /*0e48*/ 	.word	0x00029850
        /*0e4c*/ 	.short	0x010a
        /*0e4e*/ 	.byte	0x3f
	.zero		1


	//   ....[39]....
        /*0e50*/ 	.word	0x0001e2e0
        /*0e54*/ 	.word	0x00000004
        /*0e58*/ 	.word	0x00000000
        /*0e5c*/ 	.short	0x0101
        /*0e5e*/ 	.byte	0x3f
	.zero		1


	//   ....[40]....
        /*0e60*/ 	.word	0x0001e500
        /*0e64*/ 	.word	0x00000006
        /*0e68*/ 	.word	0x00000000
        /*0e6c*/ 	.short	0x0101
        /*0e6e*/ 	.byte	0x3f
	.zero		1


	//   ....[41]....
        /*0e70*/ 	.word	0x0001eb70
        /*0e74*/ 	.word	0x0000000d
        /*0e78*/ 	.word	0x00029850
        /*0e7c*/ 	.short	0x010a
        /*0e7e*/ 	.byte	0x3f
	.zero		1


	//   ....[42]....
        /*0e80*/ 	.word	0x0001ebf0
        /*0e84*/ 	.word	0x0000000d
        /*0e88*/ 	.word	0x00029850
        /*0e8c*/ 	.short	0x010a
        /*0e8e*/ 	.byte	0x3f
	.zero		1


	//   ....[43]....
        /*0e90*/ 	.word	0x0001f220
        /*0e94*/ 	.word	0x00000000
        /*0e98*/ 	.word	0x00000000
        /*0e9c*/ 	.short	0x0101
        /*0e9e*/ 	.byte	0x3f
	.zero		1


	//   ....[44]....
        /*0ea0*/ 	.word	0x00020e10
        /*0ea4*/ 	.word	0x00000000
        /*0ea8*/ 	.word	0x00000000
        /*0eac*/ 	.short	0x0101
        /*0eae*/ 	.byte	0x3f
	.zero		1


	//   ....[45]....
        /*0eb0*/ 	.word	0x000232d0
        /*0eb4*/ 	.word	0x00000006
        /*0eb8*/ 	.word	0x00029820
        /*0ebc*/ 	.short	0x010a
        /*0ebe*/ 	.byte	0x3f
	.zero		1


	//   ....[46]....
        /*0ec0*/ 	.word	0x000233c0
        /*0ec4*/ 	.word	0x00000007
        /*0ec8*/ 	.word	0x000298a0
        /*0ecc*/ 	.short	0x010a
        /*0ece*/ 	.byte	0x3f
	.zero		1


	//   ....[47]....
        /*0ed0*/ 	.word	0x000237f0
        /*0ed4*/ 	.word	0x00000007
        /*0ed8*/ 	.word	0x000298c0
        /*0edc*/ 	.short	0x010a
        /*0ede*/ 	.byte	0x3f
	.zero		1


	//   ....[48]....
        /*0ee0*/ 	.word	0x00023be0
        /*0ee4*/ 	.word	0x00000008
        /*0ee8*/ 	.word	0x000298a0
        /*0eec*/ 	.short	0x010a
        /*0eee*/ 	.byte	0x3f
	.zero		1


	//   ....[49]....
        /*0ef0*/ 	.word	0x00024000
        /*0ef4*/ 	.word	0x00000008
        /*0ef8*/ 	.word	0x000298c0
        /*0efc*/ 	.short	0x010a
        /*0efe*/ 	.byte	0x3f
	.zero		1


	//   ....[50]....
        /*0f00*/ 	.word	0x00024e60
        /*0f04*/ 	.word	0x00000002
        /*0f08*/ 	.word	0x00029880
        /*0f0c*/ 	.short	0x010a
        /*0f0e*/ 	.byte	0x3f
	.zero		1


	//   ....[51]....
        /*0f10*/ 	.word	0x00025030
        /*0f14*/ 	.word	0x00000002
        /*0f18*/ 	.word	0x00029840
        /*0f1c*/ 	.short	0x010a
        /*0f1e*/ 	.byte	0x3f
	.zero		1


	//   ....[52]....
        /*0f20*/ 	.word	0x00025cf0
        /*0f24*/ 	.word	0x00000008
        /*0f28*/ 	.word	0x00029800
        /*0f2c*/ 	.short	0x0107
        /*0f2e*/ 	.byte	0x3f
	.zero		1


	//   ....[53]....
        /*0f30*/ 	.word	0x00025df0
        /*0f34*/ 	.word	0x00000002
        /*0f38*/ 	.word	0x00029800
        /*0f3c*/ 	.short	0x0101
        /*0f3e*/ 	.byte	0x3f
	.zero		1


	//   ....[54]....
        /*0f40*/ 	.word	0x00025e10
        /*0f44*/ 	.word	0x00000002
        /*0f48*/ 	.word	0x00029820
        /*0f4c*/ 	.short	0x010a
        /*0f4e*/ 	.byte	0x3f
	.zero		1


	//   ....[55]....
        /*0f50*/ 	.word	0x00026170
        /*0f54*/ 	.word	0x00000005
        /*0f58*/ 	.word	0x00029880
        /*0f5c*/ 	.short	0x010a
        /*0f5e*/ 	.byte	0x3f
	.zero		1


	//   ....[56]....
        /*0f60*/ 	.word	0x000263d0
        /*0f64*/ 	.word	0x00000005
        /*0f68*/ 	.word	0x00029840
        /*0f6c*/ 	.short	0x010a
        /*0f6e*/ 	.byte	0x3f
	.zero		1


	//   ....[57]....
        /*0f70*/ 	.word	0x000268f0
        /*0f74*/ 	.word	0x00000011
        /*0f78*/ 	.word	0x00029870
        /*0f7c*/ 	.short	0x010a
        /*0f7e*/ 	.byte	0x3f
	.zero		1


	//   ....[58]....
        /*0f80*/ 	.word	0x00026960
        /*0f84*/ 	.word	0x00000011
        /*0f88*/ 	.word	0x00029860
        /*0f8c*/ 	.short	0x010a
        /*0f8e*/ 	.byte	0x3f
	.zero		1


	//   ....[59]....
        /*0f90*/ 	.word	0x00026ea0
        /*0f94*/ 	.word	0x00000011
        /*0f98*/ 	.word	0x00029850
        /*0f9c*/ 	.short	0x0101
        /*0f9e*/ 	.byte	0x3f
	.zero		1


	//   ....[60]....
        /*0fa0*/ 	.word	0x00026f20
        /*0fa4*/ 	.word	0x00000011
        /*0fa8*/ 	.word	0x00000000
        /*0fac*/ 	.short	0x0101
        /*0fae*/ 	.byte	0x3f
	.zero		1


	//   ....[61]....
        /*0fb0*/ 	.word	0x00027150
        /*0fb4*/ 	.word	0x00000011
        /*0fb8*/ 	.word	0x00029870
        /*0fbc*/ 	.short	0x010a
        /*0fbe*/ 	.byte	0x3f
	.zero		1


	//   ....[62]....
        /*0fc0*/ 	.word	0x000271c0
        /*0fc4*/ 	.word	0x00000011
        /*0fc8*/ 	.word	0x00029860
        /*0fcc*/ 	.short	0x010a
        /*0fce*/ 	.byte	0x3f
	.zero		1


	//   ....[63]....
        /*0fd0*/ 	.word	0x00027720
        /*0fd4*/ 	.word	0x00000011
        /*0fd8*/ 	.word	0x00029850
        /*0fdc*/ 	.short	0x0101
        /*0fde*/ 	.byte	0x3f
	.zero		1


	//   ....[64]....
        /*0fe0*/ 	.word	0x00027770
        /*0fe4*/ 	.word	0x00000011
        /*0fe8*/ 	.word	0x00000000
        /*0fec*/ 	.short	0x0101
        /*0fee*/ 	.byte	0x3f
	.zero		1


	//   ....[65]....
        /*0ff0*/ 	.word	0x000282b0
        /*0ff4*/ 	.word	0x00000000
        /*0ff8*/ 	.word	0x00029820
        /*0ffc*/ 	.short	0x010a
        /*0ffe*/ 	.byte	0x3f
	.zero		1


	//   ....[66]....
        /*1000*/ 	.word	0x00028460
        /*1004*/ 	.word	0x00000006
        /*1008*/ 	.word	0x00000000
        /*100c*/ 	.short	0x010a
        /*100e*/ 	.byte	0x3f
	.zero		1


	//   ....[67]....
        /*1010*/ 	.word	0x000284d0
        /*1014*/ 	.word	0x00000007
        /*1018*/ 	.word	0x00000000
        /*101c*/ 	.short	0x010a
        /*101e*/ 	.byte	0x3f
	.zero		1


	//   ....[68]....
        /*1020*/ 	.word	0x00028530
        /*1024*/ 	.word	0x00000004
        /*1028*/ 	.word	0x00029860
        /*102c*/ 	.short	0x010a
        /*102e*/ 	.byte	0x3f
	.zero		1


	//   ....[69]....
        /*1030*/ 	.word	0x00028580
        /*1034*/ 	.word	0x00000003
        /*1038*/ 	.word	0x00029860
        /*103c*/ 	.short	0x010a
        /*103e*/ 	.byte	0x3f
	.zero		1


	//   ....[70]....
        /*1040*/ 	.word	0x000285c0
        /*1044*/ 	.word	0x00000004
        /*1048*/ 	.word	0x00029880
        /*104c*/ 	.short	0x010a
        /*104e*/ 	.byte	0x3f
	.zero		1


	//   ....[71]....
        /*1050*/ 	.word	0x000285e0
        /*1054*/ 	.word	0x00000003
        /*1058*/ 	.word	0x00029880
        /*105c*/ 	.short	0x010a
        /*105e*/ 	.byte	0x3f
	.zero		1


	//   ....[72]....
        /*1060*/ 	.word	0x00028640
        /*1064*/ 	.word	0x00000061
        /*1068*/ 	.word	0x00029890
        /*106c*/ 	.short	0x010a
        /*106e*/ 	.byte	0x3f
	.zero		1


	//   ....[73]....
        /*1070*/ 	.word	0x00028690
        /*1074*/ 	.word	0x00000061
        /*1078*/ 	.word	0x00029890
        /*107c*/ 	.short	0x010a
        /*107e*/ 	.byte	0x3f
	.zero		1


	//   ....[74]....
        /*1080*/ 	.word	0x000286e0
        /*1084*/ 	.word	0x00000061
        /*1088*/ 	.word	0x00029890
        /*108c*/ 	.short	0x010a
        /*108e*/ 	.byte	0x3f
	.zero		1


	//   ....[75]....
        /*1090*/ 	.word	0x00028730
        /*1094*/ 	.word	0x00000061
        /*1098*/ 	.word	0x000298b0
        /*109c*/ 	.short	0x010a
        /*109e*/ 	.byte	0x3f
	.zero		1


	//   ....[76]....
        /*10a0*/ 	.word	0x000289f0
        /*10a4*/ 	.word	0x00000010
        /*10a8*/ 	.word	0x00029800
        /*10ac*/ 	.short	0x010a
        /*10ae*/ 	.byte	0x3f
	.zero		1


	//   ....[77]....
        /*10b0*/ 	.word	0x00028c10
        /*10b4*/ 	.word	0x00000010
        /*10b8*/ 	.word	0x00029800
        /*10bc*/ 	.short	0x010a
        /*10be*/ 	.byte	0x3f
	.zero		1


	//   ....[78]....
        /*10c0*/ 	.word	0x00028c60
        /*10c4*/ 	.word	0x00000003
        /*10c8*/ 	.word	0x00029830
        /*10cc*/ 	.short	0x010a
        /*10ce*/ 	.byte	0x3f
	.zero		1


	//   ....[79]....
        /*10d0*/ 	.word	0x00028cb0
        /*10d4*/ 	.word	0x0000000b
        /*10d8*/ 	.word	0x00029830
        /*10dc*/ 	.short	0x010a
        /*10de*/ 	.byte	0x3f
	.zero		1


	//   ....[80]....
        /*10e0*/ 	.word	0x00028d00
        /*10e4*/ 	.word	0x0000000b
        /*10e8*/ 	.word	0x00029850
        /*10ec*/ 	.short	0x010a
        /*10ee*/ 	.byte	0x3f
	.zero		1


	//   ....[81]....
        /*10f0*/ 	.word	0x00028d50
        /*10f4*/ 	.word	0x0000000d
        /*10f8*/ 	.word	0x00029850
        /*10fc*/ 	.short	0x010a
        /*10fe*/ 	.byte	0x3f
	.zero		1


	//   ....[82]....
        /*1100*/ 	.word	0x0002a320
        /*1104*/ 	.word	0x00000005
        /*1108*/ 	.word	0x00029820
        /*110c*/ 	.short	0x010a
        /*110e*/ 	.byte	0x3f
	.zero		1


	//   ....[83]....
        /*1110*/ 	.word	0x0002a370
        /*1114*/ 	.word	0x00000007
        /*1118*/ 	.word	0x000298a0
        /*111c*/ 	.short	0x010a
        /*111e*/ 	.byte	0x3f
	.zero		1


	//   ....[84]....
        /*1120*/ 	.word	0x0002a3c0
        /*1124*/ 	.word	0x00000007
        /*1128*/ 	.word	0x000298c0
        /*112c*/ 	.short	0x010a
        /*112e*/ 	.byte	0x3f
	.zero		1


	//   ....[85]....
        /*1130*/ 	.word	0x0002a410
        /*1134*/ 	.word	0x00000008
        /*1138*/ 	.word	0x000298a0
        /*113c*/ 	.short	0x010a
        /*113e*/ 	.byte	0x3f
	.zero		1


	//   ....[86]....
        /*1140*/ 	.word	0x0002a460
        /*1144*/ 	.word	0x00000008
        /*1148*/ 	.word	0x000298c0
        /*114c*/ 	.short	0x010a
        /*114e*/ 	.byte	0x3f
	.zero		1


	//   ....[87]....
        /*1150*/ 	.word	0x0002a600
        /*1154*/ 	.word	0x00000002
        /*1158*/ 	.word	0x00029880
        /*115c*/ 	.short	0x010a
        /*115e*/ 	.byte	0x3f
	.zero		1


	//   ....[88]....
        /*1160*/ 	.word	0x0002a650
        /*1164*/ 	.word	0x00000002
        /*1168*/ 	.word	0x00029840
        /*116c*/ 	.short	0x010a
        /*116e*/ 	.byte	0x3f
	.zero		1


	//   ....[89]....
        /*1170*/ 	.word	0x0002ac40
        /*1174*/ 	.word	0x00000002
        /*1178*/ 	.word	0x00029820
        /*117c*/ 	.short	0x010a
        /*117e*/ 	.byte	0x3f
	.zero		1


	//   ....[90]....
        /*1180*/ 	.word	0x0002ac90
        /*1184*/ 	.word	0x00000005
        /*1188*/ 	.word	0x00029880
        /*118c*/ 	.short	0x010a
        /*118e*/ 	.byte	0x3f
	.zero		1


	//   ....[91]....
        /*1190*/ 	.word	0x0002ace0
        /*1194*/ 	.word	0x00000005
        /*1198*/ 	.word	0x00029840
        /*119c*/ 	.short	0x010a
        /*119e*/ 	.byte	0x3f
	.zero		1


	//   ....[92]....
        /*11a0*/ 	.word	0x0002ad30
        /*11a4*/ 	.word	0x00000011
        /*11a8*/ 	.word	0x00029870
        /*11ac*/ 	.short	0x010a
        /*11ae*/ 	.byte	0x3f
	.zero		1


	//   ....[93]....
        /*11b0*/ 	.word	0x0002ad80
        /*11b4*/ 	.word	0x00000011
        /*11b8*/ 	.word	0x00029860
        /*11bc*/ 	.short	0x010a
        /*11be*/ 	.byte	0x3f
	.zero		1


	//   ....[94]....
        /*11c0*/ 	.word	0x0002add0
        /*11c4*/ 	.word	0x00000011
        /*11c8*/ 	.word	0x00029870
        /*11cc*/ 	.short	0x010a
        /*11ce*/ 	.byte	0x3f
	.zero		1


	//   ....[95]....
        /*11d0*/ 	.word	0x0002ae20
        /*11d4*/ 	.word	0x00000011
        /*11d8*/ 	.word	0x00029860
        /*11dc*/ 	.short	0x010a
        /*11de*/ 	.byte	0x3f
	.zero		1


	//   ....[96]....
        /*11e0*/ 	.word	0x0002b880
        /*11e4*/ 	.word	0x00000000
        /*11e8*/ 	.word	0x00029820
        /*11ec*/ 	.short	0x010a
        /*11ee*/ 	.byte	0x3f
	.zero		1


	//   ....[97]....
        /*11f0*/ 	.word	0x0002ba20
        /*11f4*/ 	.word	0x00000006
        /*11f8*/ 	.word	0x00000000
        /*11fc*/ 	.short	0x010a
        /*11fe*/ 	.byte	0x3f
	.zero		1


	//   ....[98]....
        /*1200*/ 	.word	0x0002ba70
        /*1204*/ 	.word	0x00000007
        /*1208*/ 	.word	0x00000000
        /*120c*/ 	.short	0x010a
        /*120e*/ 	.byte	0x3f
	.zero		1


	//   ....[99]....
        /*1210*/ 	.word	0x0002bac0
        /*1214*/ 	.word	0x00000004
        /*1218*/ 	.word	0x00029860
        /*121c*/ 	.short	0x010a
        /*121e*/ 	.byte	0x3f
	.zero		1


	//   ....[100]....
        /*1220*/ 	.word	0x0002bb10
        /*1224*/ 	.word	0x00000003
        /*1228*/ 	.word	0x00029860
        /*122c*/ 	.short	0x010a
        /*122e*/ 	.byte	0x3f
	.zero		1


	//   ....[101]....
        /*1230*/ 	.word	0x0002bb60
        /*1234*/ 	.word	0x00000004
        /*1238*/ 	.word	0x00029880
        /*123c*/ 	.short	0x010a
        /*123e*/ 	.byte	0x3f
	.zero		1


	//----- nvinfo : EIATTR_NUM_MBARRIERS
	.align		4
.L_191:
        /*1240*/ 	.byte	0x03, 0x38
        /*1242*/ 	.short	0x0016


	//----- nvinfo : EIATTR_EXIT_INSTR_OFFSETS
	.align		4
        /*1244*/ 	.byte	0x04, 0x1c
        /*1246*/ 	.short	(.L_193 - .L_192)


	//   ....[0]....
.L_192:
        /*1248*/ 	.word	0x00028630


	//----- nvinfo : EIATTR_MAX_THREADS
	.align		4
.L_193:
        /*124c*/ 	.byte	0x04, 0x05
        /*124e*/ 	.short	(.L_195 - .L_194)
.L_194:
        /*1250*/ 	.word	0x00000180
        /*1254*/ 	.word	0x00000001
        /*1258*/ 	.word	0x00000001


	//----- nvinfo : EIATTR_CRS_STACK_SIZE
	.align		4
.L_195:
        /*125c*/ 	.byte	0x04, 0x1e
        /*125e*/ 	.short	(.L_197 - .L_196)
.L_196:
        /*1260*/ 	.word	0x00000000


	//----- nvinfo : EIATTR_CBANK_PARAM_SIZE
	.align		4
.L_197:
        /*1264*/ 	.byte	0x03, 0x19
        /*1266*/ 	.short	0x0af0


	//----- nvinfo : EIATTR_PARAM_CBANK
	.align		4
        /*1268*/ 	.byte	0x04, 0x0a
        /*126a*/ 	.short	(.L_199 - .L_198)
	.align		4
.L_198:
        /*126c*/ 	.word	index@(.nv.constant0._ZN7cutlass13device_kernelIN5flash11enable_sm90INS1_16FlashAttnFwdSm90INS1_25CollectiveMainloopFwdSm90ILi2EN4cute5tupleIJNS5_1CILi1EEES8_S8_EEENS6_IJNS7_ILi128EEENS7_ILi160EEENS7_ILi192EEEEEELi128ENS_12float_e4m3_tEfNS_4arch4Sm90ELb0ELb0ELb1ELb1ELb0ELb1ELb0ELb1ELb1ELb1ELb0ELb0EEENS1_21CollectiveEpilogueFwdINS6_IJSA_SA_SB_EEES9_NS_10bfloat16_tESG_Li256ELb1ELb1ELb0ELb1EEENS1_36VarlenDynamicPersistentTileSchedulerILi128ELi160ELi256ELi128ELb0ELb1ELb1ELb0ELb1ELb1EEEEEEEEEvNT_6ParamsE)
        /*1270*/ 	.short	0x0210
        /*1272*/ 	.short	0x0af0


	//----- nvinfo : EIATTR_SW_WAR
	.align		4
.L_199:
        /*1274*/ 	.byte	0x04, 0x36
        /*1276*/ 	.short	(.L_201 - .L_200)
.L_200:
        /*1278*/ 	.word	0x00000008
.L_201:


//--------------------- .nv.info._ZN7cutlass13device_kernelIN5flash11enable_sm90INS1_16FlashAttnFwdSm90INS1_25CollectiveMainloopFwdSm90ILi2EN4cute5tupleIJNS5_1CILi1EEES8_S8_EEENS6_IJNS7_ILi128EEESA_NS7_ILi192EEEEEELi128ENS_12float_e4m3_tEfNS_4arch4Sm90ELb0ELb1ELb1ELb0ELb0ELb0ELb0ELb1ELb1ELb1ELb0ELb0EEENS1_21CollectiveEpilogueFwdINS6_IJSA_SA_SA_EEES9_NS_10bfloat16_tESF_Li256ELb0ELb1ELb0ELb1EEENS1_30DynamicPersistentTileSchedulerILi256ELi128ELb0ELb1ELb1EEEEEEEEEvNT_6ParamsE --------------------------
	.section	.nv.info._ZN7cutlass13device_kernelIN5flash11enable_sm90INS1_16FlashAttnFwdSm90INS1_25CollectiveMainloopFwdSm90ILi2EN4cute5tupleIJNS5_1CILi1EEES8_S8_EEENS6_IJNS7_ILi128EEESA_NS7_ILi192EEEEEELi128ENS_12float_e4m3_tEfNS_4arch4Sm90ELb0ELb1ELb1ELb0ELb0ELb0ELb0ELb1ELb1ELb1ELb0ELb0EEENS1_21CollectiveEpilogueFwdINS6_IJSA_SA_SA_EEES9_NS_10bfloat16_tESF_Li256ELb0ELb1ELb0ELb1EEENS1_30DynamicPersistentTileSchedulerILi256ELi128ELb0ELb1ELb1EEEEEEEEEvNT_6ParamsE,"",@"SHT_CUDA_INFO"
	.sectionflags	@""
	.align	4


	//----- nvinfo : EIATTR_CUDA_API_VERSION
	.align		4
        /*0000*/ 	.byte	0x04, 0x37
        /*0002*/ 	.short	(.L_203 - .L_202)
.L_202:
        /*0004*/ 	.word	0x00000082


	//----- nvinfo : EIATTR_KPARAM_INFO
	.align		4
.L_203:
        /*0008*/ 	.byte	0x04, 0x17
        /*000a*/ 	.short	(.L_205 - .L_204)
.L_204:
        /*000c*/ 	.word	0x00000000
        /*0010*/ 	.short	0x0000
        /*0012*/ 	.short	0x0070
        /*0014*/ 	.byte	0x00, 0xf0, 0x01, 0x2a


	//----- nvinfo : EIATTR_SPARSE_MMA_MASK
	.align		4
.L_205:
        /*0018*/ 	.byte	0x03, 0x50
        /*001a*/ 	.short	0x0000


	//----- nvinfo : EIATTR_MAXREG_COUNT
	.align		4
        /*001c*/ 	.byte	0x03, 0x1b
        /*001e*/ 	.short	0x00a8


	//----- nvinfo : EIATTR_NUM_BARRIERS
	.align		4
        /*0020*/ 	.byte	0x02, 0x4c
        /*0022*/ 	.byte	0x10
	.zero		1


	//----- nvinfo : EIATTR_EXTERNS
	.align		4
        /*0024*/ 	.byte	0x04, 0x0f
        /*0026*/ 	.short	(.L_207 - .L_206)


	//   ....[0]....
	.align		4
.L_206:
        /*0028*/ 	.word	index@(__assertfail)


	//----- nvinfo : EIATTR_ANNOTATIONS
	.align		4
.L_207:
        /*002c*/ 	.byte	0x04, 0x55
        /*002e*/ 	.short	(.L_209 - .L_208)


	//   ....[0]....
.L_208:
        /* <DEDUP_REMOVED lines=27> */


	//----- nvinfo : EIATTR_MERCURY_ISA_VERSION
	.align		4
.L_209:
        /*01d0*/ 	.byte	0x03, 0x5f
        /*01d2*/ 	.short	0x0101


	//----- nvinfo : EIATTR_INT_WARP_WIDE_INSTR_OFFSETS
	.align		4
        /*01d4*/ 	.byte	0x04, 0x31
        /*01d6*/ 	.short	(.L_211 - .L_210)


	//   ....[0]....
.L_210:
        /*01d8*/ 	.word	0x00000130


	//   ....[1]....
        /*01dc*/ 	.word	0x00000170


	//   ....[2]....
        /*01e0*/ 	.word	0x000001e0


	//   ....[3]....
        /*01e4*/ 	.word	0x000127e0


	//   ....[4]....
        /*01e8*/ 	.word	0x00012870


	//   ....[5]....
        /*01ec*/ 	.word	0x00015060


	//   ....[6]....
        /*01f0*/ 	.word	0x000150f0


	//----- nvinfo : EIATTR_COOP_GROUP_MASK_REGIDS
	.align		4
.L_211:
        /*01f4*/ 	.byte	0x04, 0x29
        /*01f6*/ 	.short	(.L_213 - .L_212)


	//   ....[0]....
.L_212:
        /*01f8*/ 	.word	0xffffffff


	//   ....[1]....
        /*01fc*/ 	.word	0xffffffff


	//   ....[2]....
        /*0200*/ 	.word	0xffffffff


	//   ....[3]....
        /*0204*/ 	.word	0xffffffff


	//   ....[4]....
        /*0208*/ 	.word	0xffffffff


	//   ....[5]....
        /*020c*/ 	.word	0xffffffff


	//   ....[6]....
        /*0210*/ 	.word	0xffffffff


	//   ....[7]....
        /*0214*/ 	.word	0xffffffff


	//   ....[8]....
        /*0218*/ 	.word	0xffffffff


	//   ....[9]....
        /*021c*/ 	.word	0xffffffff


	//   ....[10]....
        /*0220*/ 	.word	0xffffffff


	//   ....[11]....
        /*0224*/ 	.word	0xffffffff


	//   ....[12]....
        /*0228*/ 	.word	0xffffffff


	//   ....[13]....
        /*022c*/ 	.word	0xffffffff


	//   ....[14]....
        /*0230*/ 	.word	0xffffffff


	//   ....[15]....
        /*0234*/ 	.word	0xffffffff


	//   ....[16]....
        /*0238*/ 	.word	0xffffffff


	//   ....[17]....
        /*023c*/ 	.word	0xffffffff


	//   ....[18]....
        /*0240*/ 	.word	0xffffffff


	//   ....[19]....
        /*0244*/ 	.word	0xffffffff


	//   ....[20]....
        /*0248*/ 	.word	0xffffffff


	//   ....[21]....
        /*024c*/ 	.word	0xffffffff


	//   ....[22]....
        /*0250*/ 	.word	0xffffffff


	//   ....[23]....
        /*0254*/ 	.word	0xffffffff


	//   ....[24]....
        /*0258*/ 	.word	0xffffffff


	//   ....[25]....
        /*025c*/ 	.word	0xffffffff


	//   ....[26]....
        /*0260*/ 	.word	0xffffffff


	//   ....[27]....
        /*0264*/ 	.word	0xffffffff


	//   ....[28]....
        /*0268*/ 	.word	0xffffffff


	//   ....[29]....
        /*026c*/ 	.word	0xffffffff


	//   ....[30]....
        /*0270*/ 	.word	0xffffffff


	//   ....[31]....
        /*0274*/ 	.word	0xffffffff


	//   ....[32]....
        /*0278*/ 	.word	0xffffffff


	//   ....[33]....
        /*027c*/ 	.word	0xffffffff


	//   ....[34]....
        /*0280*/ 	.word	0xffffffff


	//   ....[35]....
        /*0284*/ 	.word	0xffffffff


	//   ....[36]....
        /*0288*/ 	.word	0xffffffff


	//   ....[37]....
        /*028c*/ 	.word	0xffffffff


	//   ....[38]....
        /*0290*/ 	.word	0xffffffff


	//   ....[39]....
        /*0294*/ 	.word	0xffffffff


	//   ....[40]....
        /*0298*/ 	.word	0xffffffff


	//   ....[41]....
        /*029c*/ 	.word	0xffffffff


	//   ....[42]....
        /*02a0*/ 	.word	0xffffffff


	//   ....[43]....
        /*02a4*/ 	.word	0xffffffff


	//   ....[44]....
        /*02a8*/ 	.word	0xffffffff


	//   ....[45]....
        /*02ac*/ 	.word	0xffffffff


	//   ....[46]....
        /*02b0*/ 	.word	0xffffffff


	//   ....[47]....
        /*02b4*/ 	.word	0xffffffff


	//   ....[48]....
        /*02b8*/ 	.word	0xffffffff


	//   ....[49]....
        /*02bc*/ 	.word	0xffffffff


	//   ....[50]....
        /*02c0*/ 	.word	0xffffffff


	//   ....[51]....
        /*02c4*/ 	.word	0xffffffff


	//   ....[52]....
        /*02c8*/ 	.word	0xffffffff


	//   ....[53]....
        /*02cc*/ 	.word	0xffffffff


	//   ....[54]....
        /*02d0*/ 	.word	0xffffffff


	//   ....[55]....
        /*02d4*/ 	.word	0xffffffff


	//   ....[56]....
        /*02d8*/ 	.word	0xffffffff


	//   ....[57]....
        /*02dc*/ 	.word	0xffffffff


	//   ....[58]....
        /*02e0*/ 	.word	0xffffffff


	//   ....[59]....
        /*02e4*/ 	.word	0xffffffff


	//   ....[60]....
        /*02e8*/ 	.word	0xffffffff


	//   ....[61]....
        /*02ec*/ 	.word	0xffffffff


	//   ....[62]....
        /*02f0*/ 	.word	0xffffffff


	//   ....[63]....
        /*02f4*/ 	.word	0xffffffff


	//   ....[64]....
        /*02f8*/ 	.word	0xffffffff


	//   ....[65]....
        /*02fc*/ 	.word	0xffffffff


	//   ....[66]....
        /*0300*/ 	.word	0xffffffff


	//   ....[67]....
        /*0304*/ 	.word	0xffffffff


	//   ....[68]....
        /*0308*/ 	.word	0xffffffff


	//   ....[69]....
        /*030c*/ 	.word	0xffffffff


	//   ....[70]....
        /*0310*/ 	.word	0xffffffff


	//   ....[71]....
        /*0314*/ 	.word	0xffffffff


	//   ....[72]....
        /*0318*/ 	.word	0xffffffff


	//   ....[73]....
        /*031c*/ 	.word	0xffffffff


	//   ....[74]....
        /*0320*/ 	.word	0xffffffff


	//   ....[75]....
        /*0324*/ 	.word	0xffffffff


	//   ....[76]....
        /*0328*/ 	.word	0xffffffff


	//   ....[77]....
        /*032c*/ 	.word	0xffffffff


	//   ....[78]....
        /*0330*/ 	.word	0xffffffff


	//   ....[79]....
        /*0334*/ 	.word	0xffffffff


	//   ....[80]....
        /*0338*/ 	.word	0xffffffff


	//   ....[81]....
        /*033c*/ 	.word	0xffffffff


	//   ....[82]....
        /*0340*/ 	.word	0xffffffff


	//   ....[83]....
        /*0344*/ 	.word	0xffffffff


	//   ....[84]....
        /*0348*/ 	.word	0xffffffff


	//   ....[85]....
        /*034c*/ 	.word	0xffffffff


	//   ....[86]....
        /*0350*/ 	.word	0xffffffff


	//   ....[87]....
        /*0354*/ 	.word	0xffffffff


	//   ....[88]....
        /*0358*/ 	.word	0xffffffff


	//   ....[89]....
        /*035c*/ 	.word	0xffffffff


	//   ....[90]....
        /*0360*/ 	.word	0xffffffff


	//   ....[91]....
        /*0364*/ 	.word	0xffffffff


	//   ....[92]....
        /*0368*/ 	.word	0xffffffff


	//   ....[93]....
        /*036c*/ 	.word	0xffffffff


	//   ....[94]....
        /*0370*/ 	.word	0xffffffff


	//   ....[95]....
        /*0374*/ 	.word	0xffffffff


	//   ....[96]....
        /*0378*/ 	.word	0xffffffff


	//   ....[97]....
        /*037c*/ 	.word	0xffffffff


	//   ....[98]....
        /*0380*/ 	.word	0x0500000f


	//   ....[99]....
        /*0384*/ 	.word	0x0500000f


	//   ....[100]....
        /*0388*/ 	.word	0x0500000f


	//   ....[101]....
        /*038c*/ 	.word	0x0500000f


	//   ....[102]....
        /*0390*/ 	.word	0x0500000f


	//   ....[103]....
        /*0394*/ 	.word	0x0500000f


	//   ....[104]....
        /*0398*/ 	.word	0x0500000f


	//   ....[105]....
        /*039c*/ 	.word	0x0500000f


	//   ....[106]....
        /*03a0*/ 	.word	0x0500000f


	//   ....[107]....
        /*03a4*/ 	.word	0x0500000f


	//----- nvinfo : EIATTR_COOP_GROUP_INSTR_OFFSETS
	.align		4
.L_213:
        /*03a8*/ 	.byte	0x04, 0x28
        /*03aa*/ 	.short	(.L_215 - .L_214)


	//   ....[0]....
.L_214:
        /*03ac*/ 	.word	0x00000070


	//   ....[1]....
        /*03b0*/ 	.word	0x00000140


	//   ....[2]....
        /*03b4*/ 	.word	0x00000190


	//   ....[3]....
        /*03b8*/ 	.word	0x000003c0


	//   ....[4]....
        /*03bc*/ 	.word	0x00000520


	//   ....[5]....
        /*03c0*/ 	.word	0x00000640


	//   ....[6]....
        /*03c4*/ 	.word	0x000007a0


	//   ....[7]....
        /*03c8*/ 	.word	0x00001770


	//   ....[8]....
        /*03cc*/ 	.word	0x00002230


	//   ....[9]....
        /*03d0*/ 	.word	0x00002bf0


	//   ....[10]....
        /*03d4*/ 	.word	0x00003ce0


	//   ....[11]....
        /*03d8*/ 	.word	0x00003e10


	//   ....[12]....
        /*03dc*/ 	.word	0x00004710


	//   ....[13]....
        /*03e0*/ 	.word	0x00004770


	//   ....[14]....
        /*03e4*/ 	.word	0x00006410


	//   ....[15]....
        /*03e8*/ 	.word	0x00006730


	//   ....[16]....
        /*03ec*/ 	.word	0x000072d0


	//   ....[17]....
        /*03f0*/ 	.word	0x000072f0


	//   ....[18]....
        /*03f4*/ 	.word	0x00007cc0


	//   ....[19]....
        /*03f8*/ 	.word	0x00007d60


	//   ....[20]....
        /*03fc*/ 	.word	0x0000a1e0


	//   ....[21]....
        /*0400*/ 	.word	0x0000a200


	//   ....[22]....
        /*0404*/ 	.word	0x0000a230


	//   ....[23]....
        /*0408*/ 	.word	0x0000a240


	//   ....[24]....
        /*040c*/ 	.word	0x0000c360


	//   ....[25]....
        /*0410*/ 	.word	0x0000c850


	//   ....[26]....
        /*0414*/ 	.word	0x0000d3c0


	//   ....[27]....
        /*0418*/ 	.word	0x0000d4c0


	//   ....[28]....
        /*041c*/ 	.word	0x0000dd30


	//   ....[29]....
        /*0420*/ 	.word	0x0000dda0


	//   ....[30]....
        /*0424*/ 	.word	0x0000f0e0


	//   ....[31]....
        /*0428*/ 	.word	0x0000f0f0


	//   ....[32]....
        /*042c*/ 	.word	0x0000f170


	//   ....[33]....
        /*0430*/ 	.word	0x0000f180


	//   ....[34]....
        /*0434*/ 	.word	0x00010500


	//   ....[35]....
        /*0438*/ 	.word	0x00010510


	//   ....[36]....
        /*043c*/ 	.word	0x00010520


	//   ....[37]....
        /*0440*/ 	.word	0x00010530


	//   ....[38]....
        /*0444*/ 	.word	0x00010540


	//   ....[39]....
        /*0448*/ 	.word	0x00010550


	//   ....[40]....
        /*044c*/ 	.word	0x00010560


	//   ....[41]....
        /*0450*/ 	.word	0x00010570


	//   ....[42]....
        /*0454*/ 	.word	0x00010590


	//   ....[43]....
        /*0458*/ 	.word	0x000105a0


	//   ....[44]....
        /*045c*/ 	.word	0x000105c0


	//   ....[45]....
        /*0460*/ 	.word	0x000105d0


	//   ....[46]....
        /*0464*/ 	.word	0x000105e0


	//   ....[47]....
        /*0468*/ 	.word	0x00010610


	//   ....[48]....
        /*046c*/ 	.word	0x00010630


	//   ....[49]....
        /*0470*/ 	.word	0x00010640


	//   ....[50]....
        /*0474*/ 	.word	0x00010650


	//   ....[51]....
        /*0478*/ 	.word	0x00010680


	//   ....[52]....
        /*047c*/ 	.word	0x000106b0


	//   ....[53]....
        /*0480*/ 	.word	0x000106c0


	//   ....[54]....
        /*0484*/ 	.word	0x000106d0


	//   ....[55]....
        /*0488*/ 	.word	0x000106e0


	//   ....[56]....
        /*048c*/ 	.word	0x000106f0


	//   ....[57]....
        /*0490*/ 	.word	0x00010700


	//   ....[58]....
        /*0494*/ 	.word	0x00010710


	//   ....[59]....
        /*0498*/ 	.word	0x00010720


	//   ....[60]....
        /*049c*/ 	.word	0x00010730


	//   ....[61]....
        /*04a0*/ 	.word	0x00010740


	//   ....[62]....
        /*04a4*/ 	.word	0x00010750


	//   ....[63]....
        /*04a8*/ 	.word	0x00010760


	//   ....[64]....
        /*04ac*/ 	.word	0x00010770


	//   ....[65]....
        /*04b0*/ 	.word	0x000107a0


	//   ....[66]....
        /*04b4*/ 	.word	0x000108e0


	//   ....[67]....
        /*04b8*/ 	.word	0x00010920


	//   ....[68]....
        /*04bc*/ 	.word	0x00010960


	//   ....[69]....
        /*04c0*/ 	.word	0x000109c0


	//   ....[70]....
        /*04c4*/ 	.word	0x00010e00


	//   ....[71]....
        /*04c8*/ 	.word	0x00010e30


	//   ....[72]....
        /*04cc*/ 	.word	0x00010ef0


	//   ....[73]....
        /*04d0*/ 	.word	0x00010f10


	//   ....[74]....
        /*04d4*/ 	.word	0x00010fd0


	//   ....[75]....
        /*04d8*/ 	.word	0x00010ff0


	//   ....[76]....
        /*04dc*/ 	.word	0x000110c0


	//   ....[77]....
        /*04e0*/ 	.word	0x000110e0


	//   ....[78]....
        /*04e4*/ 	.word	0x00011720


	//   ....[79]....
        /*04e8*/ 	.word	0x00011750


	//   ....[80]....
        /*04ec*/ 	.word	0x00011820


	//   ....[81]....
        /*04f0*/ 	.word	0x00011840


	//   ....[82]....
        /*04f4*/ 	.word	0x00011900


	//   ....[83]....
        /*04f8*/ 	.word	0x00011920


	//   ....[84]....
        /*04fc*/ 	.word	0x000119f0


	//   ....[85]....
        /*0500*/ 	.word	0x00011a10


	//   ....[86]....
        /*0504*/ 	.word	0x00011b80


	//   ....[87]....
        /*0508*/ 	.word	0x00012fc0


	//   ....[88]....
        /*050c*/ 	.word	0x00013bc0


	//   ....[89]....
        /*0510*/ 	.word	0x00013bf0


	//   ....[90]....
        /*0514*/ 	.word	0x00013cb0


	//   ....[91]....
        /*0518*/ 	.word	0x00013cc0


	//   ....[92]....
        /*051c*/ 	.word	0x00013d50


	//   ....[93]....
        /*0520*/ 	.word	0x00013d60


	//   ....[94]....
        /*0524*/ 	.word	0x00013d70


	//   ....[95]....
        /*0528*/ 	.word	0x00013d80


	//   ....[96]....
        /*052c*/ 	.word	0x000158f0


	//   ....[97]....
        /*0530*/ 	.word	0x00015a90


	//   ....[98]....
        /*0534*/ 	.word	0x00016130


	//   ....[99]....
        /*0538*/ 	.word	0x000162e0


	//   ....[100]....
        /*053c*/ 	.word	0x00016330


	//   ....[101]....
        /*0540*/ 	.word	0x000163c0


	//   ....[102]....
        /*0544*/ 	.word	0x000164c0


	//   ....[103]....
        /*0548*/ 	.word	0x00016520


	//   ....[104]....
        /*054c*/ 	.word	0x00016620


	//   ....[105]....
        /*0550*/ 	.word	0x00016680


	//   ....[106]....
        /*0554*/ 	.word	0x00016760


	//   ....[107]....
        /*0558*/ 	.word	0x00016ab0


	//----- nvinfo : EIATTR_REG_RECONFIG
	.align		4
.L_215:
        /*055c*/ 	.byte	0x01, 0x54
	.zero		2


	//----- nvinfo : EIATTR_SYSCALL_OFFSETS
	.align		4
        /*0560*/ 	.byte	0x04, 0x46
        /*0562*/ 	.short	(.L_217 - .L_216)


	//   ....[0]....
.L_216:
        /*0564*/ 	.word	0x00001950


	//   ....[1]....
        /*0568*/ 	.word	0x000129e0


	//   ....[2]....
        /*056c*/ 	.word	0x00012b70


	//   ....[3]....
        /*0570*/ 	.word	0x00012cc0


	//   ....[4]....
        /*0574*/ 	.word	0x00012e10


	//   ....[5]....
        /*0578*/ 	.word	0x000137c0


	//----- nvinfo : EIATTR_MBARRIER_INSTR_OFFSETS
	.align		4
.L_217:
        /*057c*/ 	.byte	0x04, 0x39
        /*057e*/ 	.short	(.L_219 - .L_218)


	//   ....[0]....
.L_218:
        /*0580*/ 	.word	0x00000270
        /*0584*/ 	.word	0x000000ff
        /*0588*/ 	.word	0x00022800
        /*058c*/ 	.short	0x0100
        /*058e*/ 	.byte	0x08
	.zero		1


	//   ....[1]....
        /*0590*/ 	.word	0x00000280
        /*0594*/ 	.word	0x000000ff
        /*0598*/ 	.word	0x00022820
        /*059c*/ 	.short	0x0100
        /*059e*/ 	.byte	0x08
	.zero		1


	//   ....[2]....
        /*05a0*/ 	.word	0x00000370
        /*05a4*/ 	.word	0x000000ff
        /*05a8*/ 	.word	0x00022830
        /*05ac*/ 	.short	0x0100
        /*05ae*/ 	.byte	0x08
	.zero		1


	//   ....[3]....
        /*05b0*/ 	.word	0x00000380
        /*05b4*/ 	.word	0x000000ff
        /*05b8*/ 	.word	0x00022840
        /*05bc*/ 	.short	0x0100
        /*05be*/ 	.byte	0x08
	.zero		1


	//   ....[4]....
        /*05c0*/ 	.word	0x00000390
        /*05c4*/ 	.word	0x000000ff
        /*05c8*/ 	.word	0x00022838
        /*05cc*/ 	.short	0x0100
        /*05ce*/ 	.byte	0x08
	.zero		1


	//   ....[5]....
        /*05d0*/ 	.word	0x000003a0
        /*05d4*/ 	.word	0x000000ff
        /*05d8*/ 	.word	0x00022848
        /*05dc*/ 	.short	0x0100
        /*05de*/ 	.byte	0x08
	.zero		1


	//   ....[6]....
        /*05e0*/ 	.word	0x000004d0
        /*05e4*/ 	.word	0x000000ff
        /*05e8*/ 	.word	0x00022850
        /*05ec*/ 	.short	0x0100
        /*05ee*/ 	.byte	0x08
	.zero		1


	//   ....[7]....
        /*05f0*/ 	.word	0x000004e0
        /*05f4*/ 	.word	0x000000ff
        /*05f8*/ 	.word	0x00022860
        /*05fc*/ 	.short	0x0100
        /*05fe*/ 	.byte	0x08
	.zero		1


	//   ....[8]....
        /*0600*/ 	.word	0x000004f0
        /*0604*/ 	.word	0x000000ff
        /*0608*/ 	.word	0x00022858
        /*060c*/ 	.short	0x0100
        /*060e*/ 	.byte	0x08
	.zero		1


	//   ....[9]....
        /*0610*/ 	.word	0x00000500
        /*0614*/ 	.word	0x000000ff
        /*0618*/ 	.word	0x00022868
        /*061c*/ 	.short	0x0100
        /*061e*/ 	.byte	0x08
	.zero		1


	//   ....[10]....
        /*0620*/ 	.word	0x000005f0
        /*0624*/ 	.word	0x000000ff
        /*0628*/ 	.word	0x00022870
        /*062c*/ 	.short	0x0100
        /*062e*/ 	.byte	0x06
	.zero		1


	//   ....[11]....
        /*0630*/ 	.word	0x00000600
        /*0634*/ 	.word	0x000000ff
        /*0638*/ 	.word	0x00022880
        /*063c*/ 	.short	0x0100
        /*063e*/ 	.byte	0x06
	.zero		1


	//   ....[12]....
        /*0640*/ 	.word	0x00000610
        /*0644*/ 	.word	0x000000ff
        /*0648*/ 	.word	0x00022878
        /*064c*/ 	.short	0x0100
        /*064e*/ 	.byte	0x06
	.zero		1


	//   ....[13]....
        /*0650*/ 	.word	0x00000620
        /*0654*/ 	.word	0x000000ff
        /*0658*/ 	.word	0x00022888
        /*065c*/ 	.short	0x0100
        /*065e*/ 	.byte	0x06
	.zero		1


	//   ....[14]....
        /*0660*/ 	.word	0x00000750
        /*0664*/ 	.word	0x000000ff
        /*0668*/ 	.word	0x00022890
        /*066c*/ 	.short	0x0100
        /*066e*/ 	.byte	0x08
	.zero		1


	//   ....[15]....
        /*0670*/ 	.word	0x00000760
        /*0674*/ 	.word	0x000000ff
        /*0678*/ 	.word	0x000228a0
        /*067c*/ 	.short	0x0100
        /*067e*/ 	.byte	0x08
	.zero		1


	//   ....[16]....
        /*0680*/ 	.word	0x00000770
        /*0684*/ 	.word	0x000000ff
        /*0688*/ 	.word	0x00022898
        /*068c*/ 	.short	0x0100
        /*068e*/ 	.byte	0x08
	.zero		1


	//   ....[17]....
        /*0690*/ 	.word	0x00000780
        /*0694*/ 	.word	0x000000ff
        /*0698*/ 	.word	0x000228a8
        /*069c*/ 	.short	0x0100
        /*069e*/ 	.byte	0x08
	.zero		1


	//   ....[18]....
        /*06a0*/ 	.word	0x000008b0
        /*06a4*/ 	.word	0x000000ff
        /*06a8*/ 	.word	0x000228b0
        /*06ac*/ 	.short	0x0100
        /*06ae*/ 	.byte	0x08
	.zero		1


	//   ....[19]....
        /*06b0*/ 	.word	0x000008c0
        /*06b4*/ 	.word	0x000000ff
        /*06b8*/ 	.word	0x000228c0
        /*06bc*/ 	.short	0x0100
        /*06be*/ 	.byte	0x08
	.zero		1


	//   ....[20]....
        /*06c0*/ 	.word	0x000008d0
        /*06c4*/ 	.word	0x000000ff
        /*06c8*/ 	.word	0x000228b8
        /*06cc*/ 	.short	0x0100
        /*06ce*/ 	.byte	0x08
	.zero		1


	//   ....[21]....
        /*06d0*/ 	.word	0x000008e0
        /*06d4*/ 	.word	0x000000ff
        /*06d8*/ 	.word	0x000228c8
        /*06dc*/ 	.short	0x0100
        /*06de*/ 	.byte	0x08
	.zero		1


	//   ....[22]....
        /*06e0*/ 	.word	0x00001c30
        /*06e4*/ 	.word	0x000000ff
        /*06e8*/ 	.word	0x00022800
        /*06ec*/ 	.short	0x010a
        /*06ee*/ 	.byte	0x25
	.zero		1


	//   ....[23]....
        /*06f0*/ 	.word	0x00001cd0
        /*06f4*/ 	.word	0x0000005b
        /*06f8*/ 	.word	0x00022830
        /*06fc*/ 	.short	0x010a
        /*06fe*/ 	.byte	0x3f
	.zero		1


	//   ....[24]....
        /*0700*/ 	.word	0x00001d30
        /*0704*/ 	.word	0x0000005b
        /*0708*/ 	.word	0x00022830
        /*070c*/ 	.short	0x010a
        /*070e*/ 	.byte	0x3f
	.zero		1


	//   ....[25]....
        /*0710*/ 	.word	0x000022c0
        /*0714*/ 	.word	0x0000000a
        /*0718*/ 	.word	0x00000000
        /*071c*/ 	.short	0x0101
        /*071e*/ 	.byte	0x3f
	.zero		1


	//   ....[26]....
        /*0720*/ 	.word	0x00005700
        /*0724*/ 	.word	0x000000ff
        /*0728*/ 	.word	0x00022830
        /*072c*/ 	.short	0x010a
        /*072e*/ 	.byte	0x06
	.zero		1


	//   ....[27]....
        /*0730*/ 	.word	0x00005740
        /*0734*/ 	.word	0x000000ff
        /*0738*/ 	.word	0x00022830
        /*073c*/ 	.short	0x010a
        /*073e*/ 	.byte	0x06
	.zero		1


	//   ....[28]....
        /*0740*/ 	.word	0x000059e0
        /*0744*/ 	.word	0x000000ff
        /*0748*/ 	.word	0x00022850
        /*074c*/ 	.short	0x010a
        /*074e*/ 	.byte	0x06
	.zero		1


	//   ....[29]....
        /*0750*/ 	.word	0x00005a20
        /*0754*/ 	.word	0x000000ff
        /*0758*/ 	.word	0x00022850
        /*075c*/ 	.short	0x010a
        /*075e*/ 	.byte	0x06
	.zero		1


	//   ....[30]....
        /*0760*/ 	.word	0x00006590
        /*0764*/ 	.word	0x00000021
        /*0768*/ 	.word	0x00000000
        /*076c*/ 	.short	0x0101
        /*076e*/ 	.byte	0x3f
	.zero		1


	//   ....[31]....
        /*0770*/ 	.word	0x000087a0
        /*0774*/ 	.word	0x000000ff
        /*0778*/ 	.word	0x00000000
        /*077c*/ 	.short	0x0101
        /*077e*/ 	.byte	0x06
	.zero		1


	//   ....[32]....
        /*0780*/ 	.word	0x000090d0
        /*0784*/ 	.word	0x000000ff
        /*0788*/ 	.word	0x00022830
        /*078c*/ 	.short	0x010a
        /*078e*/ 	.byte	0x06
	.zero		1


	//   ....[33]....
        /*0790*/ 	.word	0x00009110
        /*0794*/ 	.word	0x000000ff
        /*0798*/ 	.word	0x00022830
        /*079c*/ 	.short	0x010a
        /*079e*/ 	.byte	0x06
	.zero		1


	//   ....[34]....
        /*07a0*/ 	.word	0x000093e0
        /*07a4*/ 	.word	0x000000ff
        /*07a8*/ 	.word	0x00022850
        /*07ac*/ 	.short	0x010a
        /*07ae*/ 	.byte	0x06
	.zero		1


	//   ....[35]....
        /*07b0*/ 	.word	0x00009420
        /*07b4*/ 	.word	0x000000ff
        /*07b8*/ 	.word	0x00022850
        /*07bc*/ 	.short	0x010a
        /*07be*/ 	.byte	0x06
	.zero		1


	//   ....[36]....
        /*07c0*/ 	.word	0x0000adc0
        /*07c4*/ 	.word	0x00000002
        /*07c8*/ 	.word	0x00000000
        /*07cc*/ 	.short	0x0101
        /*07ce*/ 	.byte	0x3f
	.zero		1


	//   ....[37]....
        /*07d0*/ 	.word	0x0000b0b0
        /*07d4*/ 	.word	0x000000ff
        /*07d8*/ 	.word	0x00000000
        /*07dc*/ 	.short	0x0101
        /*07de*/ 	.byte	0x06
	.zero		1


	//   ....[38]....
        /*07e0*/ 	.word	0x0000b7d0
        /*07e4*/ 	.word	0x000000ff
        /*07e8*/ 	.word	0x00022830
        /*07ec*/ 	.short	0x010a
        /*07ee*/ 	.byte	0x06
	.zero		1


	//   ....[39]....
        /*07f0*/ 	.word	0x0000b810
        /*07f4*/ 	.word	0x000000ff
        /*07f8*/ 	.word	0x00022830
        /*07fc*/ 	.short	0x010a
        /*07fe*/ 	.byte	0x06
	.zero		1


	//   ....[40]....
        /*0800*/ 	.word	0x0000bae0
        /*0804*/ 	.word	0x000000ff
        /*0808*/ 	.word	0x00022850
        /*080c*/ 	.short	0x010a
        /*080e*/ 	.byte	0x06
	.zero		1


	//   ....[41]....
        /*0810*/ 	.word	0x0000bb20
        /*0814*/ 	.word	0x000000ff
        /*0818*/ 	.word	0x00022850
        /*081c*/ 	.short	0x010a
        /*081e*/ 	.byte	0x06
	.zero		1


	//   ....[42]....
        /*0820*/ 	.word	0x0000c620
        /*0824*/ 	.word	0x00000029
        /*0828*/ 	.word	0x00000000
        /*082c*/ 	.short	0x0101
        /*082e*/ 	.byte	0x3f
	.zero		1


	//   ....[43]....
        /*0830*/ 	.word	0x0000e850
        /*0834*/ 	.word	0x000000ff
        /*0838*/ 	.word	0x00000000
        /*083c*/ 	.short	0x0101
        /*083e*/ 	.byte	0x06
	.zero		1


	//   ....[44]....
        /*0840*/ 	.word	0x0000ee40
        /*0844*/ 	.word	0x000000ff
        /*0848*/ 	.word	0x00022850
        /*084c*/ 	.short	0x010a
        /*084e*/ 	.byte	0x05
	.zero		1


	//   ....[45]....
        /*0850*/ 	.word	0x0000ee80
        /*0854*/ 	.word	0x000000ff
        /*0858*/ 	.word	0x00022850
        /*085c*/ 	.short	0x010a
        /*085e*/ 	.byte	0x05
	.zero		1


	//   ....[46]....
        /*0860*/ 	.word	0x0000f440
        /*0864*/ 	.word	0x000000ff
        /*0868*/ 	.word	0x00000000
        /*086c*/ 	.short	0x0101
        /*086e*/ 	.byte	0x04
	.zero		1


	//   ....[47]....
        /*0870*/ 	.word	0x00010df0
        /*0874*/ 	.word	0x00000003
        /*0878*/ 	.word	0x00000000
        /*087c*/ 	.short	0x0101
        /*087e*/ 	.byte	0x3f
	.zero		1


	//   ....[48]....
        /*0880*/ 	.word	0x00013230
        /*0884*/ 	.word	0x00000002
        /*0888*/ 	.word	0x00022880
        /*088c*/ 	.short	0x010a
        /*088e*/ 	.byte	0x3f
	.zero		1


	//   ....[49]....
        /*0890*/ 	.word	0x000133b0
        /*0894*/ 	.word	0x00000002
        /*0898*/ 	.word	0x00022840
        /*089c*/ 	.short	0x010a
        /*089e*/ 	.byte	0x3f
	.zero		1


	//   ....[50]....
        /*08a0*/ 	.word	0x00013ec0
        /*08a4*/ 	.word	0x00000011
        /*08a8*/ 	.word	0x00022800
        /*08ac*/ 	.short	0x0107
        /*08ae*/ 	.byte	0x3f
	.zero		1


	//   ....[51]....
        /*08b0*/ 	.word	0x00013fc0
        /*08b4*/ 	.word	0x00000011
        /*08b8*/ 	.word	0x00022800
        /*08bc*/ 	.short	0x0101
        /*08be*/ 	.byte	0x3f
	.zero		1


	//   ....[52]....
        /*08c0*/ 	.word	0x00013fe0
        /*08c4*/ 	.word	0x00000011
        /*08c8*/ 	.word	0x00022820
        /*08cc*/ 	.short	0x010a
        /*08ce*/ 	.byte	0x3f
	.zero		1


	//   ....[53]....
        /*08d0*/ 	.word	0x00014300
        /*08d4*/ 	.word	0x00000003
        /*08d8*/ 	.word	0x00022880
        /*08dc*/ 	.short	0x010a
        /*08de*/ 	.byte	0x3f
	.zero		1


	//   ....[54]....
        /*08e0*/ 	.word	0x00014520
        /*08e4*/ 	.word	0x00000003
        /*08e8*/ 	.word	0x00022840
        /*08ec*/ 	.short	0x010a
        /*08ee*/ 	.byte	0x3f
	.zero		1


	//   ....[55]....
        /*08f0*/ 	.word	0x000149e0
        /*08f4*/ 	.word	0x00000014
        /*08f8*/ 	.word	0x00022870
        /*08fc*/ 	.short	0x010a
        /*08fe*/ 	.byte	0x3f
	.zero		1


	//   ....[56]....
        /*0900*/ 	.word	0x00014a50
        /*0904*/ 	.word	0x00000014
        /*0908*/ 	.word	0x00022860
        /*090c*/ 	.short	0x010a
        /*090e*/ 	.byte	0x3f
	.zero		1


	//   ....[57]....
        /*0910*/ 	.word	0x00014f40
        /*0914*/ 	.word	0x00000014
        /*0918*/ 	.word	0x00022850
        /*091c*/ 	.short	0x0101
        /*091e*/ 	.byte	0x3f
	.zero		1


	//   ....[58]....
        /*0920*/ 	.word	0x00014fc0
        /*0924*/ 	.word	0x00000014
        /*0928*/ 	.word	0x00000000
        /*092c*/ 	.short	0x0101
        /*092e*/ 	.byte	0x3f
	.zero		1


	//   ....[59]....
        /*0930*/ 	.word	0x000151e0
        /*0934*/ 	.word	0x00000010
        /*0938*/ 	.word	0x00022870
        /*093c*/ 	.short	0x010a
        /*093e*/ 	.byte	0x3f
	.zero		1


	//   ....[60]....
        /*0940*/ 	.word	0x00015250
        /*0944*/ 	.word	0x00000010
        /*0948*/ 	.word	0x00022860
        /*094c*/ 	.short	0x010a
        /*094e*/ 	.byte	0x3f
	.zero		1


	//   ....[61]....
        /*0950*/ 	.word	0x00015720
        /*0954*/ 	.word	0x00000010
        /*0958*/ 	.word	0x00022850
        /*095c*/ 	.short	0x0101
        /*095e*/ 	.byte	0x3f
	.zero		1


	//   ....[62]....
        /*0960*/ 	.word	0x000157a0
        /*0964*/ 	.word	0x00000010
        /*0968*/ 	.word	0x00000000
        /*096c*/ 	.short	0x0101
        /*096e*/ 	.byte	0x3f
	.zero		1


	//   ....[63]....
        /*0970*/ 	.word	0x00015a10
        /*0974*/ 	.word	0x00000000
        /*0978*/ 	.word	0x00022820
        /*097c*/ 	.short	0x010a
        /*097e*/ 	.byte	0x3f
	.zero		1


	//   ....[64]....
        /*0980*/ 	.word	0x00015c00
        /*0984*/ 	.word	0x00000006
        /*0988*/ 	.word	0x00000000
        /*098c*/ 	.short	0x010a
        /*098e*/ 	.byte	0x3f
	.zero		1


	//   ....[65]....
        /*0990*/ 	.word	0x00015c30
        /*0994*/ 	.word	0x00000007
        /*0998*/ 	.word	0x00000000
        /*099c*/ 	.short	0x010a
        /*099e*/ 	.byte	0x3f
	.zero		1


	//   ....[66]....
        /*09a0*/ 	.word	0x00015c80
        /*09a4*/ 	.word	0x00000004
        /*09a8*/ 	.word	0x00022860
        /*09ac*/ 	.short	0x010a
        /*09ae*/ 	.byte	0x3f
	.zero		1


	//   ....[67]....
        /*09b0*/ 	.word	0x00015cd0
        /*09b4*/ 	.word	0x00000003
        /*09b8*/ 	.word	0x00022860
        /*09bc*/ 	.short	0x010a
        /*09be*/ 	.byte	0x3f
	.zero		1


	//   ....[68]....
        /*09c0*/ 	.word	0x00015d10
        /*09c4*/ 	.word	0x00000004
        /*09c8*/ 	.word	0x00022880
        /*09cc*/ 	.short	0x010a
        /*09ce*/ 	.byte	0x3f
	.zero		1


	//   ....[69]....
        /*09d0*/ 	.word	0x00015d30
        /*09d4*/ 	.word	0x00000003
        /*09d8*/ 	.word	0x00022880
        /*09dc*/ 	.short	0x010a
        /*09de*/ 	.byte	0x3f
	.zero		1


	//   ....[70]....
        /*09e0*/ 	.word	0x00015da0
        /*09e4*/ 	.word	0x00000003
        /*09e8*/ 	.word	0x00022800
        /*09ec*/ 	.short	0x010a
        /*09ee*/ 	.byte	0x3f
	.zero		1


	//   ....[71]....
        /*09f0*/ 	.word	0x00015df0
        /*09f4*/ 	.word	0x0000005b
        /*09f8*/ 	.word	0x00022830
        /*09fc*/ 	.short	0x010a
        /*09fe*/ 	.byte	0x3f
	.zero		1


	//   ....[72]....
        /*0a00*/ 	.word	0x00015e50
        /*0a04*/ 	.word	0x0000000a
        /*0a08*/ 	.word	0x00022830
        /*0a0c*/ 	.short	0x010a
        /*0a0e*/ 	.byte	0x3f
	.zero		1


	//   ....[73]....
        /*0a10*/ 	.word	0x00015eb0
        /*0a14*/ 	.word	0x0000000a
        /*0a18*/ 	.word	0x00022850
        /*0a1c*/ 	.short	0x010a
        /*0a1e*/ 	.byte	0x3f
	.zero		1


	//   ....[74]....
        /*0a20*/ 	.word	0x00015f10
        /*0a24*/ 	.word	0x00000007
        /*0a28*/ 	.word	0x00022830
        /*0a2c*/ 	.short	0x010a
        /*0a2e*/ 	.byte	0x3f
	.zero		1


	//   ....[75]....
        /*0a30*/ 	.word	0x00015f70
        /*0a34*/ 	.word	0x00000007
        /*0a38*/ 	.word	0x00022850
        /*0a3c*/ 	.short	0x010a
        /*0a3e*/ 	.byte	0x3f
	.zero		1


	//   ....[76]....
        /*0a40*/ 	.word	0x00015fd0
        /*0a44*/ 	.word	0x00000007
        /*0a48*/ 	.word	0x00022830
        /*0a4c*/ 	.short	0x010a
        /*0a4e*/ 	.byte	0x3f
	.zero		1


	//   ....[77]....
        /*0a50*/ 	.word	0x00016030
        /*0a54*/ 	.word	0x00000007
        /*0a58*/ 	.word	0x00022850
        /*0a5c*/ 	.short	0x010a
        /*0a5e*/ 	.byte	0x3f
	.zero		1


	//   ....[78]....
        /*0a60*/ 	.word	0x00016090
        /*0a64*/ 	.word	0x00000005
        /*0a68*/ 	.word	0x00022850
        /*0a6c*/ 	.short	0x010a
        /*0a6e*/ 	.byte	0x3f
	.zero		1


	//   ....[79]....
        /*0a70*/ 	.word	0x000161e0
        /*0a74*/ 	.word	0x00000002
        /*0a78*/ 	.word	0x00022880
        /*0a7c*/ 	.short	0x010a
        /*0a7e*/ 	.byte	0x3f
	.zero		1


	//   ....[80]....
        /*0a80*/ 	.word	0x00016230
        /*0a84*/ 	.word	0x00000002
        /*0a88*/ 	.word	0x00022840
        /*0a8c*/ 	.short	0x010a
        /*0a8e*/ 	.byte	0x3f
	.zero		1


	//   ....[81]....
        /*0a90*/ 	.word	0x000167a0
        /*0a94*/ 	.word	0x00000011
        /*0a98*/ 	.word	0x00022820
        /*0a9c*/ 	.short	0x010a
        /*0a9e*/ 	.byte	0x3f
	.zero		1


	//   ....[82]....
        /*0aa0*/ 	.word	0x000167f0
        /*0aa4*/ 	.word	0x00000003
        /*0aa8*/ 	.word	0x00022880
        /*0aac*/ 	.short	0x010a
        /*0aae*/ 	.byte	0x3f
	.zero		1


	//   ....[83]....
        /*0ab0*/ 	.word	0x00016840
        /*0ab4*/ 	.word	0x00000003
        /*0ab8*/ 	.word	0x00022840
        /*0abc*/ 	.short	0x010a
        /*0abe*/ 	.byte	0x3f
	.zero		1


	//   ....[84]....
        /*0ac0*/ 	.word	0x00016890
        /*0ac4*/ 	.word	0x00000014
        /*0ac8*/ 	.word	0x00022870
        /*0acc*/ 	.short	0x010a
        /*0ace*/ 	.byte	0x3f
	.zero		1


	//   ....[85]....
        /*0ad0*/ 	.word	0x000168e0
        /*0ad4*/ 	.word	0x00000014
        /*0ad8*/ 	.word	0x00022860
        /*0adc*/ 	.short	0x010a
        /*0ade*/ 	.byte	0x3f
	.zero		1


	//   ....[86]....
        /*0ae0*/ 	.word	0x00016930
        /*0ae4*/ 	.word	0x00000010
        /*0ae8*/ 	.word	0x00022870
        /*0aec*/ 	.short	0x010a
        /*0aee*/ 	.byte	0x3f
	.zero		1


	//   ....[87]....
        /*0af0*/ 	.word	0x00016980
        /*0af4*/ 	.word	0x00000010
        /*0af8*/ 	.word	0x00022860
        /*0afc*/ 	.short	0x010a
        /*0afe*/ 	.byte	0x3f
	.zero		1


	//   ....[88]....
        /*0b00*/ 	.word	0x000169d0
        /*0b04*/ 	.word	0x00000000
        /*0b08*/ 	.word	0x00022820
        /*0b0c*/ 	.short	0x010a
        /*0b0e*/ 	.byte	0x3f
	.zero		1


	//   ....[89]....
        /*0b10*/ 	.word	0x00016b70
        /*0b14*/ 	.word	0x00000006
        /*0b18*/ 	.word	0x00000000
        /*0b1c*/ 	.short	0x010a
        /*0b1e*/ 	.byte	0x3f
	.zero		1


	//   ....[90]....
        /*0b20*/ 	.word	0x00016bc0
        /*0b24*/ 	.word	0x00000007
        /*0b28*/ 	.word	0x00000000
        /*0b2c*/ 	.short	0x010a
        /*0b2e*/ 	.byte	0x3f
	.zero		1


	//   ....[91]....
        /*0b30*/ 	.word	0x00016c10
        /*0b34*/ 	.word	0x00000004
        /*0b38*/ 	.word	0x00022860
        /*0b3c*/ 	.short	0x010a
        /*0b3e*/ 	.byte	0x3f
	.zero		1


	//   ....[92]....
        /*0b40*/ 	.word	0x00016c60
        /*0b44*/ 	.word	0x00000003
        /*0b48*/ 	.word	0x00022860
        /*0b4c*/ 	.short	0x010a
        /*0b4e*/ 	.byte	0x3f
	.zero		1


	//   ....[93]....
        /*0b50*/ 	.word	0x00016cb0
        /*0b54*/ 	.word	0x00000004
        /*0b58*/ 	.word	0x00022880
        /*0b5c*/ 	.short	0x010a
        /*0b5e*/ 	.byte	0x3f
	.zero		1


	//----- nvinfo : EIATTR_NUM_MBARRIERS
	.align		4
.L_219:
        /*0b60*/ 	.byte	0x03, 0x38
        /*0b62*/ 	.short	0x0016


	//----- nvinfo : EIATTR_EXIT_INSTR_OFFSETS
	.align		4
        /*0b64*/ 	.byte	0x04, 0x1c
        /*0b66*/ 	.short	(.L_221 - .L_220)


	//   ....[0]....
.L_220:
        /*0b68*/ 	.word	0x00000a40


	//   ....[1]....
        /*0b6c*/ 	.word	0x00011b10


	//   ....[2]....
        /*0b70*/ 	.word	0x00015d80


	//----- nvinfo : EIATTR_MAX_THREADS
	.align		4
.L_221:
        /*0b74*/ 	.byte	0x04, 0x05
        /*0b76*/ 	.short	(.L_223 - .L_222)
.L_222:
        /*0b78*/ 	.word	0x00000180
        /*0b7c*/ 	.word	0x00000001
        /*0b80*/ 	.word	0x00000001


	//----- nvinfo : EIATTR_CRS_STACK_SIZE
	.align		4
.L_223:
        /*0b84*/ 	.byte	0x04, 0x1e
        /*0b86*/ 	.short	(.L_225 - .L_224)
.L_224:
        /*0b88*/ 	.word	0x00000000


	//----- nvinfo : EIATTR_CBANK_PARAM_SIZE
	.align		4
.L_225:
        /*0b8c*/ 	.byte	0x03, 0x19
        /*0b8e*/ 	.short	0x0af0


	//----- nvinfo : EIATTR_PARAM_CBANK
	.align		4
        /*0b90*/ 	.byte	0x04, 0x0a
        /*0b92*/ 	.short	(.L_227 - .L_226)
	.align		4
.L_226:
        /*0b94*/ 	.word	index@(.nv.constant0._ZN7cutlass13device_kernelIN5flash11enable_sm90INS1_16FlashAttnFwdSm90INS1_25CollectiveMainloopFwdSm90ILi2EN4cute5tupleIJNS5_1CILi1EEES8_S8_EEENS6_IJNS7_ILi128EEESA_NS7_ILi192EEEEEELi128ENS_12float_e4m3_tEfNS_4arch4Sm90ELb0ELb1ELb1ELb0ELb0ELb0ELb0ELb1ELb1ELb1ELb0ELb0EEENS1_21CollectiveEpilogueFwdINS6_IJSA_SA_SA_EEES9_NS_10bfloat16_tESF_Li256ELb0ELb1ELb0ELb1EEENS1_30DynamicPersistentTileSchedulerILi256ELi128ELb0ELb1ELb1EEEEEEEEEvNT_6ParamsE)
        /*0b98*/ 	.short	0x0210
        /*0b9a*/ 	.short	0x0af0


	//----- nvinfo : EIATTR_SW_WAR
	.align		4
.L_227:
        /*0b9c*/ 	.byte	0x04, 0x36
        /*0b9e*/ 	.short	(.L_229 - .L_228)
.L_228:
        /*0ba0*/ 	.word	0x00000008
.L_229:


//--------------------- .nv.info._ZN7cutlass13device_kernelIN5flash11enable_sm90INS1_16FlashAttnFwdSm90INS1_25CollectiveMainloopFwdSm90ILi2EN4cute5tupleIJNS5_1CILi1EEES8_S8_EEENS6_IJNS7_ILi128EEESA_NS7_ILi192EEEEEELi128ENS_12float_e4m3_tEfNS_4arch4Sm90ELb0ELb1ELb1ELb1ELb0ELb0ELb0ELb1ELb1ELb1ELb0ELb0EEENS1_21CollectiveEpilogueFwdINS6_IJSA_SA_SA_EEES9_NS_10bfloat16_tESF_Li256ELb1ELb1ELb0ELb1EEENS1_36VarlenDynamicPersistentTileSchedulerILi128ELi128ELi256ELi128ELb0ELb1ELb1ELb1ELb0ELb1EEEEEEEEEvNT_6ParamsE --------------------------
	.section	.nv.info._ZN7cutlass13device_kernelIN5flash11enable_sm90INS1_16FlashAttnFwdSm90INS1_25CollectiveMainloopFwdSm90ILi2EN4cute5tupleIJNS5_1CILi1EEES8_S8_EEENS6_IJNS7_ILi128EEESA_NS7_ILi192EEEEEELi128ENS_12float_e4m3_tEfNS_4arch4Sm90ELb0ELb1ELb1ELb1ELb0ELb0ELb0ELb1ELb1ELb1ELb0ELb0EEENS1_21CollectiveEpilogueFwdINS6_IJSA_SA_SA_EEES9_NS_10bfloat16_tESF_Li256ELb1ELb1ELb0ELb1EEENS1_36VarlenDynamicPersistentTileSchedulerILi128ELi128ELi256ELi128ELb0ELb1ELb1ELb1ELb0ELb1EEEEEEEEEvNT_6ParamsE,"",@"SHT_CUDA_INFO"
	.sectionflags	@""
	.align	4


	//----- nvinfo : EIATTR_CUDA_API_VERSION
	.align		4
        /*0000*/ 	.byte	0x04, 0x37
        /*0002*/ 	.short	(.L_231 - .L_230)
.L_230:
        /*0004*/ 	.word	0x00000082


	//----- nvinfo : EIATTR_KPARAM_INFO
	.align		4
.L_231:
        /*0008*/ 	.byte	0x04, 0x17
        /*000a*/ 	.short	(.L_233 - .L_232)
.L_232:
        /*000c*/ 	.word	0x00000000
        /*0010*/ 	.short	0x0000
        /*0012*/ 	.short	0x0070
        /*0014*/ 	.byte	0x00, 0xf0, 0x01, 0x2a


	//----- nvinfo : EIATTR_SPARSE_MMA_MASK
	.align		4
.L_233:
        /*0018*/ 	.byte	0x03, 0x50
        /*001a*/ 	.short	0x0000


	//----- nvinfo : EIATTR_MAXREG_COUNT
	.align		4
        /*001c*/ 	.byte	0x03, 0x1b
        /*001e*/ 	.short	0x00a8


	//----- nvinfo : EIATTR_NUM_BARRIERS
	.align		4
        /*0020*/ 	.byte	0x02, 0x4c
        /*0022*/ 	.byte	0x10
	.zero		1


	//----- nvinfo : EIATTR_EXTERNS
	.align		4
        /*0024*/ 	.byte	0x04, 0x0f
        /*0026*/ 	.short	(.L_235 - .L_234)


	//   ....[0]....
	.align		4
.L_234:
        /*0028*/ 	.word	index@(__assertfail)


	//----- nvinfo : EIATTR_ANNOTATIONS
	.align		4
.L_235:
        /*002c*/ 	.byte	0x04, 0x55
        /*002e*/ 	.short	(.L_237 - .L_236)


	//   ....[0]....
.L_236:
        /* <DEDUP_REMOVED lines=36> */


	//----- nvinfo : EIATTR_MERCURY_ISA_VERSION
	.align		4
.L_237:
        /*0258*/ 	.byte	0x03, 0x5f
        /*025a*/ 	.short	0x0101


	//----- nvinfo : EIATTR_UNUSED_LOAD_BYTE_OFFSET
	.align		4
        /*025c*/ 	.byte	0x04, 0x44
        /*025e*/ 	.short	(.L_239 - .L_238)


	//   ....[0]....
.L_238:
        /*0260*/ 	.word	0x00000a40
        /*0264*/ 	.word	0x0000fff0


	//   ....[1]....
        /*0268*/ 	.word	0x0000f700
        /*026c*/ 	.word	0x0000fff0


	//----- nvinfo : EIATTR_INT_WARP_WIDE_INSTR_OFFSETS
	.align		4
.L_239:
        /*0270*/ 	.byte	0x04, 0x31
        /*0272*/ 	.short	(.L_241 - .L_240)


	//   ....[0]....
.L_240:
        /*0274*/ 	.word	0x00000130


	//   ....[1]....
        /*0278*/ 	.word	0x00000170


	//   ....[2]....
        /*027c*/ 	.word	0x000001e0


	//   ....[3]....
        /*0280*/ 	.word	0x00013740


	//   ....[4]....
        /*0284*/ 	.word	0x000137d0


	//   ....[5]....
        /*0288*/ 	.word	0x00016120


	//   ....[6]....
        /*028c*/ 	.word	0x000161b0


	//----- nvinfo : EIATTR_COOP_GROUP_MASK_REGIDS
	.align		4
.L_241:
        /*0290*/ 	.byte	0x04, 0x29
        /*0292*/ 	.short	(.L_243 - .L_242)


	//   ....[0]....
.L_242:
        /*0294*/ 	.word	0xffffffff


	//   ....[1]....
        /*0298*/ 	.word	0xffffffff


	//   ....[2]....
        /*029c*/ 	.word	0xffffffff


	//   ....[3]....
        /*02a0*/ 	.word	0xffffffff


	//   ....[4]....
        /*02a4*/ 	.word	0xffffffff


	//   ....[5]....
        /*02a8*/ 	.word	0xffffffff


	//   ....[6]....
        /*02ac*/ 	.word	0xffffffff


	//   ....[7]....
        /*02b0*/ 	.word	0xffffffff


	//   ....[8]....
        /*02b4*/ 	.word	0xffffffff


	//   ....[9]....
        /*02b8*/ 	.word	0xffffffff


	//   ....[10]....
        /*02bc*/ 	.word	0xffffffff


	//   ....[11]....
        /*02c0*/ 	.word	0xffffffff


	//   ....[12]....
        /*02c4*/ 	.word	0xffffffff


	//   ....[13]....
        /*02c8*/ 	.word	0xffffffff


	//   ....[14]....
        /*02cc*/ 	.word	0xffffffff


	//   ....[15]....
        /*02d0*/ 	.word	0xffffffff


	//   ....[16]....
        /*02d4*/ 	.word	0xffffffff


	//   ....[17]....
        /*02d8*/ 	.word	0xffffffff


	//   ....[18]....
        /*02dc*/ 	.word	0xffffffff


	//   ....[19]....
        /*02e0*/ 	.word	0xffffffff


	//   ....[20]....
        /*02e4*/ 	.word	0xffffffff


	//   ....[21]....
        /*02e8*/ 	.word	0xffffffff


	//   ....[22]....
        /*02ec*/ 	.word	0xffffffff


	//   ....[23]....
        /*02f0*/ 	.word	0xffffffff


	//   ....[24]....
        /*02f4*/ 	.word	0xffffffff


	//   ....[25]....
        /*02f8*/ 	.word	0xffffffff


	//   ....[26]....
        /*02fc*/ 	.word	0xffffffff


	//   ....[27]....
        /*0300*/ 	.word	0xffffffff


	//   ....[28]....
        /*0304*/ 	.word	0xffffffff


	//   ....[29]....
        /*0308*/ 	.word	0xffffffff


	//   ....[30]....
        /*030c*/ 	.word	0xffffffff


	//   ....[31]....
        /*0310*/ 	.word	0xffffffff


	//   ....[32]....
        /*0314*/ 	.word	0xffffffff


	//   ....[33]....
        /*0318*/ 	.word	0xffffffff


	//   ....[34]....
        /*031c*/ 	.word	0xffffffff


	//   ....[35]....
        /*0320*/ 	.word	0xffffffff


	//   ....[36]....
        /*0324*/ 	.word	0xffffffff


	//   ....[37]....
        /*0328*/ 	.word	0xffffffff


	//   ....[38]....
        /*032c*/ 	.word	0xffffffff


	//   ....[39]....
        /*0330*/ 	.word	0xffffffff


	//   ....[40]....
        /*0334*/ 	.word	0xffffffff


	//   ....[41]....
        /*0338*/ 	.word	0xffffffff


	//   ....[42]....
        /*033c*/ 	.word	0xffffffff


	//   ....[43]....
        /*0340*/ 	.word	0xffffffff


	//   ....[44]....
        /*0344*/ 	.word	0xffffffff


	//   ....[45]....
        /*0348*/ 	.word	0xffffffff


	//   ....[46]....
        /*034c*/ 	.word	0xffffffff


	//   ....[47]....
        /*0350*/ 	.word	0xffffffff


	//   ....[48]....
        /*0354*/ 	.word	0xffffffff


	//   ....[49]....
        /*0358*/ 	.word	0xffffffff


	//   ....[50]....
        /*035c*/ 	.word	0xffffffff


	//   ....[51]....
        /*0360*/ 	.word	0xffffffff


	//   ....[52]....
        /*0364*/ 	.word	0xffffffff


	//   ....[53]....
        /*0368*/ 	.word	0xffffffff


	//   ....[54]....
        /*036c*/ 	.word	0xffffffff


	//   ....[55]....
        /*0370*/ 	.word	0xffffffff


	//   ....[56]....
        /*0374*/ 	.word	0xffffffff


	//   ....[57]....
        /*0378*/ 	.word	0xffffffff


	//   ....[58]....
        /*037c*/ 	.word	0xffffffff


	//   ....[59]....
        /*0380*/ 	.word	0xffffffff


	//   ....[60]....
        /*0384*/ 	.word	0xffffffff


	//   ....[61]....
        /*0388*/ 	.word	0xffffffff


	//   ....[62]....
        /*038c*/ 	.word	0xffffffff


	//   ....[63]....
        /*0390*/ 	.word	0xffffffff


	//   ....[64]....
        /*0394*/ 	.word	0xffffffff


	//   ....[65]....
        /*0398*/ 	.word	0xffffffff


	//   ....[66]....
        /*039c*/ 	.word	0xffffffff


	//   ....[67]....
        /*03a0*/ 	.word	0xffffffff


	//   ....[68]....
        /*03a4*/ 	.word	0xffffffff


	//   ....[69]....
        /*03a8*/ 	.word	0xffffffff


	//   ....[70]....
        /*03ac*/ 	.word	0xffffffff


	//   ....[71]....
        /*03b0*/ 	.word	0xffffffff


	//   ....[72]....
        /*03b4*/ 	.word	0xffffffff


	//   ....[73]....
        /*03b8*/ 	.word	0xffffffff


	//   ....[74]....
        /*03bc*/ 	.word	0xffffffff


	//   ....[75]....
        /*03c0*/ 	.word	0xffffffff


	//   ....[76]....
        /*03c4*/ 	.word	0xffffffff


	//   ....[77]....
        /*03c8*/ 	.word	0xffffffff


	//   ....[78]....
        /*03cc*/ 	.word	0xffffffff


	//   ....[79]....
        /*03d0*/ 	.word	0xffffffff


	//   ....[80]....
        /*03d4*/ 	.word	0xffffffff


	//   ....[81]....
        /*03d8*/ 	.word	0xffffffff


	//   ....[82]....
        /*03dc*/ 	.word	0xffffffff


	//   ....[83]....
        /*03e0*/ 	.word	0xffffffff


	//   ....[84]....
        /*03e4*/ 	.word	0xffffffff


	//   ....[85]....
        /*03e8*/ 	.word	0xffffffff


	//   ....[86]....
        /*03ec*/ 	.word	0xffffffff


	//   ....[87]....
        /*03f0*/ 	.word	0xffffffff


	//   ....[88]....
        /*03f4*/ 	.word	0xffffffff


	//   ....[89]....
        /*03f8*/ 	.word	0xffffffff


	//   ....[90]....
        /*03fc*/ 	.word	0xffffffff


	//   ....[91]....
        /*0400*/ 	.word	0xffffffff


	//   ....[92]....
        /*0404*/ 	.word	0xffffffff


	//   ....[93]....
        /*0408*/ 	.word	0xffffffff


	//   ....[94]....
        /*040c*/ 	.word	0xffffffff


	//   ....[95]....
        /*0410*/ 	.word	0xffffffff


	//   ....[96]....
        /*0414*/ 	.word	0xffffffff


	//   ....[97]....
        /*0418*/ 	.word	0xffffffff


	//   ....[98]....
        /*041c*/ 	.word	0xffffffff


	//   ....[99]....
        /*0420*/ 	.word	0xffffffff


	//   ....[100]....
        /*0424*/ 	.word	0xffffffff


	//   ....[101]....
        /*0428*/ 	.word	0xffffffff


	//   ....[102]....
        /*042c*/ 	.word	0xffffffff


	//   ....[103]....
        /*0430*/ 	.word	0xffffffff


	//   ....[104]....
        /*0434*/ 	.word	0xffffffff


	//   ....[105]....
        /*0438*/ 	.word	0xffffffff


	//   ....[106]....
        /*043c*/ 	.word	0xffffffff


	//   ....[107]....
        /*0440*/ 	.word	0xffffffff


	//   ....[108]....
        /*0444*/ 	.word	0xffffffff


	//   ....[109]....
        /*0448*/ 	.word	0xffffffff


	//   ....[110]....
        /*044c*/ 	.word	0xffffffff


	//   ....[111]....
        /*0450*/ 	.word	0xffffffff


	//   ....[112]....
        /*0454*/ 	.word	0xffffffff


	//   ....[113]....
        /*0458*/ 	.word	0xffffffff


	//   ....[114]....
        /*045c*/ 	.word	0xffffffff


	//   ....[115]....
        /*0460*/ 	.word	0xffffffff


	//   ....[116]....
        /*0464*/ 	.word	0xffffffff


	//   ....[117]....
        /*0468*/ 	.word	0xffffffff


	//   ....[118]....
        /*046c*/ 	.word	0xffffffff


	//   ....[119]....
        /*0470*/ 	.word	0xffffffff


	//   ....[120]....
        /*0474*/ 	.word	0xffffffff


	//   ....[121]....
        /*0478*/ 	.word	0xffffffff


	//   ....[122]....
        /*047c*/ 	.word	0xffffffff


	//   ....[123]....
        /*0480*/ 	.word	0xffffffff


	//   ....[124]....
        /*0484*/ 	.word	0xffffffff


	//   ....[125]....
        /*0488*/ 	.word	0xffffffff


	//   ....[126]....
        /*048c*/ 	.word	0xffffffff


	//   ....[127]....
        /*0490*/ 	.word	0xffffffff


	//   ....[128]....
        /*0494*/ 	.word	0xffffffff


	//   ....[129]....
        /*0498*/ 	.word	0x0500000f


	//   ....[130]....
        /*049c*/ 	.word	0x0500000f


	//   ....[131]....
        /*04a0*/ 	.word	0x0500000f


	//   ....[132]....
        /*04a4*/ 	.word	0x0500000f


	//   ....[133]....
        /*04a8*/ 	.word	0x0500000f


	//   ....[134]....
        /*04ac*/ 	.word	0x0500000f


	//   ....[135]....
        /*04b0*/ 	.word	0x0500000f


	//   ....[136]....
        /*04b4*/ 	.word	0x0500000f


	//   ....[137]....
        /*04b8*/ 	.word	0x0500000f


	//   ....[138]....
        /*04bc*/ 	.word	0x0500000f


	//----- nvinfo : EIATTR_COOP_GROUP_INSTR_OFFSETS
	.align		4
.L_243:
        /*04c0*/ 	.byte	0x04, 0x28
        /*04c2*/ 	.short	(.L_245 - .L_244)


	//   ....[0]....
.L_244:
        /*04c4*/ 	.word	0x00000070


	//   ....[1]....
        /*04c8*/ 	.word	0x00000140


	//   ....[2]....
        /*04cc*/ 	.word	0x00000190


	//   ....[3]....
        /*04d0*/ 	.word	0x000003c0


	//   ....[4]....
        /*04d4*/ 	.word	0x00000520


	//   ....[5]....
        /*04d8*/ 	.word	0x00000640


	//   ....[6]....
        /*04dc*/ 	.word	0x000007a0


	//   ....[7]....
        /*04e0*/ 	.word	0x000017c0


	//   ....[8]....
        /*04e4*/ 	.word	0x00002310


	//   ....[9]....
        /*04e8*/ 	.word	0x00003540


	//   ....[10]....
        /*04ec*/ 	.word	0x00003c30


	//   ....[11]....
        /*04f0*/ 	.word	0x00003ce0


	//   ....[12]....
        /*04f4*/ 	.word	0x00004600


	//   ....[13]....
        /*04f8*/ 	.word	0x00004660


	//   ....[14]....
        /*04fc*/ 	.word	0x00005c60


	//   ....[15]....
        /*0500*/ 	.word	0x00006640


	//   ....[16]....
        /*0504*/ 	.word	0x00007200


	//   ....[17]....
        /*0508*/ 	.word	0x00007300


	//   ....[18]....
        /*050c*/ 	.word	0x00007b10


	//   ....[19]....
        /*0510*/ 	.word	0x00007be0


	//   ....[20]....
        /*0514*/ 	.word	0x0000a0b0


	//   ....[21]....
        /*0518*/ 	.word	0x0000a0e0


	//   ....[22]....
        /*051c*/ 	.word	0x0000a110


	//   ....[23]....
        /*0520*/ 	.word	0x0000a120


	//   ....[24]....
        /*0524*/ 	.word	0x0000bc80


	//   ....[25]....
        /*0528*/ 	.word	0x0000c690


	//   ....[26]....
        /*052c*/ 	.word	0x0000d250


	//   ....[27]....
        /*0530*/ 	.word	0x0000d350


	//   ....[28]....
        /*0534*/ 	.word	0x0000dbc0


	//   ....[29]....
        /*0538*/ 	.word	0x0000dc30


	//   ....[30]....
        /*053c*/ 	.word	0x0000ef80


	//   ....[31]....
        /*0540*/ 	.word	0x0000ef90


	//   ....[32]....
        /*0544*/ 	.word	0x0000f010


	//   ....[33]....
        /*0548*/ 	.word	0x0000f020


	//   ....[34]....
        /*054c*/ 	.word	0x0000fef0


	//   ....[35]....
        /*0550*/ 	.word	0x0000ff00


	//   ....[36]....
        /*0554*/ 	.word	0x0000ff10


	//   ....[37]....
        /*0558*/ 	.word	0x0000ff20


	//   ....[38]....
        /*055c*/ 	.word	0x0000ff30


	//   ....[39]....
        /*0560*/ 	.word	0x0000ff40


	//   ....[40]....
        /*0564*/ 	.word	0x0000ff50


	//   ....[41]....
        /*0568*/ 	.word	0x0000ff70


	//   ....[42]....
        /*056c*/ 	.word	0x0000ff90


	//   ....[43]....
        /*0570*/ 	.word	0x0000ffb0


	//   ....[44]....
        /*0574*/ 	.word	0x0000fff0


	//   ....[45]....
        /*0578*/ 	.word	0x00010000


	//   ....[46]....
        /*057c*/ 	.word	0x00010010


	//   ....[47]....
        /*0580*/ 	.word	0x00010020


	//   ....[48]....
        /*0584*/ 	.word	0x00010040


	//   ....[49]....
        /*0588*/ 	.word	0x00010060


	//   ....[50]....
        /*058c*/ 	.word	0x00010070


	//   ....[51]....
        /*0590*/ 	.word	0x00010080


	//   ....[52]....
        /*0594*/ 	.word	0x00010090


	//   ....[53]....
        /*0598*/ 	.word	0x000100a0


	//   ....[54]....
        /*059c*/ 	.word	0x000100b0


	//   ....[55]....
        /*05a0*/ 	.word	0x000100c0


	//   ....[56]....
        /*05a4*/ 	.word	0x000100d0


	//   ....[57]....
        /*05a8*/ 	.word	0x000100e0


	//   ....[58]....
        /*05ac*/ 	.word	0x000100f0


	//   ....[59]....
        /*05b0*/ 	.word	0x00010120


	//   ....[60]....
        /*05b4*/ 	.word	0x00010150


	//   ....[61]....
        /*05b8*/ 	.word	0x00010180


	//   ....[62]....
        /*05bc*/ 	.word	0x000101c0


	//   ....[63]....
        /*05c0*/ 	.word	0x00010200


	//   ....[64]....
        /*05c4*/ 	.word	0x00010230


	//   ....[65]....
        /*05c8*/ 	.word	0x00010260


	//   ....[66]....
        /*05cc*/ 	.word	0x00010810


	//   ....[67]....
        /*05d0*/ 	.word	0x00010850


	//   ....[68]....
        /*05d4*/ 	.word	0x00010890


	//   ....[69]....
        /*05d8*/ 	.word	0x000108c0


	//   ....[70]....
        /*05dc*/ 	.word	0x00010e20


	//   ....[71]....
        /*05e0*/ 	.word	0x00010e60


	//   ....[72]....
        /*05e4*/ 	.word	0x00010f20


	//   ....[73]....
        /*05e8*/ 	.word	0x00010f40


	//   ....[74]....
        /*05ec*/ 	.word	0x00011000


	//   ....[75]....
        /*05f0*/ 	.word	0x00011020


	//   ....[76]....
        /*05f4*/ 	.word	0x000110f0


	//   ....[77]....
        /*05f8*/ 	.word	0x00011110


	//   ....[78]....
        /*05fc*/ 	.word	0x00011920


	//   ....[79]....
        /*0600*/ 	.word	0x00011940


	//   ....[80]....
        /*0604*/ 	.word	0x00011a00


	//   ....[81]....
        /*0608*/ 	.word	0x00011a20


	//   ....[82]....
        /*060c*/ 	.word	0x00011ae0


	//   ....[83]....
        /*0610*/ 	.word	0x00011b00


	//   ....[84]....
        /*0614*/ 	.word	0x00011bd0


	//   ....[85]....
        /*0618*/ 	.word	0x00011bf0


	//   ....[86]....
        /*061c*/ 	.word	0x00011d40


	//   ....[87]....
        /*0620*/ 	.word	0x00011f30


	//   ....[88]....
        /*0624*/ 	.word	0x00011f60


	//   ....[89]....
        /*0628*/ 	.word	0x00011f90


	//   ....[90]....
        /*062c*/ 	.word	0x00011fd0


	//   ....[91]....
        /*0630*/ 	.word	0x00012000


	//   ....[92]....
        /*0634*/ 	.word	0x00012040


	//   ....[93]....
        /*0638*/ 	.word	0x000121d0


	//   ....[94]....
        /*063c*/ 	.word	0x00012200


	//   ....[95]....
        /*0640*/ 	.word	0x00012230


	//   ....[96]....
        /*0644*/ 	.word	0x00012260


	//   ....[97]....
        /*0648*/ 	.word	0x00012290


	//   ....[98]....
        /*064c*/ 	.word	0x000122d0


	//   ....[99]....
        /*0650*/ 	.word	0x00012370


	//   ....[100]....
        /*0654*/ 	.word	0x00012400


	//   ....[101]....
        /*0658*/ 	.word	0x000124b0


	//   ....[102]....
        /*065c*/ 	.word	0x00013ef0


	//   ....[103]....
        /*0660*/ 	.word	0x00014bf0


	//   ....[104]....
        /*0664*/ 	.word	0x00014c00


	//   ....[105]....
        /*0668*/ 	.word	0x00014d10


	//   ....[106]....
        /*066c*/ 	.word	0x00014d20


	//   ....[107]....
        /*0670*/ 	.word	0x00014dc0


	//   ....[108]....
        /*0674*/ 	.word	0x00014dd0


	//   ....[109]....
        /*0678*/ 	.word	0x00014de0


	//   ....[110]....
        /*067c*/ 	.word	0x00014df0


	//   ....[111]....
        /*0680*/ 	.word	0x00016ad0


	//   ....[112]....
        /*0684*/ 	.word	0x00016ae0


	//   ....[113]....
        /*0688*/ 	.word	0x00016b10


	//   ....[114]....
        /*068c*/ 	.word	0x00016b40


	//   ....[115]....
        /*0690*/ 	.word	0x00016b70


	//   ....[116]....
        /*0694*/ 	.word	0x00016ba0


	//   ....[117]....
        /*0698*/ 	.word	0x00016bd0


	//   ....[118]....
        /*069c*/ 	.word	0x00016be0


	//   ....[119]....
        /*06a0*/ 	.word	0x00016d20


	//   ....[120]....
        /*06a4*/ 	.word	0x00016d60


	//   ....[121]....
        /*06a8*/ 	.word	0x00016d90


	//   ....[122]....
        /*06ac*/ 	.word	0x00016dc0


	//   ....[123]....
        /*06b0*/ 	.word	0x00016df0


	//   ....[124]....
        /*06b4*/ 	.word	0x00016e20


	//   ....[125]....
        /*06b8*/ 	.word	0x00016eb0


	//   ....[126]....
        /*06bc*/ 	.word	0x00016f40


	//   ....[127]....
        /*06c0*/ 	.word	0x00016fb0


	//   ....[128]....
        /*06c4*/ 	.word	0x00017650


	//   ....[129]....
        /*06c8*/ 	.word	0x00017cf0


	//   ....[130]....
        /*06cc*/ 	.word	0x00017ed0


	//   ....[131]....
        /*06d0*/ 	.word	0x00017f40


	//   ....[132]....
        /*06d4*/ 	.word	0x00017fa0


	//   ....[133]....
        /*06d8*/ 	.word	0x000180c0


	//   ....[134]....
        /*06dc*/ 	.word	0x00018120


	//   ....[135]....
        /*06e0*/ 	.word	0x00018230


	//   ....[136]....
        /*06e4*/ 	.word	0x00018290


	//   ....[137]....
        /*06e8*/ 	.word	0x00018330


	//   ....[138]....
        /*06ec*/ 	.word	0x000186e0


	//----- nvinfo : EIATTR_REG_RECONFIG
	.align		4
.L_245:
        /*06f0*/ 	.byte	0x01, 0x54
	.zero		2


	//----- nvinfo : EIATTR_SYSCALL_OFFSETS
	.align		4
        /*06f4*/ 	.byte	0x04, 0x46
        /*06f6*/ 	.short	(.L_247 - .L_246)


	//   ....[0]....
.L_246:
        /*06f8*/ 	.word	0x000019a0


	//   ....[1]....
        /*06fc*/ 	.word	0x00013940


	//   ....[2]....
        /*0700*/ 	.word	0x00013ad0


	//   ....[3]....
        /*0704*/ 	.word	0x00013c20


	//   ....[4]....
        /*0708*/ 	.word	0x00013d60


	//   ....[5]....
        /*070c*/ 	.word	0x00014770


	//----- nvinfo : EIATTR_MBARRIER_INSTR_OFFSETS
	.align		4
.L_247:
        /*0710*/ 	.byte	0x04, 0x39
        /*0712*/ 	.short	(.L_249 - .L_248)


	//   ....[0]....
.L_248:
        /*0714*/ 	.word	0x00000270
        /*0718*/ 	.word	0x000000ff
        /*071c*/ 	.word	0x00022800
        /*0720*/ 	.short	0x0100
        /*0722*/ 	.byte	0x08
	.zero		1


	//   ....[1]....
        /*0724*/ 	.word	0x00000280
        /*0728*/ 	.word	0x000000ff
        /*072c*/ 	.word	0x00022820
        /*0730*/ 	.short	0x0100
        /*0732*/ 	.byte	0x08
	.zero		1


	//   ....[2]....
        /*0734*/ 	.word	0x00000370
        /*0738*/ 	.word	0x000000ff
        /*073c*/ 	.word	0x00022830
        /*0740*/ 	.short	0x0100
        /*0742*/ 	.byte	0x08
	.zero		1


	//   ....[3]....
        /*0744*/ 	.word	0x00000380
        /*0748*/ 	.word	0x000000ff
        /*074c*/ 	.word	0x00022840
        /*0750*/ 	.short	0x0100
        /*0752*/ 	.byte	0x08
	.zero		1


	//   ....[4]....
        /*0754*/ 	.word	0x00000390
        /*0758*/ 	.word	0x000000ff
        /*075c*/ 	.word	0x00022838
        /*0760*/ 	.short	0x0100
        /*0762*/ 	.byte	0x08
	.zero		1


	//   ....[5]....
        /*0764*/ 	.word	0x000003a0
        /*0768*/ 	.word	0x000000ff
        /*076c*/ 	.word	0x00022848
        /*0770*/ 	.short	0x0100
        /*0772*/ 	.byte	0x08
	.zero		1


	//   ....[6]....
        /*0774*/ 	.word	0x000004d0
        /*0778*/ 	.word	0x000000ff
        /*077c*/ 	.word	0x00022850
        /*0780*/ 	.short	0x0100
        /*0782*/ 	.byte	0x08
	.zero		1


	//   ....[7]....
        /*0784*/ 	.word	0x000004e0
        /*0788*/ 	.word	0x000000ff
        /*078c*/ 	.word	0x00022860
        /*0790*/ 	.short	0x0100
        /*0792*/ 	.byte	0x08
	.zero		1


	//   ....[8]....
        /*0794*/ 	.word	0x000004f0
        /*0798*/ 	.word	0x000000ff
        /*079c*/ 	.word	0x00022858
        /*07a0*/ 	.short	0x0100
        /*07a2*/ 	.byte	0x08
	.zero		1


	//   ....[9]....
        /*07a4*/ 	.word	0x00000500
        /*07a8*/ 	.word	0x000000ff
        /*07ac*/ 	.word	0x00022868
        /*07b0*/ 	.short	0x0100
        /*07b2*/ 	.byte	0x08
	.zero		1


	//   ....[10]....
        /*07b4*/ 	.word	0x000005f0
        /*07b8*/ 	.word	0x000000ff
        /*07bc*/ 	.word	0x00022870
        /*07c0*/ 	.short	0x0100
        /*07c2*/ 	.byte	0x06
	.zero		1


	//   ....[11]....
        /*07c4*/ 	.word	0x00000600
        /*07c8*/ 	.word	0x000000ff
        /*07cc*/ 	.word	0x00022880
        /*07d0*/ 	.short	0x0100
        /*07d2*/ 	.byte	0x06
	.zero		1


	//   ....[12]....
        /*07d4*/ 	.word	0x00000610
        /*07d8*/ 	.word	0x000000ff
        /*07dc*/ 	.word	0x00022878
        /*07e0*/ 	.short	0x0100
        /*07e2*/ 	.byte	0x06
	.zero		1


	//   ....[13]....
        /*07e4*/ 	.word	0x00000620
        /*07e8*/ 	.word	0x000000ff
        /*07ec*/ 	.word	0x00022888
        /*07f0*/ 	.short	0x0100
        /*07f2*/ 	.byte	0x06
	.zero		1


	//   ....[14]....
        /*07f4*/ 	.word	0x00000750
        /*07f8*/ 	.word	0x000000ff
        /*07fc*/ 	.word	0x00022890
        /*0800*/ 	.short	0x0100
        /*0802*/ 	.byte	0x08
	.zero		1


	//   ....[15]....
        /*0804*/ 	.word	0x00000760
        /*0808*/ 	.word	0x000000ff
        /*080c*/ 	.word	0x000228a0
        /*0810*/ 	.short	0x0100
        /*0812*/ 	.byte	0x08
	.zero		1


	//   ....[16]....
        /*0814*/ 	.word	0x00000770
        /*0818*/ 	.word	0x000000ff
        /*081c*/ 	.word	0x00022898
        /*0820*/ 	.short	0x0100
        /*0822*/ 	.byte	0x08
	.zero		1


	//   ....[17]....
        /*0824*/ 	.word	0x00000780
        /*0828*/ 	.word	0x000000ff
        /*082c*/ 	.word	0x000228a8
        /*0830*/ 	.short	0x0100
        /*0832*/ 	.byte	0x08
	.zero		1


	//   ....[18]....
        /*0834*/ 	.word	0x000008b0
        /*0838*/ 	.word	0x000000ff
        /*083c*/ 	.word	0x000228b0
        /*0840*/ 	.short	0x0100
        /*0842*/ 	.byte	0x08
	.zero		1


	//   ....[19]....
        /*0844*/ 	.word	0x000008c0
        /*0848*/ 	.word	0x000000ff
        /*084c*/ 	.word	0x000228c0
        /*0850*/ 	.short	0x0100
        /*0852*/ 	.byte	0x08
	.zero		1


	//   ....[20]....
        /*0854*/ 	.word	0x000008d0
        /*0858*/ 	.word	0x000000ff
        /*085c*/ 	.word	0x000228b8
        /*0860*/ 	.short	0x0100
        /*0862*/ 	.byte	0x08
	.zero		1


	//   ....[21]....
        /*0864*/ 	.word	0x000008e0
        /*0868*/ 	.word	0x000000ff
        /*086c*/ 	.word	0x000228c8
        /*0870*/ 	.short	0x0100
        /*0872*/ 	.byte	0x08
	.zero		1


	//   ....[22]....
        /*0874*/ 	.word	0x00001c80
        /*0878*/ 	.word	0x000000ff
        /*087c*/ 	.word	0x00022800
        /*0880*/ 	.short	0x010a
        /*0882*/ 	.byte	0x2b
	.zero		1


	//   ....[23]....
        /*0884*/ 	.word	0x00001d20
        /*0888*/ 	.word	0x0000000b
        /*088c*/ 	.word	0x00022830
        /*0890*/ 	.short	0x010a
        /*0892*/ 	.byte	0x3f
	.zero		1


	//   ....[24]....
        /*0894*/ 	.word	0x00001d80
        /*0898*/ 	.word	0x0000000b
        /*089c*/ 	.word	0x00022830
        /*08a0*/ 	.short	0x010a
        /*08a2*/ 	.byte	0x3f
	.zero		1


	//   ....[25]....
        /*08a4*/ 	.word	0x00002360
        /*08a8*/ 	.word	0x0000000d
        /*08ac*/ 	.word	0x00000000
        /*08b0*/ 	.short	0x0101
        /*08b2*/ 	.byte	0x3f
	.zero		1


	//   ....[26]....
        /*08b4*/ 	.word	0x00005680
        /*08b8*/ 	.word	0x000000ff
        /*08bc*/ 	.word	0x00022830
        /*08c0*/ 	.short	0x010a
        /*08c2*/ 	.byte	0x0a
	.zero		1


	//   ....[27]....
        /*08c4*/ 	.word	0x000056c0
        /*08c8*/ 	.word	0x000000ff
        /*08cc*/ 	.word	0x00022830
        /*08d0*/ 	.short	0x010a
        /*08d2*/ 	.byte	0x0a
	.zero		1


	//   ....[28]....
        /*08d4*/ 	.word	0x00005960
        /*08d8*/ 	.word	0x000000ff
        /*08dc*/ 	.word	0x00022850
        /*08e0*/ 	.short	0x010a
        /*08e2*/ 	.byte	0x0a
	.zero		1


	//   ....[29]....
        /*08e4*/ 	.word	0x000059a0
        /*08e8*/ 	.word	0x000000ff
        /*08ec*/ 	.word	0x00022850
        /*08f0*/ 	.short	0x010a
        /*08f2*/ 	.byte	0x0a
	.zero		1


	//   ....[30]....
        /*08f4*/ 	.word	0x000064b0
        /*08f8*/ 	.word	0x00000015
        /*08fc*/ 	.word	0x00000000
        /*0900*/ 	.short	0x0101
        /*0902*/ 	.byte	0x3f
	.zero		1


	//   ....[31]....
        /*0904*/ 	.word	0x00008690
        /*0908*/ 	.word	0x000000ff
        /*090c*/ 	.word	0x00000000
        /*0910*/ 	.short	0x0101
        /*0912*/ 	.byte	0x0a
	.zero		1


	//   ....[32]....
        /*0914*/ 	.word	0x00008fa0
        /*0918*/ 	.word	0x000000ff
        /*091c*/ 	.word	0x00022830
        /*0920*/ 	.short	0x010a
        /*0922*/ 	.byte	0x07
	.zero		1


	//   ....[33]....
        /*0924*/ 	.word	0x00008fe0
        /*0928*/ 	.word	0x000000ff
        /*092c*/ 	.word	0x00022830
        /*0930*/ 	.short	0x010a
        /*0932*/ 	.byte	0x07
	.zero		1


	//   ....[34]....
        /*0934*/ 	.word	0x000092b0
        /*0938*/ 	.word	0x000000ff
        /*093c*/ 	.word	0x00022850
        /*0940*/ 	.short	0x010a
        /*0942*/ 	.byte	0x0a
	.zero		1


	//   ....[35]....
        /*0944*/ 	.word	0x000092f0
        /*0948*/ 	.word	0x000000ff
        /*094c*/ 	.word	0x00022850
        /*0950*/ 	.short	0x010a
        /*0952*/ 	.byte	0x0a
	.zero		1


	//   ....[36]....
        /*0954*/ 	.word	0x0000aca0
        /*0958*/ 	.word	0x00000002
        /*095c*/ 	.word	0x00000000
        /*0960*/ 	.short	0x0101
        /*0962*/ 	.byte	0x3f
	.zero		1


	//   ....[37]....
        /*0964*/ 	.word	0x0000af90
        /*0968*/ 	.word	0x000000ff
        /*096c*/ 	.word	0x00000000
        /*0970*/ 	.short	0x0101
        /*0972*/ 	.byte	0x06
	.zero		1


	//   ....[38]....
        /*0974*/ 	.word	0x0000b690
        /*0978*/ 	.word	0x000000ff
        /*097c*/ 	.word	0x00022830
        /*0980*/ 	.short	0x010a
        /*0982*/ 	.byte	0x07
	.zero		1


	//   ....[39]....
        /*0984*/ 	.word	0x0000b6d0
        /*0988*/ 	.word	0x000000ff
        /*098c*/ 	.word	0x00022830
        /*0990*/ 	.short	0x010a
        /*0992*/ 	.byte	0x07
	.zero		1


	//   ....[40]....
        /*0994*/ 	.word	0x0000b9a0
        /*0998*/ 	.word	0x000000ff
        /*099c*/ 	.word	0x00022850
        /*09a0*/ 	.short	0x010a
        /*09a2*/ 	.byte	0x0a
	.zero		1


	//   ....[41]....
        /*09a4*/ 	.word	0x0000b9e0
        /*09a8*/ 	.word	0x000000ff
        /*09ac*/ 	.word	0x00022850
        /*09b0*/ 	.short	0x010a
        /*09b2*/ 	.byte	0x0a
	.zero		1


	//   ....[42]....
        /*09b4*/ 	.word	0x0000c500
        /*09b8*/ 	.word	0x0000000e
        /*09bc*/ 	.word	0x00000000
        /*09c0*/ 	.short	0x0101
        /*09c2*/ 	.byte	0x3f
	.zero		1


	//   ....[43]....
        /*09c4*/ 	.word	0x0000e6e0
        /*09c8*/ 	.word	0x000000ff
        /*09cc*/ 	.word	0x00000000
        /*09d0*/ 	.short	0x0101
        /*09d2*/ 	.byte	0x06
	.zero		1


	//   ....[44]....
        /*09d4*/ 	.word	0x0000ece0
        /*09d8*/ 	.word	0x000000ff
        /*09dc*/ 	.word	0x00022850
        /*09e0*/ 	.short	0x010a
        /*09e2*/ 	.byte	0x05
	.zero		1


	//   ....[45]....
        /*09e4*/ 	.word	0x0000ed20
        /*09e8*/ 	.word	0x000000ff
        /*09ec*/ 	.word	0x00022850
        /*09f0*/ 	.short	0x010a
        /*09f2*/ 	.byte	0x05
	.zero		1


	//   ....[46]....
        /*09f4*/ 	.word	0x0000f2e0
        /*09f8*/ 	.word	0x000000ff
        /*09fc*/ 	.word	0x00000000
        /*0a00*/ 	.short	0x0101
        /*0a02*/ 	.byte	0x04
	.zero		1


	//   ....[47]....
        /*0a04*/ 	.word	0x00010e50
        /*0a08*/ 	.word	0x00000003
        /*0a0c*/ 	.word	0x00000000
        /*0a10*/ 	.short	0x0101
        /*0a12*/ 	.byte	0x3f
	.zero		1


	//   ....[48]....
        /*0a14*/ 	.word	0x00014170
        /*0a18*/ 	.word	0x00000002
        /*0a1c*/ 	.word	0x00022880
        /*0a20*/ 	.short	0x010a
        /*0a22*/ 	.byte	0x3f
	.zero		1


	//   ....[49]....
        /*0a24*/ 	.word	0x00014300
        /*0a28*/ 	.word	0x00000002
        /*0a2c*/ 	.word	0x00022840
        /*0a30*/ 	.short	0x010a
        /*0a32*/ 	.byte	0x3f
	.zero		1


	//   ....[50]....
        /*0a34*/ 	.word	0x00014f50
        /*0a38*/ 	.word	0x00000011
        /*0a3c*/ 	.word	0x00022800
        /*0a40*/ 	.short	0x0107
        /*0a42*/ 	.byte	0x3f
	.zero		1


	//   ....[51]....
        /*0a44*/ 	.word	0x00015050
        /*0a48*/ 	.word	0x00000011
        /*0a4c*/ 	.word	0x00022800
        /*0a50*/ 	.short	0x0101
        /*0a52*/ 	.byte	0x3f
	.zero		1


	//   ....[52]....
        /*0a54*/ 	.word	0x00015070
        /*0a58*/ 	.word	0x00000011
        /*0a5c*/ 	.word	0x00022820
        /*0a60*/ 	.short	0x010a
        /*0a62*/ 	.byte	0x3f
	.zero		1


	//   ....[53]....
        /*0a64*/ 	.word	0x000153a0
        /*0a68*/ 	.word	0x00000003
        /*0a6c*/ 	.word	0x00022880
        /*0a70*/ 	.short	0x010a
        /*0a72*/ 	.byte	0x3f
	.zero		1


	//   ....[54]....
        /*0a74*/ 	.word	0x000155d0
        /*0a78*/ 	.word	0x00000003
        /*0a7c*/ 	.word	0x00022840
        /*0a80*/ 	.short	0x010a
        /*0a82*/ 	.byte	0x3f
	.zero		1


	//   ....[55]....
        /*0a84*/ 	.word	0x00015a90
        /*0a88*/ 	.word	0x00000014
        /*0a8c*/ 	.word	0x00022870
        /*0a90*/ 	.short	0x010a
        /*0a92*/ 	.byte	0x3f
	.zero		1


	//   ....[56]....
        /*0a94*/ 	.word	0x00015b00
        /*0a98*/ 	.word	0x00000014
        /*0a9c*/ 	.word	0x00022860
        /*0aa0*/ 	.short	0x010a
        /*0aa2*/ 	.byte	0x3f
	.zero		1


	//   ....[57]....
        /*0aa4*/ 	.word	0x00015ff0
        /*0aa8*/ 	.word	0x00000014
        /*0aac*/ 	.word	0x00022850
        /*0ab0*/ 	.short	0x0101
        /*0ab2*/ 	.byte	0x3f
	.zero		1


	//   ....[58]....
        /*0ab4*/ 	.word	0x00016080
        /*0ab8*/ 	.word	0x00000014
        /*0abc*/ 	.word	0x00000000
        /*0ac0*/ 	.short	0x0101
        /*0ac2*/ 	.byte	0x3f
	.zero		1


	//   ....[59]....
        /*0ac4*/ 	.word	0x000162a0
        /*0ac8*/ 	.word	0x00000010
        /*0acc*/ 	.word	0x00022870
        /*0ad0*/ 	.short	0x010a
        /*0ad2*/ 	.byte	0x3f
	.zero		1


	//   ....[60]....
        /*0ad4*/ 	.word	0x00016310
        /*0ad8*/ 	.word	0x00000010
        /*0adc*/ 	.word	0x00022860
        /*0ae0*/ 	.short	0x010a
        /*0ae2*/ 	.byte	0x3f
	.zero		1


	//   ....[61]....
        /*0ae4*/ 	.word	0x000167e0
        /*0ae8*/ 	.word	0x00000010
        /*0aec*/ 	.word	0x00022850
        /*0af0*/ 	.short	0x0101
        /*0af2*/ 	.byte	0x3f
	.zero		1


	//   ....[62]....
        /*0af4*/ 	.word	0x00016830
        /*0af8*/ 	.word	0x00000010
        /*0afc*/ 	.word	0x00000000
        /*0b00*/ 	.short	0x0101
        /*0b02*/ 	.byte	0x3f
	.zero		1


	//   ....[63]....
        /*0b04*/ 	.word	0x000175d0
        /*0b08*/ 	.word	0x00000000
        /*0b0c*/ 	.word	0x00022820
        /*0b10*/ 	.short	0x010a
        /*0b12*/ 	.byte	0x3f
	.zero		1


	//   ....[64]....
        /*0b14*/ 	.word	0x000177c0
        /*0b18*/ 	.word	0x00000006
        /*0b1c*/ 	.word	0x00000000
        /*0b20*/ 	.short	0x010a
        /*0b22*/ 	.byte	0x3f
	.zero		1


	//   ....[65]....
        /*0b24*/ 	.word	0x000177f0
        /*0b28*/ 	.word	0x00000007
        /*0b2c*/ 	.word	0x00000000
        /*0b30*/ 	.short	0x010a
        /*0b32*/ 	.byte	0x3f
	.zero		1


	//   ....[66]....
        /*0b34*/ 	.word	0x00017840
        /*0b38*/ 	.word	0x00000004
        /*0b3c*/ 	.word	0x00022860
        /*0b40*/ 	.short	0x010a
        /*0b42*/ 	.byte	0x3f
	.zero		1


	//   ....[67]....
        /*0b44*/ 	.word	0x00017890
        /*0b48*/ 	.word	0x00000003
        /*0b4c*/ 	.word	0x00022860
        /*0b50*/ 	.short	0x010a
        /*0b52*/ 	.byte	0x3f
	.zero		1


	//   ....[68]....
        /*0b54*/ 	.word	0x000178d0
        /*0b58*/ 	.word	0x00000004
        /*0b5c*/ 	.word	0x00022880
        /*0b60*/ 	.short	0x010a
        /*0b62*/ 	.byte	0x3f
	.zero		1


	//   ....[69]....
        /*0b64*/ 	.word	0x000178f0
        /*0b68*/ 	.word	0x00000003
        /*0b6c*/ 	.word	0x00022880
        /*0b70*/ 	.short	0x010a
        /*0b72*/ 	.byte	0x3f
	.zero		1


	//   ....[70]....
        /*0b74*/ 	.word	0x00017960
        /*0b78*/ 	.word	0x00000003
        /*0b7c*/ 	.word	0x00022800
        /*0b80*/ 	.short	0x010a
        /*0b82*/ 	.byte	0x3f
	.zero		1


	//   ....[71]....
        /*0b84*/ 	.word	0x000179b0
        /*0b88*/ 	.word	0x0000000b
        /*0b8c*/ 	.word	0x00022830
        /*0b90*/ 	.short	0x010a
        /*0b92*/ 	.byte	0x3f
	.zero		1


	//   ....[72]....
        /*0b94*/ 	.word	0x00017a10
        /*0b98*/ 	.word	0x0000000a
        /*0b9c*/ 	.word	0x00022830
        /*0ba0*/ 	.short	0x010a
        /*0ba2*/ 	.byte	0x3f
	.zero		1


	//   ....[73]....
        /*0ba4*/ 	.word	0x00017a70
        /*0ba8*/ 	.word	0x0000000a
        /*0bac*/ 	.word	0x00022850
        /*0bb0*/ 	.short	0x010a
        /*0bb2*/ 	.byte	0x3f
	.zero		1


	//   ....[74]....
        /*0bb4*/ 	.word	0x00017ad0
        /*0bb8*/ 	.word	0x00000007
        /*0bbc*/ 	.word	0x00022830
        /*0bc0*/ 	.short	0x010a
        /*0bc2*/ 	.byte	0x3f
	.zero		1


	//   ....[75]....
        /*0bc4*/ 	.word	0x00017b30
        /*0bc8*/ 	.word	0x00000007
        /*0bcc*/ 	.word	0x00022850
        /*0bd0*/ 	.short	0x010a
        /*0bd2*/ 	.byte	0x3f
	.zero		1


	//   ....[76]....
        /*0bd4*/ 	.word	0x00017b90
        /*0bd8*/ 	.word	0x00000007
        /*0bdc*/ 	.word	0x00022830
        /*0be0*/ 	.short	0x010a
        /*0be2*/ 	.byte	0x3f
	.zero		1


	//   ....[77]....
        /*0be4*/ 	.word	0x00017bf0
        /*0be8*/ 	.word	0x00000007
        /*0bec*/ 	.word	0x00022850
        /*0bf0*/ 	.short	0x010a
        /*0bf2*/ 	.byte	0x3f
	.zero		1


	//   ....[78]....
        /*0bf4*/ 	.word	0x00017c50
        /*0bf8*/ 	.word	0x00000005
        /*0bfc*/ 	.word	0x00022850
        /*0c00*/ 	.short	0x010a
        /*0c02*/ 	.byte	0x3f
	.zero		1


	//   ....[79]....
        /*0c04*/ 	.word	0x00017da0
        /*0c08*/ 	.word	0x00000002
        /*0c0c*/ 	.word	0x00022880
        /*0c10*/ 	.short	0x010a
        /*0c12*/ 	.byte	0x3f
	.zero		1


	//   ....[80]....
        /*0c14*/ 	.word	0x00017df0
        /*0c18*/ 	.word	0x00000002
        /*0c1c*/ 	.word	0x00022840
        /*0c20*/ 	.short	0x010a
        /*0c22*/ 	.byte	0x3f
	.zero		1


	//   ....[81]....
        /*0c24*/ 	.word	0x000183d0
        /*0c28*/ 	.word	0x00000011
        /*0c2c*/ 	.word	0x00022820
        /*0c30*/ 	.short	0x010a
        /*0c32*/ 	.byte	0x3f
	.zero		1


	//   ....[82]....
        /*0c34*/ 	.word	0x00018420
        /*0c38*/ 	.word	0x00000003
        /*0c3c*/ 	.word	0x00022880
        /*0c40*/ 	.short	0x010a
        /*0c42*/ 	.byte	0x3f
	.zero		1


	//   ....[83]....
        /*0c44*/ 	.word	0x00018470
        /*0c48*/ 	.word	0x00000003
        /*0c4c*/ 	.word	0x00022840
        /*0c50*/ 	.short	0x010a
        /*0c52*/ 	.byte	0x3f
	.zero		1


	//   ....[84]....
        /*0c54*/ 	.word	0x000184c0
        /*0c58*/ 	.word	0x00000014
        /*0c5c*/ 	.word	0x00022870
        /*0c60*/ 	.short	0x010a
        /*0c62*/ 	.byte	0x3f
	.zero		1


	//   ....[85]....
        /*0c64*/ 	.word	0x00018510
        /*0c68*/ 	.word	0x00000014
        /*0c6c*/ 	.word	0x00022860
        /*0c70*/ 	.short	0x010a
        /*0c72*/ 	.byte	0x3f
	.zero		1


	//   ....[86]....
        /*0c74*/ 	.word	0x00018560
        /*0c78*/ 	.word	0x00000010
        /*0c7c*/ 	.word	0x00022870
        /*0c80*/ 	.short	0x010a
        /*0c82*/ 	.byte	0x3f
	.zero		1


	//   ....[87]....
        /*0c84*/ 	.word	0x000185b0
        /*0c88*/ 	.word	0x00000010
        /*0c8c*/ 	.word	0x00022860
        /*0c90*/ 	.short	0x010a
        /*0c92*/ 	.byte	0x3f
	.zero		1


	//   ....[88]....
        /*0c94*/ 	.word	0x00018600
        /*0c98*/ 	.word	0x00000000
        /*0c9c*/ 	.word	0x00022820
        /*0ca0*/ 	.short	0x010a
        /*0ca2*/ 	.byte	0x3f
	.zero		1


	//   ....[89]....
        /*0ca4*/ 	.word	0x000187a0
        /*0ca8*/ 	.word	0x00000006
        /*0cac*/ 	.word	0x00000000
        /*0cb0*/ 	.short	0x010a
        /*0cb2*/ 	.byte	0x3f
	.zero		1


	//   ....[90]....
        /*0cb4*/ 	.word	0x000187f0
        /*0cb8*/ 	.word	0x00000007
        /*0cbc*/ 	.word	0x00000000
        /*0cc0*/ 	.short	0x010a
        /*0cc2*/ 	.byte	0x3f
	.zero		1


	//   ....[91]....
        /*0cc4*/ 	.word	0x00018840
        /*0cc8*/ 	.word	0x00000004
        /*0ccc*/ 	.word	0x00022860
        /*0cd0*/ 	.short	0x010a
        /*0cd2*/ 	.byte	0x3f
	.zero		1


	//   ....[92]....
        /*0cd4*/ 	.word	0x00018890
        /*0cd8*/ 	.word	0x00000003
        /*0cdc*/ 	.word	0x00022860
        /*0ce0*/ 	.short	0x010a
        /*0ce2*/ 	.byte	0x3f
	.zero		1


	//   ....[93]....
        /*0ce4*/ 	.word	0x000188e0
        /*0ce8*/ 	.word	0x00000004
        /*0cec*/ 	.word	0x00022880
        /*0cf0*/ 	.short	0x010a
        /*0cf2*/ 	.byte	0x3f
	.zero		1


	//----- nvinfo : EIATTR_NUM_MBARRIERS
	.align		4
.L_249:
        /*0cf4*/ 	.byte	0x03, 0x38
        /*0cf6*/ 	.short	0x0016


	//----- nvinfo : EIATTR_EXIT_INSTR_OFFSETS
	.align		4
        /*0cf8*/ 	.byte	0x04, 0x1c
        /*0cfa*/ 	.short	(.L_251 - .L_250)


	//   ....[0]....
.L_250:
        /*0cfc*/ 	.word	0x00000a80


	//   ....[1]....
        /*0d00*/ 	.word	0x00011ce0


	//   ....[2]....
        /*0d04*/ 	.word	0x00017940


	//----- nvinfo : EIATTR_MAX_THREADS
	.align		4
.L_251:
        /*0d08*/ 	.byte	0x04, 0x05
        /*0d0a*/ 	.short	(.L_253 - .L_252)
.L_252:
        /*0d0c*/ 	.word	0x00000180
        /*0d10*/ 	.word	0x00000001
        /*0d14*/ 	.word	0x00000001


	//----- nvinfo : EIATTR_CRS_STACK_SIZE
	.align		4
.L_253:
        /*0d18*/ 	.byte	0x04, 0x1e
        /*0d1a*/ 	.short	(.L_255 - .L_254)
.L_254:
        /*0d1c*/ 	.word	0x00000000


	//----- nvinfo : EIATTR_CBANK_PARAM_SIZE
	.align		4
.L_255:
        /*0d20*/ 	.byte	0x03, 0x19
        /*0d22*/ 	.short	0x0af0


	//----- nvinfo : EIATTR_PARAM_CBANK
	.align		4
        /*0d24*/ 	.byte	0x04, 0x0a
        /*0d26*/ 	.short	(.L_257 - .L_256)
	.align		4
.L_256:
        /*0d28*/ 	.word	index@(.nv.constant0._ZN7cutlass13device_kernelIN5flash11enable_sm90INS1_16FlashAttnFwdSm90INS1_25CollectiveMainloopFwdSm90ILi2EN4cute5tupleIJNS5_1CILi1EEES8_S8_EEENS6_IJNS7_ILi128EEESA_NS7_ILi192EEEEEELi128ENS_12float_e4m3_tEfNS_4arch4Sm90ELb0ELb1ELb1ELb1ELb0ELb0ELb0ELb1ELb1ELb1ELb0ELb0EEENS1_21CollectiveEpilogueFwdINS6_IJSA_SA_SA_EEES9_NS_10bfloat16_tESF_Li256ELb1ELb1ELb0ELb1EEENS1_36VarlenDynamicPersistentTileSchedulerILi128ELi128ELi256ELi128ELb0ELb1ELb1ELb1ELb0ELb1EEEEEEEEEvNT_6ParamsE)
        /*0d2c*/ 	.short	0x0210
        /*0d2e*/ 	.short	0x0af0


	//----- nvinfo : EIATTR_SW_WAR
	.align		4
.L_257:
        /*0d30*/ 	.byte	0x04, 0x36
        /*0d32*/ 	.short	(.L_259 - .L_258)
.L_258:
        /*0d34*/ 	.word	0x00000008
.L_259:


//--------------------- .nv.info._ZN7cutlass13device_kernelIN5flash11enable_sm90INS1_16FlashAttnFwdSm90INS1_25CollectiveMainloopFwdSm90ILi2EN4cute5tupleIJNS5_1CILi1EEES8_S8_EEENS6_IJNS7_ILi128EEESA_NS7_ILi192EEEEEELi128ENS_12float_e4m3_tEfNS_4arch4Sm90ELb0ELb1ELb1ELb1ELb0ELb1ELb0ELb1ELb1ELb1ELb0ELb0EEENS1_21CollectiveEpilogueFwdINS6_IJSA_SA_SA_EEES9_NS_10bfloat16_tESF_Li256ELb1ELb1ELb0ELb1EEENS1_36VarlenDynamicPersistentTileSchedulerILi128ELi128ELi256ELi128ELb0ELb1ELb1ELb1ELb0ELb1EEEEEEEEEvNT_6ParamsE --------------------------
	.section	.nv.info._ZN7cutlass13device_kernelIN5flash11enable_sm90INS1_16FlashAttnFwdSm90INS1_25CollectiveMainloopFwdSm90ILi2EN4cute5tupleIJNS5_1CILi1EEES8_S8_EEENS6_IJNS7_ILi128EEESA_NS7_ILi192EEEEEELi128ENS_12float_e4m3_tEfNS_4arch4Sm90ELb0ELb1ELb1ELb1ELb0ELb1ELb0ELb1ELb1ELb1ELb0ELb0EEENS1_21CollectiveEpilogueFwdINS6_IJSA_SA_SA_EEES9_NS_10bfloat16_tESF_Li256ELb1ELb1ELb0ELb1EEENS1_36VarlenDynamicPersistentTileSchedulerILi128ELi128ELi256ELi128ELb0ELb1ELb1ELb1ELb0ELb1EEEEEEEEEvNT_6ParamsE,"",@"SHT_CUDA_INFO"
	.sectionflags	@""
	.align	4


	//----- nvinfo : EIATTR_CUDA_API_VERSION
	.align		4
        /*0000*/ 	.byte	0x04, 0x37
        /*0002*/ 	.short	(.L_261 - .L_260)
.L_260:
        /*0004*/ 	.word	0x00000082


	//----- nvinfo : EIATTR_KPARAM_INFO
	.align		4
.L_261:
        /*0008*/ 	.byte	0x04, 0x17
        /*000a*/ 	.short	(.L_263 - .L_262)
.L_262:
        /*000c*/ 	.word	0x00000000
        /*0010*/ 	.short	0x0000
        /*0012*/ 	.short	0x0070
        /*0014*/ 	.byte	0x00, 0xf0, 0x01, 0x2a


	//----- nvinfo : EIATTR_SPARSE_MMA_MASK
	.align		4
.L_263:
        /*0018*/ 	.byte	0x03, 0x50
        /*001a*/ 	.short	0x0000


	//----- nvinfo : EIATTR_MAXREG_COUNT
	.align		4
        /*001c*/ 	.byte	0x03, 0x1b
        /*001e*/ 	.short	0x00a8


	//----- nvinfo : EIATTR_NUM_BARRIERS
	.align		4
        /*0020*/ 	.byte	0x02, 0x4c
        /*0022*/ 	.byte	0x10
	.zero		1


	//----- nvinfo : EIATTR_EXTERNS
	.align		4
        /*0024*/ 	.byte	0x04, 0x0f
        /*0026*/ 	.short	(.L_265 - .L_264)


	//   ....[0]....
	.align		4
.L_264:
        /*0028*/ 	.word	index@(__assertfail)


	//----- nvinfo : EIATTR_ANNOTATIONS
	.align		4
.L_265:
        /*002c*/ 	.byte	0x04, 0x55
        /*002e*/ 	.short	(.L_267 - .L_266)


	//   ....[0]....
.L_266:
        /* <DEDUP_REMOVED lines=68> */


	//----- nvinfo : EIATTR_MERCURY_ISA_VERSION
	.align		4
.L_267:
        /*0458*/ 	.byte	0x03, 0x5f
        /*045a*/ 	.short	0x0101


	//----- nvinfo : EIATTR_UNUSED_LOAD_BYTE_OFFSET
	.align		4
        /*045c*/ 	.byte	0x04, 0x44
        /*045e*/ 	.short	(.L_269 - .L_268)


	//   ....[0]....
.L_268:
        /*0460*/ 	.word	0x00000ad0
        /*0464*/ 	.word	0x0000fff0


	//   ....[1]....
        /*0468*/ 	.word	0x0001f1a0
        /*046c*/ 	.word	0x0000fff0


	//----- nvinfo : EIATTR_INT_WARP_WIDE_INSTR_OFFSETS
	.align		4
.L_269:
        /*0470*/ 	.byte	0x04, 0x31
        /*0472*/ 	.short	(.L_271 - .L_270)


	//   ....[0]....
.L_270:
        /*0474*/ 	.word	0x00000190


	//   ....[1]....
        /*0478*/ 	.word	0x000001d0


	//   ....[2]....
        /*047c*/ 	.word	0x00000240


	//   ....[3]....
        /*0480*/ 	.word	0x000247f0


	//   ....[4]....
        /*0484*/ 	.word	0x00024850


	//   ....[5]....
        /*0488*/ 	.word	0x00027270


	//   ....[6]....
        /*048c*/ 	.word	0x000272d0


	//----- nvinfo : EIATTR_COOP_GROUP_MASK_REGIDS
	.align		4
.L_271:
        /*0490*/ 	.byte	0x04, 0x29
        /*0492*/ 	.short	(.L_273 - .L_272)


	//   ....[0]....
.L_272:
        /*0494*/ 	.word	0xffffffff


	//   ....[1]....
        /*0498*/ 	.word	0xffffffff


	//   ....[2]....
        /*049c*/ 	.word	0xffffffff


	//   ....[3]....
        /*04a0*/ 	.word	0xffffffff


	//   ....[4]....
        /*04a4*/ 	.word	0xffffffff


	//   ....[5]....
        /*04a8*/ 	.word	0xffffffff


	//   ....[6]....
        /*04ac*/ 	.word	0xffffffff


	//   ....[7]....
        /*04b0*/ 	.word	0xffffffff


	//   ....[8]....
        /*04b4*/ 	.word	0xffffffff


	//   ....[9]....
        /*04b8*/ 	.word	0xffffffff


	//   ....[10]....
        /*04bc*/ 	.word	0xffffffff


	//   ....[11]....
        /*04c0*/ 	.word	0xffffffff


	//   ....[12]....
        /*04c4*/ 	.word	0xffffffff


	//   ....[13]....
        /*04c8*/ 	.word	0xffffffff


	//   ....[14]....
        /*04cc*/ 	.word	0xffffffff


	//   ....[15]....
        /*04d0*/ 	.word	0xffffffff


	//   ....[16]....
        /*04d4*/ 	.word	0xffffffff


	//   ....[17]....
        /*04d8*/ 	.word	0xffffffff


	//   ....[18]....
        /*04dc*/ 	.word	0xffffffff


	//   ....[19]....
        /*04e0*/ 	.word	0xffffffff


	//   ....[20]....
        /*04e4*/ 	.word	0xffffffff


	//   ....[21]....
        /*04e8*/ 	.word	0xffffffff


	//   ....[22]....
        /*04ec*/ 	.word	0xffffffff


	//   ....[23]....
        /*04f0*/ 	.word	0xffffffff


	//   ....[24]....
        /*04f4*/ 	.word	0xffffffff


	//   ....[25]....
        /*04f8*/ 	.word	0xffffffff


	//   ....[26]....
        /*04fc*/ 	.word	0xffffffff


	//   ....[27]....
        /*0500*/ 	.word	0xffffffff


	//   ....[28]....
        /*0504*/ 	.word	0xffffffff


	//   ....[29]....
        /*0508*/ 	.word	0xffffffff


	//   ....[30]....
        /*050c*/ 	.word	0xffffffff


	//   ....[31]....
        /*0510*/ 	.word	0xffffffff


	//   ....[32]....
        /*0514*/ 	.word	0xffffffff


	//   ....[33]....
        /*0518*/ 	.word	0xffffffff


	//   ....[34]....
        /*051c*/ 	.word	0xffffffff


	//   ....[35]....
        /*0520*/ 	.word	0xffffffff


	//   ....[36]....
        /*0524*/ 	.word	0xffffffff


	//   ....[37]....
        /*0528*/ 	.word	0xffffffff


	//   ....[38]....
        /*052c*/ 	.word	0xffffffff


	//   ....[39]....
        /*0530*/ 	.word	0xffffffff


	//   ....[40]....
        /*0534*/ 	.word	0xffffffff


	//   ....[41]....
        /*0538*/ 	.word	0xffffffff


	//   ....[42]....
        /*053c*/ 	.word	0xffffffff


	//   ....[43]....
        /*0540*/ 	.word	0xffffffff


	//   ....[44]....
        /*0544*/ 	.word	0xffffffff


	//   ....[45]....
        /*0548*/ 	.word	0xffffffff


	//   ....[46]....
        /*054c*/ 	.word	0xffffffff


	//   ....[47]....
        /*0550*/ 	.word	0xffffffff


	//   ....[48]....
        /*0554*/ 	.word	0xffffffff


	//   ....[49]....
        /*0558*/ 	.word	0xffffffff


	//   ....[50]....
        /*055c*/ 	.word	0xffffffff


	//   ....[51]....
        /*0560*/ 	.word	0xffffffff


	//   ....[52]....
        /*0564*/ 	.word	0xffffffff


	//   ....[53]....
        /*0568*/ 	.word	0xffffffff


	//   ....[54]....
        /*056c*/ 	.word	0xffffffff


	//   ....[55]....
        /*0570*/ 	.word	0xffffffff


	//   ....[56]....
        /*0574*/ 	.word	0xffffffff


	//   ....[57]....
        /*0578*/ 	.word	0xffffffff


	//   ....[58]....
        /*057c*/ 	.word	0xffffffff


	//   ....[59]....
        /*0580*/ 	.word	0xffffffff


	//   ....[60]....
        /*0584*/ 	.word	0xffffffff


	//   ....[61]....
        /*0588*/ 	.word	0xffffffff


	//   ....[62]....
        /*058c*/ 	.word	0xffffffff


	//   ....[63]....
        /*0590*/ 	.word	0xffffffff


	//   ....[64]....
        /*0594*/ 	.word	0xffffffff


	//   ....[65]....
        /*0598*/ 	.word	0xffffffff


	//   ....[66]....
        /*059c*/ 	.word	0xffffffff


	//   ....[67]....
        /*05a0*/ 	.word	0xffffffff


	//   ....[68]....
        /*05a4*/ 	.word	0xffffffff


	//   ....[69]....
        /*05a8*/ 	.word	0xffffffff


	//   ....[70]....
        /*05ac*/ 	.word	0xffffffff


	//   ....[71]....
        /*05b0*/ 	.word	0xffffffff


	//   ....[72]....
        /*05b4*/ 	.word	0xffffffff


	//   ....[73]....
        /*05b8*/ 	.word	0xffffffff


	//   ....[74]....
        /*05bc*/ 	.word	0xffffffff


	//   ....[75]....
        /*05c0*/ 	.word	0xffffffff


	//   ....[76]....
        /*05c4*/ 	.word	0xffffffff


	//   ....[77]....
        /*05c8*/ 	.word	0xffffffff


	//   ....[78]....
        /*05cc*/ 	.word	0xffffffff


	//   ....[79]....
        /*05d0*/ 	.word	0xffffffff


	//   ....[80]....
        /*05d4*/ 	.word	0xffffffff


	//   ....[81]....
        /*05d8*/ 	.word	0xffffffff


	//   ....[82]....
        /*05dc*/ 	.word	0xffffffff


	//   ....[83]....
        /*05e0*/ 	.word	0xffffffff


	//   ....[84]....
        /*05e4*/ 	.word	0xffffffff


	//   ....[85]....
        /*05e8*/ 	.word	0xffffffff


	//   ....[86]....
        /*05ec*/ 	.word	0xffffffff


	//   ....[87]....
        /*05f0*/ 	.word	0xffffffff


	//   ....[88]....
        /*05f4*/ 	.word	0xffffffff


	//   ....[89]....
        /*05f8*/ 	.word	0xffffffff


	//   ....[90]....
        /*05fc*/ 	.word	0xffffffff


	//   ....[91]....
        /*0600*/ 	.word	0xffffffff


	//   ....[92]....
        /*0604*/ 	.word	0xffffffff


	//   ....[93]....
        /*0608*/ 	.word	0xffffffff


	//   ....[94]....
        /*060c*/ 	.word	0xffffffff


	//   ....[95]....
        /*0610*/ 	.word	0xffffffff


	//   ....[96]....
        /*0614*/ 	.word	0xffffffff


	//   ....[97]....
        /*0618*/ 	.word	0xffffffff


	//   ....[98]....
        /*061c*/ 	.word	0xffffffff


	//   ....[99]....
        /*0620*/ 	.word	0xffffffff


	//   ....[100]....
        /*0624*/ 	.word	0xffffffff


	//   ....[101]....
        /*0628*/ 	.word	0xffffffff


	//   ....[102]....
        /*062c*/ 	.word	0xffffffff


	//   ....[103]....
        /*0630*/ 	.word	0xffffffff


	//   ....[104]....
        /*0634*/ 	.word	0xffffffff


	//   ....[105]....
        /*0638*/ 	.word	0xffffffff


	//   ....[106]....
        /*063c*/ 	.word	0xffffffff


	//   ....[107]....
        /*0640*/ 	.word	0xffffffff


	//   ....[108]....
        /*0644*/ 	.word	0xffffffff


	//   ....[109]....
        /*0648*/ 	.word	0xffffffff


	//   ....[110]....
        /*064c*/ 	.word	0xffffffff


	//   ....[111]....
        /*0650*/ 	.word	0xffffffff


	//   ....[112]....
        /*0654*/ 	.word	0xffffffff


	//   ....[113]....
        /*0658*/ 	.word	0xffffffff


	//   ....[114]....
        /*065c*/ 	.word	0xffffffff


	//   ....[115]....
        /*0660*/ 	.word	0xffffffff


	//   ....[116]....
        /*0664*/ 	.word	0xffffffff


	//   ....[117]....
        /*0668*/ 	.word	0xffffffff


	//   ....[118]....
        /*066c*/ 	.word	0xffffffff


	//   ....[119]....
        /*0670*/ 	.word	0xffffffff


	//   ....[120]....
        /*0674*/ 	.word	0xffffffff


	//   ....[121]....
        /*0678*/ 	.word	0xffffffff


	//   ....[122]....
        /*067c*/ 	.word	0xffffffff


	//   ....[123]....
        /*0680*/ 	.word	0xffffffff


	//   ....[124]....
        /*0684*/ 	.word	0xffffffff


	//   ....[125]....
        /*0688*/ 	.word	0xffffffff


	//   ....[126]....
        /*068c*/ 	.word	0xffffffff


	//   ....[127]....
        /*0690*/ 	.word	0xffffffff


	//   ....[128]....
        /*0694*/ 	.word	0xffffffff


	//   ....[129]....
        /*0698*/ 	.word	0xffffffff


	//   ....[130]....
        /*069c*/ 	.word	0xffffffff


	//   ....[131]....
        /*06a0*/ 	.word	0xffffffff


	//   ....[132]....
        /*06a4*/ 	.word	0xffffffff


	//   ....[133]....
        /*06a8*/ 	.word	0xffffffff


	//   ....[134]....
        /*06ac*/ 	.word	0xffffffff


	//   ....[135]....
        /*06b0*/ 	.word	0xffffffff


	//   ....[136]....
        /*06b4*/ 	.word	0xffffffff


	//   ....[137]....
        /*06b8*/ 	.word	0xffffffff


	//   ....[138]....
        /*06bc*/ 	.word	0x0500000f


	//   ....[139]....
        /*06c0*/ 	.word	0x0500000f


	//   ....[140]....
        /*06c4*/ 	.word	0x0500000f


	//   ....[141]....
        /*06c8*/ 	.word	0x0500000f


	//   ....[142]....
        /*06cc*/ 	.word	0x0500000f


	//   ....[143]....
        /*06d0*/ 	.word	0x0500000f


	//   ....[144]....
        /*06d4*/ 	.word	0x0500000f


	//   ....[145]....
        /*06d8*/ 	.word	0x0500000f


	//   ....[146]....
        /*06dc*/ 	.word	0x0500000f


	//   ....[147]....
        /*06e0*/ 	.word	0x0500000f


	//   ....[148]....
        /*06e4*/ 	.word	0x0500000f


	//   ....[149]....
        /*06e8*/ 	.word	0x0500000f


	//   ....[150]....
        /*06ec*/ 	.word	0x0500000f


	//   ....[151]....
        /*06f0*/ 	.word	0x0500000f


	//   ....[152]....
        /*06f4*/ 	.word	0x0500000f


	//   ....[153]....
        /*06f8*/ 	.word	0x0500000f


	//   ....[154]....
        /*06fc*/ 	.word	0x0500000f


	//   ....[155]....
        /*0700*/ 	.word	0x0500000f


	//   ....[156]....
        /*0704*/ 	.word	0x0500000f


	//   ....[157]....
        /*0708*/ 	.word	0x0500000f


	//   ....[158]....
        /*070c*/ 	.word	0x0500000f


	//   ....[159]....
        /*0710*/ 	.word	0x0500000f


	//   ....[160]....
        /*0714*/ 	.word	0x0500000f


	//   ....[161]....
        /*0718*/ 	.word	0x0500000f


	//   ....[162]....
        /*071c*/ 	.word	0x0500000f


	//   ....[163]....
        /*0720*/ 	.word	0x0500000f


	//   ....[164]....
        /*0724*/ 	.word	0x0500000f


	//   ....[165]....
        /*0728*/ 	.word	0x0500000f


	//   ....[166]....
        /*072c*/ 	.word	0x0500000f


	//   ....[167]....
        /*0730*/ 	.word	0x0500000f


	//   ....[168]....
        /*0734*/ 	.word	0x0500000f


	//   ....[169]....
        /*0738*/ 	.word	0x0500000f


	//   ....[170]....
        /*073c*/ 	.word	0x0500000f


	//   ....[171]....
        /*0740*/ 	.word	0x0500000f


	//   ....[172]....
        /*0744*/ 	.word	0x0500000f


	//   ....[173]....
        /*0748*/ 	.word	0x0500000f


	//   ....[174]....
        /*074c*/ 	.word	0x0500000f


	//   ....[175]....
        /*0750*/ 	.word	0x0500000f


	//   ....[176]....
        /*0754*/ 	.word	0x0500000f


	//   ....[177]....
        /*0758*/ 	.word	0x0500000f


	//   ....[178]....
        /*075c*/ 	.word	0x0500000f


	//   ....[179]....
        /*0760*/ 	.word	0x0500000f


	//   ....[180]....
        /*0764*/ 	.word	0x0500000f


	//   ....[181]....
        /*0768*/ 	.word	0x0500000f


	//   ....[182]....
        /*076c*/ 	.word	0x0500000f


	//   ....[183]....
        /*0770*/ 	.word	0x0500000f


	//   ....[184]....
        /*0774*/ 	.word	0x0500000f


	//   ....[185]....
        /*0778*/ 	.word	0x0500000f


	//   ....[186]....
        /*077c*/ 	.word	0x0500000f


	//   ....[187]....
        /*0780*/ 	.word	0x0500000f


	//   ....[188]....
        /*0784*/ 	.word	0x0500000f


	//   ....[189]....
        /*0788*/ 	.word	0x0500000f


	//   ....[190]....
        /*078c*/ 	.word	0x0500000f


	//   ....[191]....
        /*0790*/ 	.word	0x0500000f


	//   ....[192]....
        /*0794*/ 	.word	0x0500000f


	//   ....[193]....
        /*0798*/ 	.word	0x0500000f


	//   ....[194]....
        /*079c*/ 	.word	0x0500000f


	//   ....[195]....
        /*07a0*/ 	.word	0x0500000f


	//   ....[196]....
        /*07a4*/ 	.word	0x0500000f


	//   ....[197]....
        /*07a8*/ 	.word	0x0500000f


	//   ....[198]....
        /*07ac*/ 	.word	0x0500000f


	//   ....[199]....
        /*07b0*/ 	.word	0x0500000f


	//   ....[200]....
        /*07b4*/ 	.word	0x0500000f


	//   ....[201]....
        /*07b8*/ 	.word	0x0500000f


	//   ....[202]....
        /*07bc*/ 	.word	0x0500000f


	//   ....[203]....
        /*07c0*/ 	.word	0x0500000f


	//   ....[204]....
        /*07c4*/ 	.word	0x0500000f


	//   ....[205]....
        /*07c8*/ 	.word	0x0500000f


	//   ....[206]....
        /*07cc*/ 	.word	0x0500000f


	//   ....[207]....
        /*07d0*/ 	.word	0x0500000f


	//   ....[208]....
        /*07d4*/ 	.word	0x0500000f


	//   ....[209]....
        /*07d8*/ 	.word	0x0500000f


	//   ....[210]....
        /*07dc*/ 	.word	0x0500000f


	//   ....[211]....
        /*07e0*/ 	.word	0x0500000f


	//   ....[212]....
        /*07e4*/ 	.word	0x0500000f


	//   ....[213]....
        /*07e8*/ 	.word	0x0500000f


	//   ....[214]....
        /*07ec*/ 	.word	0x0500000f


	//----- nvinfo : EIATTR_COOP_GROUP_INSTR_OFFSETS
	.align		4
.L_273:
        /*07f0*/ 	.byte	0x04, 0x28
        /*07f2*/ 	.short	(.L_275 - .L_274)


	//   ....[0]....
.L_274:
        /*07f4*/ 	.word	0x00000070


	//   ....[1]....
        /*07f8*/ 	.word	0x000001a0


	//   ....[2]....
        /*07fc*/ 	.word	0x000001f0


	//   ....[3]....
        /*0800*/ 	.word	0x00000420


	//   ....[4]....
        /*0804*/ 	.word	0x00000580


	//   ....[5]....
        /*0808*/ 	.word	0x000006a0


	//   ....[6]....
        /*080c*/ 	.word	0x00000800


	//   ....[7]....
        /*0810*/ 	.word	0x00009d30


	//   ....[8]....
        /*0814*/ 	.word	0x0000a680


	//   ....[9]....
        /*0818*/ 	.word	0x0000a690


	//   ....[10]....
        /*081c*/ 	.word	0x0000a6a0


	//   ....[11]....
        /*0820*/ 	.word	0x0000a6b0


	//   ....[12]....
        /*0824*/ 	.word	0x0000dc60


	//   ....[13]....
        /*0828*/ 	.word	0x0000dc70


	//   ....[14]....
        /*082c*/ 	.word	0x0000dc80


	//   ....[15]....
        /*0830*/ 	.word	0x0000dc90


	//   ....[16]....
        /*0834*/ 	.word	0x00011740


	//   ....[17]....
        /*0838*/ 	.word	0x000120c0


	//   ....[18]....
        /*083c*/ 	.word	0x000131d0


	//   ....[19]....
        /*0840*/ 	.word	0x00013270


	//   ....[20]....
        /*0844*/ 	.word	0x00013b70


	//   ....[21]....
        /*0848*/ 	.word	0x00013bc0


	//   ....[22]....
        /*084c*/ 	.word	0x00015b10


	//   ....[23]....
        /*0850*/ 	.word	0x00015d20


	//   ....[24]....
        /*0854*/ 	.word	0x000169e0


	//   ....[25]....
        /*0858*/ 	.word	0x00016a90


	//   ....[26]....
        /*085c*/ 	.word	0x00017250


	//   ....[27]....
        /*0860*/ 	.word	0x000172c0


	//   ....[28]....
        /*0864*/ 	.word	0x00019740


	//   ....[29]....
        /*0868*/ 	.word	0x000197f0


	//   ....[30]....
        /*086c*/ 	.word	0x00019840


	//   ....[31]....
        /*0870*/ 	.word	0x00019860


	//   ....[32]....
        /*0874*/ 	.word	0x0001be60


	//   ....[33]....
        /*0878*/ 	.word	0x0001c050


	//   ....[34]....
        /*087c*/ 	.word	0x0001cd20


	//   ....[35]....
        /*0880*/ 	.word	0x0001cdd0


	//   ....[36]....
        /*0884*/ 	.word	0x0001d560


	//   ....[37]....
        /*0888*/ 	.word	0x0001d5e0


	//   ....[38]....
        /*088c*/ 	.word	0x0001e9d0


	//   ....[39]....
        /*0890*/ 	.word	0x0001e9e0


	//   ....[40]....
        /*0894*/ 	.word	0x0001ea60


	//   ....[41]....
        /*0898*/ 	.word	0x0001ea70


	//   ....[42]....
        /*089c*/ 	.word	0x0001f7e0


	//   ....[43]....
        /*08a0*/ 	.word	0x0001f810


	//   ....[44]....
        /*08a4*/ 	.word	0x0001f840


	//   ....[45]....
        /*08a8*/ 	.word	0x0001f870


	//   ....[46]....
        /*08ac*/ 	.word	0x0001f8a0


	//   ....[47]....
        /*08b0*/ 	.word	0x0001f8d0


	//   ....[48]....
        /*08b4*/ 	.word	0x0001f900


	//   ....[49]....
        /*08b8*/ 	.word	0x0001f930


	//   ....[50]....
        /*08bc*/ 	.word	0x0001f960


	//   ....[51]....
        /*08c0*/ 	.word	0x0001f990


	//   ....[52]....
        /*08c4*/ 	.word	0x0001f9c0


	//   ....[53]....
        /*08c8*/ 	.word	0x0001f9f0


	//   ....[54]....
        /*08cc*/ 	.word	0x0001fa20


	//   ....[55]....
        /*08d0*/ 	.word	0x0001fa50


	//   ....[56]....
        /*08d4*/ 	.word	0x0001fa80


	//   ....[57]....
        /*08d8*/ 	.word	0x0001fab0


	//   ....[58]....
        /*08dc*/ 	.word	0x0001fae0


	//   ....[59]....
        /*08e0*/ 	.word	0x0001fb10


	//   ....[60]....
        /*08e4*/ 	.word	0x0001fb40


	//   ....[61]....
        /*08e8*/ 	.word	0x0001fb70


	//   ....[62]....
        /*08ec*/ 	.word	0x0001fba0


	//   ....[63]....
        /*08f0*/ 	.word	0x0001fbd0


	//   ....[64]....
        /*08f4*/ 	.word	0x0001fc00


	//   ....[65]....
        /*08f8*/ 	.word	0x0001fc20


	//   ....[66]....
        /*08fc*/ 	.word	0x0001fc30


	//   ....[67]....
        /*0900*/ 	.word	0x0001fc40


	//   ....[68]....
        /*0904*/ 	.word	0x0001fc60


	//   ....[69]....
        /*0908*/ 	.word	0x0001fc70


	//   ....[70]....
        /*090c*/ 	.word	0x0001fc80


	//   ....[71]....
        /*0910*/ 	.word	0x0001fc90


	//   ....[72]....
        /*0914*/ 	.word	0x0001fcc0


	//   ....[73]....
        /*0918*/ 	.word	0x0001fcf0


	//   ....[74]....
        /*091c*/ 	.word	0x000202c0


	//   ....[75]....
        /*0920*/ 	.word	0x00020300


	//   ....[76]....
        /*0924*/ 	.word	0x00020330


	//   ....[77]....
        /*0928*/ 	.word	0x00020370


	//   ....[78]....
        /*092c*/ 	.word	0x000208f0


	//   ....[79]....
        /*0930*/ 	.word	0x00020920


	//   ....[80]....
        /*0934*/ 	.word	0x000209f0


	//   ....[81]....
        /*0938*/ 	.word	0x00020a10


	//   ....[82]....
        /*093c*/ 	.word	0x00020ad0


	//   ....[83]....
        /*0940*/ 	.word	0x00020af0


	//   ....[84]....
        /*0944*/ 	.word	0x00020bc0


	//   ....[85]....
        /*0948*/ 	.word	0x00020be0


	//   ....[86]....
        /*094c*/ 	.word	0x000213a0


	//   ....[87]....
        /*0950*/ 	.word	0x000213b0


	//   ....[88]....
        /*0954*/ 	.word	0x000214d0


	//   ....[89]....
        /*0958*/ 	.word	0x000214e0


	//   ....[90]....
        /*095c*/ 	.word	0x000215f0


	//   ....[91]....
        /*0960*/ 	.word	0x00021600


	//   ....[92]....
        /*0964*/ 	.word	0x00021710


	//   ....[93]....
        /*0968*/ 	.word	0x00021720


	//   ....[94]....
        /*096c*/ 	.word	0x00021890


	//   ....[95]....
        /*0970*/ 	.word	0x00021a70


	//   ....[96]....
        /*0974*/ 	.word	0x00021aa0


	//   ....[97]....
        /*0978*/ 	.word	0x00021ad0


	//   ....[98]....
        /*097c*/ 	.word	0x00021b00


	//   ....[99]....
        /*0980*/ 	.word	0x00021b30


	//   ....[100]....
        /*0984*/ 	.word	0x00021b60


	//   ....[101]....
        /*0988*/ 	.word	0x00021cd0


	//   ....[102]....
        /*098c*/ 	.word	0x00021d00


	//   ....[103]....
        /*0990*/ 	.word	0x00021d30


	//   ....[104]....
        /*0994*/ 	.word	0x00021d60


	//   ....[105]....
        /*0998*/ 	.word	0x00021d90


	//   ....[106]....
        /*099c*/ 	.word	0x00021dc0


	//   ....[107]....
        /*09a0*/ 	.word	0x00021e60


	//   ....[108]....
        /*09a4*/ 	.word	0x00021ec0


	//   ....[109]....
        /*09a8*/ 	.word	0x00021f50


	//   ....[110]....
        /*09ac*/ 	.word	0x000231d0


	//   ....[111]....
        /*09b0*/ 	.word	0x00024f90


	//   ....[112]....
        /*09b4*/ 	.word	0x00025d30


	//   ....[113]....
        /*09b8*/ 	.word	0x00025d50


	//   ....[114]....
        /*09bc*/ 	.word	0x00025db0


	//   ....[115]....
        /*09c0*/ 	.word	0x00025e30


	//   ....[116]....
        /*09c4*/ 	.word	0x00025ec0


	//   ....[117]....
        /*09c8*/ 	.word	0x00025ed0


	//   ....[118]....
        /*09cc*/ 	.word	0x00025f20


	//   ....[119]....
        /*09d0*/ 	.word	0x00025f60


	//   ....[120]....
        /*09d4*/ 	.word	0x00027bd0


	//   ....[121]....
        /*09d8*/ 	.word	0x00027c00


	//   ....[122]....
        /*09dc*/ 	.word	0x00027c40


	//   ....[123]....
        /*09e0*/ 	.word	0x00027c70


	//   ....[124]....
        /*09e4*/ 	.word	0x00027ca0


	//   ....[125]....
        /*09e8*/ 	.word	0x00027cd0


	//   ....[126]....
        /*09ec*/ 	.word	0x00027d00


	//   ....[127]....
        /*09f0*/ 	.word	0x00027d30


	//   ....[128]....
        /*09f4*/ 	.word	0x00027ec0


	//   ....[129]....
        /*09f8*/ 	.word	0x00027ef0


	//   ....[130]....
        /*09fc*/ 	.word	0x00027f20


	//   ....[131]....
        /*0a00*/ 	.word	0x00027f50


	//   ....[132]....
        /*0a04*/ 	.word	0x00027f80


	//   ....[133]....
        /*0a08*/ 	.word	0x00027fb0


	//   ....[134]....
        /*0a0c*/ 	.word	0x00028070


	//   ....[135]....
        /*0a10*/ 	.word	0x00028090


	//   ....[136]....
        /*0a14*/ 	.word	0x00028100


	//   ....[137]....
        /*0a18*/ 	.word	0x000287e0


	//   ....[138]....
        /*0a1c*/ 	.word	0x00028c90


	//   ....[139]....
        /*0a20*/ 	.word	0x00028d30


	//   ....[140]....
        /*0a24*/ 	.word	0x00028dc0


	//   ....[141]....
        /*0a28*/ 	.word	0x00028e10


	//   ....[142]....
        /*0a2c*/ 	.word	0x00028e60


	//   ....[143]....
        /*0a30*/ 	.word	0x00028f30


	//   ....[144]....
        /*0a34*/ 	.word	0x00028fc0


	//   ....[145]....
        /*0a38*/ 	.word	0x00029010


	//   ....[146]....
        /*0a3c*/ 	.word	0x00029060


	//   ....[147]....
        /*0a40*/ 	.word	0x000293f0


	//   ....[148]....
        /*0a44*/ 	.word	0x00029520


	//   ....[149]....
        /*0a48*/ 	.word	0x00029650


	//   ....[150]....
        /*0a4c*/ 	.word	0x000296d0


	//   ....[151]....
        /*0a50*/ 	.word	0x00029730


	//   ....[152]....
        /*0a54*/ 	.word	0x000297b0


	//   ....[153]....
        /*0a58*/ 	.word	0x00029810


	//   ....[154]....
        /*0a5c*/ 	.word	0x00029870


	//   ....[155]....
        /*0a60*/ 	.word	0x000298d0


	//   ....[156]....
        /*0a64*/ 	.word	0x00029950


	//   ....[157]....
        /*0a68*/ 	.word	0x000299b0


	//   ....[158]....
        /*0a6c*/ 	.word	0x00029a30


	//   ....[159]....
        /*0a70*/ 	.word	0x00029a90


	//   ....[160]....
        /*0a74*/ 	.word	0x00029b10


	//   ....[161]....
        /*0a78*/ 	.word	0x00029b70


	//   ....[162]....
        /*0a7c*/ 	.word	0x00029bf0


	//   ....[163]....
        /*0a80*/ 	.word	0x00029c50


	//   ....[164]....
        /*0a84*/ 	.word	0x00029ce0


	//   ....[165]....
        /*0a88*/ 	.word	0x00029d40


	//   ....[166]....
        /*0a8c*/ 	.word	0x00029dc0


	//   ....[167]....
        /*0a90*/ 	.word	0x00029e20


	//   ....[168]....
        /*0a94*/ 	.word	0x00029e80


	//   ....[169]....
        /*0a98*/ 	.word	0x00029ee0


	//   ....[170]....
        /*0a9c*/ 	.word	0x00029f40


	//   ....[171]....
        /*0aa0*/ 	.word	0x00029fa0


	//   ....[172]....
        /*0aa4*/ 	.word	0x0002a020


	//   ....[173]....
        /*0aa8*/ 	.word	0x0002a080


	//   ....[174]....
        /*0aac*/ 	.word	0x0002a100


	//   ....[175]....
        /*0ab0*/ 	.word	0x0002a160


	//   ....[176]....
        /*0ab4*/ 	.word	0x0002a1e0


	//   ....[177]....
        /*0ab8*/ 	.word	0x0002a240


	//   ....[178]....
        /*0abc*/ 	.word	0x0002a2c0


	//   ....[179]....
        /*0ac0*/ 	.word	0x0002a3b0


	//   ....[180]....
        /*0ac4*/ 	.word	0x0002a400


	//   ....[181]....
        /*0ac8*/ 	.word	0x0002a490


	//   ....[182]....
        /*0acc*/ 	.word	0x0002a520


	//   ....[183]....
        /*0ad0*/ 	.word	0x0002a5b0


	//   ....[184]....
        /*0ad4*/ 	.word	0x0002a640


	//   ....[185]....
        /*0ad8*/ 	.word	0x0002a6d0


	//   ....[186]....
        /*0adc*/ 	.word	0x0002a760


	//   ....[187]....
        /*0ae0*/ 	.word	0x0002a820


	//   ....[188]....
        /*0ae4*/ 	.word	0x0002ab10


	//   ....[189]....
        /*0ae8*/ 	.word	0x0002ad20


	//   ....[190]....
        /*0aec*/ 	.word	0x0002ad70


	//   ....[191]....
        /*0af0*/ 	.word	0x0002add0


	//   ....[192]....
        /*0af4*/ 	.word	0x0002aee0


	//   ....[193]....
        /*0af8*/ 	.word	0x0002af40


	//   ....[194]....
        /*0afc*/ 	.word	0x0002b050


	//   ....[195]....
        /*0b00*/ 	.word	0x0002b0b0


	//   ....[196]....
        /*0b04*/ 	.word	0x0002b190


	//   ....[197]....
        /*0b08*/ 	.word	0x0002b4b0


	//   ....[198]....
        /*0b0c*/ 	.word	0x0002b550


	//   ....[199]....
        /*0b10*/ 	.word	0x0002b670


	//   ....[200]....
        /*0b14*/ 	.word	0x0002b6f0


	//   ....[201]....
        /*0b18*/ 	.word	0x0002b770


	//   ....[202]....
        /*0b1c*/ 	.word	0x0002b7f0


	//   ....[203]....
        /*0b20*/ 	.word	0x0002b870


	//   ....[204]....
        /*0b24*/ 	.word	0x0002b900


	//   ....[205]....
        /*0b28*/ 	.word	0x0002b9a0


	//   ....[206]....
        /*0b2c*/ 	.word	0x0002ba50


	//   ....[207]....
        /*0b30*/ 	.word	0x0002bad0


	//   ....[208]....
        /*0b34*/ 	.word	0x0002bb50


	//   ....[209]....
        /*0b38*/ 	.word	0x0002bbd0


	//   ....[210]....
        /*0b3c*/ 	.word	0x0002bc60


	//   ....[211]....
        /*0b40*/ 	.word	0x0002bce0


	//   ....[212]....
        /*0b44*/ 	.word	0x0002bd80


	//   ....[213]....
        /*0b48*/ 	.word	0x0002be10


	//   ....[214]....
        /*0b4c*/ 	.word	0x0002bf40


	//----- nvinfo : EIATTR_REG_RECONFIG
	.align		4
.L_275:
        /*0b50*/ 	.byte	0x01, 0x54
	.zero		2


	//----- nvinfo : EIATTR_SYSCALL_OFFSETS
	.align		4
        /*0b54*/ 	.byte	0x04, 0x46
        /*0b56*/ 	.short	(.L_277 - .L_276)


	//   ....[0]....
.L_276:
        /*0b58*/ 	.word	0x00001e80


	//   ....[1]....
        /*0b5c*/ 	.word	0x00001fd0


	//   ....[2]....
        /*0b60*/ 	.word	0x00009ec0


	//   ....[3]....
        /*0b64*/ 	.word	0x0000a460


	//   ....[4]....
        /*0b68*/ 	.word	0x000249f0


	//   ....[5]....
        /*0b6c*/ 	.word	0x00024b90


	//   ....[6]....
        /*0b70*/ 	.word	0x00024cf0


	//   ....[7]....
        /*0b74*/ 	.word	0x00024e30


	//   ....[8]....
        /*0b78*/ 	.word	0x000258a0


	//----- nvinfo : EIATTR_MBARRIER_INSTR_OFFSETS
	.align		4
.L_277:
        /*0b7c*/ 	.byte	0x04, 0x39
        /*0b7e*/ 	.short	(.L_279 - .L_278)


	//   ....[0]....
.L_278:
        /*0b80*/ 	.word	0x000002d0
        /*0b84*/ 	.word	0x000000ff
        /*0b88*/ 	.word	0x00022800
        /*0b8c*/ 	.short	0x0100
        /*0b8e*/ 	.byte	0x08
	.zero		1


	//   ....[1]....
        /*0b90*/ 	.word	0x000002e0
        /*0b94*/ 	.word	0x000000ff
        /*0b98*/ 	.word	0x00022820
        /*0b9c*/ 	.short	0x0100
        /*0b9e*/ 	.byte	0x08
	.zero		1


	//   ....[2]....
        /*0ba0*/ 	.word	0x000003d0
        /*0ba4*/ 	.word	0x000000ff
        /*0ba8*/ 	.word	0x00022830
        /*0bac*/ 	.short	0x0100
        /*0bae*/ 	.byte	0x08
	.zero		1


	//   ....[3]....
        /*0bb0*/ 	.word	0x000003e0
        /*0bb4*/ 	.word	0x000000ff
        /*0bb8*/ 	.word	0x00022840
        /*0bbc*/ 	.short	0x0100
        /*0bbe*/ 	.byte	0x08
	.zero		1


	//   ....[4]....
        /*0bc0*/ 	.word	0x000003f0
        /*0bc4*/ 	.word	0x000000ff
        /*0bc8*/ 	.word	0x00022838
        /*0bcc*/ 	.short	0x0100
        /*0bce*/ 	.byte	0x08
	.zero		1


	//   ....[5]....
        /*0bd0*/ 	.word	0x00000400
        /*0bd4*/ 	.word	0x000000ff
        /*0bd8*/ 	.word	0x00022848
        /*0bdc*/ 	.short	0x0100
        /*0bde*/ 	.byte	0x08
	.zero		1


	//   ....[6]....
        /*0be0*/ 	.word	0x00000530
        /*0be4*/ 	.word	0x000000ff
        /*0be8*/ 	.word	0x00022850
        /*0bec*/ 	.short	0x0100
        /*0bee*/ 	.byte	0x08
	.zero		1


	//   ....[7]....
        /*0bf0*/ 	.word	0x00000540
        /*0bf4*/ 	.word	0x000000ff
        /*0bf8*/ 	.word	0x00022860
        /*0bfc*/ 	.short	0x0100
        /*0bfe*/ 	.byte	0x08
	.zero		1


	//   ....[8]....
        /*0c00*/ 	.word	0x00000550
        /*0c04*/ 	.word	0x000000ff
        /*0c08*/ 	.word	0x00022858
        /*0c0c*/ 	.short	0x0100
        /*0c0e*/ 	.byte	0x08
	.zero		1


	//   ....[9]....
        /*0c10*/ 	.word	0x00000560
        /*0c14*/ 	.word	0x000000ff
        /*0c18*/ 	.word	0x00022868
        /*0c1c*/ 	.short	0x0100
        /*0c1e*/ 	.byte	0x08
	.zero		1


	//   ....[10]....
        /*0c20*/ 	.word	0x00000650
        /*0c24*/ 	.word	0x000000ff
        /*0c28*/ 	.word	0x00022870
        /*0c2c*/ 	.short	0x0100
        /*0c2e*/ 	.byte	0x06
	.zero		1


	//   ....[11]....
        /*0c30*/ 	.word	0x00000660
        /*0c34*/ 	.word	0x000000ff
        /*0c38*/ 	.word	0x00022880
        /*0c3c*/ 	.short	0x0100
        /*0c3e*/ 	.byte	0x06
	.zero		1


	//   ....[12]....
        /*0c40*/ 	.word	0x00000670
        /*0c44*/ 	.word	0x000000ff
        /*0c48*/ 	.word	0x00022878
        /*0c4c*/ 	.short	0x0100
        /*0c4e*/ 	.byte	0x06
	.zero		1


	//   ....[13]....
        /*0c50*/ 	.word	0x00000680
        /*0c54*/ 	.word	0x000000ff
        /*0c58*/ 	.word	0x00022888
        /*0c5c*/ 	.short	0x0100
        /*0c5e*/ 	.byte	0x06
	.zero		1


	//   ....[14]....
        /*0c60*/ 	.word	0x000007b0
        /*0c64*/ 	.word	0x000000ff
        /*0c68*/ 	.word	0x00022890
        /*0c6c*/ 	.short	0x0100
        /*0c6e*/ 	.byte	0x08
	.zero		1


	//   ....[15]....
        /*0c70*/ 	.word	0x000007c0
        /*0c74*/ 	.word	0x000000ff
        /*0c78*/ 	.word	0x000228a0
        /*0c7c*/ 	.short	0x0100
        /*0c7e*/ 	.byte	0x08
	.zero		1


	//   ....[16]....
        /*0c80*/ 	.word	0x000007d0
        /*0c84*/ 	.word	0x000000ff
        /*0c88*/ 	.word	0x00022898
        /*0c8c*/ 	.short	0x0100
        /*0c8e*/ 	.byte	0x08
	.zero		1


	//   ....[17]....
        /*0c90*/ 	.word	0x000007e0
        /*0c94*/ 	.word	0x000000ff
        /*0c98*/ 	.word	0x000228a8
        /*0c9c*/ 	.short	0x0100
        /*0c9e*/ 	.byte	0x08
	.zero		1


	//   ....[18]....
        /*0ca0*/ 	.word	0x00000910
        /*0ca4*/ 	.word	0x000000ff
        /*0ca8*/ 	.word	0x000228b0
        /*0cac*/ 	.short	0x0100
        /*0cae*/ 	.byte	0x08
	.zero		1


	//   ....[19]....
        /*0cb0*/ 	.word	0x00000920
        /*0cb4*/ 	.word	0x000000ff
        /*0cb8*/ 	.word	0x000228c0
        /*0cbc*/ 	.short	0x0100
        /*0cbe*/ 	.byte	0x08
	.zero		1


	//   ....[20]....
        /*0cc0*/ 	.word	0x00000930
        /*0cc4*/ 	.word	0x000000ff
        /*0cc8*/ 	.word	0x000228b8
        /*0ccc*/ 	.short	0x0100
        /*0cce*/ 	.byte	0x08
	.zero		1


	//   ....[21]....
        /*0cd0*/ 	.word	0x00000940
        /*0cd4*/ 	.word	0x000000ff
        /*0cd8*/ 	.word	0x000228c8
        /*0cdc*/ 	.short	0x0100
        /*0cde*/ 	.byte	0x08
	.zero		1


	//   ....[22]....
        /*0ce0*/ 	.word	0x00003080
        /*0ce4*/ 	.word	0x0000006c
        /*0ce8*/ 	.word	0x00022890
        /*0cec*/ 	.short	0x010a
        /*0cee*/ 	.byte	0x3f
	.zero		1


	//   ....[23]....
        /*0cf0*/ 	.word	0x00005f90
        /*0cf4*/ 	.word	0x0000006c
        /*0cf8*/ 	.word	0x00022890
        /*0cfc*/ 	.short	0x010a
        /*0cfe*/ 	.byte	0x3f
	.zero		1


	//   ....[24]....
        /*0d00*/ 	.word	0x00008f00
        /*0d04*/ 	.word	0x0000006c
        /*0d08*/ 	.word	0x00022890
        /*0d0c*/ 	.short	0x010a
        /*0d0e*/ 	.byte	0x3f
	.zero		1


	//   ....[25]....
        /*0d10*/ 	.word	0x00009170
        /*0d14*/ 	.word	0x00000004
        /*0d18*/ 	.word	0x00000000
        /*0d1c*/ 	.short	0x0101
        /*0d1e*/ 	.byte	0x3f
	.zero		1


	//   ....[26]....
        /*0d20*/ 	.word	0x000091b0
        /*0d24*/ 	.word	0x0000006c
        /*0d28*/ 	.word	0x000228b0
        /*0d2c*/ 	.short	0x010a
        /*0d2e*/ 	.byte	0x3f
	.zero		1


	//   ....[27]....
        /*0d30*/ 	.word	0x000095f0
        /*0d34*/ 	.word	0x0000006c
        /*0d38*/ 	.word	0x00000000
        /*0d3c*/ 	.short	0x0101
        /*0d3e*/ 	.byte	0x3f
	.zero		1


	//   ....[28]....
        /*0d40*/ 	.word	0x0000a1e0
        /*0d44*/ 	.word	0x00000010
        /*0d48*/ 	.word	0x00022800
        /*0d4c*/ 	.short	0x010a
        /*0d4e*/ 	.byte	0x3f
	.zero		1


	//   ....[29]....
        /*0d50*/ 	.word	0x0000a230
        /*0d54*/ 	.word	0x00000010
        /*0d58*/ 	.word	0x00022800
        /*0d5c*/ 	.short	0x010a
        /*0d5e*/ 	.byte	0x3f
	.zero		1


	//   ....[30]....
        /*0d60*/ 	.word	0x0000abd0
        /*0d64*/ 	.word	0x00000010
        /*0d68*/ 	.word	0x00022800
        /*0d6c*/ 	.short	0x010a
        /*0d6e*/ 	.byte	0x3f
	.zero		1


	//   ....[31]....
        /*0d70*/ 	.word	0x0000e0c0
        /*0d74*/ 	.word	0x00000010
        /*0d78*/ 	.word	0x00022800
        /*0d7c*/ 	.short	0x010a
        /*0d7e*/ 	.byte	0x3f
	.zero		1


	//   ....[32]....
        /*0d80*/ 	.word	0x00011160
        /*0d84*/ 	.word	0x00000008
        /*0d88*/ 	.word	0x00022830
        /*0d8c*/ 	.short	0x010a
        /*0d8e*/ 	.byte	0x3f
	.zero		1


	//   ....[33]....
        /*0d90*/ 	.word	0x000111d0
        /*0d94*/ 	.word	0x00000008
        /*0d98*/ 	.word	0x00022830
        /*0d9c*/ 	.short	0x010a
        /*0d9e*/ 	.byte	0x3f
	.zero		1


	//   ....[34]....
        /*0da0*/ 	.word	0x00011ad0
        /*0da4*/ 	.word	0x00000008
        /*0da8*/ 	.word	0x00000000
        /*0dac*/ 	.short	0x0101
        /*0dae*/ 	.byte	0x3f
	.zero		1


	//   ....[35]....
        /*0db0*/ 	.word	0x00014c10
        /*0db4*/ 	.word	0x00000007
        /*0db8*/ 	.word	0x00022830
        /*0dbc*/ 	.short	0x010a
        /*0dbe*/ 	.byte	0x3f
	.zero		1


	//   ....[36]....
        /*0dc0*/ 	.word	0x00014c60
        /*0dc4*/ 	.word	0x00000007
        /*0dc8*/ 	.word	0x00022830
        /*0dcc*/ 	.short	0x010a
        /*0dce*/ 	.byte	0x3f
	.zero		1


	//   ....[37]....
        /*0dd0*/ 	.word	0x00014fd0
        /*0dd4*/ 	.word	0x00000007
        /*0dd8*/ 	.word	0x00022850
        /*0ddc*/ 	.short	0x010a
        /*0dde*/ 	.byte	0x3f
	.zero		1


	//   ....[38]....
        /*0de0*/ 	.word	0x00015010
        /*0de4*/ 	.word	0x00000007
        /*0de8*/ 	.word	0x00022850
        /*0dec*/ 	.short	0x010a
        /*0dee*/ 	.byte	0x3f
	.zero		1


	//   ....[39]....
        /*0df0*/ 	.word	0x00015b30
        /*0df4*/ 	.word	0x00000007
        /*0df8*/ 	.word	0x00000000
        /*0dfc*/ 	.short	0x0101
        /*0dfe*/ 	.byte	0x3f
	.zero		1


	//   ....[40]....
        /*0e00*/ 	.word	0x00017dc0
        /*0e04*/ 	.word	0x00000007
        /*0e08*/ 	.word	0x00000000
        /*0e0c*/ 	.short	0x0101
        /*0e0e*/ 	.byte	0x3f
	.zero		1


	//   ....[41]....
        /*0e10*/ 	.word	0x000186d0
        /*0e14*/ 	.word	0x00000007
        /*0e18*/ 	.word	0x00022830
        /*0e1c*/ 	.short	0x010a
        /*0e1e*/ 	.byte	0x3f
	.zero		1


	//   ....[42]....
        /*0e20*/ 	.word	0x00018720
        /*0e24*/ 	.word	0x00000007
        /*0e28*/ 	.word	0x00022830
        /*0e2c*/ 	.short	0x010a
        /*0e2e*/ 	.byte	0x3f
	.zero		1


	//   ....[43]....
        /*0e30*/ 	.word	0x00018ac0
        /*0e34*/ 	.word	0x00000007
        /*0e38*/ 	.word	0x00022850
        /*0e3c*/ 	.short	0x010a
        /*0e3e*/ 	.byte	0x3f
	.zero		1


	//   ....[44]....
        /*0e40*/ 	.word	0x00018b00
        /*0e44*/ 	.word	0x00000007
        /*0e48*/ 	.word	0x00022850
        /*0e4c*/ 	.short	0x010a
        /*0e4e*/ 	.byte	0x3f
	.zero		1


	//   ....[45]....
        /*0e50*/ 	.word	0x0001a620
        /*0e54*/ 	.word	0x00000000
        /*0e58*/ 	.word	0x00000000
        /*0e5c*/ 	.short	0x0101
        /*0e5e*/ 	.byte	0x3f
	.zero		1


	//   ....[46]....
        /*0e60*/ 	.word	0x0001a850
        /*0e64*/ 	.word	0x00000008
        /*0e68*/ 	.word	0x00000000
        /*0e6c*/ 	.short	0x0101
        /*0e6e*/ 	.byte	0x3f
	.zero		1


	//   ....[47]....
        /*0e70*/ 	.word	0x0001af10
        /*0e74*/ 	.word	0x00000007
        /*0e78*/ 	.word	0x00022830
        /*0e7c*/ 	.short	0x010a
        /*0e7e*/ 	.byte	0x3f
	.zero		1


	//   ....[48]....
        /*0e80*/ 	.word	0x0001af60
        /*0e84*/ 	.word	0x00000007
        /*0e88*/ 	.word	0x00022830
        /*0e8c*/ 	.short	0x010a
        /*0e8e*/ 	.byte	0x3f
	.zero		1


	//   ....[49]....
        /*0e90*/ 	.word	0x0001b300
        /*0e94*/ 	.word	0x00000007
        /*0e98*/ 	.word	0x00022850
        /*0e9c*/ 	.short	0x010a
        /*0e9e*/ 	.byte	0x3f
	.zero		1


	//   ....[50]....
        /*0ea0*/ 	.word	0x0001b340
        /*0ea4*/ 	.word	0x00000007
        /*0ea8*/ 	.word	0x00022850
        /*0eac*/ 	.short	0x010a
        /*0eae*/ 	.byte	0x3f
	.zero		1


	//   ....[51]....
        /*0eb0*/ 	.word	0x0001be90
        /*0eb4*/ 	.word	0x00000006
        /*0eb8*/ 	.word	0x00000000
        /*0ebc*/ 	.short	0x0101
        /*0ebe*/ 	.byte	0x3f
	.zero		1


	//   ....[52]....
        /*0ec0*/ 	.word	0x0001e0d0
        /*0ec4*/ 	.word	0x00000006
        /*0ec8*/ 	.word	0x00000000
        /*0ecc*/ 	.short	0x0101
        /*0ece*/ 	.byte	0x3f
	.zero		1


	//   ....[53]....
        /*0ed0*/ 	.word	0x0001e6c0
        /*0ed4*/ 	.word	0x0000000d
        /*0ed8*/ 	.word	0x00022850
        /*0edc*/ 	.short	0x010a
        /*0ede*/ 	.byte	0x3f
	.zero		1


	//   ....[54]....
        /*0ee0*/ 	.word	0x0001e740
        /*0ee4*/ 	.word	0x0000000d
        /*0ee8*/ 	.word	0x00022850
        /*0eec*/ 	.short	0x010a
        /*0eee*/ 	.byte	0x3f
	.zero		1


	//   ....[55]....
        /*0ef0*/ 	.word	0x0001ed30
        /*0ef4*/ 	.word	0x00000000
        /*0ef8*/ 	.word	0x00000000
        /*0efc*/ 	.short	0x0101
        /*0efe*/ 	.byte	0x3f
	.zero		1


	//   ....[56]....
        /*0f00*/ 	.word	0x00020910
        /*0f04*/ 	.word	0x00000000
        /*0f08*/ 	.word	0x00000000
        /*0f0c*/ 	.short	0x0101
        /*0f0e*/ 	.byte	0x3f
	.zero		1


	//   ....[57]....
        /*0f10*/ 	.word	0x000232c0
        /*0f14*/ 	.word	0x00000006
        /*0f18*/ 	.word	0x00022820
        /*0f1c*/ 	.short	0x010a
        /*0f1e*/ 	.byte	0x3f
	.zero		1


	//   ....[58]....
        /*0f20*/ 	.word	0x000233b0
        /*0f24*/ 	.word	0x00000007
        /*0f28*/ 	.word	0x000228a0
        /*0f2c*/ 	.short	0x010a
        /*0f2e*/ 	.byte	0x3f
	.zero		1


	//   ....[59]....
        /*0f30*/ 	.word	0x000237e0
        /*0f34*/ 	.word	0x00000007
        /*0f38*/ 	.word	0x000228c0
        /*0f3c*/ 	.short	0x010a
        /*0f3e*/ 	.byte	0x3f
	.zero		1


	//   ....[60]....
        /*0f40*/ 	.word	0x00023bd0
        /*0f44*/ 	.word	0x00000008
        /*0f48*/ 	.word	0x000228a0
        /*0f4c*/ 	.short	0x010a
        /*0f4e*/ 	.byte	0x3f
	.zero		1


	//   ....[61]....
        /*0f50*/ 	.word	0x00023ff0
        /*0f54*/ 	.word	0x00000008
        /*0f58*/ 	.word	0x000228c0
        /*0f5c*/ 	.short	0x010a
        /*0f5e*/ 	.byte	0x3f
	.zero		1


	//   ....[62]....
        /*0f60*/ 	.word	0x00025240
        /*0f64*/ 	.word	0x00000000
        /*0f68*/ 	.word	0x00022880
        /*0f6c*/ 	.short	0x010a
        /*0f6e*/ 	.byte	0x3f
	.zero		1


	//   ....[63]....
        /*0f70*/ 	.word	0x00025400
        /*0f74*/ 	.word	0x00000000
        /*0f78*/ 	.word	0x00022840
        /*0f7c*/ 	.short	0x010a
        /*0f7e*/ 	.byte	0x3f
	.zero		1


	//   ....[64]....
        /*0f80*/ 	.word	0x00026060
        /*0f84*/ 	.word	0x00000008
        /*0f88*/ 	.word	0x00022800
        /*0f8c*/ 	.short	0x0107
        /*0f8e*/ 	.byte	0x3f
	.zero		1


	//   ....[65]....
        /*0f90*/ 	.word	0x00026160
        /*0f94*/ 	.word	0x00000002
        /*0f98*/ 	.word	0x00022800
        /*0f9c*/ 	.short	0x0101
        /*0f9e*/ 	.byte	0x3f
	.zero		1


	//   ....[66]....
        /*0fa0*/ 	.word	0x00026180
        /*0fa4*/ 	.word	0x00000002
        /*0fa8*/ 	.word	0x00022820
        /*0fac*/ 	.short	0x010a
        /*0fae*/ 	.byte	0x3f
	.zero		1


	//   ....[67]....
        /*0fb0*/ 	.word	0x000264d0
        /*0fb4*/ 	.word	0x00000003
        /*0fb8*/ 	.word	0x00022880
        /*0fbc*/ 	.short	0x010a
        /*0fbe*/ 	.byte	0x3f
	.zero		1


	//   ....[68]....
        /*0fc0*/ 	.word	0x00026720
        /*0fc4*/ 	.word	0x00000003
        /*0fc8*/ 	.word	0x00022840
        /*0fcc*/ 	.short	0x010a
        /*0fce*/ 	.byte	0x3f
	.zero		1


	//   ....[69]....
        /*0fd0*/ 	.word	0x00026c10
        /*0fd4*/ 	.word	0x00000015
        /*0fd8*/ 	.word	0x00022870
        /*0fdc*/ 	.short	0x010a
        /*0fde*/ 	.byte	0x3f
	.zero		1


	//   ....[70]....
        /*0fe0*/ 	.word	0x00026c80
        /*0fe4*/ 	.word	0x00000015
        /*0fe8*/ 	.word	0x00022860
        /*0fec*/ 	.short	0x010a
        /*0fee*/ 	.byte	0x3f
	.zero		1


	//   ....[71]....
        /*0ff0*/ 	.word	0x00027140
        /*0ff4*/ 	.word	0x00000015
        /*0ff8*/ 	.word	0x00022850
        /*0ffc*/ 	.short	0x0101
        /*0ffe*/ 	.byte	0x3f
	.zero		1


	//   ....[72]....
        /*1000*/ 	.word	0x000271d0
        /*1004*/ 	.word	0x00000015
        /*1008*/ 	.word	0x00000000
        /*100c*/ 	.short	0x0101
        /*100e*/ 	.byte	0x3f
	.zero		1


	//   ....[73]....
        /*1010*/ 	.word	0x00027400
        /*1014*/ 	.word	0x00000011
        /*1018*/ 	.word	0x00022870
        /*101c*/ 	.short	0x010a
        /*101e*/ 	.byte	0x3f
	.zero		1


	//   ....[74]....
        /*1020*/ 	.word	0x00027470
        /*1024*/ 	.word	0x00000011
        /*1028*/ 	.word	0x00022860
        /*102c*/ 	.short	0x010a
        /*102e*/ 	.byte	0x3f
	.zero		1


	//   ....[75]....
        /*1030*/ 	.word	0x00027960
        /*1034*/ 	.word	0x00000011
        /*1038*/ 	.word	0x00022850
        /*103c*/ 	.short	0x0101
        /*103e*/ 	.byte	0x3f
	.zero		1


	//   ....[76]....
        /*1040*/ 	.word	0x000279b0
        /*1044*/ 	.word	0x00000011
        /*1048*/ 	.word	0x00000000
        /*104c*/ 	.short	0x0101
        /*104e*/ 	.byte	0x3f
	.zero		1


	//   ....[77]....
        /*1050*/ 	.word	0x00028760
        /*1054*/ 	.word	0x00000000
        /*1058*/ 	.word	0x00022820
        /*105c*/ 	.short	0x010a
        /*105e*/ 	.byte	0x3f
	.zero		1


	//   ....[78]....
        /*1060*/ 	.word	0x00028910
        /*1064*/ 	.word	0x00000006
        /*1068*/ 	.word	0x00000000
        /*106c*/ 	.short	0x010a
        /*106e*/ 	.byte	0x3f
	.zero		1


	//   ....[79]....
        /*1070*/ 	.word	0x00028980
        /*1074*/ 	.word	0x00000007
        /*1078*/ 	.word	0x00000000
        /*107c*/ 	.short	0x010a
        /*107e*/ 	.byte	0x3f
	.zero		1


	//   ....[80]....
        /*1080*/ 	.word	0x000289e0
        /*1084*/ 	.word	0x00000004
        /*1088*/ 	.word	0x00022860
        /*108c*/ 	.short	0x010a
        /*108e*/ 	.byte	0x3f
	.zero		1


	//   ....[81]....
        /*1090*/ 	.word	0x00028a30
        /*1094*/ 	.word	0x00000003
        /*1098*/ 	.word	0x00022860
        /*109c*/ 	.short	0x010a
        /*109e*/ 	.byte	0x3f
	.zero		1


	//   ....[82]....
        /*10a0*/ 	.word	0x00028a70
        /*10a4*/ 	.word	0x00000004
        /*10a8*/ 	.word	0x00022880
        /*10ac*/ 	.short	0x010a
        /*10ae*/ 	.byte	0x3f
	.zero		1


	//   ....[83]....
        /*10b0*/ 	.word	0x00028a90
        /*10b4*/ 	.word	0x00000003
        /*10b8*/ 	.word	0x00022880
        /*10bc*/ 	.short	0x010a
        /*10be*/ 	.byte	0x3f
	.zero		1


	//   ....[84]....
        /*10c0*/ 	.word	0x00028af0
        /*10c4*/ 	.word	0x0000006c
        /*10c8*/ 	.word	0x00022890
        /*10cc*/ 	.short	0x010a
        /*10ce*/ 	.byte	0x3f
	.zero		1


	//   ....[85]....
        /*10d0*/ 	.word	0x00028b40
        /*10d4*/ 	.word	0x0000006c
        /*10d8*/ 	.word	0x00022890
        /*10dc*/ 	.short	0x010a
        /*10de*/ 	.byte	0x3f
	.zero		1


	//   ....[86]....
        /*10e0*/ 	.word	0x00028b90
        /*10e4*/ 	.word	0x0000006c
        /*10e8*/ 	.word	0x00022890
        /*10ec*/ 	.short	0x010a
        /*10ee*/ 	.byte	0x3f
	.zero		1


	//   ....[87]....
        /*10f0*/ 	.word	0x00028be0
        /*10f4*/ 	.word	0x0000006c
        /*10f8*/ 	.word	0x000228b0
        /*10fc*/ 	.short	0x010a
        /*10fe*/ 	.byte	0x3f
	.zero		1


	//   ....[88]....
        /*1100*/ 	.word	0x00028e90
        /*1104*/ 	.word	0x00000010
        /*1108*/ 	.word	0x00022800
        /*110c*/ 	.short	0x010a
        /*110e*/ 	.byte	0x3f
	.zero		1


	//   ....[89]....
        /*1110*/ 	.word	0x000290a0
        /*1114*/ 	.word	0x00000010
        /*1118*/ 	.word	0x00022800
        /*111c*/ 	.short	0x010a
        /*111e*/ 	.byte	0x3f
	.zero		1


	//   ....[90]....
        /*1120*/ 	.word	0x000290f0
        /*1124*/ 	.word	0x00000008
        /*1128*/ 	.word	0x00022830
        /*112c*/ 	.short	0x010a
        /*112e*/ 	.byte	0x3f
	.zero		1


	//   ....[91]....
        /*1130*/ 	.word	0x00029140
        /*1134*/ 	.word	0x00000007
        /*1138*/ 	.word	0x00022830
        /*113c*/ 	.short	0x010a
        /*113e*/ 	.byte	0x3f
	.zero		1


	//   ....[92]....
        /*1140*/ 	.word	0x00029190
        /*1144*/ 	.word	0x00000007
        /*1148*/ 	.word	0x00022850
        /*114c*/ 	.short	0x010a
        /*114e*/ 	.byte	0x3f
	.zero		1


	//   ....[93]....
        /*1150*/ 	.word	0x000291e0
        /*1154*/ 	.word	0x00000007
        /*1158*/ 	.word	0x00022830
        /*115c*/ 	.short	0x010a
        /*115e*/ 	.byte	0x3f
	.zero		1


	//   ....[94]....
        /*1160*/ 	.word	0x00029230
        /*1164*/ 	.word	0x00000007
        /*1168*/ 	.word	0x00022850
        /*116c*/ 	.short	0x010a
        /*116e*/ 	.byte	0x3f
	.zero		1


	//   ....[95]....
        /*1170*/ 	.word	0x00029280
        /*1174*/ 	.word	0x00000007
        /*1178*/ 	.word	0x00022830
        /*117c*/ 	.short	0x010a
        /*117e*/ 	.byte	0x3f
	.zero		1


	//   ....[96]....
        /*1180*/ 	.word	0x000292d0
        /*1184*/ 	.word	0x00000007
        /*1188*/ 	.word	0x00022850
        /*118c*/ 	.short	0x010a
        /*118e*/ 	.byte	0x3f
	.zero		1


	//   ....[97]....
        /*1190*/ 	.word	0x00029320
        /*1194*/ 	.word	0x0000000d
        /*1198*/ 	.word	0x00022850
        /*119c*/ 	.short	0x010a
        /*119e*/ 	.byte	0x3f
	.zero		1


	//   ....[98]....
        /*11a0*/ 	.word	0x0002a8f0
        /*11a4*/ 	.word	0x00000005
        /*11a8*/ 	.word	0x00022820
        /*11ac*/ 	.short	0x010a
        /*11ae*/ 	.byte	0x3f
	.zero		1


	//   ....[99]....
        /*11b0*/ 	.word	0x0002a940
        /*11b4*/ 	.word	0x00000007
        /*11b8*/ 	.word	0x000228a0
        /*11bc*/ 	.short	0x010a
        /*11be*/ 	.byte	0x3f
	.zero		1


	//   ....[100]....
        /*11c0*/ 	.word	0x0002a990
        /*11c4*/ 	.word	0x00000007
        /*11c8*/ 	.word	0x000228c0
        /*11cc*/ 	.short	0x010a
        /*11ce*/ 	.byte	0x3f
	.zero		1


	//   ....[101]....
        /*11d0*/ 	.word	0x0002a9e0
        /*11d4*/ 	.word	0x00000008
        /*11d8*/ 	.word	0x000228a0
        /*11dc*/ 	.short	0x010a
        /*11de*/ 	.byte	0x3f
	.zero		1


	//   ....[102]....
        /*11e0*/ 	.word	0x0002aa30
        /*11e4*/ 	.word	0x00000008
        /*11e8*/ 	.word	0x000228c0
        /*11ec*/ 	.short	0x010a
        /*11ee*/ 	.byte	0x3f
	.zero		1


	//   ....[103]....
        /*11f0*/ 	.word	0x0002abd0
        /*11f4*/ 	.word	0x00000000
        /*11f8*/ 	.word	0x00022880
        /*11fc*/ 	.short	0x010a
        /*11fe*/ 	.byte	0x3f
	.zero		1


	//   ....[104]....
        /*1200*/ 	.word	0x0002ac20
        /*1204*/ 	.word	0x00000000
        /*1208*/ 	.word	0x00022840
        /*120c*/ 	.short	0x010a
        /*120e*/ 	.byte	0x3f
	.zero		1


	//   ....[105]....
        /*1210*/ 	.word	0x0002b220
        /*1214*/ 	.word	0x00000002
        /*1218*/ 	.word	0x00022820
        /*121c*/ 	.short	0x010a
        /*121e*/ 	.byte	0x3f
	.zero		1


	//   ....[106]....
        /*1220*/ 	.word	0x0002b270
        /*1224*/ 	.word	0x00000003
        /*1228*/ 	.word	0x00022880
        /*122c*/ 	.short	0x010a
        /*122e*/ 	.byte	0x3f
	.zero		1


	//   ....[107]....
        /*1230*/ 	.word	0x0002b2c0
        /*1234*/ 	.word	0x00000003
        /*1238*/ 	.word	0x00022840
        /*123c*/ 	.short	0x010a
        /*123e*/ 	.byte	0x3f
	.zero		1


	//   ....[108]....
        /*1240*/ 	.word	0x0002b310
        /*1244*/ 	.word	0x00000015
        /*1248*/ 	.word	0x00022870
        /*124c*/ 	.short	0x010a
        /*124e*/ 	.byte	0x3f
	.zero		1


	//   ....[109]....
        /*1250*/ 	.word	0x0002b360
        /*1254*/ 	.word	0x00000015
        /*1258*/ 	.word	0x00022860
        /*125c*/ 	.short	0x010a
        /*125e*/ 	.byte	0x3f
	.zero		1


	//   ....[110]....
        /*1260*/ 	.word	0x0002b3b0
        /*1264*/ 	.word	0x00000011
        /*1268*/ 	.word	0x00022870
        /*126c*/ 	.short	0x010a
        /*126e*/ 	.byte	0x3f
	.zero		1


	//   ....[111]....
        /*1270*/ 	.word	0x0002b400
        /*1274*/ 	.word	0x00000011
        /*1278*/ 	.word	0x00022860
        /*127c*/ 	.short	0x010a
        /*127e*/ 	.byte	0x3f
	.zero		1


	//   ....[112]....
        /*1280*/ 	.word	0x0002be60
        /*1284*/ 	.word	0x00000000
        /*1288*/ 	.word	0x00022820
        /*128c*/ 	.short	0x010a
        /*128e*/ 	.byte	0x3f
	.zero		1


	//   ....[113]....
        /*1290*/ 	.word	0x0002c000
        /*1294*/ 	.word	0x00000006
        /*1298*/ 	.word	0x00000000
        /*129c*/ 	.short	0x010a
        /*129e*/ 	.byte	0x3f
	.zero		1


	//   ....[114]....
        /*12a0*/ 	.word	0x0002c050
        /*12a4*/ 	.word	0x00000007
        /*12a8*/ 	.word	0x00000000
        /*12ac*/ 	.short	0x010a
        /*12ae*/ 	.byte	0x3f
	.zero		1


	//   ....[115]....
        /*12b0*/ 	.word	0x0002c0a0
        /*12b4*/ 	.word	0x00000004
        /*12b8*/ 	.word	0x00022860
        /*12bc*/ 	.short	0x010a
        /*12be*/ 	.byte	0x3f
	.zero		1


	//   ....[116]....
        /*12c0*/ 	.word	0x0002c0f0
        /*12c4*/ 	.word	0x00000003
        /*12c8*/ 	.word	0x00022860
        /*12cc*/ 	.short	0x010a
        /*12ce*/ 	.byte	0x3f
	.zero		1


	//   ....[117]....
        /*12d0*/ 	.word	0x0002c140
        /*12d4*/ 	.word	0x00000004
        /*12d8*/ 	.word	0x00022880
        /*12dc*/ 	.short	0x010a
        /*12de*/ 	.byte	0x3f
	.zero		1


	//----- nvinfo : EIATTR_NUM_MBARRIERS
	.align		4
.L_279:
        /*12e0*/ 	.byte	0x03, 0x38
        /*12e2*/ 	.short	0x0016


	//----- nvinfo : EIATTR_EXIT_INSTR_OFFSETS
	.align		4
        /*12e4*/ 	.byte	0x04, 0x1c
        /*12e6*/ 	.short	(.L_281 - .L_280)


	//   ....[0]....
.L_280:
        /*12e8*/ 	.word	0x00028ae0


	//----- nvinfo : EIATTR_MAX_THREADS
	.align		4
.L_281:
        /*12ec*/ 	.byte	0x04, 0x05
        /*12ee*/ 	.short	(.L_283 - .L_282)
.L_282:
        /*12f0*/ 	.word	0x00000180
        /*12f4*/ 	.word	0x00000001
        /*12f8*/ 	.word	0x00000001


	//----- nvinfo : EIATTR_CRS_STACK_SIZE
	.align		4
.L_283:
        /*12fc*/ 	.byte	0x04, 0x1e
        /*12fe*/ 	.short	(.L_285 - .L_284)
.L_284:
        /*1300*/ 	.word	0x00000000


	//----- nvinfo : EIATTR_CBANK_PARAM_SIZE
	.align		4
.L_285:
        /*1304*/ 	.byte	0x03, 0x19
        /*1306*/ 	.short	0x0af0


	//----- nvinfo : EIATTR_PARAM_CBANK
	.align		4
        /*1308*/ 	.byte	0x04, 0x0a
        /*130a*/ 	.short	(.L_287 - .L_286)
	.align		4
.L_286:
        /*130c*/ 	.word	index@(.nv.constant0._ZN7cutlass13device_kernelIN5flash11enable_sm90INS1_16FlashAttnFwdSm90INS1_25CollectiveMainloopFwdSm90ILi2EN4cute5tupleIJNS5_1CILi1EEES8_S8_EEENS6_IJNS7_ILi128EEESA_NS7_ILi192EEEEEELi128ENS_12float_e4m3_tEfNS_4arch4Sm90ELb0ELb1ELb1ELb1ELb0ELb1ELb0ELb1ELb1ELb1ELb0ELb0EEENS1_21CollectiveEpilogueFwdINS6_IJSA_SA_SA_EEES9_NS_10bfloat16_tESF_Li256ELb1ELb1ELb0ELb1EEENS1_36VarlenDynamicPersistentTileSchedulerILi128ELi128ELi256ELi128ELb0ELb1ELb1ELb1ELb0ELb1EEEEEEEEEvNT_6ParamsE)
        /*1310*/ 	.short	0x0210
        /*1312*/ 	.short	0x0af0


	//----- nvinfo : EIATTR_SW_WAR
	.align		4
.L_287:
        /*1314*/ 	.byte	0x04, 0x36
        /*1316*/ 	.short	(.L_289 - .L_288)
.L_288:
        /*1318*/ 	.word	0x00000008
.L_289:


//--------------------- .nv.info._ZN7cutlass13device_kernelIN5flash11enable_sm90INS1_16FlashAttnFwdSm90INS1_25CollectiveMainloopFwdSm90ILi2EN4cute5tupleIJNS5_1CILi1EEES8_S8_EEENS6_IJNS7_ILi128EEENS7_ILi160EEENS7_ILi192EEEEEELi128ENS_12float_e4m3_tEfNS_4arch4Sm90ELb1ELb0ELb1ELb0ELb0ELb0ELb0ELb1ELb1ELb1ELb0ELb0EEENS1_21CollectiveEpilogueFwdINS6_IJSA_SA_SB_EEES9_NS_10bfloat16_tESG_Li256ELb0ELb1ELb0ELb1EEENS1_30DynamicPersistentTileSchedulerILi256ELi128ELb0ELb1ELb1EEEEEEEEEvNT_6ParamsE --------------------------
	.section	.nv.info._ZN7cutlass13device_kernelIN5flash11enable_sm90INS1_16FlashAttnFwdSm90INS1_25CollectiveMainloopFwdSm90ILi2EN4cute5tupleIJNS5_1CILi1EEES8_S8_EEENS6_IJNS7_ILi128EEENS7_ILi160EEENS7_ILi192EEEEEELi128ENS_12float_e4m3_tEfNS_4arch4Sm90ELb1ELb0ELb1ELb0ELb0ELb0ELb0ELb1ELb1ELb1ELb0ELb0EEENS1_21CollectiveEpilogueFwdINS6_IJSA_SA_SB_EEES9_NS_10bfloat16_tESG_Li256ELb0ELb1ELb0ELb1EEENS1_30DynamicPersistentTileSchedulerILi256ELi128ELb0ELb1ELb1EEEEEEEEEvNT_6ParamsE,"",@"SHT_CUDA_INFO"
	.sectionflags	@""
	.align	4


	//----- nvinfo : EIATTR_CUDA_API_VERSION
	.align		4
        /*0000*/ 	.byte	0x04, 0x37
        /*0002*/ 	.short	(.L_291 - .L_290)
.L_290:
        /*0004*/ 	.word	0x00000082


	//----- nvinfo : EIATTR_KPARAM_INFO
	.align		4
.L_291:
        /*0008*/ 	.byte	0x04, 0x17
        /*000a*/ 	.short	(.L_293 - .L_292)
.L_292:
        /*000c*/ 	.word	0x00000000
        /*0010*/ 	.short	0x0000
        /*0012*/ 	.short	0x0070
        /*0014*/ 	.byte	0x00, 0xf0, 0x01, 0x2a


	//----- nvinfo : EIATTR_SPARSE_MMA_MASK
	.align		4
.L_293:
        /*0018*/ 	.byte	0x03, 0x50
        /*001a*/ 	.short	0x0000


	//----- nvinfo : EIATTR_MAXREG_COUNT
	.align		4
        /*001c*/ 	.byte	0x03, 0x1b
        /*001e*/ 	.short	0x00a8


	//----- nvinfo : EIATTR_NUM_BARRIERS
	.align		4
        /*0020*/ 	.byte	0x02, 0x4c
        /*0022*/ 	.byte	0x10
	.zero		1


	//----- nvinfo : EIATTR_EXTERNS
	.align		4
        /*0024*/ 	.byte	0x04, 0x0f
        /*0026*/ 	.short	(.L_295 - .L_294)


	//   ....[0]....
	.align		4
.L_294:
        /*0028*/ 	.word	index@(__assertfail)


	//----- nvinfo : EIATTR_ANNOTATIONS
	.align		4
.L_295:
        /*002c*/ 	.byte	0x04, 0x55
        /*002e*/ 	.short	(.L_297 - .L_296)


	//   ....[0]....
.L_296:
        /* <DEDUP_REMOVED lines=24> */


	//----- nvinfo : EIATTR_MERCURY_ISA_VERSION
	.align		4
.L_297:
        /*01a0*/ 	.byte	0x03, 0x5f
        /*01a2*/ 	.short	0x0101


	//----- nvinfo : EIATTR_INT_WARP_WIDE_INSTR_OFFSETS
	.align		4
        /*01a4*/ 	.byte	0x04, 0x31
        /*01a6*/ 	.short	(.L_299 - .L_298)


	//   ....[0]....
.L_298:
        /*01a8*/ 	.word	0x00000130


	//   ....[1]....
        /*01ac*/ 	.word	0x00000170


	//   ....[2]....
        /*01b0*/ 	.word	0x000001e0


	//   ....[3]....
        /*01b4*/ 	.word	0x00010790


	//   ....[4]....
        /*01b8*/ 	.word	0x00010820


	//   ....[5]....
        /*01bc*/ 	.word	0x00013080


	//   ....[6]....
        /*01c0*/ 	.word	0x00013110


	//----- nvinfo : EIATTR_COOP_GROUP_MASK_REGIDS
	.align		4
.L_299:
        /*01c4*/ 	.byte	0x04, 0x29
        /*01c6*/ 	.short	(.L_301 - .L_300)


	//   ....[0]....
.L_300:
        /*01c8*/ 	.word	0xffffffff


	//   ....[1]....
        /*01cc*/ 	.word	0xffffffff


	//   ....[2]....
        /*01d0*/ 	.word	0xffffffff


	//   ....[3]....
        /*01d4*/ 	.word	0xffffffff


	//   ....[4]....
        /*01d8*/ 	.word	0xffffffff


	//   ....[5]....
        /*01dc*/ 	.word	0xffffffff


	//   ....[6]....
        /*01e0*/ 	.word	0xffffffff


	//   ....[7]....
        /*01e4*/ 	.word	0xffffffff


	//   ....[8]....
        /*01e8*/ 	.word	0xffffffff


	//   ....[9]....
        /*01ec*/ 	.word	0xffffffff


	//   ....[10]....
        /*01f0*/ 	.word	0xffffffff


	//   ....[11]....
        /*01f4*/ 	.word	0xffffffff


	//   ....[12]....
        /*01f8*/ 	.word	0xffffffff


	//   ....[13]....
        /*01fc*/ 	.word	0xffffffff


	//   ....[14]....
        /*0200*/ 	.word	0xffffffff


	//   ....[15]....
        /*0204*/ 	.word	0xffffffff


	//   ....[16]....
        /*0208*/ 	.word	0xffffffff


	//   ....[17]....
        /*020c*/ 	.word	0xffffffff


	//   ....[18]....
        /*0210*/ 	.word	0xffffffff


	//   ....[19]....
        /*0214*/ 	.word	0xffffffff


	//   ....[20]....
        /*0218*/ 	.word	0xffffffff


	//   ....[21]....
        /*021c*/ 	.word	0xffffffff


	//   ....[22]....
        /*0220*/ 	.word	0xffffffff


	//   ....[23]....
        /*0224*/ 	.word	0xffffffff


	//   ....[24]....
        /*0228*/ 	.word	0xffffffff


	//   ....[25]....
        /*022c*/ 	.word	0xffffffff


	//   ....[26]....
        /*0230*/ 	.word	0xffffffff


	//   ....[27]....
        /*0234*/ 	.word	0xffffffff


	//   ....[28]....
        /*0238*/ 	.word	0xffffffff


	//   ....[29]....
        /*023c*/ 	.word	0xffffffff


	//   ....[30]....
        /*0240*/ 	.word	0xffffffff


	//   ....[31]....
        /*0244*/ 	.word	0xffffffff


	//   ....[32]....
        /*0248*/ 	.word	0xffffffff


	//   ....[33]....
        /*024c*/ 	.word	0xffffffff


	//   ....[34]....
        /*0250*/ 	.word	0xffffffff


	//   ....[35]....
        /*0254*/ 	.word	0xffffffff


	//   ....[36]....
        /*0258*/ 	.word	0xffffffff


	//   ....[37]....
        /*025c*/ 	.word	0xffffffff


	//   ....[38]....
        /*0260*/ 	.word	0xffffffff


	//   ....[39]....
        /*0264*/ 	.word	0xffffffff


	//   ....[40]....
        /*0268*/ 	.word	0xffffffff


	//   ....[41]....
        /*026c*/ 	.word	0xffffffff


	//   ....[42]....
        /*0270*/ 	.word	0xffffffff


	//   ....[43]....
        /*0274*/ 	.word	0xffffffff


	//   ....[44]....
        /*0278*/ 	.word	0xffffffff


	//   ....[45]....
        /*027c*/ 	.word	0xffffffff


	//   ....[46]....
        /*0280*/ 	.word	0xffffffff


	//   ....[47]....
        /*0284*/ 	.word	0xffffffff


	//   ....[48]....
        /*0288*/ 	.word	0xffffffff


	//   ....[49]....
        /*028c*/ 	.word	0xffffffff


	//   ....[50]....
        /*0290*/ 	.word	0xffffffff


	//   ....[51]....
        /*0294*/ 	.word	0xffffffff


	//   ....[52]....
        /*0298*/ 	.word	0xffffffff


	//   ....[53]....
        /*029c*/ 	.word	0xffffffff


	//   ....[54]....
        /*02a0*/ 	.word	0xffffffff


	//   ....[55]....
        /*02a4*/ 	.word	0xffffffff


	//   ....[56]....
        /*02a8*/ 	.word	0xffffffff


	//   ....[57]....
        /*02ac*/ 	.word	0xffffffff


	//   ....[58]....
        /*02b0*/ 	.word	0xffffffff


	//   ....[59]....
        /*02b4*/ 	.word	0xffffffff


	//   ....[60]....
        /*02b8*/ 	.word	0xffffffff


	//   ....[61]....
        /*02bc*/ 	.word	0xffffffff


	//   ....[62]....
        /*02c0*/ 	.word	0xffffffff


	//   ....[63]....
        /*02c4*/ 	.word	0xffffffff


	//   ....[64]....
        /*02c8*/ 	.word	0xffffffff


	//   ....[65]....
        /*02cc*/ 	.word	0xffffffff


	//   ....[66]....
        /*02d0*/ 	.word	0xffffffff


	//   ....[67]....
        /*02d4*/ 	.word	0xffffffff


	//   ....[68]....
        /*02d8*/ 	.word	0xffffffff


	//   ....[69]....
        /*02dc*/ 	.word	0xffffffff


	//   ....[70]....
        /*02e0*/ 	.word	0xffffffff


	//   ....[71]....
        /*02e4*/ 	.word	0xffffffff


	//   ....[72]....
        /*02e8*/ 	.word	0xffffffff


	//   ....[73]....
        /*02ec*/ 	.word	0xffffffff


	//   ....[74]....
        /*02f0*/ 	.word	0xffffffff


	//   ....[75]....
        /*02f4*/ 	.word	0xffffffff


	//   ....[76]....
        /*02f8*/ 	.word	0xffffffff


	//   ....[77]....
        /*02fc*/ 	.word	0xffffffff


	//   ....[78]....
        /*0300*/ 	.word	0xffffffff


	//   ....[79]....
        /*0304*/ 	.word	0xffffffff


	//   ....[80]....
        /*0308*/ 	.word	0xffffffff


	//   ....[81]....
        /*030c*/ 	.word	0xffffffff


	//   ....[82]....
        /*0310*/ 	.word	0xffffffff


	//   ....[83]....
        /*0314*/ 	.word	0xffffffff


	//   ....[84]....
        /*0318*/ 	.word	0xffffffff


	//   ....[85]....
        /*031c*/ 	.word	0xffffffff


	//   ....[86]....
        /*0320*/ 	.word	0xffffffff


	//   ....[87]....
        /*0324*/ 	.word	0xffffffff


	//   ....[88]....
        /*0328*/ 	.word	0xffffffff


	//   ....[89]....
        /*032c*/ 	.word	0xffffffff


	//   ....[90]....
        /*0330*/ 	.word	0xffffffff


	//   ....[91]....
        /*0334*/ 	.word	0xffffffff


	//   ....[92]....
        /*0338*/ 	.word	0x0500000f


	//   ....[93]....
        /*033c*/ 	.word	0x0500000f


	//   ....[94]....
        /*0340*/ 	.word	0x0500000f


	//   ....[95]....
        /*0344*/ 	.word	0x0500000f


	//   ....[96]....
        /*0348*/ 	.word	0x0500000f


	//   ....[97]....
        /*034c*/ 	.word	0x0500000f


	//   ....[98]....
        /*0350*/ 	.word	0x0500000f


	//   ....[99]....
        /*0354*/ 	.word	0x0500000f


	//   ....[100]....
        /*0358*/ 	.word	0x0500000f


	//   ....[101]....
        /*035c*/ 	.word	0x0500000f


	//----- nvinfo : EIATTR_COOP_GROUP_INSTR_OFFSETS
	.align		4
.L_301:
        /*0360*/ 	.byte	0x04, 0x28
        /*0362*/ 	.short	(.L_303 - .L_302)


	//   ....[0]....
.L_302:
        /*0364*/ 	.word	0x00000070


	//   ....[1]....
        /*0368*/ 	.word	0x00000140


	//   ....[2]....
        /*036c*/ 	.word	0x00000190


	//   ....[3]....
        /*0370*/ 	.word	0x000003c0


	//   ....[4]....
        /*0374*/ 	.word	0x00000520


	//   ....[5]....
        /*0378*/ 	.word	0x00000640


	//   ....[6]....
        /*037c*/ 	.word	0x000007a0


	//   ....[7]....
        /*0380*/ 	.word	0x00001470


	//   ....[8]....
        /*0384*/ 	.word	0x00002b60


	//   ....[9]....
        /*0388*/ 	.word	0x00003460


	//   ....[10]....
        /*038c*/ 	.word	0x000038f0


	//   ....[11]....
        /*0390*/ 	.word	0x00003a20


	//   ....[12]....
        /*0394*/ 	.word	0x000045e0


	//   ....[13]....
        /*0398*/ 	.word	0x00004670


	//   ....[14]....
        /*039c*/ 	.word	0x00006670


	//   ....[15]....
        /*03a0*/ 	.word	0x00007010


	//   ....[16]....
        /*03a4*/ 	.word	0x000076a0


	//   ....[17]....
        /*03a8*/ 	.word	0x000077b0


	//   ....[18]....
        /*03ac*/ 	.word	0x00008450


	//   ....[19]....
        /*03b0*/ 	.word	0x000084a0


	//   ....[20]....
        /*03b4*/ 	.word	0x0000b7e0


	//   ....[21]....
        /*03b8*/ 	.word	0x0000b840


	//   ....[22]....
        /*03bc*/ 	.word	0x0000b860


	//   ....[23]....
        /*03c0*/ 	.word	0x0000b880


	//   ....[24]....
        /*03c4*/ 	.word	0x0000d3b0


	//   ....[25]....
        /*03c8*/ 	.word	0x0000d3c0


	//   ....[26]....
        /*03cc*/ 	.word	0x0000d440


	//   ....[27]....
        /*03d0*/ 	.word	0x0000d450


	//   ....[28]....
        /*03d4*/ 	.word	0x0000e780


	//   ....[29]....
        /*03d8*/ 	.word	0x0000e790


	//   ....[30]....
        /*03dc*/ 	.word	0x0000e7a0


	//   ....[31]....
        /*03e0*/ 	.word	0x0000e7b0


	//   ....[32]....
        /*03e4*/ 	.word	0x0000e7c0


	//   ....[33]....
        /*03e8*/ 	.word	0x0000e7d0


	//   ....[34]....
        /*03ec*/ 	.word	0x0000e7e0


	//   ....[35]....
        /*03f0*/ 	.word	0x0000e7f0


	//   ....[36]....
        /*03f4*/ 	.word	0x0000e800


	//   ....[37]....
        /*03f8*/ 	.word	0x0000e810


	//   ....[38]....
        /*03fc*/ 	.word	0x0000e840


	//   ....[39]....
        /*0400*/ 	.word	0x0000e850


	//   ....[40]....
        /*0404*/ 	.word	0x0000e860


	//   ....[41]....
        /*0408*/ 	.word	0x0000e870


	//   ....[42]....
        /*040c*/ 	.word	0x0000e890


	//   ....[43]....
        /*0410*/ 	.word	0x0000e8a0


	//   ....[44]....
        /*0414*/ 	.word	0x0000e8d0


	//   ....[45]....
        /*0418*/ 	.word	0x0000e8e0


	//   ....[46]....
        /*041c*/ 	.word	0x0000e900


	//   ....[47]....
        /*0420*/ 	.word	0x0000e910


	//   ....[48]....
        /*0424*/ 	.word	0x0000e920


	//   ....[49]....
        /*0428*/ 	.word	0x0000e930


	//   ....[50]....
        /*042c*/ 	.word	0x0000e940


	//   ....[51]....
        /*0430*/ 	.word	0x0000e950


	//   ....[52]....
        /*0434*/ 	.word	0x0000e970


	//   ....[53]....
        /*0438*/ 	.word	0x0000e9a0


	//   ....[54]....
        /*043c*/ 	.word	0x0000e9e0


	//   ....[55]....
        /*0440*/ 	.word	0x0000ea20


	//   ....[56]....
        /*0444*/ 	.word	0x0000ea60


	//   ....[57]....
        /*0448*/ 	.word	0x0000eaa0


	//   ....[58]....
        /*044c*/ 	.word	0x0000eab0


	//   ....[59]....
        /*0450*/ 	.word	0x0000eac0


	//   ....[60]....
        /*0454*/ 	.word	0x0000ebb0


	//   ....[61]....
        /*0458*/ 	.word	0x0000ebe0


	//   ....[62]....
        /*045c*/ 	.word	0x0000ec10


	//   ....[63]....
        /*0460*/ 	.word	0x0000ec40


	//   ....[64]....
        /*0464*/ 	.word	0x0000f0f0


	//   ....[65]....
        /*0468*/ 	.word	0x0000f130


	//   ....[66]....
        /*046c*/ 	.word	0x0000f1f0


	//   ....[67]....
        /*0470*/ 	.word	0x0000f210


	//   ....[68]....
        /*0474*/ 	.word	0x0000f2d0


	//   ....[69]....
        /*0478*/ 	.word	0x0000f2f0


	//   ....[70]....
        /*047c*/ 	.word	0x0000f3c0


	//   ....[71]....
        /*0480*/ 	.word	0x0000f3e0


	//   ....[72]....
        /*0484*/ 	.word	0x0000fa80


	//   ....[73]....
        /*0488*/ 	.word	0x0000faa0


	//   ....[74]....
        /*048c*/ 	.word	0x0000fb60


	//   ....[75]....
        /*0490*/ 	.word	0x0000fb80


	//   ....[76]....
        /*0494*/ 	.word	0x0000fc40


	//   ....[77]....
        /*0498*/ 	.word	0x0000fc60


	//   ....[78]....
        /*049c*/ 	.word	0x0000fd30


	//   ....[79]....
        /*04a0*/ 	.word	0x0000fd50


	//   ....[80]....
        /*04a4*/ 	.word	0x0000fec0


	//   ....[81]....
        /*04a8*/ 	.word	0x00010f70


	//   ....[82]....
        /*04ac*/ 	.word	0x00011b90


	//   ....[83]....
        /*04b0*/ 	.word	0x00011bc0


	//   ....[84]....
        /*04b4*/ 	.word	0x00011c90


	//   ....[85]....
        /*04b8*/ 	.word	0x00011ca0


	//   ....[86]....
        /*04bc*/ 	.word	0x00011d30


	//   ....[87]....
        /*04c0*/ 	.word	0x00011d40


	//   ....[88]....
        /*04c4*/ 	.word	0x00011d50


	//   ....[89]....
        /*04c8*/ 	.word	0x00011d60


	//   ....[90]....
        /*04cc*/ 	.word	0x00013980


	//   ....[91]....
        /*04d0*/ 	.word	0x00013b20


	//   ....[92]....
        /*04d4*/ 	.word	0x00014100


	//   ....[93]....
        /*04d8*/ 	.word	0x000142b0


	//   ....[94]....
        /*04dc*/ 	.word	0x00014310


	//   ....[95]....
        /*04e0*/ 	.word	0x000143a0


	//   ....[96]....
        /*04e4*/ 	.word	0x000144a0


	//   ....[97]....
        /*04e8*/ 	.word	0x00014500


	//   ....[98]....
        /*04ec*/ 	.word	0x00014600


	//   ....[99]....
        /*04f0*/ 	.word	0x00014660


	//   ....[100]....
        /*04f4*/ 	.word	0x00014740


	//   ....[101]....
        /*04f8*/ 	.word	0x00014a90


	//----- nvinfo : EIATTR_REG_RECONFIG
	.align		4
.L_303:
        /*04fc*/ 	.byte	0x01, 0x54
	.zero		2


	//----- nvinfo : EIATTR_SYSCALL_OFFSETS
	.align		4
        /*0500*/ 	.byte	0x04, 0x46
        /*0502*/ 	.short	(.L_305 - .L_304)


	//   ....[0]....
.L_304:
        /*0504*/ 	.word	0x00001650


	//   ....[1]....
        /*0508*/ 	.word	0x00010990


	//   ....[2]....
        /*050c*/ 	.word	0x00010b20


	//   ....[3]....
        /*0510*/ 	.word	0x00010c70


	//   ....[4]....
        /*0514*/ 	.word	0x00010dc0


	//   ....[5]....
        /*0518*/ 	.word	0x00011770


	//----- nvinfo : EIATTR_MBARRIER_INSTR_OFFSETS
	.align		4
.L_305:
        /*051c*/ 	.byte	0x04, 0x39
        /*051e*/ 	.short	(.L_307 - .L_306)


	//   ....[0]....
.L_306:
        /*0520*/ 	.word	0x00000270
        /*0524*/ 	.word	0x000000ff
        /*0528*/ 	.word	0x00029800
        /*052c*/ 	.short	0x0100
        /*052e*/ 	.byte	0x08
	.zero		1


	//   ....[1]....
        /*0530*/ 	.word	0x00000280
        /*0534*/ 	.word	0x000000ff
        /*0538*/ 	.word	0x00029820
        /*053c*/ 	.short	0x0100
        /*053e*/ 	.byte	0x08
	.zero		1


	//   ....[2]....
        /*0540*/ 	.word	0x00000370
        /*0544*/ 	.word	0x000000ff
        /*0548*/ 	.word	0x00029830
        /*054c*/ 	.short	0x0100
        /*054e*/ 	.byte	0x08
	.zero		1


	//   ....[3]....
        /*0550*/ 	.word	0x00000380
        /*0554*/ 	.word	0x000000ff
        /*0558*/ 	.word	0x00029840
        /*055c*/ 	.short	0x0100
        /*055e*/ 	.byte	0x08
	.zero		1


	//   ....[4]....
        /*0560*/ 	.word	0x00000390
        /*0564*/ 	.word	0x000000ff
        /*0568*/ 	.word	0x00029838
        /*056c*/ 	.short	0x0100
        /*056e*/ 	.byte	0x08
	.zero		1


	//   ....[5]....
        /*0570*/ 	.word	0x000003a0
        /*0574*/ 	.word	0x000000ff
        /*0578*/ 	.word	0x00029848
        /*057c*/ 	.short	0x0100
        /*057e*/ 	.byte	0x08
	.zero		1


	//   ....[6]....
        /*0580*/ 	.word	0x000004d0
        /*0584*/ 	.word	0x000000ff
        /*0588*/ 	.word	0x00029850
        /*058c*/ 	.short	0x0100
        /*058e*/ 	.byte	0x08
	.zero		1


	//   ....[7]....
        /*0590*/ 	.word	0x000004e0
        /*0594*/ 	.word	0x000000ff
        /*0598*/ 	.word	0x00029860
        /*059c*/ 	.short	0x0100
        /*059e*/ 	.byte	0x08
	.zero		1


	//   ....[8]....
        /*05a0*/ 	.word	0x000004f0
        /*05a4*/ 	.word	0x000000ff
        /*05a8*/ 	.word	0x00029858
        /*05ac*/ 	.short	0x0100
        /*05ae*/ 	.byte	0x08
	.zero		1


	//   ....[9]....
        /*05b0*/ 	.word	0x00000500
        /*05b4*/ 	.word	0x000000ff
        /*05b8*/ 	.word	0x00029868
        /*05bc*/ 	.short	0x0100
        /*05be*/ 	.byte	0x08
	.zero		1


	//   ....[10]....
        /*05c0*/ 	.word	0x000005f0
        /*05c4*/ 	.word	0x000000ff
        /*05c8*/ 	.word	0x00029870
        /*05cc*/ 	.short	0x0100
        /*05ce*/ 	.byte	0x06
	.zero		1


	//   ....[11]....
        /*05d0*/ 	.word	0x00000600
        /*05d4*/ 	.word	0x000000ff
        /*05d8*/ 	.word	0x00029880
        /*05dc*/ 	.short	0x0100
        /*05de*/ 	.byte	0x06
	.zero		1


	//   ....[12]....
        /*05e0*/ 	.word	0x00000610
        /*05e4*/ 	.word	0x000000ff
        /*05e8*/ 	.word	0x00029878
        /*05ec*/ 	.short	0x0100
        /*05ee*/ 	.byte	0x06
	.zero		1


	//   ....[13]....
        /*05f0*/ 	.word	0x00000620
        /*05f4*/ 	.word	0x000000ff
        /*05f8*/ 	.word	0x00029888
        /*05fc*/ 	.short	0x0100
        /*05fe*/ 	.byte	0x06
	.zero		1


	//   ....[14]....
        /*0600*/ 	.word	0x00000750
        /*0604*/ 	.word	0x000000ff
        /*0608*/ 	.word	0x00029890
        /*060c*/ 	.short	0x0100
        /*060e*/ 	.byte	0x08
	.zero		1


	//   ....[15]....
        /*0610*/ 	.word	0x00000760
        /*0614*/ 	.word	0x000000ff
        /*0618*/ 	.word	0x000298a0
        /*061c*/ 	.short	0x0100
        /*061e*/ 	.byte	0x08
	.zero		1


	//   ....[16]....
        /*0620*/ 	.word	0x00000770
        /*0624*/ 	.word	0x000000ff
        /*0628*/ 	.word	0x00029898
        /*062c*/ 	.short	0x0100
        /*062e*/ 	.byte	0x08
	.zero		1


	//   ....[17]....
        /*0630*/ 	.word	0x00000780
        /*0634*/ 	.word	0x000000ff
        /*0638*/ 	.word	0x000298a8
        /*063c*/ 	.short	0x0100
        /*063e*/ 	.byte	0x08
	.zero		1


	//   ....[18]....
        /*0640*/ 	.word	0x000008b0
        /*0644*/ 	.word	0x000000ff
        /*0648*/ 	.word	0x000298b0
        /*064c*/ 	.short	0x0100
        /*064e*/ 	.byte	0x08
	.zero		1


	//   ....[19]....
        /*0650*/ 	.word	0x000008c0
        /*0654*/ 	.word	0x000000ff
        /*0658*/ 	.word	0x000298c0
        /*065c*/ 	.short	0x0100
        /*065e*/ 	.byte	0x08
	.zero		1


	//   ....[20]....
        /*0660*/ 	.word	0x000008d0
        /*0664*/ 	.word	0x000000ff
        /*0668*/ 	.word	0x000298b8
        /*066c*/ 	.short	0x0100
        /*066e*/ 	.byte	0x08
	.zero		1


	//   ....[21]....
        /*0670*/ 	.word	0x000008e0
        /*0674*/ 	.word	0x000000ff
        /*0678*/ 	.word	0x000298c8
        /*067c*/ 	.short	0x0100
        /*067e*/ 	.byte	0x08
	.zero		1


	//   ....[22]....
        /*0680*/ 	.word	0x000019a0
        /*0684*/ 	.word	0x000000ff
        /*0688*/ 	.word	0x00029800
        /*068c*/ 	.short	0x010a
        /*068e*/ 	.byte	0x29
	.zero		1


	//   ....[23]....
        /*0690*/ 	.word	0x00001a40
        /*0694*/ 	.word	0x00000002
        /*0698*/ 	.word	0x00029830
        /*069c*/ 	.short	0x010a
        /*069e*/ 	.byte	0x3f
	.zero		1


	//   ....[24]....
        /*06a0*/ 	.word	0x00001aa0
        /*06a4*/ 	.word	0x00000002
        /*06a8*/ 	.word	0x00029830
        /*06ac*/ 	.short	0x010a
        /*06ae*/ 	.byte	0x3f
	.zero		1


	//   ....[25]....
        /*06b0*/ 	.word	0x00003360
        /*06b4*/ 	.word	0x00000002
        /*06b8*/ 	.word	0x00000000
        /*06bc*/ 	.short	0x0101
        /*06be*/ 	.byte	0x3f
	.zero		1


	//   ....[26]....
        /*06c0*/ 	.word	0x00005820
        /*06c4*/ 	.word	0x000000ff
        /*06c8*/ 	.word	0x00029830
        /*06cc*/ 	.short	0x010a
        /*06ce*/ 	.byte	0x06
	.zero		1


	//   ....[27]....
        /*06d0*/ 	.word	0x00005860
        /*06d4*/ 	.word	0x000000ff
        /*06d8*/ 	.word	0x00029830
        /*06dc*/ 	.short	0x010a
        /*06de*/ 	.byte	0x06
	.zero		1


	//   ....[28]....
        /*06e0*/ 	.word	0x000064a0
        /*06e4*/ 	.word	0x000000ff
        /*06e8*/ 	.word	0x00029850
        /*06ec*/ 	.short	0x010a
        /*06ee*/ 	.byte	0x06
	.zero		1


	//   ....[29]....
        /*06f0*/ 	.word	0x000064e0
        /*06f4*/ 	.word	0x000000ff
        /*06f8*/ 	.word	0x00029850
        /*06fc*/ 	.short	0x010a
        /*06fe*/ 	.byte	0x06
	.zero		1


	//   ....[30]....
        /*0700*/ 	.word	0x00008fc0
        /*0704*/ 	.word	0x00000002
        /*0708*/ 	.word	0x00000000
        /*070c*/ 	.short	0x0101
        /*070e*/ 	.byte	0x3f
	.zero		1


	//   ....[31]....
        /*0710*/ 	.word	0x00009330
        /*0714*/ 	.word	0x000000ff
        /*0718*/ 	.word	0x00000000
        /*071c*/ 	.short	0x0101
        /*071e*/ 	.byte	0x06
	.zero		1


	//   ....[32]....
        /*0720*/ 	.word	0x00009a70
        /*0724*/ 	.word	0x000000ff
        /*0728*/ 	.word	0x00029830
        /*072c*/ 	.short	0x010a
        /*072e*/ 	.byte	0x06
	.zero		1


	//   ....[33]....
        /*0730*/ 	.word	0x00009ab0
        /*0734*/ 	.word	0x000000ff
        /*0738*/ 	.word	0x00029830
        /*073c*/ 	.short	0x010a
        /*073e*/ 	.byte	0x06
	.zero		1


	//   ....[34]....
        /*0740*/ 	.word	0x0000a6c0
        /*0744*/ 	.word	0x000000ff
        /*0748*/ 	.word	0x00029850
        /*074c*/ 	.short	0x010a
        /*074e*/ 	.byte	0x06
	.zero		1


	//   ....[35]....
        /*0750*/ 	.word	0x0000a700
        /*0754*/ 	.word	0x000000ff
        /*0758*/ 	.word	0x00029850
        /*075c*/ 	.short	0x010a
        /*075e*/ 	.byte	0x06
	.zero		1


	//   ....[36]....
        /*0760*/ 	.word	0x0000c690
        /*0764*/ 	.word	0x00000002
        /*0768*/ 	.word	0x00000000
        /*076c*/ 	.short	0x0101
        /*076e*/ 	.byte	0x3f
	.zero		1


	//   ....[37]....
        /*0770*/ 	.word	0x0000c9e0
        /*0774*/ 	.word	0x000000ff
        /*0778*/ 	.word	0x00000000
        /*077c*/ 	.short	0x0101
        /*077e*/ 	.byte	0x06
	.zero		1


	//   ....[38]....
        /*0780*/ 	.word	0x0000d060
        /*0784*/ 	.word	0x000000ff
        /*0788*/ 	.word	0x00029850
        /*078c*/ 	.short	0x010a
        /*078e*/ 	.byte	0x09
	.zero		1


	//   ....[39]....
        /*0790*/ 	.word	0x0000d0a0
        /*0794*/ 	.word	0x000000ff
        /*0798*/ 	.word	0x00029850
        /*079c*/ 	.short	0x010a
        /*079e*/ 	.byte	0x09
	.zero		1


	//   ....[40]....
        /*07a0*/ 	.word	0x0000d720
        /*07a4*/ 	.word	0x000000ff
        /*07a8*/ 	.word	0x00000000
        /*07ac*/ 	.short	0x0101
        /*07ae*/ 	.byte	0x04
	.zero		1


	//   ....[41]....
        /*07b0*/ 	.word	0x0000f120
        /*07b4*/ 	.word	0x00000003
        /*07b8*/ 	.word	0x00000000
        /*07bc*/ 	.short	0x0101
        /*07be*/ 	.byte	0x3f
	.zero		1


	//   ....[42]....
        /*07c0*/ 	.word	0x000111e0
        /*07c4*/ 	.word	0x00000002
        /*07c8*/ 	.word	0x00029880
        /*07cc*/ 	.short	0x010a
        /*07ce*/ 	.byte	0x3f
	.zero		1


	//   ....[43]....
        /*07d0*/ 	.word	0x00011360
        /*07d4*/ 	.word	0x00000002
        /*07d8*/ 	.word	0x00029840
        /*07dc*/ 	.short	0x010a
        /*07de*/ 	.byte	0x3f
	.zero		1


	//   ....[44]....
        /*07e0*/ 	.word	0x00011ea0
        /*07e4*/ 	.word	0x00000011
        /*07e8*/ 	.word	0x00029800
        /*07ec*/ 	.short	0x0107
        /*07ee*/ 	.byte	0x3f
	.zero		1


	//   ....[45]....
        /*07f0*/ 	.word	0x00011fa0
        /*07f4*/ 	.word	0x00000011
        /*07f8*/ 	.word	0x00029800
        /*07fc*/ 	.short	0x0101
        /*07fe*/ 	.byte	0x3f
	.zero		1


	//   ....[46]....
        /*0800*/ 	.word	0x00011fc0
        /*0804*/ 	.word	0x00000011
        /*0808*/ 	.word	0x00029820
        /*080c*/ 	.short	0x010a
        /*080e*/ 	.byte	0x3f
	.zero		1


	//   ....[47]....
        /*0810*/ 	.word	0x000122e0
        /*0814*/ 	.word	0x00000004
        /*0818*/ 	.word	0x00029880
        /*081c*/ 	.short	0x010a
        /*081e*/ 	.byte	0x3f
	.zero		1


	//   ....[48]....
        /*0820*/ 	.word	0x00012500
        /*0824*/ 	.word	0x00000004
        /*0828*/ 	.word	0x00029840
        /*082c*/ 	.short	0x010a
        /*082e*/ 	.byte	0x3f
	.zero		1


	//   ....[49]....
        /*0830*/ 	.word	0x000129c0
        /*0834*/ 	.word	0x00000013
        /*0838*/ 	.word	0x00029870
        /*083c*/ 	.short	0x010a
        /*083e*/ 	.byte	0x3f
	.zero		1


	//   ....[50]....
        /*0840*/ 	.word	0x00012a30
        /*0844*/ 	.word	0x00000013
        /*0848*/ 	.word	0x00029860
        /*084c*/ 	.short	0x010a
        /*084e*/ 	.byte	0x3f
	.zero		1


	//   ....[51]....
        /*0850*/ 	.word	0x00012f60
        /*0854*/ 	.word	0x00000013
        /*0858*/ 	.word	0x00029850
        /*085c*/ 	.short	0x0101
        /*085e*/ 	.byte	0x3f
	.zero		1


	//   ....[52]....
        /*0860*/ 	.word	0x00012fd0
        /*0864*/ 	.word	0x00000013
        /*0868*/ 	.word	0x00000000
        /*086c*/ 	.short	0x0101
        /*086e*/ 	.byte	0x3f
	.zero		1


	//   ....[53]....
        /*0870*/ 	.word	0x00013200
        /*0874*/ 	.word	0x00000010
        /*0878*/ 	.word	0x00029870
        /*087c*/ 	.short	0x010a
        /*087e*/ 	.byte	0x3f
	.zero		1


	//   ....[54]....
        /*0880*/ 	.word	0x00013270
        /*0884*/ 	.word	0x00000010
        /*0888*/ 	.word	0x00029860
        /*088c*/ 	.short	0x010a
        /*088e*/ 	.byte	0x3f
	.zero		1


	//   ....[55]....
        /*0890*/ 	.word	0x000137b0
        /*0894*/ 	.word	0x00000010
        /*0898*/ 	.word	0x00029850
        /*089c*/ 	.short	0x0101
        /*089e*/ 	.byte	0x3f
	.zero		1


	//   ....[56]....
        /*08a0*/ 	.word	0x00013830
        /*08a4*/ 	.word	0x00000010
        /*08a8*/ 	.word	0x00000000
        /*08ac*/ 	.short	0x0101
        /*08ae*/ 	.byte	0x3f
	.zero		1


	//   ....[57]....
        /*08b0*/ 	.word	0x00013aa0
        /*08b4*/ 	.word	0x00000003
        /*08b8*/ 	.word	0x00029820
        /*08bc*/ 	.short	0x010a
        /*08be*/ 	.byte	0x3f
	.zero		1


	//   ....[58]....
        /*08c0*/ 	.word	0x00013c70
        /*08c4*/ 	.word	0x00000007
        /*08c8*/ 	.word	0x00000000
        /*08cc*/ 	.short	0x010a
        /*08ce*/ 	.byte	0x3f
	.zero		1


	//   ....[59]....
        /*08d0*/ 	.word	0x00013cc0
        /*08d4*/ 	.word	0x00000005
        /*08d8*/ 	.word	0x00000000
        /*08dc*/ 	.short	0x010a
        /*08de*/ 	.byte	0x3f
	.zero		1


	//   ....[60]....
        /*08e0*/ 	.word	0x00013d10
        /*08e4*/ 	.word	0x00000005
        /*08e8*/ 	.word	0x00029860
        /*08ec*/ 	.short	0x010a
        /*08ee*/ 	.byte	0x3f
	.zero		1


	//   ....[61]....
        /*08f0*/ 	.word	0x00013d60
        /*08f4*/ 	.word	0x00000003
        /*08f8*/ 	.word	0x00029860
        /*08fc*/ 	.short	0x010a
        /*08fe*/ 	.byte	0x3f
	.zero		1


	//   ....[62]....
        /*0900*/ 	.word	0x00013da0
        /*0904*/ 	.word	0x00000005
        /*0908*/ 	.word	0x00029880
        /*090c*/ 	.short	0x010a
        /*090e*/ 	.byte	0x3f
	.zero		1


	//   ....[63]....
        /*0910*/ 	.word	0x00013dc0
        /*0914*/ 	.word	0x00000003
        /*0918*/ 	.word	0x00029880
        /*091c*/ 	.short	0x010a
        /*091e*/ 	.byte	0x3f
	.zero		1


	//   ....[64]....
        /*0920*/ 	.word	0x00013e30
        /*0924*/ 	.word	0x00000003
        /*0928*/ 	.word	0x00029800
        /*092c*/ 	.short	0x010a
        /*092e*/ 	.byte	0x3f
	.zero		1


	//   ....[65]....
        /*0930*/ 	.word	0x00013e80
        /*0934*/ 	.word	0x00000002
        /*0938*/ 	.word	0x00029830
        /*093c*/ 	.short	0x010a
        /*093e*/ 	.byte	0x3f
	.zero		1


	//   ....[66]....
        /*0940*/ 	.word	0x00013ee0
        /*0944*/ 	.word	0x00000007
        /*0948*/ 	.word	0x00029830
        /*094c*/ 	.short	0x010a
        /*094e*/ 	.byte	0x3f
	.zero		1


	//   ....[67]....
        /*0950*/ 	.word	0x00013f40
        /*0954*/ 	.word	0x00000007
        /*0958*/ 	.word	0x00029850
        /*095c*/ 	.short	0x010a
        /*095e*/ 	.byte	0x3f
	.zero		1


	//   ....[68]....
        /*0960*/ 	.word	0x00013fa0
        /*0964*/ 	.word	0x00000007
        /*0968*/ 	.word	0x00029830
        /*096c*/ 	.short	0x010a
        /*096e*/ 	.byte	0x3f
	.zero		1


	//   ....[69]....
        /*0970*/ 	.word	0x00014000
        /*0974*/ 	.word	0x00000007
        /*0978*/ 	.word	0x00029850
        /*097c*/ 	.short	0x010a
        /*097e*/ 	.byte	0x3f
	.zero		1


	//   ....[70]....
        /*0980*/ 	.word	0x00014060
        /*0984*/ 	.word	0x00000005
        /*0988*/ 	.word	0x00029850
        /*098c*/ 	.short	0x010a
        /*098e*/ 	.byte	0x3f
	.zero		1


	//   ....[71]....
        /*0990*/ 	.word	0x000141b0
        /*0994*/ 	.word	0x00000002
        /*0998*/ 	.word	0x00029880
        /*099c*/ 	.short	0x010a
        /*099e*/ 	.byte	0x3f
	.zero		1


	//   ....[72]....
        /*09a0*/ 	.word	0x00014200
        /*09a4*/ 	.word	0x00000002
        /*09a8*/ 	.word	0x00029840
        /*09ac*/ 	.short	0x010a
        /*09ae*/ 	.byte	0x3f
	.zero		1


	//   ....[73]....
        /*09b0*/ 	.word	0x00014780
        /*09b4*/ 	.word	0x00000011
        /*09b8*/ 	.word	0x00029820
        /*09bc*/ 	.short	0x010a
        /*09be*/ 	.byte	0x3f
	.zero		1


	//   ....[74]....
        /*09c0*/ 	.word	0x000147d0
        /*09c4*/ 	.word	0x00000004
        /*09c8*/ 	.word	0x00029880
        /*09cc*/ 	.short	0x010a
        /*09ce*/ 	.byte	0x3f
	.zero		1


	//   ....[75]....
        /*09d0*/ 	.word	0x00014820
        /*09d4*/ 	.word	0x00000004
        /*09d8*/ 	.word	0x00029840
        /*09dc*/ 	.short	0x010a
        /*09de*/ 	.byte	0x3f
	.zero		1


	//   ....[76]....
        /*09e0*/ 	.word	0x00014870
        /*09e4*/ 	.word	0x00000013
        /*09e8*/ 	.word	0x00029870
        /*09ec*/ 	.short	0x010a
        /*09ee*/ 	.byte	0x3f
	.zero		1


	//   ....[77]....
        /*09f0*/ 	.word	0x000148c0
        /*09f4*/ 	.word	0x00000013
        /*09f8*/ 	.word	0x00029860
        /*09fc*/ 	.short	0x010a
        /*09fe*/ 	.byte	0x3f
	.zero		1


	//   ....[78]....
        /*0a00*/ 	.word	0x00014910
        /*0a04*/ 	.word	0x00000010
        /*0a08*/ 	.word	0x00029870
        /*0a0c*/ 	.short	0x010a
        /*0a0e*/ 	.byte	0x3f
	.zero		1


	//   ....[79]....
        /*0a10*/ 	.word	0x00014960
        /*0a14*/ 	.word	0x00000010
        /*0a18*/ 	.word	0x00029860
        /*0a1c*/ 	.short	0x010a
        /*0a1e*/ 	.byte	0x3f
	.zero		1


	//   ....[80]....
        /*0a20*/ 	.word	0x000149b0
        /*0a24*/ 	.word	0x00000003
        /*0a28*/ 	.word	0x00029820
        /*0a2c*/ 	.short	0x010a
        /*0a2e*/ 	.byte	0x3f
	.zero		1


	//   ....[81]....
        /*0a30*/ 	.word	0x00014b50
        /*0a34*/ 	.word	0x00000007
        /*0a38*/ 	.word	0x00000000
        /*0a3c*/ 	.short	0x010a
        /*0a3e*/ 	.byte	0x3f
	.zero		1


	//   ....[82]....
        /*0a40*/ 	.word	0x00014ba0
        /*0a44*/ 	.word	0x00000005
        /*0a48*/ 	.word	0x00000000
        /*0a4c*/ 	.short	0x010a
        /*0a4e*/ 	.byte	0x3f
	.zero		1


	//   ....[83]....
        /*0a50*/ 	.word	0x00014bf0
        /*0a54*/ 	.word	0x00000005
        /*0a58*/ 	.word	0x00029860
        /*0a5c*/ 	.short	0x010a
        /*0a5e*/ 	.byte	0x3f
	.zero		1


	//   ....[84]....
        /*0a60*/ 	.word	0x00014c40
        /*0a64*/ 	.word	0x00000003
        /*0a68*/ 	.word	0x00029860
        /*0a6c*/ 	.short	0x010a
        /*0a6e*/ 	.byte	0x3f
	.zero		1


	//   ....[85]....
        /*0a70*/ 	.word	0x00014c90
        /*0a74*/ 	.word	0x00000005
        /*0a78*/ 	.word	0x00029880
        /*0a7c*/ 	.short	0x010a
        /*0a7e*/ 	.byte	0x3f
	.zero		1


	//----- nvinfo : EIATTR_NUM_MBARRIERS
	.align		4
.L_307:
        /*0a80*/ 	.byte	0x03, 0x38
        /*0a82*/ 	.short	0x0016


	//----- nvinfo : EIATTR_EXIT_INSTR_OFFSETS
	.align		4
        /*0a84*/ 	.byte	0x04, 0x1c
        /*0a86*/ 	.short	(.L_309 - .L_308)


	//   ....[0]....
.L_308:
        /*0a88*/ 	.word	0x00000a40


	//   ....[1]....
        /*0a8c*/ 	.word	0x0000fe50


	//   ....[2]....
        /*0a90*/ 	.word	0x00013e10


	//----- nvinfo : EIATTR_MAX_THREADS
	.align		4
.L_309:
        /*0a94*/ 	.byte	0x04, 0x05
        /*0a96*/ 	.short	(.L_311 - .L_310)
.L_310:
        /*0a98*/ 	.word	0x00000180
        /*0a9c*/ 	.word	0x00000001
        /*0aa0*/ 	.word	0x00000001


	//----- nvinfo : EIATTR_CRS_STACK_SIZE
	.align		4
.L_311:
        /*0aa4*/ 	.byte	0x04, 0x1e
        /*0aa6*/ 	.short	(.L_313 - .L_312)
.L_312:
        /*0aa8*/ 	.word	0x00000000


	//----- nvinfo : EIATTR_CBANK_PARAM_SIZE
	.align		4
.L_313:
        /*0aac*/ 	.byte	0x03, 0x19
        /*0aae*/ 	.short	0x0af0


	//----- nvinfo : EIATTR_PARAM_CBANK
	.align		4
        /*0ab0*/ 	.byte	0x04, 0x0a
        /*0ab2*/ 	.short	(.L_315 - .L_314)
	.align		4
.L_314:
        /*0ab4*/ 	.word	index@(.nv.constant0._ZN7cutlass13device_kernelIN5flash11enable_sm90INS1_16FlashAttnFwdSm90INS1_25CollectiveMainloopFwdSm90ILi2EN4cute5tupleIJNS5_1CILi1EEES8_S8_EEENS6_IJNS7_ILi128EEENS7_ILi160EEENS7_ILi192EEEEEELi128ENS_12float_e4m3_tEfNS_4arch4Sm90ELb1ELb0ELb1ELb0ELb0ELb0ELb0ELb1ELb1ELb1ELb0ELb0EEENS1_21CollectiveEpilogueFwdINS6_IJSA_SA_SB_EEES9_NS_10bfloat16_tESG_Li256ELb0ELb1ELb0ELb1EEENS1_30DynamicPersistentTileSchedulerILi256ELi128ELb0ELb1ELb1EEEEEEEEEvNT_6ParamsE)
        /*0ab8*/ 	.short	0x0210
        /*0aba*/ 	.short	0x0af0


	//----- nvinfo : EIATTR_SW_WAR
	.align		4
.L_315:
        /*0abc*/ 	.byte	0x04, 0x36
        /*0abe*/ 	.short	(.L_317 - .L_316)
.L_316:
        /*0ac0*/ 	.word	0x00000008
.L_317:


//--------------------- .nv.info._ZN7cutlass13device_kernelIN5flash11enable_sm90INS1_16FlashAttnFwdSm90INS1_25CollectiveMainloopFwdSm90ILi2EN4cute5tupleIJNS5_1CILi1EEES8_S8_EEENS6_IJNS7_ILi128EEENS7_ILi160EEENS7_ILi192EEEEEELi128ENS_12float_e4m3_tEfNS_4arch4Sm90ELb1ELb0ELb1ELb1ELb0ELb0ELb0ELb1ELb1ELb1ELb0ELb0EEENS1_21CollectiveEpilogueFwdINS6_IJSA_SA_SB_EEES9_NS_10bfloat16_tESG_Li256ELb1ELb1ELb0ELb1EEENS1_36VarlenDynamicPersistentTileSchedulerILi128ELi160ELi256ELi128ELb0ELb1ELb1ELb1ELb1ELb1EEEEEEEEEvNT_6ParamsE --------------------------
	.section	.nv.info._ZN7cutlass13device_kernelIN5flash11enable_sm90INS1_16FlashAttnFwdSm90INS1_25CollectiveMainloopFwdSm90ILi2EN4cute5tupleIJNS5_1CILi1EEES8_S8_EEENS6_IJNS7_ILi128EEENS7_ILi160EEENS7_ILi192EEEEEELi128ENS_12float_e4m3_tEfNS_4arch4Sm90ELb1ELb0ELb1ELb1ELb0ELb0ELb0ELb1ELb1ELb1ELb0ELb0EEENS1_21CollectiveEpilogueFwdINS6_IJSA_SA_SB_EEES9_NS_10bfloat16_tESG_Li256ELb1ELb1ELb0ELb1EEENS1_36VarlenDynamicPersistentTileSchedulerILi128ELi160ELi256ELi128ELb0ELb1ELb1ELb1ELb1ELb1EEEEEEEEEvNT_6ParamsE,"",@"SHT_CUDA_INFO"
	.sectionflags	@""
	.align	4


	//----- nvinfo : EIATTR_CUDA_API_VERSION
	.align		4
        /*0000*/ 	.byte	0x04, 0x37
        /*0002*/ 	.short	(.L_319 - .L_318)
.L_318:
        /*0004*/ 	.word	0x00000082


	//----- nvinfo : EIATTR_KPARAM_INFO
	.align		4
.L_319:
        /*0008*/ 	.byte	0x04, 0x17
        /*000a*/ 	.short	(.L_321 - .L_320)
.L_320:
        /*000c*/ 	.word	0x00000000
        /*0010*/ 	.short	0x0000
        /*0012*/ 	.short	0x0070
        /*0014*/ 	.byte	0x00, 0xf0, 0x01, 0x2a


	//----- nvinfo : EIATTR_SPARSE_MMA_MASK
	.align		4
.L_321:
        /*0018*/ 	.byte	0x03, 0x50
        /*001a*/ 	.short	0x0000


	//----- nvinfo : EIATTR_MAXREG_COUNT
	.align		4
        /*001c*/ 	.byte	0x03, 0x1b
        /*001e*/ 	.short	0x00a8


	//----- nvinfo : EIATTR_NUM_BARRIERS
	.align		4
        /*0020*/ 	.byte	0x02, 0x4c
        /*0022*/ 	.byte	0x10
	.zero		1


	//----- nvinfo : EIATTR_EXTERNS
	.align		4
        /*0024*/ 	.byte	0x04, 0x0f
        /*0026*/ 	.short	(.L_323 - .L_322)


	//   ....[0]....
	.align		4
.L_322:
        /*0028*/ 	.word	index@(__assertfail)


	//----- nvinfo : EIATTR_ANNOTATIONS
	.align		4
.L_323:
        /*002c*/ 	.byte	0x04, 0x55
        /*002e*/ 	.short	(.L_325 - .L_324)


	//   ....[0]....
.L_324:
        /* <DEDUP_REMOVED lines=33> */


	//----- nvinfo : EIATTR_MERCURY_ISA_VERSION
	.align		4
.L_325:
        /*0228*/ 	.byte	0x03, 0x5f
        /*022a*/ 	.short	0x0101


	//----- nvinfo : EIATTR_UNUSED_LOAD_BYTE_OFFSET
	.align		4
        /*022c*/ 	.byte	0x04, 0x44
        /*022e*/ 	.short	(.L_327 - .L_326)


	//   ....[0]....
.L_326:
        /*0230*/ 	.word	0x00000a40
        /*0234*/ 	.word	0x0000fff0


	//   ....[1]....
        /*0238*/ 	.word	0x0000dc60
        /*023c*/ 	.word	0x0000fff0


	//----- nvinfo : EIATTR_INT_WARP_WIDE_INSTR_OFFSETS
	.align		4
.L_327:
        /*0240*/ 	.byte	0x04, 0x31
        /*0242*/ 	.short	(.L_329 - .L_328)


	//   ....[0]....
.L_328:
        /*0244*/ 	.word	0x00000130


	//   ....[1]....
        /*0248*/ 	.word	0x00000170


	//   ....[2]....
        /*024c*/ 	.word	0x000001e0


	//   ....[3]....
        /*0250*/ 	.word	0x00011a70


	//   ....[4]....
        /*0254*/ 	.word	0x00011b00


	//   ....[5]....
        /*0258*/ 	.word	0x00014360


	//   ....[6]....
        /*025c*/ 	.word	0x000143f0


	//----- nvinfo : EIATTR_COOP_GROUP_MASK_REGIDS
	.align		4
.L_329:
        /*0260*/ 	.byte	0x04, 0x29
        /*0262*/ 	.short	(.L_331 - .L_330)


	//   ....[0]....
.L_330:
        /*0264*/ 	.word	0xffffffff


	//   ....[1]....
        /*0268*/ 	.word	0xffffffff


	//   ....[2]....
        /*026c*/ 	.word	0xffffffff


	//   ....[3]....
        /*0270*/ 	.word	0xffffffff


	//   ....[4]....
        /*0274*/ 	.word	0xffffffff


	//   ....[5]....
        /*0278*/ 	.word	0xffffffff


	//   ....[6]....
        /*027c*/ 	.word	0xffffffff


	//   ....[7]....
        /*0280*/ 	.word	0xffffffff


	//   ....[8]....
        /*0284*/ 	.word	0xffffffff


	//   ....[9]....
        /*0288*/ 	.word	0xffffffff


	//   ....[10]....
        /*028c*/ 	.word	0xffffffff


	//   ....[11]....
        /*0290*/ 	.word	0xffffffff


	//   ....[12]....
        /*0294*/ 	.word	0xffffffff


	//   ....[13]....
        /*0298*/ 	.word	0xffffffff


	//   ....[14]....
        /*029c*/ 	.word	0xffffffff


	//   ....[15]....
        /*02a0*/ 	.word	0xffffffff


	//   ....[16]....
        /*02a4*/ 	.word	0xffffffff


	//   ....[17]....
        /*02a8*/ 	.word	0xffffffff


	//   ....[18]....
        /*02ac*/ 	.word	0xffffffff


	//   ....[19]....
        /*02b0*/ 	.word	0xffffffff


	//   ....[20]....
        /*02b4*/ 	.word	0xffffffff


	//   ....[21]....
        /*02b8*/ 	.word	0xffffffff


	//   ....[22]....
        /*02bc*/ 	.word	0xffffffff


	//   ....[23]....
        /*02c0*/ 	.word	0xffffffff


	//   ....[24]....
        /*02c4*/ 	.word	0xffffffff


	//   ....[25]....
        /*02c8*/ 	.word	0xffffffff


	//   ....[26]....
        /*02cc*/ 	.word	0xffffffff


	//   ....[27]....
        /*02d0*/ 	.word	0xffffffff


	//   ....[28]....
        /*02d4*/ 	.word	0xffffffff


	//   ....[29]....
        /*02d8*/ 	.word	0xffffffff


	//   ....[30]....
        /*02dc*/ 	.word	0xffffffff


	//   ....[31]....
        /*02e0*/ 	.word	0xffffffff


	//   ....[32]....
        /*02e4*/ 	.word	0xffffffff


	//   ....[33]....
        /*02e8*/ 	.word	0xffffffff


	//   ....[34]....
        /*02ec*/ 	.word	0xffffffff


	//   ....[35]....
        /*02f0*/ 	.word	0xffffffff


	//   ....[36]....
        /*02f4*/ 	.word	0xffffffff


	//   ....[37]....
        /*02f8*/ 	.word	0xffffffff


	//   ....[38]....
        /*02fc*/ 	.word	0xffffffff


	//   ....[39]....
        /*0300*/ 	.word	0xffffffff


	//   ....[40]....
        /*0304*/ 	.word	0xffffffff


	//   ....[41]....
        /*0308*/ 	.word	0xffffffff


	//   ....[42]....
        /*030c*/ 	.word	0xffffffff


	//   ....[43]....
        /*0310*/ 	.word	0xffffffff


	//   ....[44]....
        /*0314*/ 	.word	0xffffffff


	//   ....[45]....
        /*0318*/ 	.word	0xffffffff


	//   ....[46]....
        /*031c*/ 	.word	0xffffffff


	//   ....[47]....
        /*0320*/ 	.word	0xffffffff


	//   ....[48]....
        /*0324*/ 	.word	0xffffffff


	//   ....[49]....
        /*0328*/ 	.word	0xffffffff


	//   ....[50]....
        /*032c*/ 	.word	0xffffffff


	//   ....[51]....
        /*0330*/ 	.word	0xffffffff


	//   ....[52]....
        /*0334*/ 	.word	0xffffffff


	//   ....[53]....
        /*0338*/ 	.word	0xffffffff


	//   ....[54]....
        /*033c*/ 	.word	0xffffffff


	//   ....[55]....
        /*0340*/ 	.word	0xffffffff


	//   ....[56]....
        /*0344*/ 	.word	0xffffffff


	//   ....[57]....
        /*0348*/ 	.word	0xffffffff


	//   ....[58]....
        /*034c*/ 	.word	0xffffffff


	//   ....[59]....
        /*0350*/ 	.word	0xffffffff


	//   ....[60]....
        /*0354*/ 	.word	0xffffffff


	//   ....[61]....
        /*0358*/ 	.word	0xffffffff


	//   ....[62]....
        /*035c*/ 	.word	0xffffffff


	//   ....[63]....
        /*0360*/ 	.word	0xffffffff


	//   ....[64]....
        /*0364*/ 	.word	0xffffffff


	//   ....[65]....
        /*0368*/ 	.word	0xffffffff


	//   ....[66]....
        /*036c*/ 	.word	0xffffffff


	//   ....[67]....
        /*0370*/ 	.word	0xffffffff


	//   ....[68]....
        /*0374*/ 	.word	0xffffffff


	//   ....[69]....
        /*0378*/ 	.word	0xffffffff


	//   ....[70]....
        /*037c*/ 	.word	0xffffffff


	//   ....[71]....
        /*0380*/ 	.word	0xffffffff


	//   ....[72]....
        /*0384*/ 	.word	0xffffffff


	//   ....[73]....
        /*0388*/ 	.word	0xffffffff


	//   ....[74]....
        /*038c*/ 	.word	0xffffffff


	//   ....[75]....
        /*0390*/ 	.word	0xffffffff


	//   ....[76]....
        /*0394*/ 	.word	0xffffffff


	//   ....[77]....
        /*0398*/ 	.word	0xffffffff


	//   ....[78]....
        /*039c*/ 	.word	0xffffffff


	//   ....[79]....
        /*03a0*/ 	.word	0xffffffff


	//   ....[80]....
        /*03a4*/ 	.word	0xffffffff


	//   ....[81]....
        /*03a8*/ 	.word	0xffffffff


	//   ....[82]....
        /*03ac*/ 	.word	0xffffffff


	//   ....[83]....
        /*03b0*/ 	.word	0xffffffff


	//   ....[84]....
        /*03b4*/ 	.word	0xffffffff


	//   ....[85]....
        /*03b8*/ 	.word	0xffffffff


	//   ....[86]....
        /*03bc*/ 	.word	0xffffffff


	//   ....[87]....
        /*03c0*/ 	.word	0xffffffff


	//   ....[88]....
        /*03c4*/ 	.word	0xffffffff


	//   ....[89]....
        /*03c8*/ 	.word	0xffffffff


	//   ....[90]....
        /*03cc*/ 	.word	0xffffffff


	//   ....[91]....
        /*03d0*/ 	.word	0xffffffff


	//   ....[92]....
        /*03d4*/ 	.word	0xffffffff


	//   ....[93]....
        /*03d8*/ 	.word	0xffffffff


	//   ....[94]....
        /*03dc*/ 	.word	0xffffffff


	//   ....[95]....
        /*03e0*/ 	.word	0xffffffff


	//   ....[96]....
        /*03e4*/ 	.word	0xffffffff


	//   ....[97]....
        /*03e8*/ 	.word	0xffffffff


	//   ....[98]....
        /*03ec*/ 	.word	0xffffffff


	//   ....[99]....
        /*03f0*/ 	.word	0xffffffff


	//   ....[100]....
        /*03f4*/ 	.word	0xffffffff


	//   ....[101]....
        /*03f8*/ 	.word	0xffffffff


	//   ....[102]....
        /*03fc*/ 	.word	0xffffffff


	//   ....[103]....
        /*0400*/ 	.word	0xffffffff


	//   ....[104]....
        /*0404*/ 	.word	0xffffffff


	//   ....[105]....
        /*0408*/ 	.word	0xffffffff


	//   ....[106]....
        /*040c*/ 	.word	0xffffffff


	//   ....[107]....
        /*0410*/ 	.word	0xffffffff


	//   ....[108]....
        /*0414*/ 	.word	0xffffffff


	//   ....[109]....
        /*0418*/ 	.word	0xffffffff


	//   ....[110]....
        /*041c*/ 	.word	0xffffffff


	//   ....[111]....
        /*0420*/ 	.word	0xffffffff


	//   ....[112]....
        /*0424*/ 	.word	0xffffffff


	//   ....[113]....
        /*0428*/ 	.word	0xffffffff


	//   ....[114]....
        /*042c*/ 	.word	0xffffffff


	//   ....[115]....
        /*0430*/ 	.word	0xffffffff


	//   ....[116]....
        /*0434*/ 	.word	0xffffffff


	//   ....[117]....
        /*0438*/ 	.word	0xffffffff


	//   ....[118]....
        /*043c*/ 	.word	0xffffffff


	//   ....[119]....
        /*0440*/ 	.word	0xffffffff


	//   ....[120]....
        /*0444*/ 	.word	0xffffffff


	//   ....[121]....
        /*0448*/ 	.word	0xffffffff


	//   ....[122]....
        /*044c*/ 	.word	0xffffffff


	//   ....[123]....
        /*0450*/ 	.word	0x0500000f


	//   ....[124]....
        /*0454*/ 	.word	0x0500000f


	//   ....[125]....
        /*0458*/ 	.word	0x0500000f


	//   ....[126]....
        /*045c*/ 	.word	0x0500000f


	//   ....[127]....
        /*0460*/ 	.word	0x0500000f


	//   ....[128]....
        /*0464*/ 	.word	0x0500000f


	//   ....[129]....
        /*0468*/ 	.word	0x0500000f


	//   ....[130]....
        /*046c*/ 	.word	0x0500000f


	//   ....[131]....
        /*0470*/ 	.word	0x0500000f


	//   ....[132]....
        /*0474*/ 	.word	0x0500000f


	//----- nvinfo : EIATTR_COOP_GROUP_INSTR_OFFSETS
	.align		4
.L_331:
        /*0478*/ 	.byte	0x04, 0x28
        /*047a*/ 	.short	(.L_333 - .L_332)


	//   ....[0]....
.L_332:
        /*047c*/ 	.word	0x00000070


	//   ....[1]....
        /*0480*/ 	.word	0x00000140


	//   ....[2]....
        /*0484*/ 	.word	0x00000190


	//   ....[3]....
        /*0488*/ 	.word	0x000003c0


	//   ....[4]....
        /*048c*/ 	.word	0x00000520


	//   ....[5]....
        /*0490*/ 	.word	0x00000640


	//   ....[6]....
        /*0494*/ 	.word	0x000007a0


	//   ....[7]....
        /*0498*/ 	.word	0x00001640


	//   ....[8]....
        /*049c*/ 	.word	0x00002d30


	//   ....[9]....
        /*04a0*/ 	.word	0x00002d50


	//   ....[10]....
        /*04a4*/ 	.word	0x00003b00


	//   ....[11]....
        /*04a8*/ 	.word	0x00003ba0


	//   ....[12]....
        /*04ac*/ 	.word	0x00004750


	//   ....[13]....
        /*04b0*/ 	.word	0x000047e0


	//   ....[14]....
        /*04b4*/ 	.word	0x000067a0


	//   ....[15]....
        /*04b8*/ 	.word	0x00007160


	//   ....[16]....
        /*04bc*/ 	.word	0x000077f0


	//   ....[17]....
        /*04c0*/ 	.word	0x00007900


	//   ....[18]....
        /*04c4*/ 	.word	0x000085a0


	//   ....[19]....
        /*04c8*/ 	.word	0x000085f0


	//   ....[20]....
        /*04cc*/ 	.word	0x0000b920


	//   ....[21]....
        /*04d0*/ 	.word	0x0000b980


	//   ....[22]....
        /*04d4*/ 	.word	0x0000b9a0


	//   ....[23]....
        /*04d8*/ 	.word	0x0000b9c0


	//   ....[24]....
        /*04dc*/ 	.word	0x0000d4e0


	//   ....[25]....
        /*04e0*/ 	.word	0x0000d4f0


	//   ....[26]....
        /*04e4*/ 	.word	0x0000d570


	//   ....[27]....
        /*04e8*/ 	.word	0x0000d580


	//   ....[28]....
        /*04ec*/ 	.word	0x0000e4e0


	//   ....[29]....
        /*04f0*/ 	.word	0x0000e4f0


	//   ....[30]....
        /*04f4*/ 	.word	0x0000e500


	//   ....[31]....
        /*04f8*/ 	.word	0x0000e510


	//   ....[32]....
        /*04fc*/ 	.word	0x0000e520


	//   ....[33]....
        /*0500*/ 	.word	0x0000e530


	//   ....[34]....
        /*0504*/ 	.word	0x0000e540


	//   ....[35]....
        /*0508*/ 	.word	0x0000e550


	//   ....[36]....
        /*050c*/ 	.word	0x0000e580


	//   ....[37]....
        /*0510*/ 	.word	0x0000e590


	//   ....[38]....
        /*0514*/ 	.word	0x0000e5c0


	//   ....[39]....
        /*0518*/ 	.word	0x0000e5d0


	//   ....[40]....
        /*051c*/ 	.word	0x0000e600


	//   ....[41]....
        /*0520*/ 	.word	0x0000e610


	//   ....[42]....
        /*0524*/ 	.word	0x0000e640


	//   ....[43]....
        /*0528*/ 	.word	0x0000e650


	//   ....[44]....
        /*052c*/ 	.word	0x0000e680


	//   ....[45]....
        /*0530*/ 	.word	0x0000e690


	//   ....[46]....
        /*0534*/ 	.word	0x0000e6c0


	//   ....[47]....
        /*0538*/ 	.word	0x0000e6d0


	//   ....[48]....
        /*053c*/ 	.word	0x0000e6f0


	//   ....[49]....
        /*0540*/ 	.word	0x0000e700


	//   ....[50]....
        /*0544*/ 	.word	0x0000e730


	//   ....[51]....
        /*0548*/ 	.word	0x0000e750


	//   ....[52]....
        /*054c*/ 	.word	0x0000e760


	//   ....[53]....
        /*0550*/ 	.word	0x0000e790


	//   ....[54]....
        /*0554*/ 	.word	0x0000e7e0


	//   ....[55]....
        /*0558*/ 	.word	0x0000e7f0


	//   ....[56]....
        /*055c*/ 	.word	0x0000e820


	//   ....[57]....
        /*0560*/ 	.word	0x0000e850


	//   ....[58]....
        /*0564*/ 	.word	0x0000e870


	//   ....[59]....
        /*0568*/ 	.word	0x0000e880


	//   ....[60]....
        /*056c*/ 	.word	0x0000ee20


	//   ....[61]....
        /*0570*/ 	.word	0x0000ee60


	//   ....[62]....
        /*0574*/ 	.word	0x0000eea0


	//   ....[63]....
        /*0578*/ 	.word	0x0000eee0


	//   ....[64]....
        /*057c*/ 	.word	0x0000f450


	//   ....[65]....
        /*0580*/ 	.word	0x0000f490


	//   ....[66]....
        /*0584*/ 	.word	0x0000f550


	//   ....[67]....
        /*0588*/ 	.word	0x0000f570


	//   ....[68]....
        /*058c*/ 	.word	0x0000f630


	//   ....[69]....
        /*0590*/ 	.word	0x0000f650


	//   ....[70]....
        /*0594*/ 	.word	0x0000f720


	//   ....[71]....
        /*0598*/ 	.word	0x0000f740


	//   ....[72]....
        /*059c*/ 	.word	0x00010000


	//   ....[73]....
        /*05a0*/ 	.word	0x00010020


	//   ....[74]....
        /*05a4*/ 	.word	0x000100e0


	//   ....[75]....
        /*05a8*/ 	.word	0x00010100


	//   ....[76]....
        /*05ac*/ 	.word	0x000101c0


	//   ....[77]....
        /*05b0*/ 	.word	0x000101e0


	//   ....[78]....
        /*05b4*/ 	.word	0x000102b0


	//   ....[79]....
        /*05b8*/ 	.word	0x000102d0


	//   ....[80]....
        /*05bc*/ 	.word	0x00010410


	//   ....[81]....
        /*05c0*/ 	.word	0x000105f0


	//   ....[82]....
        /*05c4*/ 	.word	0x00010620


	//   ....[83]....
        /*05c8*/ 	.word	0x00010650


	//   ....[84]....
        /*05cc*/ 	.word	0x00010690


	//   ....[85]....
        /*05d0*/ 	.word	0x000106c0


	//   ....[86]....
        /*05d4*/ 	.word	0x00010700


	//   ....[87]....
        /*05d8*/ 	.word	0x00010890


	//   ....[88]....
        /*05dc*/ 	.word	0x000108c0


	//   ....[89]....
        /*05e0*/ 	.word	0x000108f0


	//   ....[90]....
        /*05e4*/ 	.word	0x00010920


	//   ....[91]....
        /*05e8*/ 	.word	0x00010950


	//   ....[92]....
        /*05ec*/ 	.word	0x00010990


	//   ....[93]....
        /*05f0*/ 	.word	0x00010a30


	//   ....[94]....
        /*05f4*/ 	.word	0x00010ac0


	//   ....[95]....
        /*05f8*/ 	.word	0x00010b70


	//   ....[96]....
        /*05fc*/ 	.word	0x000121f0


	//   ....[97]....
        /*0600*/ 	.word	0x00012ea0


	//   ....[98]....
        /*0604*/ 	.word	0x00012ec0


	//   ....[99]....
        /*0608*/ 	.word	0x00012f70


	//   ....[100]....
        /*060c*/ 	.word	0x00012f80


	//   ....[101]....
        /*0610*/ 	.word	0x00013010


	//   ....[102]....
        /*0614*/ 	.word	0x00013020


	//   ....[103]....
        /*0618*/ 	.word	0x00013030


	//   ....[104]....
        /*061c*/ 	.word	0x00013040


	//   ....[105]....
        /*0620*/ 	.word	0x00014d70


	//   ....[106]....
        /*0624*/ 	.word	0x00014da0


	//   ....[107]....
        /*0628*/ 	.word	0x00014dd0


	//   ....[108]....
        /*062c*/ 	.word	0x00014e10


	//   ....[109]....
        /*0630*/ 	.word	0x00014e40


	//   ....[110]....
        /*0634*/ 	.word	0x00014e70


	//   ....[111]....
        /*0638*/ 	.word	0x00014e80


	//   ....[112]....
        /*063c*/ 	.word	0x00014e90


	//   ....[113]....
        /*0640*/ 	.word	0x00014fd0


	//   ....[114]....
        /*0644*/ 	.word	0x00015010


	//   ....[115]....
        /*0648*/ 	.word	0x00015040


	//   ....[116]....
        /*064c*/ 	.word	0x00015070


	//   ....[117]....
        /*0650*/ 	.word	0x000150a0


	//   ....[118]....
        /*0654*/ 	.word	0x000150d0


	//   ....[119]....
        /*0658*/ 	.word	0x00015160


	//   ....[120]....
        /*065c*/ 	.word	0x000151f0


	//   ....[121]....
        /*0660*/ 	.word	0x00015260


	//   ....[122]....
        /*0664*/ 	.word	0x000158f0


	//   ....[123]....
        /*0668*/ 	.word	0x00015ed0


	//   ....[124]....
        /*066c*/ 	.word	0x000160b0


	//   ....[125]....
        /*0670*/ 	.word	0x00016110


	//   ....[126]....
        /*0674*/ 	.word	0x00016180


	//   ....[127]....
        /*0678*/ 	.word	0x00016280


	//   ....[128]....
        /*067c*/ 	.word	0x00016320


	//   ....[129]....
        /*0680*/ 	.word	0x00016420


	//   ....[130]....
        /*0684*/ 	.word	0x00016480


	//   ....[131]....
        /*0688*/ 	.word	0x00016560


	//   ....[132]....
        /*068c*/ 	.word	0x000168b0


	//----- nvinfo : EIATTR_REG_RECONFIG
	.align		4
.L_333:
        /*0690*/ 	.byte	0x01, 0x54
	.zero		2


	//----- nvinfo : EIATTR_SYSCALL_OFFSETS
	.align		4
        /*0694*/ 	.byte	0x04, 0x46
        /*0696*/ 	.short	(.L_335 - .L_334)


	//   ....[0]....
.L_334:
        /*0698*/ 	.word	0x00001820


	//   ....[1]....
        /*069c*/ 	.word	0x00011c70


	//   ....[2]....
        /*06a0*/ 	.word	0x00011dd0


	//   ....[3]....
        /*06a4*/ 	.word	0x00011f20


	//   ....[4]....
        /*06a8*/ 	.word	0x00012060


	//   ....[5]....
        /*06ac*/ 	.word	0x00012a80


	//----- nvinfo : EIATTR_MBARRIER_INSTR_OFFSETS
	.align		4
.L_335:
        /*06b0*/ 	.byte	0x04, 0x39
        /*06b2*/ 	.short	(.L_337 - .L_336)


	//   ....[0]....
.L_336:
        /*06b4*/ 	.word	0x00000270
        /*06b8*/ 	.word	0x000000ff
        /*06bc*/ 	.word	0x00029800
        /*06c0*/ 	.short	0x0100
        /*06c2*/ 	.byte	0x08
	.zero		1


	//   ....[1]....
        /*06c4*/ 	.word	0x00000280
        /*06c8*/ 	.word	0x000000ff
        /*06cc*/ 	.word	0x00029820
        /*06d0*/ 	.short	0x0100
        /*06d2*/ 	.byte	0x08
	.zero		1


	//   ....[2]....
        /*06d4*/ 	.word	0x00000370
        /*06d8*/ 	.word	0x000000ff
        /*06dc*/ 	.word	0x00029830
        /*06e0*/ 	.short	0x0100
        /*06e2*/ 	.byte	0x08
	.zero		1


	//   ....[3]....
        /*06e4*/ 	.word	0x00000380
        /*06e8*/ 	.word	0x000000ff
        /*06ec*/ 	.word	0x00029840
        /*06f0*/ 	.short	0x0100
        /*06f2*/ 	.byte	0x08
	.zero		1


	//   ....[4]....
        /*06f4*/ 	.word	0x00000390
        /*06f8*/ 	.word	0x000000ff
        /*06fc*/ 	.word	0x00029838
        /*0700*/ 	.short	0x0100
        /*0702*/ 	.byte	0x08
	.zero		1


	//   ....[5]....
        /*0704*/ 	.word	0x000003a0
        /*0708*/ 	.word	0x000000ff
        /*070c*/ 	.word	0x00029848
        /*0710*/ 	.short	0x0100
        /*0712*/ 	.byte	0x08
	.zero		1


	//   ....[6]....
        /*0714*/ 	.word	0x000004d0
        /*0718*/ 	.word	0x000000ff
        /*071c*/ 	.word	0x00029850
        /*0720*/ 	.short	0x0100
        /*0722*/ 	.byte	0x08
	.zero		1


	//   ....[7]....
        /*0724*/ 	.word	0x000004e0
        /*0728*/ 	.word	0x000000ff
        /*072c*/ 	.word	0x00029860
        /*0730*/ 	.short	0x0100
        /*0732*/ 	.byte	0x08
	.zero		1


	//   ....[8]....
        /*0734*/ 	.word	0x000004f0
        /*0738*/ 	.word	0x000000ff
        /*073c*/ 	.word	0x00029858
        /*0740*/ 	.short	0x0100
        /*0742*/ 	.byte	0x08
	.zero		1


	//   ....[9]....
        /*0744*/ 	.word	0x00000500
        /*0748*/ 	.word	0x000000ff
        /*074c*/ 	.word	0x00029868
        /*0750*/ 	.short	0x0100
        /*0752*/ 	.byte	0x08
	.zero		1


	//   ....[10]....
        /*0754*/ 	.word	0x000005f0
        /*0758*/ 	.word	0x000000ff
        /*075c*/ 	.word	0x00029870
        /*0760*/ 	.short	0x0100
        /*0762*/ 	.byte	0x06
	.zero		1


	//   ....[11]....
        /*0764*/ 	.word	0x00000600
        /*0768*/ 	.word	0x000000ff
        /*076c*/ 	.word	0x00029880
        /*0770*/ 	.short	0x0100
        /*0772*/ 	.byte	0x06
	.zero		1


	//   ....[12]....
        /*0774*/ 	.word	0x00000610
        /*0778*/ 	.word	0x000000ff
        /*077c*/ 	.word	0x00029878
        /*0780*/ 	.short	0x0100
        /*0782*/ 	.byte	0x06
	.zero		1


	//   ....[13]....
        /*0784*/ 	.word	0x00000620
        /*0788*/ 	.word	0x000000ff
        /*078c*/ 	.word	0x00029888
        /*0790*/ 	.short	0x0100
        /*0792*/ 	.byte	0x06
	.zero		1


	//   ....[14]....
        /*0794*/ 	.word	0x00000750
        /*0798*/ 	.word	0x000000ff
        /*079c*/ 	.word	0x00029890
        /*07a0*/ 	.short	0x0100
        /*07a2*/ 	.byte	0x08
	.zero		1


	//   ....[15]....
        /*07a4*/ 	.word	0x00000760
        /*07a8*/ 	.word	0x000000ff
        /*07ac*/ 	.word	0x000298a0
        /*07b0*/ 	.short	0x0100
        /*07b2*/ 	.byte	0x08
	.zero		1


	//   ....[16]....
        /*07b4*/ 	.word	0x00000770
        /*07b8*/ 	.word	0x000000ff
        /*07bc*/ 	.word	0x00029898
        /*07c0*/ 	.short	0x0100
        /*07c2*/ 	.byte	0x08
	.zero		1


	//   ....[17]....
        /*07c4*/ 	.word	0x00000780
        /*07c8*/ 	.word	0x000000ff
        /*07cc*/ 	.word	0x000298a8
        /*07d0*/ 	.short	0x0100
        /*07d2*/ 	.byte	0x08
	.zero		1


	//   ....[18]....
        /*07d4*/ 	.word	0x000008b0
        /*07d8*/ 	.word	0x000000ff
        /*07dc*/ 	.word	0x000298b0
        /*07e0*/ 	.short	0x0100
        /*07e2*/ 	.byte	0x08
	.zero		1


	//   ....[19]....
        /*07e4*/ 	.word	0x000008c0
        /*07e8*/ 	.word	0x000000ff
        /*07ec*/ 	.word	0x000298c0
        /*07f0*/ 	.short	0x0100
        /*07f2*/ 	.byte	0x08
	.zero		1


	//   ....[20]....
        /*07f4*/ 	.word	0x000008d0
        /*07f8*/ 	.word	0x000000ff
        /*07fc*/ 	.word	0x000298b8
        /*0800*/ 	.short	0x0100
        /*0802*/ 	.byte	0x08
	.zero		1


	//   ....[21]....
        /*0804*/ 	.word	0x000008e0
        /*0808*/ 	.word	0x000000ff
        /*080c*/ 	.word	0x000298c8
        /*0810*/ 	.short	0x0100
        /*0812*/ 	.byte	0x08
	.zero		1


	//   ....[22]....
        /*0814*/ 	.word	0x00001b50
        /*0818*/ 	.word	0x000000ff
        /*081c*/ 	.word	0x00029800
        /*0820*/ 	.short	0x010a
        /*0822*/ 	.byte	0x29
	.zero		1


	//   ....[23]....
        /*0824*/ 	.word	0x00001bf0
        /*0828*/ 	.word	0x00000002
        /*082c*/ 	.word	0x00029830
        /*0830*/ 	.short	0x010a
        /*0832*/ 	.byte	0x3f
	.zero		1


	//   ....[24]....
        /*0834*/ 	.word	0x00001c50
        /*0838*/ 	.word	0x00000002
        /*083c*/ 	.word	0x00029830
        /*0840*/ 	.short	0x010a
        /*0842*/ 	.byte	0x3f
	.zero		1


	//   ....[25]....
        /*0844*/ 	.word	0x00003520
        /*0848*/ 	.word	0x00000002
        /*084c*/ 	.word	0x00000000
        /*0850*/ 	.short	0x0101
        /*0852*/ 	.byte	0x3f
	.zero		1


	//   ....[26]....
        /*0854*/ 	.word	0x00005970
        /*0858*/ 	.word	0x000000ff
        /*085c*/ 	.word	0x00029830
        /*0860*/ 	.short	0x010a
        /*0862*/ 	.byte	0x06
	.zero		1


	//   ....[27]....
        /*0864*/ 	.word	0x000059b0
        /*0868*/ 	.word	0x000000ff
        /*086c*/ 	.word	0x00029830
        /*0870*/ 	.short	0x010a
        /*0872*/ 	.byte	0x06
	.zero		1


	//   ....[28]....
        /*0874*/ 	.word	0x000065f0
        /*0878*/ 	.word	0x000000ff
        /*087c*/ 	.word	0x00029850
        /*0880*/ 	.short	0x010a
        /*0882*/ 	.byte	0x06
	.zero		1


	//   ....[29]....
        /*0884*/ 	.word	0x00006630
        /*0888*/ 	.word	0x000000ff
        /*088c*/ 	.word	0x00029850
        /*0890*/ 	.short	0x010a
        /*0892*/ 	.byte	0x06
	.zero		1


	//   ....[30]....
        /*0894*/ 	.word	0x00009110
        /*0898*/ 	.word	0x00000002
        /*089c*/ 	.word	0x00000000
        /*08a0*/ 	.short	0x0101
        /*08a2*/ 	.byte	0x3f
	.zero		1


	//   ....[31]....
        /*08a4*/ 	.word	0x00009480
        /*08a8*/ 	.word	0x000000ff
        /*08ac*/ 	.word	0x00000000
        /*08b0*/ 	.short	0x0101
        /*08b2*/ 	.byte	0x06
	.zero		1


	//   ....[32]....
        /*08b4*/ 	.word	0x00009bb0
        /*08b8*/ 	.word	0x000000ff
        /*08bc*/ 	.word	0x00029830
        /*08c0*/ 	.short	0x010a
        /*08c2*/ 	.byte	0x06
	.zero		1


	//   ....[33]....
        /*08c4*/ 	.word	0x00009bf0
        /*08c8*/ 	.word	0x000000ff
        /*08cc*/ 	.word	0x00029830
        /*08d0*/ 	.short	0x010a
        /*08d2*/ 	.byte	0x06
	.zero		1


	//   ....[34]....
        /*08d4*/ 	.word	0x0000a800
        /*08d8*/ 	.word	0x000000ff
        /*08dc*/ 	.word	0x00029850
        /*08e0*/ 	.short	0x010a
        /*08e2*/ 	.byte	0x06
	.zero		1


	//   ....[35]....
        /*08e4*/ 	.word	0x0000a840
        /*08e8*/ 	.word	0x000000ff
        /*08ec*/ 	.word	0x00029850
        /*08f0*/ 	.short	0x010a
        /*08f2*/ 	.byte	0x06
	.zero		1


	//   ....[36]....
        /*08f4*/ 	.word	0x0000c7d0
        /*08f8*/ 	.word	0x00000002
        /*08fc*/ 	.word	0x00000000
        /*0900*/ 	.short	0x0101
        /*0902*/ 	.byte	0x3f
	.zero		1


	//   ....[37]....
        /*0904*/ 	.word	0x0000cb20
        /*0908*/ 	.word	0x000000ff
        /*090c*/ 	.word	0x00000000
        /*0910*/ 	.short	0x0101
        /*0912*/ 	.byte	0x06
	.zero		1


	//   ....[38]....
        /*0914*/ 	.word	0x0000d1a0
        /*0918*/ 	.word	0x000000ff
        /*091c*/ 	.word	0x00029850
        /*0920*/ 	.short	0x010a
        /*0922*/ 	.byte	0x09
	.zero		1


	//   ....[39]....
        /*0924*/ 	.word	0x0000d1e0
        /*0928*/ 	.word	0x000000ff
        /*092c*/ 	.word	0x00029850
        /*0930*/ 	.short	0x010a
        /*0932*/ 	.byte	0x09
	.zero		1


	//   ....[40]....
        /*0934*/ 	.word	0x0000d840
        /*0938*/ 	.word	0x000000ff
        /*093c*/ 	.word	0x00000000
        /*0940*/ 	.short	0x0101
        /*0942*/ 	.byte	0x04
	.zero		1


	//   ....[41]....
        /*0944*/ 	.word	0x0000f480
        /*0948*/ 	.word	0x00000003
        /*094c*/ 	.word	0x00000000
        /*0950*/ 	.short	0x0101
        /*0952*/ 	.byte	0x3f
	.zero		1


	//   ....[42]....
        /*0954*/ 	.word	0x00012440
        /*0958*/ 	.word	0x00000002
        /*095c*/ 	.word	0x00029880
        /*0960*/ 	.short	0x010a
        /*0962*/ 	.byte	0x3f
	.zero		1


	//   ....[43]....
        /*0964*/ 	.word	0x000125d0
        /*0968*/ 	.word	0x00000002
        /*096c*/ 	.word	0x00029840
        /*0970*/ 	.short	0x010a
        /*0972*/ 	.byte	0x3f
	.zero		1


	//   ....[44]....
        /*0974*/ 	.word	0x00013180
        /*0978*/ 	.word	0x00000011
        /*097c*/ 	.word	0x00029800
        /*0980*/ 	.short	0x0107
        /*0982*/ 	.byte	0x3f
	.zero		1


	//   ....[45]....
        /*0984*/ 	.word	0x00013280
        /*0988*/ 	.word	0x00000011
        /*098c*/ 	.word	0x00029800
        /*0990*/ 	.short	0x0101
        /*0992*/ 	.byte	0x3f
	.zero		1


	//   ....[46]....
        /*0994*/ 	.word	0x000132a0
        /*0998*/ 	.word	0x00000011
        /*099c*/ 	.word	0x00029820
        /*09a0*/ 	.short	0x010a
        /*09a2*/ 	.byte	0x3f
	.zero		1


	//   ....[47]....
        /*09a4*/ 	.word	0x000135b0
        /*09a8*/ 	.word	0x00000005
        /*09ac*/ 	.word	0x00029880
        /*09b0*/ 	.short	0x010a
        /*09b2*/ 	.byte	0x3f
	.zero		1


	//   ....[48]....
        /*09b4*/ 	.word	0x000137e0
        /*09b8*/ 	.word	0x00000005
        /*09bc*/ 	.word	0x00029840
        /*09c0*/ 	.short	0x010a
        /*09c2*/ 	.byte	0x3f
	.zero		1


	//   ....[49]....
        /*09c4*/ 	.word	0x00013ca0
        /*09c8*/ 	.word	0x00000013
        /*09cc*/ 	.word	0x00029870
        /*09d0*/ 	.short	0x010a
        /*09d2*/ 	.byte	0x3f
	.zero		1


	//   ....[50]....
        /*09d4*/ 	.word	0x00013d10
        /*09d8*/ 	.word	0x00000013
        /*09dc*/ 	.word	0x00029860
        /*09e0*/ 	.short	0x010a
        /*09e2*/ 	.byte	0x3f
	.zero		1


	//   ....[51]....
        /*09e4*/ 	.word	0x00014240
        /*09e8*/ 	.word	0x00000013
        /*09ec*/ 	.word	0x00029850
        /*09f0*/ 	.short	0x0101
        /*09f2*/ 	.byte	0x3f
	.zero		1


	//   ....[52]....
        /*09f4*/ 	.word	0x000142b0
        /*09f8*/ 	.word	0x00000013
        /*09fc*/ 	.word	0x00000000
        /*0a00*/ 	.short	0x0101
        /*0a02*/ 	.byte	0x3f
	.zero		1


	//   ....[53]....
        /*0a04*/ 	.word	0x000144e0
        /*0a08*/ 	.word	0x00000010
        /*0a0c*/ 	.word	0x00029870
        /*0a10*/ 	.short	0x010a
        /*0a12*/ 	.byte	0x3f
	.zero		1


	//   ....[54]....
        /*0a14*/ 	.word	0x00014550
        /*0a18*/ 	.word	0x00000010
        /*0a1c*/ 	.word	0x00029860
        /*0a20*/ 	.short	0x010a
        /*0a22*/ 	.byte	0x3f
	.zero		1


	//   ....[55]....
        /*0a24*/ 	.word	0x00014a90
        /*0a28*/ 	.word	0x00000010
        /*0a2c*/ 	.word	0x00029850
        /*0a30*/ 	.short	0x0101
        /*0a32*/ 	.byte	0x3f
	.zero		1


	//   ....[56]....
        /*0a34*/ 	.word	0x00014ae0
        /*0a38*/ 	.word	0x00000010
        /*0a3c*/ 	.word	0x00000000
        /*0a40*/ 	.short	0x0101
        /*0a42*/ 	.byte	0x3f
	.zero		1


	//   ....[57]....
        /*0a44*/ 	.word	0x00015870
        /*0a48*/ 	.word	0x00000003
        /*0a4c*/ 	.word	0x00029820
        /*0a50*/ 	.short	0x010a
        /*0a52*/ 	.byte	0x3f
	.zero		1


	//   ....[58]....
        /*0a54*/ 	.word	0x00015a40
        /*0a58*/ 	.word	0x00000007
        /*0a5c*/ 	.word	0x00000000
        /*0a60*/ 	.short	0x010a
        /*0a62*/ 	.byte	0x3f
	.zero		1


	//   ....[59]....
        /*0a64*/ 	.word	0x00015a90
        /*0a68*/ 	.word	0x00000005
        /*0a6c*/ 	.word	0x00000000
        /*0a70*/ 	.short	0x010a
        /*0a72*/ 	.byte	0x3f
	.zero		1


	//   ....[60]....
        /*0a74*/ 	.word	0x00015ae0
        /*0a78*/ 	.word	0x00000005
        /*0a7c*/ 	.word	0x00029860
        /*0a80*/ 	.short	0x010a
        /*0a82*/ 	.byte	0x3f
	.zero		1


	//   ....[61]....
        /*0a84*/ 	.word	0x00015b30
        /*0a88*/ 	.word	0x00000003
        /*0a8c*/ 	.word	0x00029860
        /*0a90*/ 	.short	0x010a
        /*0a92*/ 	.byte	0x3f
	.zero		1


	//   ....[62]....
        /*0a94*/ 	.word	0x00015b70
        /*0a98*/ 	.word	0x00000005
        /*0a9c*/ 	.word	0x00029880
        /*0aa0*/ 	.short	0x010a
        /*0aa2*/ 	.byte	0x3f
	.zero		1


	//   ....[63]....
        /*0aa4*/ 	.word	0x00015b90
        /*0aa8*/ 	.word	0x00000003
        /*0aac*/ 	.word	0x00029880
        /*0ab0*/ 	.short	0x010a
        /*0ab2*/ 	.byte	0x3f
	.zero		1


	//   ....[64]....
        /*0ab4*/ 	.word	0x00015c00
        /*0ab8*/ 	.word	0x00000003
        /*0abc*/ 	.word	0x00029800
        /*0ac0*/ 	.short	0x010a
        /*0ac2*/ 	.byte	0x3f
	.zero		1


	//   ....[65]....
        /*0ac4*/ 	.word	0x00015c50
        /*0ac8*/ 	.word	0x00000002
        /*0acc*/ 	.word	0x00029830
        /*0ad0*/ 	.short	0x010a
        /*0ad2*/ 	.byte	0x3f
	.zero		1


	//   ....[66]....
        /*0ad4*/ 	.word	0x00015cb0
        /*0ad8*/ 	.word	0x00000007
        /*0adc*/ 	.word	0x00029830
        /*0ae0*/ 	.short	0x010a
        /*0ae2*/ 	.byte	0x3f
	.zero		1


	//   ....[67]....
        /*0ae4*/ 	.word	0x00015d10
        /*0ae8*/ 	.word	0x00000007
        /*0aec*/ 	.word	0x00029850
        /*0af0*/ 	.short	0x010a
        /*0af2*/ 	.byte	0x3f
	.zero		1


	//   ....[68]....
        /*0af4*/ 	.word	0x00015d70
        /*0af8*/ 	.word	0x00000007
        /*0afc*/ 	.word	0x00029830
        /*0b00*/ 	.short	0x010a
        /*0b02*/ 	.byte	0x3f
	.zero		1


	//   ....[69]....
        /*0b04*/ 	.word	0x00015dd0
        /*0b08*/ 	.word	0x00000007
        /*0b0c*/ 	.word	0x00029850
        /*0b10*/ 	.short	0x010a
        /*0b12*/ 	.byte	0x3f
	.zero		1


	//   ....[70]....
        /*0b14*/ 	.word	0x00015e30
        /*0b18*/ 	.word	0x00000005
        /*0b1c*/ 	.word	0x00029850
        /*0b20*/ 	.short	0x010a
        /*0b22*/ 	.byte	0x3f
	.zero		1


	//   ....[71]....
        /*0b24*/ 	.word	0x00015f80
        /*0b28*/ 	.word	0x00000002
        /*0b2c*/ 	.word	0x00029880
        /*0b30*/ 	.short	0x010a
        /*0b32*/ 	.byte	0x3f
	.zero		1


	//   ....[72]....
        /*0b34*/ 	.word	0x00015fd0
        /*0b38*/ 	.word	0x00000002
        /*0b3c*/ 	.word	0x00029840
        /*0b40*/ 	.short	0x010a
        /*0b42*/ 	.byte	0x3f
	.zero		1


	//   ....[73]....
        /*0b44*/ 	.word	0x000165a0
        /*0b48*/ 	.word	0x00000011
        /*0b4c*/ 	.word	0x00029820
        /*0b50*/ 	.short	0x010a
        /*0b52*/ 	.byte	0x3f
	.zero		1


	//   ....[74]....
        /*0b54*/ 	.word	0x000165f0
        /*0b58*/ 	.word	0x00000005
        /*0b5c*/ 	.word	0x00029880
        /*0b60*/ 	.short	0x010a
        /*0b62*/ 	.byte	0x3f
	.zero		1


	//   ....[75]....
        /*0b64*/ 	.word	0x00016640
        /*0b68*/ 	.word	0x00000005
        /*0b6c*/ 	.word	0x00029840
        /*0b70*/ 	.short	0x010a
        /*0b72*/ 	.byte	0x3f
	.zero		1


	//   ....[76]....
        /*0b74*/ 	.word	0x00016690
        /*0b78*/ 	.word	0x00000013
        /*0b7c*/ 	.word	0x00029870
        /*0b80*/ 	.short	0x010a
        /*0b82*/ 	.byte	0x3f
	.zero		1


	//   ....[77]....
        /*0b84*/ 	.word	0x000166e0
        /*0b88*/ 	.word	0x00000013
        /*0b8c*/ 	.word	0x00029860
        /*0b90*/ 	.short	0x010a
        /*0b92*/ 	.byte	0x3f
	.zero		1


	//   ....[78]....
        /*0b94*/ 	.word	0x00016730
        /*0b98*/ 	.word	0x00000010
        /*0b9c*/ 	.word	0x00029870
        /*0ba0*/ 	.short	0x010a
        /*0ba2*/ 	.byte	0x3f
	.zero		1


	//   ....[79]....
        /*0ba4*/ 	.word	0x00016780
        /*0ba8*/ 	.word	0x00000010
        /*0bac*/ 	.word	0x00029860
        /*0bb0*/ 	.short	0x010a
        /*0bb2*/ 	.byte	0x3f
	.zero		1


	//   ....[80]....
        /*0bb4*/ 	.word	0x000167d0
        /*0bb8*/ 	.word	0x00000003
        /*0bbc*/ 	.word	0x00029820
        /*0bc0*/ 	.short	0x010a
        /*0bc2*/ 	.byte	0x3f
	.zero		1


	//   ....[81]....
        /*0bc4*/ 	.word	0x00016970
        /*0bc8*/ 	.word	0x00000007
        /*0bcc*/ 	.word	0x00000000
        /*0bd0*/ 	.short	0x010a
        /*0bd2*/ 	.byte	0x3f
	.zero		1


	//   ....[82]....
        /*0bd4*/ 	.word	0x000169c0
        /*0bd8*/ 	.word	0x00000005
        /*0bdc*/ 	.word	0x00000000
        /*0be0*/ 	.short	0x010a
        /*0be2*/ 	.byte	0x3f
	.zero		1


	//   ....[83]....
        /*0be4*/ 	.word	0x00016a10
        /*0be8*/ 	.word	0x00000005
        /*0bec*/ 	.word	0x00029860
        /*0bf0*/ 	.short	0x010a
        /*0bf2*/ 	.byte	0x3f
	.zero		1


	//   ....[84]....
        /*0bf4*/ 	.word	0x00016a60
        /*0bf8*/ 	.word	0x00000003
        /*0bfc*/ 	.word	0x00029860
        /*0c00*/ 	.short	0x010a
        /*0c02*/ 	.byte	0x3f
	.zero		1


	//   ....[85]....
        /*0c04*/ 	.word	0x00016ab0
        /*0c08*/ 	.word	0x00000005
        /*0c0c*/ 	.word	0x00029880
        /*0c10*/ 	.short	0x010a
        /*0c12*/ 	.byte	0x3f
	.zero		1


	//----- nvinfo : EIATTR_NUM_MBARRIERS
	.align		4
.L_337:
        /*0c14*/ 	.byte	0x03, 0x38
        /*0c16*/ 	.short	0x0016


	//----- nvinfo : EIATTR_EXIT_INSTR_OFFSETS
	.align		4
        /*0c18*/ 	.byte	0x04, 0x1c
        /*0c1a*/ 	.short	(.L_339 - .L_338)


	//   ....[0]....
.L_338:
        /*0c1c*/ 	.word	0x00000a80


	//   ....[1]....
        /*0c20*/ 	.word	0x000103c0


	//   ....[2]....
        /*0c24*/ 	.word	0x00015be0


	//----- nvinfo : EIATTR_MAX_THREADS
	.align		4
.L_339:
        /*0c28*/ 	.byte	0x04, 0x05
        /*0c2a*/ 	.short	(.L_341 - .L_340)
.L_340:
        /*0c2c*/ 	.word	0x00000180
        /*0c30*/ 	.word	0x00000001
        /*0c34*/ 	.word	0x00000001


	//----- nvinfo : EIATTR_CRS_STACK_SIZE
	.align		4
.L_341:
        /*0c38*/ 	.byte	0x04, 0x1e
        /*0c3a*/ 	.short	(.L_343 - .L_342)
.L_342:
        /*0c3c*/ 	.word	0x00000000


	//----- nvinfo : EIATTR_CBANK_PARAM_SIZE
	.align		4
.L_343:
        /*0c40*/ 	.byte	0x03, 0x19
        /*0c42*/ 	.short	0x0af0


	//----- nvinfo : EIATTR_PARAM_CBANK
	.align		4
        /*0c44*/ 	.byte	0x04, 0x0a
        /*0c46*/ 	.short	(.L_345 - .L_344)
	.align		4
.L_344:
        /*0c48*/ 	.word	index@(.nv.constant0._ZN7cutlass13device_kernelIN5flash11enable_sm90INS1_16FlashAttnFwdSm90INS1_25CollectiveMainloopFwdSm90ILi2EN4cute5tupleIJNS5_1CILi1EEES8_S8_EEENS6_IJNS7_ILi128EEENS7_ILi160EEENS7_ILi192EEEEEELi128ENS_12float_e4m3_tEfNS_4arch4Sm90ELb1ELb0ELb1ELb1ELb0ELb0ELb0ELb1ELb1ELb1ELb0ELb0EEENS1_21CollectiveEpilogueFwdINS6_IJSA_SA_SB_EEES9_NS_10bfloat16_tESG_Li256ELb1ELb1ELb0ELb1EEENS1_36VarlenDynamicPersistentTileSchedulerILi128ELi160ELi256ELi128ELb0ELb1ELb1ELb1ELb1ELb1EEEEEEEEEvNT_6ParamsE)
        /*0c4c*/ 	.short	0x0210
        /*0c4e*/ 	.short	0x0af0


	//----- nvinfo : EIATTR_SW_WAR
	.align		4
.L_345:
        /*0c50*/ 	.byte	0x04, 0x36
        /*0c52*/ 	.short	(.L_347 - .L_346)
.L_346:
        /*0c54*/ 	.word	0x00000008
.L_347:


//--------------------- .nv.info._ZN7cutlass13device_kernelIN5flash11enable_sm90INS1_16FlashAttnFwdSm90INS1_25CollectiveMainloopFwdSm90ILi2EN4cute5tupleIJNS5_1CILi1EEES8_S8_EEENS6_IJNS7_ILi128EEENS7_ILi160EEENS7_ILi192EEEEEELi128ENS_12float_e4m3_tEfNS_4arch4Sm90ELb1ELb0ELb1ELb1ELb0ELb1ELb0ELb1ELb1ELb1ELb0ELb0EEENS1_21CollectiveEpilogueFwdINS6_IJSA_SA_SB_EEES9_NS_10bfloat16_tESG_Li256ELb1ELb1ELb0ELb1EEENS1_36VarlenDynamicPersistentTileSchedulerILi128ELi160ELi256ELi128ELb0ELb1ELb1ELb1ELb1ELb1EEEEEEEEEvNT_6ParamsE --------------------------
	.section	.nv.info._ZN7cutlass13device_kernelIN5flash11enable_sm90INS1_16FlashAttnFwdSm90INS1_25CollectiveMainloopFwdSm90ILi2EN4cute5tupleIJNS5_1CILi1EEES8_S8_EEENS6_IJNS7_ILi128EEENS7_ILi160EEENS7_ILi192EEEEEELi128ENS_12float_e4m3_tEfNS_4arch4Sm90ELb1ELb0ELb1ELb1ELb0ELb1ELb0ELb1ELb1ELb1ELb0ELb0EEENS1_21CollectiveEpilogueFwdINS6_IJSA_SA_SB_EEES9_NS_10bfloat16_tESG_Li256ELb1ELb1ELb0ELb1EEENS1_36VarlenDynamicPersistentTileSchedulerILi128ELi160ELi256ELi128ELb0ELb1ELb1ELb1ELb1ELb1EEEEEEEEEvNT_6ParamsE,"",@"SHT_CUDA_INFO"
	.sectionflags	@""
	.align	4


	//----- nvinfo : EIATTR_CUDA_API_VERSION
	.align		4
        /*0000*/ 	.byte	0x04, 0x37
        /*0002*/ 	.short	(.L_349 - .L_348)
.L_348:
        /*0004*/ 	.word	0x00000082


	//----- nvinfo : EIATTR_KPARAM_INFO
	.align		4
.L_349:
        /*0008*/ 	.byte	0x04, 0x17
        /*000a*/ 	.short	(.L_351 - .L_350)
.L_350:
        /*000c*/ 	.word	0x00000000
        /*0010*/ 	.short	0x0000
        /*0012*/ 	.short	0x0070
        /*0014*/ 	.byte	0x00, 0xf0, 0x01, 0x2a


	//----- nvinfo : EIATTR_SPARSE_MMA_MASK
	.align		4
.L_351:
        /*0018*/ 	.byte	0x03, 0x50
        /*001a*/ 	.short	0x0000


	//----- nvinfo : EIATTR_MAXREG_COUNT
	.align		4
        /*001c*/ 	.byte	0x03, 0x1b
        /*001e*/ 	.short	0x00a8


	//----- nvinfo : EIATTR_NUM_BARRIERS
	.align		4
        /*0020*/ 	.byte	0x02, 0x4c
        /*0022*/ 	.byte	0x10
	.zero		1


	//----- nvinfo : EIATTR_EXTERNS
	.align		4
        /*0024*/ 	.byte	0x04, 0x0f
        /*0026*/ 	.short	(.L_353 - .L_352)


	//   ....[0]....
	.align		4
.L_352:
        /*0028*/ 	.word	index@(__assertfail)


	//----- nvinfo : EIATTR_ANNOTATIONS
	.align		4
.L_353:
        /*002c*/ 	.byte	0x04, 0x55
        /*002e*/ 	.short	(.L_355 - .L_354)


	//   ....[0]....
.L_354:
        /* <DEDUP_REMOVED lines=81> */


	//----- nvinfo : EIATTR_MERCURY_ISA_VERSION
	.align		4
.L_355:
        /*0530*/ 	.byte	0x03, 0x5f
        /*0532*/ 	.short	0x0101


	//----- nvinfo : EIATTR_UNUSED_LOAD_BYTE_OFFSET
	.align		4
        /*0534*/ 	.byte	0x04, 0x44
        /*0536*/ 	.short	(.L_357 - .L_356)


	//   ....[0]....
.L_356:
        /*0538*/ 	.word	0x00000ae0
        /*053c*/ 	.word	0x0000fff0


	//   ....[1]....
        /*0540*/ 	.word	0x000242c0
        /*0544*/ 	.word	0x0000fff0


	//----- nvinfo : EIATTR_INT_WARP_WIDE_INSTR_OFFSETS
	.align		4
.L_357:
        /*0548*/ 	.byte	0x04, 0x31
        /*054a*/ 	.short	(.L_359 - .L_358)


	//   ....[0]....
.L_358:
        /*054c*/ 	.word	0x00000190


	//   ....[1]....
        /*0550*/ 	.word	0x000001d0


	//   ....[2]....
        /*0554*/ 	.word	0x00000240


	//   ....[3]....
        /*0558*/ 	.word	0x000293b0


	//   ....[4]....
        /*055c*/ 	.word	0x00029410


	//   ....[5]....
        /*0560*/ 	.word	0x0002bfc0


	//   ....[6]....
        /*0564*/ 	.word	0x0002c020


	//----- nvinfo : EIATTR_COOP_GROUP_MASK_REGIDS
	.align		4
.L_359:
        /*0568*/ 	.byte	0x04, 0x29
        /*056a*/ 	.short	(.L_361 - .L_360)


	//   ....[0]....
.L_360:
        /*056c*/ 	.word	0xffffffff


	//   ....[1]....
        /*0570*/ 	.word	0xffffffff


	//   ....[2]....
        /*0574*/ 	.word	0xffffffff


	//   ....[3]....
        /*0578*/ 	.word	0xffffffff


	//   ....[4]....
        /*057c*/ 	.word	0xffffffff


	//   ....[5]....
        /*0580*/ 	.word	0xffffffff


	//   ....[6]....
        /*0584*/ 	.word	0xffffffff


	//   ....[7]....
        /*0588*/ 	.word	0xffffffff


	//   ....[8]....
        /*058c*/ 	.word	0xffffffff


	//   ....[9]....
        /*0590*/ 	.word	0xffffffff


	//   ....[10]....
        /*0594*/ 	.word	0xffffffff


	//   ....[11]....
        /*0598*/ 	.word	0xffffffff


	//   ....[12]....
        /*059c*/ 	.word	0xffffffff


	//   ....[13]....
        /*05a0*/ 	.word	0xffffffff


	//   ....[14]....
        /*05a4*/ 	.word	0xffffffff


	//   ....[15]....
        /*05a8*/ 	.word	0xffffffff


	//   ....[16]....
        /*05ac*/ 	.word	0xffffffff


	//   ....[17]....
        /*05b0*/ 	.word	0xffffffff


	//   ....[18]....
        /*05b4*/ 	.word	0xffffffff


	//   ....[19]....
        /*05b8*/ 	.word	0xffffffff


	//   ....[20]....
        /*05bc*/ 	.word	0xffffffff


	//   ....[21]....
        /*05c0*/ 	.word	0xffffffff


	//   ....[22]....
        /*05c4*/ 	.word	0xffffffff


	//   ....[23]....
        /*05c8*/ 	.word	0xffffffff


	//   ....[24]....
        /*05cc*/ 	.word	0xffffffff


	//   ....[25]....
        /*05d0*/ 	.word	0xffffffff


	//   ....[26]....
        /*05d4*/ 	.word	0xffffffff


	//   ....[27]....
        /*05d8*/ 	.word	0xffffffff


	//   ....[28]....
        /*05dc*/ 	.word	0xffffffff


	//   ....[29]....
        /*05e0*/ 	.word	0xffffffff


	//   ....[30]....
        /*05e4*/ 	.word	0xffffffff


	//   ....[31]....
        /*05e8*/ 	.word	0xffffffff


	//   ....[32]....
        /*05ec*/ 	.word	0xffffffff


	//   ....[33]....
        /*05f0*/ 	.word	0xffffffff


	//   ....[34]....
        /*05f4*/ 	.word	0xffffffff


	//   ....[35]....
        /*05f8*/ 	.word	0xffffffff


	//   ....[36]....
        /*05fc*/ 	.word	0xffffffff


	//   ....[37]....
        /*0600*/ 	.word	0xffffffff


	//   ....[38]....
        /*0604*/ 	.word	0xffffffff


	//   ....[39]....
        /*0608*/ 	.word	0xffffffff


	//   ....[40]....
        /*060c*/ 	.word	0xffffffff


	//   ....[41]....
        /*0610*/ 	.word	0xffffffff


	//   ....[42]....
        /*0614*/ 	.word	0xffffffff


	//   ....[43]....
        /*0618*/ 	.word	0xffffffff


	//   ....[44]....
        /*061c*/ 	.word	0xffffffff


	//   ....[45]....
        /*0620*/ 	.word	0xffffffff


	//   ....[46]....
        /*0624*/ 	.word	0xffffffff


	//   ....[47]....
        /*0628*/ 	.word	0xffffffff


	//   ....[48]....
        /*062c*/ 	.word	0xffffffff


	//   ....[49]....
        /*0630*/ 	.word	0xffffffff


	//   ....[50]....
        /*0634*/ 	.word	0xffffffff


	//   ....[51]....
        /*0638*/ 	.word	0xffffffff


	//   ....[52]....
        /*063c*/ 	.word	0xffffffff


	//   ....[53]....
        /*0640*/ 	.word	0xffffffff


	//   ....[54]....
        /*0644*/ 	.word	0xffffffff


	//   ....[55]....
        /*0648*/ 	.word	0xffffffff


	//   ....[56]....
        /*064c*/ 	.word	0xffffffff


	//   ....[57]....
        /*0650*/ 	.word	0xffffffff


	//   ....[58]....
        /*0654*/ 	.word	0xffffffff


	//   ....[59]....
        /*0658*/ 	.word	0xffffffff


	//   ....[60]....
        /*065c*/ 	.word	0xffffffff


	//   ....[61]....
        /*0660*/ 	.word	0xffffffff


	//   ....[62]....
        /*0664*/ 	.word	0xffffffff


	//   ....[63]....
        /*0668*/ 	.word	0xffffffff


	//   ....[64]....
        /*066c*/ 	.word	0xffffffff


	//   ....[65]....
        /*0670*/ 	.word	0xffffffff


	//   ....[66]....
        /*0674*/ 	.word	0xffffffff


	//   ....[67]....
        /*0678*/ 	.word	0xffffffff


	//   ....[68]....
        /*067c*/ 	.word	0xffffffff


	//   ....[69]....
        /*0680*/ 	.word	0xffffffff


	//   ....[70]....
        /*0684*/ 	.word	0xffffffff


	//   ....[71]....
        /*0688*/ 	.word	0xffffffff


	//   ....[72]....
        /*068c*/ 	.word	0xffffffff


	//   ....[73]....
        /*0690*/ 	.word	0xffffffff


	//   ....[74]....
        /*0694*/ 	.word	0xffffffff


	//   ....[75]....
        /*0698*/ 	.word	0xffffffff


	//   ....[76]....
        /*069c*/ 	.word	0xffffffff


	//   ....[77]....
        /*06a0*/ 	.word	0xffffffff


	//   ....[78]....
        /*06a4*/ 	.word	0xffffffff


	//   ....[79]....
        /*06a8*/ 	.word	0xffffffff


	//   ....[80]....
        /*06ac*/ 	.word	0xffffffff


	//   ....[81]....
        /*06b0*/ 	.word	0xffffffff


	//   ....[82]....
        /*06b4*/ 	.word	0xffffffff


	//   ....[83]....
        /*06b8*/ 	.word	0xffffffff


	//   ....[84]....
        /*06bc*/ 	.word	0xffffffff


	//   ....[85]....
        /*06c0*/ 	.word	0xffffffff


	//   ....[86]....
        /*06c4*/ 	.word	0xffffffff


	//   ....[87]....
        /*06c8*/ 	.word	0xffffffff


	//   ....[88]....
        /*06cc*/ 	.word	0xffffffff


	//   ....[89]....
        /*06d0*/ 	.word	0xffffffff


	//   ....[90]....
        /*06d4*/ 	.word	0xffffffff


	//   ....[91]....
        /*06d8*/ 	.word	0xffffffff


	//   ....[92]....
        /*06dc*/ 	.word	0xffffffff


	//   ....[93]....
        /*06e0*/ 	.word	0xffffffff


	//   ....[94]....
        /*06e4*/ 	.word	0xffffffff


	//   ....[95]....
        /*06e8*/ 	.word	0xffffffff


	//   ....[96]....
        /*06ec*/ 	.word	0xffffffff


	//   ....[97]....
        /*06f0*/ 	.word	0xffffffff


	//   ....[98]....
        /*06f4*/ 	.word	0xffffffff


	//   ....[99]....
        /*06f8*/ 	.word	0xffffffff


	//   ....[100]....
        /*06fc*/ 	.word	0xffffffff


	//   ....[101]....
        /*0700*/ 	.word	0xffffffff


	//   ....[102]....
        /*0704*/ 	.word	0xffffffff


	//   ....[103]....
        /*0708*/ 	.word	0xffffffff


	//   ....[104]....
        /*070c*/ 	.word	0xffffffff


	//   ....[105]....
        /*0710*/ 	.word	0xffffffff


	//   ....[106]....
        /*0714*/ 	.word	0xffffffff


	//   ....[107]....
        /*0718*/ 	.word	0xffffffff


	//   ....[108]....
        /*071c*/ 	.word	0xffffffff


	//   ....[109]....
        /*0720*/ 	.word	0xffffffff


	//   ....[110]....
        /*0724*/ 	.word	0xffffffff


	//   ....[111]....
        /*0728*/ 	.word	0xffffffff


	//   ....[112]....
        /*072c*/ 	.word	0xffffffff


	//   ....[113]....
        /*0730*/ 	.word	0xffffffff


	//   ....[114]....
        /*0734*/ 	.word	0xffffffff


	//   ....[115]....
        /*0738*/ 	.word	0xffffffff


	//   ....[116]....
        /*073c*/ 	.word	0xffffffff


	//   ....[117]....
        /*0740*/ 	.word	0xffffffff


	//   ....[118]....
        /*0744*/ 	.word	0xffffffff


	//   ....[119]....
        /*0748*/ 	.word	0xffffffff


	//   ....[120]....
        /*074c*/ 	.word	0xffffffff


	//   ....[121]....
        /*0750*/ 	.word	0xffffffff


	//   ....[122]....
        /*0754*/ 	.word	0xffffffff


	//   ....[123]....
        /*0758*/ 	.word	0xffffffff


	//   ....[124]....
        /*075c*/ 	.word	0xffffffff


	//   ....[125]....
        /*0760*/ 	.word	0xffffffff


	//   ....[126]....
        /*0764*/ 	.word	0xffffffff


	//   ....[127]....
        /*0768*/ 	.word	0xffffffff


	//   ....[128]....
        /*076c*/ 	.word	0xffffffff


	//   ....[129]....
        /*0770*/ 	.word	0xffffffff


	//   ....[130]....
        /*0774*/ 	.word	0xffffffff


	//   ....[131]....
        /*0778*/ 	.word	0xffffffff


	//   ....[132]....
        /*077c*/ 	.word	0x0500000f


	//   ....[133]....
        /*0780*/ 	.word	0x0500000f


	//   ....[134]....
        /*0784*/ 	.word	0x0500000f


	//   ....[135]....
        /*0788*/ 	.word	0x0500000f


	//   ....[136]....
        /*078c*/ 	.word	0x0500000f


	//   ....[137]....
        /*0790*/ 	.word	0x0500000f


	//   ....[138]....
        /*0794*/ 	.word	0x0500000f


	//   ....[139]....
        /*0798*/ 	.word	0x0500000f


	//   ....[140]....
        /*079c*/ 	.word	0x0500000f


	//   ....[141]....
        /*07a0*/ 	.word	0x0500000f


	//   ....[142]....
        /*07a4*/ 	.word	0x0500000f


	//   ....[143]....
        /*07a8*/ 	.word	0x0500000f


	//   ....[144]....
        /*07ac*/ 	.word	0x0500000f


	//   ....[145]....
        /*07b0*/ 	.word	0x0500000f


	//   ....[146]....
        /*07b4*/ 	.word	0x0500000f


	//   ....[147]....
        /*07b8*/ 	.word	0x0500000f


	//   ....[148]....
        /*07bc*/ 	.word	0x0500000f


	//   ....[149]....
        /*07c0*/ 	.word	0x0500000f


	//   ....[150]....
        /*07c4*/ 	.word	0x0500000f


	//   ....[151]....
        /*07c8*/ 	.word	0x0500000f


	//   ....[152]....
        /*07cc*/ 	.word	0x0500000f


	//   ....[153]....
        /*07d0*/ 	.word	0x0500000f


	//   ....[154]....
        /*07d4*/ 	.word	0x0500000f


	//   ....[155]....
        /*07d8*/ 	.word	0x0500000f


	//   ....[156]....
        /*07dc*/ 	.word	0x0500000f


	//   ....[157]....
        /*07e0*/ 	.word	0x0500000f


	//   ....[158]....
        /*07e4*/ 	.word	0x0500000f


	//   ....[159]....
        /*07e8*/ 	.word	0x0500000f


	//   ....[160]....
        /*07ec*/ 	.word	0x0500000f


	//   ....[161]....
        /*07f0*/ 	.word	0x0500000f


	//   ....[162]....
        /*07f4*/ 	.word	0x0500000f


	//   ....[163]....
        /*07f8*/ 	.word	0x0500000f


	//   ....[164]....
        /*07fc*/ 	.word	0x0500000f


	//   ....[165]....
        /*0800*/ 	.word	0x0500000f


	//   ....[166]....
        /*0804*/ 	.word	0x0500000f


	//   ....[167]....
        /*0808*/ 	.word	0x0500000f


	//   ....[168]....
        /*080c*/ 	.word	0x0500000f


	//   ....[169]....
        /*0810*/ 	.word	0x0500000f


	//   ....[170]....
        /*0814*/ 	.word	0x0500000f


	//   ....[171]....
        /*0818*/ 	.word	0x0500000f


	//   ....[172]....
        /*081c*/ 	.word	0x0500000f


	//   ....[173]....
        /*0820*/ 	.word	0x0500000f


	//   ....[174]....
        /*0824*/ 	.word	0x0500000f


	//   ....[175]....
        /*0828*/ 	.word	0x0500000f


	//   ....[176]....
        /*082c*/ 	.word	0x0500000f


	//   ....[177]....
        /*0830*/ 	.word	0x0500000f


	//   ....[178]....
        /*0834*/ 	.word	0x0500000f


	//   ....[179]....
        /*0838*/ 	.word	0x0500000f


	//   ....[180]....
        /*083c*/ 	.word	0x0500000f


	//   ....[181]....
        /*0840*/ 	.word	0x0500000f


	//   ....[182]....
        /*0844*/ 	.word	0x0500000f


	//   ....[183]....
        /*0848*/ 	.word	0x0500000f


	//   ....[184]....
        /*084c*/ 	.word	0x0500000f


	//   ....[185]....
        /*0850*/ 	.word	0x0500000f


	//   ....[186]....
        /*0854*/ 	.word	0x0500000f


	//   ....[187]....
        /*0858*/ 	.word	0x0500000f


	//   ....[188]....
        /*085c*/ 	.word	0x0500000f


	//   ....[189]....
        /*0860*/ 	.word	0x0500000f


	//   ....[190]....
        /*0864*/ 	.word	0x0500000f


	//   ....[191]....
        /*0868*/ 	.word	0x0500000f


	//   ....[192]....
        /*086c*/ 	.word	0x0500000f


	//   ....[193]....
        /*0870*/ 	.word	0x0500000f


	//   ....[194]....
        /*0874*/ 	.word	0x0500000f


	//   ....[195]....
        /*0878*/ 	.word	0x0500000f


	//   ....[196]....
        /*087c*/ 	.word	0x0500000f


	//   ....[197]....
        /*0880*/ 	.word	0x0500000f


	//   ....[198]....
        /*0884*/ 	.word	0x0500000f


	//   ....[199]....
        /*0888*/ 	.word	0x0500000f


	//   ....[200]....
        /*088c*/ 	.word	0x0500000f


	//   ....[201]....
        /*0890*/ 	.word	0x0500000f


	//   ....[202]....
        /*0894*/ 	.word	0x0500000f


	//   ....[203]....
        /*0898*/ 	.word	0x0500000f


	//   ....[204]....
        /*089c*/ 	.word	0x0500000f


	//   ....[205]....
        /*08a0*/ 	.word	0x0500000f


	//   ....[206]....
        /*08a4*/ 	.word	0x0500000f


	//   ....[207]....
        /*08a8*/ 	.word	0x0500000f


	//   ....[208]....
        /*08ac*/ 	.word	0x0500000f


	//----- nvinfo : EIATTR_COOP_GROUP_INSTR_OFFSETS
	.align		4
.L_361:
        /*08b0*/ 	.byte	0x04, 0x28
        /*08b2*/ 	.short	(.L_363 - .L_362)


	//   ....[0]....
.L_362:
        /*08b4*/ 	.word	0x00000070


	//   ....[1]....
        /*08b8*/ 	.word	0x000001a0


	//   ....[2]....
        /*08bc*/ 	.word	0x000001f0


	//   ....[3]....
        /*08c0*/ 	.word	0x00000420


	//   ....[4]....
        /*08c4*/ 	.word	0x00000580


	//   ....[5]....
        /*08c8*/ 	.word	0x000006a0


	//   ....[6]....
        /*08cc*/ 	.word	0x00000800


	//   ....[7]....
        /*08d0*/ 	.word	0x0000feb0


	//   ....[8]....
        /*08d4*/ 	.word	0x000107e0


	//   ....[9]....
        /*08d8*/ 	.word	0x000107f0


	//   ....[10]....
        /*08dc*/ 	.word	0x00010800


	//   ....[11]....
        /*08e0*/ 	.word	0x00010810


	//   ....[12]....
        /*08e4*/ 	.word	0x00013dc0


	//   ....[13]....
        /*08e8*/ 	.word	0x00013dd0


	//   ....[14]....
        /*08ec*/ 	.word	0x00013de0


	//   ....[15]....
        /*08f0*/ 	.word	0x00013df0


	//   ....[16]....
        /*08f4*/ 	.word	0x00018830


	//   ....[17]....
        /*08f8*/ 	.word	0x00018860


	//   ....[18]....
        /*08fc*/ 	.word	0x000194b0


	//   ....[19]....
        /*0900*/ 	.word	0x00019580


	//   ....[20]....
        /*0904*/ 	.word	0x0001a110


	//   ....[21]....
        /*0908*/ 	.word	0x0001a1a0


	//   ....[22]....
        /*090c*/ 	.word	0x0001cc70


	//   ....[23]....
        /*0910*/ 	.word	0x0001d680


	//   ....[24]....
        /*0914*/ 	.word	0x0001dae0


	//   ....[25]....
        /*0918*/ 	.word	0x0001dc00


	//   ....[26]....
        /*091c*/ 	.word	0x0001e6d0


	//   ....[27]....
        /*0920*/ 	.word	0x0001e740


	//   ....[28]....
        /*0924*/ 	.word	0x00021e70


	//   ....[29]....
        /*0928*/ 	.word	0x00021ec0


	//   ....[30]....
        /*092c*/ 	.word	0x00021f10


	//   ....[31]....
        /*0930*/ 	.word	0x00021f40


	//   ....[32]....
        /*0934*/ 	.word	0x00023b10


	//   ....[33]....
        /*0938*/ 	.word	0x00023b20


	//   ....[34]....
        /*093c*/ 	.word	0x00023ba0


	//   ....[35]....
        /*0940*/ 	.word	0x00023bb0


	//   ....[36]....
        /*0944*/ 	.word	0x00024910


	//   ....[37]....
        /*0948*/ 	.word	0x00024940


	//   ....[38]....
        /*094c*/ 	.word	0x00024970


	//   ....[39]....
        /*0950*/ 	.word	0x000249a0


	//   ....[40]....
        /*0954*/ 	.word	0x000249d0


	//   ....[41]....
        /*0958*/ 	.word	0x00024a00


	//   ....[42]....
        /*095c*/ 	.word	0x00024a30


	//   ....[43]....
        /*0960*/ 	.word	0x00024a60


	//   ....[44]....
        /*0964*/ 	.word	0x00024a90


	//   ....[45]....
        /*0968*/ 	.word	0x00024ac0


	//   ....[46]....
        /*096c*/ 	.word	0x00024af0


	//   ....[47]....
        /*0970*/ 	.word	0x00024b20


	//   ....[48]....
        /*0974*/ 	.word	0x00024b50


	//   ....[49]....
        /*0978*/ 	.word	0x00024b80


	//   ....[50]....
        /*097c*/ 	.word	0x00024bb0


	//   ....[51]....
        /*0980*/ 	.word	0x00024be0


	//   ....[52]....
        /*0984*/ 	.word	0x00024c10


	//   ....[53]....
        /*0988*/ 	.word	0x00024c40


	//   ....[54]....
        /*098c*/ 	.word	0x00024c70


	//   ....[55]....
        /*0990*/ 	.word	0x00024ca0


	//   ....[56]....
        /*0994*/ 	.word	0x00024cd0


	//   ....[57]....
        /*0998*/ 	.word	0x00024d00


	//   ....[58]....
        /*099c*/ 	.word	0x00024d30


	//   ....[59]....
        /*09a0*/ 	.word	0x00024d50


	//   ....[60]....
        /*09a4*/ 	.word	0x00024d60


	//   ....[61]....
        /*09a8*/ 	.word	0x00024d70


	//   ....[62]....
        /*09ac*/ 	.word	0x00024d90


	//   ....[63]....
        /*09b0*/ 	.word	0x00024da0


	//   ....[64]....
        /*09b4*/ 	.word	0x00024db0


	//   ....[65]....
        /*09b8*/ 	.word	0x00024dc0


	//   ....[66]....
        /*09bc*/ 	.word	0x00024df0


	//   ....[67]....
        /*09c0*/ 	.word	0x00024e20


	//   ....[68]....
        /*09c4*/ 	.word	0x000253d0


	//   ....[69]....
        /*09c8*/ 	.word	0x00025410


	//   ....[70]....
        /*09cc*/ 	.word	0x00025440


	//   ....[71]....
        /*09d0*/ 	.word	0x00025470


	//   ....[72]....
        /*09d4*/ 	.word	0x00025a70


	//   ....[73]....
        /*09d8*/ 	.word	0x00025a80


	//   ....[74]....
        /*09dc*/ 	.word	0x00025b40


	//   ....[75]....
        /*09e0*/ 	.word	0x00025b60


	//   ....[76]....
        /*09e4*/ 	.word	0x00025c20


	//   ....[77]....
        /*09e8*/ 	.word	0x00025c40


	//   ....[78]....
        /*09ec*/ 	.word	0x00025d10


	//   ....[79]....
        /*09f0*/ 	.word	0x00025d30


	//   ....[80]....
        /*09f4*/ 	.word	0x00026500


	//   ....[81]....
        /*09f8*/ 	.word	0x00026510


	//   ....[82]....
        /*09fc*/ 	.word	0x00026650


	//   ....[83]....
        /*0a00*/ 	.word	0x00026660


	//   ....[84]....
        /*0a04*/ 	.word	0x00026790


	//   ....[85]....
        /*0a08*/ 	.word	0x000267a0


	//   ....[86]....
        /*0a0c*/ 	.word	0x000268d0


	//   ....[87]....
        /*0a10*/ 	.word	0x000268e0


	//   ....[88]....
        /*0a14*/ 	.word	0x00026a70


	//   ....[89]....
        /*0a18*/ 	.word	0x00026c50


	//   ....[90]....
        /*0a1c*/ 	.word	0x00026c80


	//   ....[91]....
        /*0a20*/ 	.word	0x00026cb0


	//   ....[92]....
        /*0a24*/ 	.word	0x00026ce0


	//   ....[93]....
        /*0a28*/ 	.word	0x00026d10


	//   ....[94]....
        /*0a2c*/ 	.word	0x00026d40


	//   ....[95]....
        /*0a30*/ 	.word	0x00026eb0


	//   ....[96]....
        /*0a34*/ 	.word	0x00026ee0


	//   ....[97]....
        /*0a38*/ 	.word	0x00026f10


	//   ....[98]....
        /*0a3c*/ 	.word	0x00026f40


	//   ....[99]....
        /*0a40*/ 	.word	0x00026f70


	//   ....[100]....
        /*0a44*/ 	.word	0x00026fa0


	//   ....[101]....
        /*0a48*/ 	.word	0x00027040


	//   ....[102]....
        /*0a4c*/ 	.word	0x000270a0


	//   ....[103]....
        /*0a50*/ 	.word	0x00027130


	//   ....[104]....
        /*0a54*/ 	.word	0x00028100


	//   ....[105]....
        /*0a58*/ 	.word	0x00029b80


	//   ....[106]....
        /*0a5c*/ 	.word	0x0002a9a0


	//   ....[107]....
        /*0a60*/ 	.word	0x0002a9c0


	//   ....[108]....
        /*0a64*/ 	.word	0x0002a9e0


	//   ....[109]....
        /*0a68*/ 	.word	0x0002aaa0


	//   ....[110]....
        /*0a6c*/ 	.word	0x0002aad0


	//   ....[111]....
        /*0a70*/ 	.word	0x0002ab60


	//   ....[112]....
        /*0a74*/ 	.word	0x0002ab70


	//   ....[113]....
        /*0a78*/ 	.word	0x0002ac00


	//   ....[114]....
        /*0a7c*/ 	.word	0x0002c980


	//   ....[115]....
        /*0a80*/ 	.word	0x0002c9b0


	//   ....[116]....
        /*0a84*/ 	.word	0x0002c9f0


	//   ....[117]....
        /*0a88*/ 	.word	0x0002ca20


	//   ....[118]....
        /*0a8c*/ 	.word	0x0002ca50


	//   ....[119]....
        /*0a90*/ 	.word	0x0002ca80


	//   ....[120]....
        /*0a94*/ 	.word	0x0002cab0


	//   ....[121]....
        /*0a98*/ 	.word	0x0002cae0


	//   ....[122]....
        /*0a9c*/ 	.word	0x0002cc60


	//   ....[123]....
        /*0aa0*/ 	.word	0x0002cc90


	//   ....[124]....
        /*0aa4*/ 	.word	0x0002ccc0


	//   ....[125]....
        /*0aa8*/ 	.word	0x0002ccf0


	//   ....[126]....
        /*0aac*/ 	.word	0x0002cd20


	//   ....[127]....
        /*0ab0*/ 	.word	0x0002cd50


	//   ....[128]....
        /*0ab4*/ 	.word	0x0002ce10


	//   ....[129]....
        /*0ab8*/ 	.word	0x0002ce30


	//   ....[130]....
        /*0abc*/ 	.word	0x0002cea0


	//   ....[131]....
        /*0ac0*/ 	.word	0x0002d580


	//   ....[132]....
        /*0ac4*/ 	.word	0x0002da30


	//   ....[133]....
        /*0ac8*/ 	.word	0x0002dad0


	//   ....[134]....
        /*0acc*/ 	.word	0x0002db60


	//   ....[135]....
        /*0ad0*/ 	.word	0x0002dbb0


	//   ....[136]....
        /*0ad4*/ 	.word	0x0002dc00


	//   ....[137]....
        /*0ad8*/ 	.word	0x0002dcd0


	//   ....[138]....
        /*0adc*/ 	.word	0x0002dd60


	//   ....[139]....
        /*0ae0*/ 	.word	0x0002ddb0


	//   ....[140]....
        /*0ae4*/ 	.word	0x0002de00


	//   ....[141]....
        /*0ae8*/ 	.word	0x0002e0e0


	//   ....[142]....
        /*0aec*/ 	.word	0x0002e200


	//   ....[143]....
        /*0af0*/ 	.word	0x0002e320


	//   ....[144]....
        /*0af4*/ 	.word	0x0002e3d0


	//   ....[145]....
        /*0af8*/ 	.word	0x0002e430


	//   ....[146]....
        /*0afc*/ 	.word	0x0002e4b0


	//   ....[147]....
        /*0b00*/ 	.word	0x0002e510


	//   ....[148]....
        /*0b04*/ 	.word	0x0002e570


	//   ....[149]....
        /*0b08*/ 	.word	0x0002e5d0


	//   ....[150]....
        /*0b0c*/ 	.word	0x0002e650


	//   ....[151]....
        /*0b10*/ 	.word	0x0002e6b0


	//   ....[152]....
        /*0b14*/ 	.word	0x0002e730


	//   ....[153]....
        /*0b18*/ 	.word	0x0002e790


	//   ....[154]....
        /*0b1c*/ 	.word	0x0002e810


	//   ....[155]....
        /*0b20*/ 	.word	0x0002e870


	//   ....[156]....
        /*0b24*/ 	.word	0x0002e8f0


	//   ....[157]....
        /*0b28*/ 	.word	0x0002e950


	//   ....[158]....
        /*0b2c*/ 	.word	0x0002e9e0


	//   ....[159]....
        /*0b30*/ 	.word	0x0002ea40


	//   ....[160]....
        /*0b34*/ 	.word	0x0002eac0


	//   ....[161]....
        /*0b38*/ 	.word	0x0002eb20


	//   ....[162]....
        /*0b3c*/ 	.word	0x0002eb80


	//   ....[163]....
        /*0b40*/ 	.word	0x0002ebe0


	//   ....[164]....
        /*0b44*/ 	.word	0x0002ec40


	//   ....[165]....
        /*0b48*/ 	.word	0x0002eca0


	//   ....[166]....
        /*0b4c*/ 	.word	0x0002ed20


	//   ....[167]....
        /*0b50*/ 	.word	0x0002ed80


	//   ....[168]....
        /*0b54*/ 	.word	0x0002ee00


	//   ....[169]....
        /*0b58*/ 	.word	0x0002ee60


	//   ....[170]....
        /*0b5c*/ 	.word	0x0002eee0


	//   ....[171]....
        /*0b60*/ 	.word	0x0002ef40


	//   ....[172]....
        /*0b64*/ 	.word	0x0002efc0


	//   ....[173]....
        /*0b68*/ 	.word	0x0002f0b0


	//   ....[174]....
        /*0b6c*/ 	.word	0x0002f100


	//   ....[175]....
        /*0b70*/ 	.word	0x0002f190


	//   ....[176]....
        /*0b74*/ 	.word	0x0002f220


	//   ....[177]....
        /*0b78*/ 	.word	0x0002f2b0


	//   ....[178]....
        /*0b7c*/ 	.word	0x0002f340


	//   ....[179]....
        /*0b80*/ 	.word	0x0002f3d0


	//   ....[180]....
        /*0b84*/ 	.word	0x0002f460


	//   ....[181]....
        /*0b88*/ 	.word	0x0002f520


	//   ....[182]....
        /*0b8c*/ 	.word	0x0002f810


	//   ....[183]....
        /*0b90*/ 	.word	0x0002fa30


	//   ....[184]....
        /*0b94*/ 	.word	0x0002fa80


	//   ....[185]....
        /*0b98*/ 	.word	0x0002fae0


	//   ....[186]....
        /*0b9c*/ 	.word	0x0002fb90


	//   ....[187]....
        /*0ba0*/ 	.word	0x0002fc50


	//   ....[188]....
        /*0ba4*/ 	.word	0x0002fd30


	//   ....[189]....
        /*0ba8*/ 	.word	0x0002fe00


	//   ....[190]....
        /*0bac*/ 	.word	0x0002ff00


	//   ....[191]....
        /*0bb0*/ 	.word	0x000301e0


	//   ....[192]....
        /*0bb4*/ 	.word	0x00030280


	//   ....[193]....
        /*0bb8*/ 	.word	0x000303a0


	//   ....[194]....
        /*0bbc*/ 	.word	0x00030420


	//   ....[195]....
        /*0bc0*/ 	.word	0x000304a0


	//   ....[196]....
        /*0bc4*/ 	.word	0x00030520


	//   ....[197]....
        /*0bc8*/ 	.word	0x000305a0


	//   ....[198]....
        /*0bcc*/ 	.word	0x00030630


	//   ....[199]....
        /*0bd0*/ 	.word	0x000306d0


	//   ....[200]....
        /*0bd4*/ 	.word	0x00030780


	//   ....[201]....
        /*0bd8*/ 	.word	0x00030800


	//   ....[202]....
        /*0bdc*/ 	.word	0x00030880


	//   ....[203]....
        /*0be0*/ 	.word	0x00030900


	//   ....[204]....
        /*0be4*/ 	.word	0x00030990


	//   ....[205]....
        /*0be8*/ 	.word	0x00030a10


	//   ....[206]....
        /*0bec*/ 	.word	0x00030ab0


	//   ....[207]....
        /*0bf0*/ 	.word	0x00030b40


	//   ....[208]....
        /*0bf4*/ 	.word	0x00030c70


	//----- nvinfo : EIATTR_REG_RECONFIG
	.align		4
.L_363:
        /*0bf8*/ 	.byte	0x01, 0x54
	.zero		2


	//----- nvinfo : EIATTR_SYSCALL_OFFSETS
	.align		4
        /*0bfc*/ 	.byte	0x04, 0x46
        /*0bfe*/ 	.short	(.L_365 - .L_364)


	//   ....[0]....
.L_364:
        /*0c00*/ 	.word	0x00001ca0


	//   ....[1]....
        /*0c04*/ 	.word	0x00001df0


	//   ....[2]....
        /*0c08*/ 	.word	0x00010040


	//   ....[3]....
        /*0c0c*/ 	.word	0x000105c0


	//   ....[4]....
        /*0c10*/ 	.word	0x000295b0


	//   ....[5]....
        /*0c14*/ 	.word	0x00029750


	//   ....[6]....
        /*0c18*/ 	.word	0x000298b0


	//   ....[7]....
        /*0c1c*/ 	.word	0x00029a00


	//   ....[8]....
        /*0c20*/ 	.word	0x0002a570


	//----- nvinfo : EIATTR_MBARRIER_INSTR_OFFSETS
	.align		4
.L_365:
        /*0c24*/ 	.byte	0x04, 0x39
        /*0c26*/ 	.short	(.L_367 - .L_366)


	//   ....[0]....
.L_366:
        /*0c28*/ 	.word	0x000002d0
        /*0c2c*/ 	.word	0x000000ff
        /*0c30*/ 	.word	0x00029800
        /*0c34*/ 	.short	0x0100
        /*0c36*/ 	.byte	0x08
	.zero		1


	//   ....[1]....
        /*0c38*/ 	.word	0x000002e0
        /*0c3c*/ 	.word	0x000000ff
        /*0c40*/ 	.word	0x00029820
        /*0c44*/ 	.short	0x0100
        /*0c46*/ 	.byte	0x08
	.zero		1


	//   ....[2]....
        /*0c48*/ 	.word	0x000003d0
        /*0c4c*/ 	.word	0x000000ff
        /*0c50*/ 	.word	0x00029830
        /*0c54*/ 	.short	0x0100
        /*0c56*/ 	.byte	0x08
	.zero		1


	//   ....[3]....
        /*0c58*/ 	.word	0x000003e0
        /*0c5c*/ 	.word	0x000000ff
        /*0c60*/ 	.word	0x00029840
        /*0c64*/ 	.short	0x0100
        /*0c66*/ 	.byte	0x08
	.zero		1


	//   ....[4]....
        /*0c68*/ 	.word	0x000003f0
        /*0c6c*/ 	.word	0x000000ff
        /*0c70*/ 	.word	0x00029838
        /*0c74*/ 	.short	0x0100
        /*0c76*/ 	.byte	0x08
	.zero		1


	//   ....[5]....
        /*0c78*/ 	.word	0x00000400
        /*0c7c*/ 	.word	0x000000ff
        /*0c80*/ 	.word	0x00029848
        /*0c84*/ 	.short	0x0100
        /*0c86*/ 	.byte	0x08
	.zero		1


	//   ....[6]....
        /*0c88*/ 	.word	0x00000530
        /*0c8c*/ 	.word	0x000000ff
        /*0c90*/ 	.word	0x00029850
        /*0c94*/ 	.short	0x0100
        /*0c96*/ 	.byte	0x08
	.zero		1


	//   ....[7]....
        /*0c98*/ 	.word	0x00000540
        /*0c9c*/ 	.word	0x000000ff
        /*0ca0*/ 	.word	0x00029860
        /*0ca4*/ 	.short	0x0100
        /*0ca6*/ 	.byte	0x08
	.zero		1


	//   ....[8]....
        /*0ca8*/ 	.word	0x00000550
        /*0cac*/ 	.word	0x000000ff
        /*0cb0*/ 	.word	0x00029858
        /*0cb4*/ 	.short	0x0100
        /*0cb6*/ 	.byte	0x08
	.zero		1


	//   ....[9]....
        /*0cb8*/ 	.word	0x00000560
        /*0cbc*/ 	.word	0x000000ff
        /*0cc0*/ 	.word	0x00029868
        /*0cc4*/ 	.short	0x0100
        /*0cc6*/ 	.byte	0x08
	.zero		1


	//   ....[10]....
        /*0cc8*/ 	.word	0x00000650
        /*0ccc*/ 	.word	0x000000ff
        /*0cd0*/ 	.word	0x00029870
        /*0cd4*/ 	.short	0x0100
        /*0cd6*/ 	.byte	0x06
	.zero		1


	//   ....[11]....
        /*0cd8*/ 	.word	0x00000660
        /*0cdc*/ 	.word	0x000000ff
        /*0ce0*/ 	.word	0x00029880
        /*0ce4*/ 	.short	0x0100
        /*0ce6*/ 	.byte	0x06
	.zero		1


	//   ....[12]....
        /*0ce8*/ 	.word	0x00000670
        /*0cec*/ 	.word	0x000000ff
        /*0cf0*/ 	.word	0x00029878
        /*0cf4*/ 	.short	0x0100
        /*0cf6*/ 	.byte	0x06
	.zero		1


	//   ....[13]....
        /*0cf8*/ 	.word	0x00000680
        /*0cfc*/ 	.word	0x000000ff
        /*0d00*/ 	.word	0x00029888
        /*0d04*/ 	.short	0x0100
        /*0d06*/ 	.byte	0x06
	.zero		1


	//   ....[14]....
        /*0d08*/ 	.word	0x000007b0
        /*0d0c*/ 	.word	0x000000ff
        /*0d10*/ 	.word	0x00029890
        /*0d14*/ 	.short	0x0100
        /*0d16*/ 	.byte	0x08
	.zero		1


	//   ....[15]....
        /*0d18*/ 	.word	0x000007c0
        /*0d1c*/ 	.word	0x000000ff
        /*0d20*/ 	.word	0x000298a0
        /*0d24*/ 	.short	0x0100
        /*0d26*/ 	.byte	0x08
	.zero		1


	//   ....[16]....
        /*0d28*/ 	.word	0x000007d0
        /*0d2c*/ 	.word	0x000000ff
        /*0d30*/ 	.word	0x00029898
        /*0d34*/ 	.short	0x0100
        /*0d36*/ 	.byte	0x08
	.zero		1


	//   ....[17]....
        /*0d38*/ 	.word	0x000007e0
        /*0d3c*/ 	.word	0x000000ff
        /*0d40*/ 	.word	0x000298a8
        /*0d44*/ 	.short	0x0100
        /*0d46*/ 	.byte	0x08
	.zero		1


	//   ....[18]....
        /*0d48*/ 	.word	0x00000910
        /*0d4c*/ 	.word	0x000000ff
        /*0d50*/ 	.word	0x000298b0
        /*0d54*/ 	.short	0x0100
        /*0d56*/ 	.byte	0x08
	.zero		1


	//   ....[19]....
        /*0d58*/ 	.word	0x00000920
        /*0d5c*/ 	.word	0x000000ff
        /*0d60*/ 	.word	0x000298c0
        /*0d64*/ 	.short	0x0100
        /*0d66*/ 	.byte	0x08
	.zero		1


	//   ....[20]....
        /*0d68*/ 	.word	0x00000930
        /*0d6c*/ 	.word	0x000000ff
        /*0d70*/ 	.word	0x000298b8
        /*0d74*/ 	.short	0x0100
        /*0d76*/ 	.byte	0x08
	.zero		1


	//   ....[21]....
        /*0d78*/ 	.word	0x00000940
        /*0d7c*/ 	.word	0x000000ff
        /*0d80*/ 	.word	0x000298c8
        /*0d84*/ 	.short	0x0100
        /*0d86*/ 	.byte	0x08
	.zero		1


	//   ....[22]....
        /*0d88*/ 	.word	0x00003590
        /*0d8c*/ 	.word	0x00000061
        /*0d90*/ 	.word	0x00029890
        /*0d94*/ 	.short	0x010a
        /*0d96*/ 	.byte	0x3f
	.zero		1


	//   ....[23]....
        /*0d98*/ 	.word	0x000092e0
        /*0d9c*/ 	.word	0x00000061
        /*0da0*/ 	.word	0x00029890
        /*0da4*/ 	.short	0x010a
        /*0da6*/ 	.byte	0x3f
	.zero		1


	//   ....[24]....
        /*0da8*/ 	.word	0x0000f1f0
        /*0dac*/ 	.word	0x00000061
        /*0db0*/ 	.word	0x00029890
        /*0db4*/ 	.short	0x010a
        /*0db6*/ 	.byte	0x3f
	.zero		1


	//   ....[25]....
        /*0db8*/ 	.word	0x0000f5c0
        /*0dbc*/ 	.word	0x00000028
        /*0dc0*/ 	.word	0x00000000
        /*0dc4*/ 	.short	0x0101
        /*0dc6*/ 	.byte	0x3f
	.zero		1


	//   ....[26]....
        /*0dc8*/ 	.word	0x0000f600
        /*0dcc*/ 	.word	0x00000061
        /*0dd0*/ 	.word	0x000298b0
        /*0dd4*/ 	.short	0x010a
        /*0dd6*/ 	.byte	0x3f
	.zero		1


	//   ....[27]....
        /*0dd8*/ 	.word	0x0000faa0
        /*0ddc*/ 	.word	0x00000061
        /*0de0*/ 	.word	0x00000000
        /*0de4*/ 	.short	0x0101
        /*0de6*/ 	.byte	0x3f
	.zero		1


	//   ....[28]....
        /*0de8*/ 	.word	0x00010340
        /*0dec*/ 	.word	0x00000010
        /*0df0*/ 	.word	0x00029800
        /*0df4*/ 	.short	0x010a
        /*0df6*/ 	.byte	0x3f
	.zero		1


	//   ....[29]....
        /*0df8*/ 	.word	0x00010390
        /*0dfc*/ 	.word	0x00000010
        /*0e00*/ 	.word	0x00029800
        /*0e04*/ 	.short	0x010a
        /*0e06*/ 	.byte	0x3f
	.zero		1


	//   ....[30]....
        /*0e08*/ 	.word	0x00010d30
        /*0e0c*/ 	.word	0x00000010
        /*0e10*/ 	.word	0x00029800
        /*0e14*/ 	.short	0x010a
        /*0e16*/ 	.byte	0x3f
	.zero		1


	//   ....[31]....
        /*0e18*/ 	.word	0x00014220
        /*0e1c*/ 	.word	0x00000010
        /*0e20*/ 	.word	0x00029800
        /*0e24*/ 	.short	0x010a
        /*0e26*/ 	.byte	0x3f
	.zero		1


	//   ....[32]....
        /*0e28*/ 	.word	0x000172c0
        /*0e2c*/ 	.word	0x00000000
        /*0e30*/ 	.word	0x00029830
        /*0e34*/ 	.short	0x010a
        /*0e36*/ 	.byte	0x3f
	.zero		1


	//   ....[33]....
        /*0e38*/ 	.word	0x00017330
        /*0e3c*/ 	.word	0x00000000
        /*0e40*/ 	.word	0x00029830
        /*0e44*/ 	.short	0x010a
        /*0e46*/ 	.byte	0x3f
	.zero		1


	//   ....[34]....
        /*0e48*/ 	.word	0x00018e80
        /*0e4c*/ 	.word	0x00000000
        /*0e50*/ 	.word	0x00000000
        /*0e54*/ 	.short	0x0101
        /*0e56*/ 	.byte	0x3f
	.zero		1


	//   ....[35]....
        /*0e58*/ 	.word	0x0001b410
        /*0e5c*/ 	.word	0x0000000b
        /*0e60*/ 	.word	0x00029830
        /*0e64*/ 	.short	0x010a
        /*0e66*/ 	.byte	0x3f
	.zero		1


	//   ....[36]....
        /*0e68*/ 	.word	0x0001b460
        /*0e6c*/ 	.word	0x0000000b
        /*0e70*/ 	.word	0x00029830
        /*0e74*/ 	.short	0x010a
        /*0e76*/ 	.byte	0x3f
	.zero		1


	//   ....[37]....
        /*0e78*/ 	.word	0x0001c560
        /*0e7c*/ 	.word	0x0000000b
        /*0e80*/ 	.word	0x00029850
        /*0e84*/ 	.short	0x010a
        /*0e86*/ 	.byte	0x3f
	.zero		1


	//   ....[38]....
        /*0e88*/ 	.word	0x0001c5a0
        /*0e8c*/ 	.word	0x0000000b
        /*0e90*/ 	.word	0x00029850
        /*0e94*/ 	.short	0x010a
        /*0e96*/ 	.byte	0x3f
	.zero		1


	//   ....[39]....
        /*0e98*/ 	.word	0x0001f1a0
        /*0e9c*/ 	.word	0x00000003
        /*0ea0*/ 	.word	0x00000000
        /*0ea4*/ 	.short	0x0101
        /*0ea6*/ 	.byte	0x3f
	.zero		1


	//   ....[40]....
        /*0ea8*/ 	.word	0x0001f4a0
        /*0eac*/ 	.word	0x00000007
        /*0eb0*/ 	.word	0x00000000
        /*0eb4*/ 	.short	0x0101
        /*0eb6*/ 	.byte	0x3f
	.zero		1


	//   ....[41]....
        /*0eb8*/ 	.word	0x0001fbf0
        /*0ebc*/ 	.word	0x0000000a
        /*0ec0*/ 	.word	0x00029830
        /*0ec4*/ 	.short	0x010a
        /*0ec6*/ 	.byte	0x3f
	.zero		1


	//   ....[42]....
        /*0ec8*/ 	.word	0x0001fc40
        /*0ecc*/ 	.word	0x0000000a
        /*0ed0*/ 	.word	0x00029830
        /*0ed4*/ 	.short	0x010a
        /*0ed6*/ 	.byte	0x3f
	.zero		1


	//   ....[43]....
        /*0ed8*/ 	.word	0x00020d10
        /*0edc*/ 	.word	0x0000000a
        /*0ee0*/ 	.word	0x00029850
        /*0ee4*/ 	.short	0x010a
        /*0ee6*/ 	.byte	0x3f
	.zero		1


	//   ....[44]....
        /*0ee8*/ 	.word	0x00020d50
        /*0eec*/ 	.word	0x0000000a
        /*0ef0*/ 	.word	0x00029850
        /*0ef4*/ 	.short	0x010a
        /*0ef6*/ 	.byte	0x3f
	.zero		1


	//   ....[45]....
        /*0ef8*/ 	.word	0x00022e60
        /*0efc*/ 	.word	0x00000000
        /*0f00*/ 	.word	0x00000000
        /*0f04*/ 	.short	0x0101
        /*0f06*/ 	.byte	0x3f
	.zero		1


	//   ....[46]....
        /*0f08*/ 	.word	0x00023160
        /*0f0c*/ 	.word	0x00000007
        /*0f10*/ 	.word	0x00000000
        /*0f14*/ 	.short	0x0101
        /*0f16*/ 	.byte	0x3f
	.zero		1


	//   ....[47]....
        /*0f18*/ 	.word	0x000237a0
        /*0f1c*/ 	.word	0x0000000b
        /*0f20*/ 	.word	0x00029850
        /*0f24*/ 	.short	0x010a
        /*0f26*/ 	.byte	0x3f
	.zero		1


	//   ....[48]....
        /*0f28*/ 	.word	0x00023820
        /*0f2c*/ 	.word	0x0000000b
        /*0f30*/ 	.word	0x00029850
        /*0f34*/ 	.short	0x010a
        /*0f36*/ 	.byte	0x3f
	.zero		1


	//   ....[49]....
        /*0f38*/ 	.word	0x00023e30
        /*0f3c*/ 	.word	0x00000000
        /*0f40*/ 	.word	0x00000000
        /*0f44*/ 	.short	0x0101
        /*0f46*/ 	.byte	0x3f
	.zero		1


	//   ....[50]....
        /*0f48*/ 	.word	0x00025a60
        /*0f4c*/ 	.word	0x00000000
        /*0f50*/ 	.word	0x00000000
        /*0f54*/ 	.short	0x0101
        /*0f56*/ 	.byte	0x3f
	.zero		1


	//   ....[51]....
        /*0f58*/ 	.word	0x000281f0
        /*0f5c*/ 	.word	0x00000006
        /*0f60*/ 	.word	0x00029820
        /*0f64*/ 	.short	0x010a
        /*0f66*/ 	.byte	0x3f
	.zero		1


	//   ....[52]....
        /*0f68*/ 	.word	0x000282e0
        /*0f6c*/ 	.word	0x00000007
        /*0f70*/ 	.word	0x000298a0
        /*0f74*/ 	.short	0x010a
        /*0f76*/ 	.byte	0x3f
	.zero		1


	//   ....[53]....
        /*0f78*/ 	.word	0x00028710
        /*0f7c*/ 	.word	0x00000007
        /*0f80*/ 	.word	0x000298c0
        /*0f84*/ 	.short	0x010a
        /*0f86*/ 	.byte	0x3f
	.zero		1


	//   ....[54]....
        /*0f88*/ 	.word	0x00028b00
        /*0f8c*/ 	.word	0x00000008
        /*0f90*/ 	.word	0x000298a0
        /*0f94*/ 	.short	0x010a
        /*0f96*/ 	.byte	0x3f
	.zero		1


	//   ....[55]....
        /*0f98*/ 	.word	0x00028f20
        /*0f9c*/ 	.word	0x00000008
        /*0fa0*/ 	.word	0x000298c0
        /*0fa4*/ 	.short	0x010a
        /*0fa6*/ 	.byte	0x3f
	.zero		1


	//   ....[56]....
        /*0fa8*/ 	.word	0x00029e40
        /*0fac*/ 	.word	0x00000002
        /*0fb0*/ 	.word	0x00029880
        /*0fb4*/ 	.short	0x010a
        /*0fb6*/ 	.byte	0x3f
	.zero		1


	//   ....[57]....
        /*0fb8*/ 	.word	0x0002a010
        /*0fbc*/ 	.word	0x00000002
        /*0fc0*/ 	.word	0x00029840
        /*0fc4*/ 	.short	0x010a
        /*0fc6*/ 	.byte	0x3f
	.zero		1


	//   ....[58]....
        /*0fc8*/ 	.word	0x0002ad00
        /*0fcc*/ 	.word	0x00000009
        /*0fd0*/ 	.word	0x00029800
        /*0fd4*/ 	.short	0x0107
        /*0fd6*/ 	.byte	0x3f
	.zero		1


	//   ....[59]....
        /*0fd8*/ 	.word	0x0002ae00
        /*0fdc*/ 	.word	0x00000002
        /*0fe0*/ 	.word	0x00029800
        /*0fe4*/ 	.short	0x0101
        /*0fe6*/ 	.byte	0x3f
	.zero		1


	//   ....[60]....
        /*0fe8*/ 	.word	0x0002ae20
        /*0fec*/ 	.word	0x00000002
        /*0ff0*/ 	.word	0x00029820
        /*0ff4*/ 	.short	0x010a
        /*0ff6*/ 	.byte	0x3f
	.zero		1


	//   ....[61]....
        /*0ff8*/ 	.word	0x0002b170
        /*0ffc*/ 	.word	0x00000005
        /*1000*/ 	.word	0x00029880
        /*1004*/ 	.short	0x010a
        /*1006*/ 	.byte	0x3f
	.zero		1


	//   ....[62]....
        /*1008*/ 	.word	0x0002b3d0
        /*100c*/ 	.word	0x00000005
        /*1010*/ 	.word	0x00029840
        /*1014*/ 	.short	0x010a
        /*1016*/ 	.byte	0x3f
	.zero		1


	//   ....[63]....
        /*1018*/ 	.word	0x0002b8f0
        /*101c*/ 	.word	0x00000011
        /*1020*/ 	.word	0x00029870
        /*1024*/ 	.short	0x010a
        /*1026*/ 	.byte	0x3f
	.zero		1


	//   ....[64]....
        /*1028*/ 	.word	0x0002b960
        /*102c*/ 	.word	0x00000011
        /*1030*/ 	.word	0x00029860
        /*1034*/ 	.short	0x010a
        /*1036*/ 	.byte	0x3f
	.zero		1


	//   ....[65]....
        /*1038*/ 	.word	0x0002bea0
        /*103c*/ 	.word	0x00000011
        /*1040*/ 	.word	0x00029850
        /*1044*/ 	.short	0x0101
        /*1046*/ 	.byte	0x3f
	.zero		1


	//   ....[66]....
        /*1048*/ 	.word	0x0002bf20
        /*104c*/ 	.word	0x00000011
        /*1050*/ 	.word	0x00000000
        /*1054*/ 	.short	0x0101
        /*1056*/ 	.byte	0x3f
	.zero		1


	//   ....[67]....
        /*1058*/ 	.word	0x0002c150
        /*105c*/ 	.word	0x00000011
        /*1060*/ 	.word	0x00029870
        /*1064*/ 	.short	0x010a
        /*1066*/ 	.byte	0x3f
	.zero		1


	//   ....[68]....
        /*1068*/ 	.word	0x0002c1c0
        /*106c*/ 	.word	0x00000011
        /*1070*/ 	.word	0x00029860
        /*1074*/ 	.short	0x010a
        /*1076*/ 	.byte	0x3f
	.zero		1


	//   ....[69]....
        /*1078*/ 	.word	0x0002c720
        /*107c*/ 	.word	0x00000011
        /*1080*/ 	.word	0x00029850
        /*1084*/ 	.short	0x0101
        /*1086*/ 	.byte	0x3f
	.zero		1


	//   ....[70]....
        /*1088*/ 	.word	0x0002c770
        /*108c*/ 	.word	0x00000011
        /*1090*/ 	.word	0x00000000
        /*1094*/ 	.short	0x0101
        /*1096*/ 	.byte	0x3f
	.zero		1


	//   ....[71]....
        /*1098*/ 	.word	0x0002d500
        /*109c*/ 	.word	0x00000000
        /*10a0*/ 	.word	0x00029820
        /*10a4*/ 	.short	0x010a
        /*10a6*/ 	.byte	0x3f
	.zero		1


	//   ....[72]....
        /*10a8*/ 	.word	0x0002d6b0
        /*10ac*/ 	.word	0x00000006
        /*10b0*/ 	.word	0x00000000
        /*10b4*/ 	.short	0x010a
        /*10b6*/ 	.byte	0x3f
	.zero		1


	//   ....[73]....
        /*10b8*/ 	.word	0x0002d720
        /*10bc*/ 	.word	0x00000007
        /*10c0*/ 	.word	0x00000000
        /*10c4*/ 	.short	0x010a
        /*10c6*/ 	.byte	0x3f
	.zero		1


	//   ....[74]....
        /*10c8*/ 	.word	0x0002d780
        /*10cc*/ 	.word	0x00000004
        /*10d0*/ 	.word	0x00029860
        /*10d4*/ 	.short	0x010a
        /*10d6*/ 	.byte	0x3f
	.zero		1


	//   ....[75]....
        /*10d8*/ 	.word	0x0002d7d0
        /*10dc*/ 	.word	0x00000003
        /*10e0*/ 	.word	0x00029860
        /*10e4*/ 	.short	0x010a
        /*10e6*/ 	.byte	0x3f
	.zero		1


	//   ....[76]....
        /*10e8*/ 	.word	0x0002d810
        /*10ec*/ 	.word	0x00000004
        /*10f0*/ 	.word	0x00029880
        /*10f4*/ 	.short	0x010a
        /*10f6*/ 	.byte	0x3f
	.zero		1


	//   ....[77]....
        /*10f8*/ 	.word	0x0002d830
        /*10fc*/ 	.word	0x00000003
        /*1100*/ 	.word	0x00029880
        /*1104*/ 	.short	0x010a
        /*1106*/ 	.byte	0x3f
	.zero		1


	//   ....[78]....
        /*1108*/ 	.word	0x0002d890
        /*110c*/ 	.word	0x00000061
        /*1110*/ 	.word	0x00029890
        /*1114*/ 	.short	0x010a
        /*1116*/ 	.byte	0x3f
	.zero		1


	//   ....[79]....
        /*1118*/ 	.word	0x0002d8e0
        /*111c*/ 	.word	0x00000061
        /*1120*/ 	.word	0x00029890
        /*1124*/ 	.short	0x010a
        /*1126*/ 	.byte	0x3f
	.zero		1


	//   ....[80]....
        /*1128*/ 	.word	0x0002d930
        /*112c*/ 	.word	0x00000061
        /*1130*/ 	.word	0x00029890
        /*1134*/ 	.short	0x010a
        /*1136*/ 	.byte	0x3f
	.zero		1


	//   ....[81]....
        /*1138*/ 	.word	0x0002d980
        /*113c*/ 	.word	0x00000061
        /*1140*/ 	.word	0x000298b0
        /*1144*/ 	.short	0x010a
        /*1146*/ 	.byte	0x3f
	.zero		1


	//   ....[82]....
        /*1148*/ 	.word	0x0002dc30
        /*114c*/ 	.word	0x00000010
        /*1150*/ 	.word	0x00029800
        /*1154*/ 	.short	0x010a
        /*1156*/ 	.byte	0x3f
	.zero		1


	//   ....[83]....
        /*1158*/ 	.word	0x0002de40
        /*115c*/ 	.word	0x00000010
        /*1160*/ 	.word	0x00029800
        /*1164*/ 	.short	0x010a
        /*1166*/ 	.byte	0x3f
	.zero		1


	//   ....[84]....
        /*1168*/ 	.word	0x0002de90
        /*116c*/ 	.word	0x00000000
        /*1170*/ 	.word	0x00029830
        /*1174*/ 	.short	0x010a
        /*1176*/ 	.byte	0x3f
	.zero		1


	//   ....[85]....
        /*1178*/ 	.word	0x0002dee0
        /*117c*/ 	.word	0x0000000b
        /*1180*/ 	.word	0x00029830
        /*1184*/ 	.short	0x010a
        /*1186*/ 	.byte	0x3f
	.zero		1


	//   ....[86]....
        /*1188*/ 	.word	0x0002df30
        /*118c*/ 	.word	0x0000000b
        /*1190*/ 	.word	0x00029850
        /*1194*/ 	.short	0x010a
        /*1196*/ 	.byte	0x3f
	.zero		1


	//   ....[87]....
        /*1198*/ 	.word	0x0002df80
        /*119c*/ 	.word	0x0000000a
        /*11a0*/ 	.word	0x00029830
        /*11a4*/ 	.short	0x010a
        /*11a6*/ 	.byte	0x3f
	.zero		1


	//   ....[88]....
        /*11a8*/ 	.word	0x0002dfd0
        /*11ac*/ 	.word	0x0000000a
        /*11b0*/ 	.word	0x00029850
        /*11b4*/ 	.short	0x010a
        /*11b6*/ 	.byte	0x3f
	.zero		1


	//   ....[89]....
        /*11b8*/ 	.word	0x0002e020
        /*11bc*/ 	.word	0x0000000b
        /*11c0*/ 	.word	0x00029850
        /*11c4*/ 	.short	0x010a
        /*11c6*/ 	.byte	0x3f
	.zero		1


	//   ....[90]....
        /*11c8*/ 	.word	0x0002f5f0
        /*11cc*/ 	.word	0x00000005
        /*11d0*/ 	.word	0x00029820
        /*11d4*/ 	.short	0x010a
        /*11d6*/ 	.byte	0x3f
	.zero		1


	//   ....[91]....
        /*11d8*/ 	.word	0x0002f640
        /*11dc*/ 	.word	0x00000007
        /*11e0*/ 	.word	0x000298a0
        /*11e4*/ 	.short	0x010a
        /*11e6*/ 	.byte	0x3f
	.zero		1


	//   ....[92]....
        /*11e8*/ 	.word	0x0002f690
        /*11ec*/ 	.word	0x00000007
        /*11f0*/ 	.word	0x000298c0
        /*11f4*/ 	.short	0x010a
        /*11f6*/ 	.byte	0x3f
	.zero		1


	//   ....[93]....
        /*11f8*/ 	.word	0x0002f6e0
        /*11fc*/ 	.word	0x00000008
        /*1200*/ 	.word	0x000298a0
        /*1204*/ 	.short	0x010a
        /*1206*/ 	.byte	0x3f
	.zero		1


	//   ....[94]....
        /*1208*/ 	.word	0x0002f730
        /*120c*/ 	.word	0x00000008
        /*1210*/ 	.word	0x000298c0
        /*1214*/ 	.short	0x010a
        /*1216*/ 	.byte	0x3f
	.zero		1


	//   ....[95]....
        /*1218*/ 	.word	0x0002f8d0
        /*121c*/ 	.word	0x00000002
        /*1220*/ 	.word	0x00029880
        /*1224*/ 	.short	0x010a
        /*1226*/ 	.byte	0x3f
	.zero		1


	//   ....[96]....
        /*1228*/ 	.word	0x0002f920
        /*122c*/ 	.word	0x00000002
        /*1230*/ 	.word	0x00029840
        /*1234*/ 	.short	0x010a
        /*1236*/ 	.byte	0x3f
	.zero		1


	//   ....[97]....
        /*1238*/ 	.word	0x0002ff50
        /*123c*/ 	.word	0x00000002
        /*1240*/ 	.word	0x00029820
        /*1244*/ 	.short	0x010a
        /*1246*/ 	.byte	0x3f
	.zero		1


	//   ....[98]....
        /*1248*/ 	.word	0x0002ffa0
        /*124c*/ 	.word	0x00000005
        /*1250*/ 	.word	0x00029880
        /*1254*/ 	.short	0x010a
        /*1256*/ 	.byte	0x3f
	.zero		1


	//   ....[99]....
        /*1258*/ 	.word	0x0002fff0
        /*125c*/ 	.word	0x00000005
        /*1260*/ 	.word	0x00029840
        /*1264*/ 	.short	0x010a
        /*1266*/ 	.byte	0x3f
	.zero		1


	//   ....[100]....
        /*1268*/ 	.word	0x00030040
        /*126c*/ 	.word	0x00000011
        /*1270*/ 	.word	0x00029870
        /*1274*/ 	.short	0x010a
        /*1276*/ 	.byte	0x3f
	.zero		1


	//   ....[101]....
        /*1278*/ 	.word	0x00030090
        /*127c*/ 	.word	0x00000011
        /*1280*/ 	.word	0x00029860
        /*1284*/ 	.short	0x010a
        /*1286*/ 	.byte	0x3f
	.zero		1


	//   ....[102]....
        /*1288*/ 	.word	0x000300e0
        /*128c*/ 	.word	0x00000011
        /*1290*/ 	.word	0x00029870
        /*1294*/ 	.short	0x010a
        /*1296*/ 	.byte	0x3f
	.zero		1


	//   ....[103]....
        /*1298*/ 	.word	0x00030130
        /*129c*/ 	.word	0x00000011
        /*12a0*/ 	.word	0x00029860
        /*12a4*/ 	.short	0x010a
        /*12a6*/ 	.byte	0x3f
	.zero		1


	//   ....[104]....
        /*12a8*/ 	.word	0x00030b90
        /*12ac*/ 	.word	0x00000000
        /*12b0*/ 	.word	0x00029820
        /*12b4*/ 	.short	0x010a
        /*12b6*/ 	.byte	0x3f
	.zero		1


	//   ....[105]....
        /*12b8*/ 	.word	0x00030d30
        /*12bc*/ 	.word	0x00000006
        /*12c0*/ 	.word	0x00000000
        /*12c4*/ 	.short	0x010a
        /*12c6*/ 	.byte	0x3f
	.zero		1


	//   ....[106]....
        /*12c8*/ 	.word	0x00030d80
        /*12cc*/ 	.word	0x00000007
        /*12d0*/ 	.word	0x00000000
        /*12d4*/ 	.short	0x010a
        /*12d6*/ 	.byte	0x3f
	.zero		1


	//   ....[107]....
        /*12d8*/ 	.word	0x00030dd0
        /*12dc*/ 	.word	0x00000004
        /*12e0*/ 	.word	0x00029860
        /*12e4*/ 	.short	0x010a
        /*12e6*/ 	.byte	0x3f
	.zero		1


	//   ....[108]....
        /*12e8*/ 	.word	0x00030e20
        /*12ec*/ 	.word	0x00000003
        /*12f0*/ 	.word	0x00029860
        /*12f4*/ 	.short	0x010a
        /*12f6*/ 	.byte	0x3f
	.zero		1


	//   ....[109]....
        /*12f8*/ 	.word	0x00030e70
        /*12fc*/ 	.word	0x00000004
        /*1300*/ 	.word	0x00029880
        /*1304*/ 	.short	0x010a
        /*1306*/ 	.byte	0x3f
	.zero		1


	//----- nvinfo : EIATTR_NUM_MBARRIERS
	.align		4
.L_367:
        /*1308*/ 	.byte	0x03, 0x38
        /*130a*/ 	.short	0x0016


	//----- nvinfo : EIATTR_EXIT_INSTR_OFFSETS
	.align		4
        /*130c*/ 	.byte	0x04, 0x1c
        /*130e*/ 	.short	(.L_369 - .L_368)


	//   ....[0]....
.L_368:
        /*1310*/ 	.word	0x0002d880


	//----- nvinfo : EIATTR_MAX_THREADS
	.align		4
.L_369:
        /*1314*/ 	.byte	0x04, 0x05
        /*1316*/ 	.short	(.L_371 - .L_370)
.L_370:
        /*1318*/ 	.word	0x00000180
        /*131c*/ 	.word	0x00000001
        /*1320*/ 	.word	0x00000001


	//----- nvinfo : EIATTR_CRS_STACK_SIZE
	.align		4
.L_371:
        /*1324*/ 	.byte	0x04, 0x1e
        /*1326*/ 	.short	(.L_373 - .L_372)
.L_372:
        /*1328*/ 	.word	0x00000000


	//----- nvinfo : EIATTR_CBANK_PARAM_SIZE
	.align		4
.L_373:
        /*132c*/ 	.byte	0x03, 0x19
        /*132e*/ 	.short	0x0af0


	//----- nvinfo : EIATTR_PARAM_CBANK
	.align		4
        /*1330*/ 	.byte	0x04, 0x0a
        /*1332*/ 	.short	(.L_375 - .L_374)
	.align		4
.L_374:
        /*1334*/ 	.word	index@(.nv.constant0._ZN7cutlass13device_kernelIN5flash11enable_sm90INS1_16FlashAttnFwdSm90INS1_25CollectiveMainloopFwdSm90ILi2EN4cute5tupleIJNS5_1CILi1EEES8_S8_EEENS6_IJNS7_ILi128EEENS7_ILi160EEENS7_ILi192EEEEEELi128ENS_12float_e4m3_tEfNS_4arch4Sm90ELb1ELb0ELb1ELb1ELb0ELb1ELb0ELb1ELb1ELb1ELb0ELb0EEENS1_21CollectiveEpilogueFwdINS6_IJSA_SA_SB_EEES9_NS_10bfloat16_tESG_Li256ELb1ELb1ELb0ELb1EEENS1_36VarlenDynamicPersistentTileSchedulerILi128ELi160ELi256ELi128ELb0ELb1ELb1ELb1ELb1ELb1EEEEEEEEEvNT_6ParamsE)
        /*1338*/ 	.short	0x0210
        /*133a*/ 	.short	0x0af0


	//----- nvinfo : EIATTR_SW_WAR
	.align		4
.L_375:
        /*133c*/ 	.byte	0x04, 0x36
        /*133e*/ 	.short	(.L_377 - .L_376)
.L_376:
        /*1340*/ 	.word	0x00000008
.L_377:


//--------------------- .nv.callgraph             --------------------------
	.section	.nv.callgraph,"",@"SHT_CUDA_CALLGRAPH"
	.align	4
	.sectionentsize	8
	.align		4
        /*0000*/ 	.word	0x00000000
	.align		4
        /*0004*/ 	.word	0xffffffff
	.align		4
        /*0008*/ 	.word	index@(_ZN7cutlass13device_kernelIN5flash11enable_sm90INS1_16FlashAttnFwdSm90INS1_25CollectiveMainloopFwdSm90ILi2EN4cute5tupleIJNS5_1CILi1EEES8_S8_EEENS6_IJNS7_ILi128EEENS7_ILi160EEENS7_ILi192EEEEEELi128ENS_12float_e4m3_tEfNS_4arch4Sm90ELb0ELb0ELb1ELb0ELb0ELb0ELb0ELb1ELb1ELb1ELb0ELb0EEENS1_21CollectiveEpilogueFwdINS6_IJSA_SA_SB_EEES9_NS_10bfloat16_tESG_Li256ELb0ELb1ELb0ELb1EEENS1_29StaticPersistentTileSchedulerILb0EEEEEEEEEvNT_6ParamsE)
	.align		4
        /*000c*/ 	.word	index@(__assertfail)
	.align		4
        /*0010*/ 	.word	index@(_ZN7cutlass13device_kernelIN5flash11enable_sm90INS1_16FlashAttnFwdSm90INS1_25CollectiveMainloopFwdSm90ILi2EN4cute5tupleIJNS5_1CILi2EEENS7_ILi1EEES9_EEENS6_IJNS7_ILi128EEENS7_ILi160EEENS7_ILi192EEEEEELi128ENS_12float_e4m3_tEfNS_4arch4Sm90ELb0ELb0ELb1ELb0ELb0ELb0ELb0ELb1ELb1ELb1ELb0ELb0EEENS1_21CollectiveEpilogueFwdINS6_IJSB_SB_SC_EEESA_NS_10bfloat16_tESH_Li256ELb0ELb1ELb0ELb1EEENS1_29StaticPersistentTileSchedulerILb0EEEEEEEEEvNT_6ParamsE)
	.align		4
        /*0014*/ 	.word	index@(__assertfail)
	.align		4
        /*0018*/ 	.word	index@(_ZN7cutlass13device_kernelIN5flash11enable_sm90INS1_16FlashAttnFwdSm90INS1_25CollectiveMainloopFwdSm90ILi2EN4cute5tupleIJNS5_1CILi1EEES8_S8_EEENS6_IJNS7_ILi128EEENS7_ILi160EEENS7_ILi192EEEEEELi128ENS_12float_e4m3_tEfNS_4arch4Sm90ELb0ELb0ELb1ELb1ELb0ELb0ELb0ELb1ELb1ELb1ELb0ELb0EEENS1_21CollectiveEpilogueFwdINS6_IJSA_SA_SB_EEES9_NS_10bfloat16_tESG_Li256ELb1ELb1ELb0ELb1EEENS1_36VarlenDynamicPersistentTileSchedulerILi128ELi160ELi256ELi128ELb0ELb1ELb1ELb0ELb1ELb1EEEEEEEEEvNT_6ParamsE)
	.align		4
        /*001c*/ 	.word	index@(__assertfail)
	.align		4
        /*0020*/ 	.word	index@(_ZN7cutlass13device_kernelIN5flash11enable_sm90INS1_16FlashAttnFwdSm90INS1_25CollectiveMainloopFwdSm90ILi2EN4cute5tupleIJNS5_1CILi1EEES8_S8_EEENS6_IJNS7_ILi128EEENS7_ILi160EEENS7_ILi192EEEEEELi128ENS_12float_e4m3_tEfNS_4arch4Sm90ELb0ELb0ELb1ELb1ELb0ELb1ELb0ELb1ELb1ELb1ELb0ELb0EEENS1_21CollectiveEpilogueFwdINS6_IJSA_SA_SB_EEES9_NS_10bfloat16_tESG_Li256ELb1ELb1ELb0ELb1EEENS1_36VarlenDynamicPersistentTileSchedulerILi128ELi160ELi256ELi128ELb0ELb1ELb1ELb0ELb1ELb1EEEEEEEEEvNT_6ParamsE)
	.align		4
        /*0024*/ 	.word	index@(__assertfail)
	.align		4
        /*0028*/ 	.word	index@(_ZN7cutlass13device_kernelIN5flash11enable_sm90INS1_16FlashAttnFwdSm90INS1_25CollectiveMainloopFwdSm90ILi2EN4cute5tupleIJNS5_1CILi1EEES8_S8_EEENS6_IJNS7_ILi128EEESA_NS7_ILi192EEEEEELi128ENS_12float_e4m3_tEfNS_4arch4Sm90ELb0ELb1ELb1ELb0ELb0ELb0ELb0ELb1ELb1ELb1ELb0ELb0EEENS1_21CollectiveEpilogueFwdINS6_IJSA_SA_SA_EEES9_NS_10bfloat16_tESF_Li256ELb0ELb1ELb0ELb1EEENS1_30DynamicPersistentTileSchedulerILi256ELi128ELb0ELb1ELb1EEEEEEEEEvNT_6ParamsE)
	.align		4
        /*002c*/ 	.word	index@(__assertfail)
	.align		4
        /*0030*/ 	.word	index@(_ZN7cutlass13device_kernelIN5flash11enable_sm90INS1_16FlashAttnFwdSm90INS1_25CollectiveMainloopFwdSm90ILi2EN4cute5tupleIJNS5_1CILi1EEES8_S8_EEENS6_IJNS7_ILi128EEESA_NS7_ILi192EEEEEELi128ENS_12float_e4m3_tEfNS_4arch4Sm90ELb0ELb1ELb1ELb1ELb0ELb0ELb0ELb1ELb1ELb1ELb0ELb0EEENS1_21CollectiveEpilogueFwdINS6_IJSA_SA_SA_EEES9_NS_10bfloat16_tESF_Li256ELb1ELb1ELb0ELb1EEENS1_36VarlenDynamicPersistentTileSchedulerILi128ELi128ELi256ELi128ELb0ELb1ELb1ELb1ELb0ELb1EEEEEEEEEvNT_6ParamsE)
	.align		4
        /*0034*/ 	.word	index@(__assertfail)
	.align		4
        /*0038*/ 	.word	index@(_ZN7cutlass13device_kernelIN5flash11enable_sm90INS1_16FlashAttnFwdSm90INS1_25CollectiveMainloopFwdSm90ILi2EN4cute5tupleIJNS5_1CILi1EEES8_S8_EEENS6_IJNS7_ILi128EEESA_NS7_ILi192EEEEEELi128ENS_12float_e4m3_tEfNS_4arch4Sm90ELb0ELb1ELb1ELb1ELb0ELb1ELb0ELb1ELb1ELb1ELb0ELb0EEENS1_21CollectiveEpilogueFwdINS6_IJSA_SA_SA_EEES9_NS_10bfloat16_tESF_Li256ELb1ELb1ELb0ELb1EEENS1_36VarlenDynamicPersistentTileSchedulerILi128ELi128ELi256ELi128ELb0ELb1ELb1ELb1ELb0ELb1EEEEEEEEEvNT_6ParamsE)
	.align		4
        /*003c*/ 	.word	index@(__assertfail)
	.align		4
        /*0040*/ 	.word	index@(_ZN7cutlass13device_kernelIN5flash11enable_sm90INS1_16FlashAttnFwdSm90INS1_25CollectiveMainloopFwdSm90ILi2EN4cute5tupleIJNS5_1CILi1EEES8_S8_EEENS6_IJNS7_ILi128EEENS7_ILi160EEENS7_ILi192EEEEEELi128ENS_12float_e4m3_tEfNS_4arch4Sm90ELb1ELb0ELb1ELb0ELb0ELb0ELb0ELb1ELb1ELb1ELb0ELb0EEENS1_21CollectiveEpilogueFwdINS6_IJSA_SA_SB_EEES9_NS_10bfloat16_tESG_Li256ELb0ELb1ELb0ELb1EEENS1_30DynamicPersistentTileSchedulerILi256ELi128ELb0ELb1ELb1EEEEEEEEEvNT_6ParamsE)
	.align		4
        /*0044*/ 	.word	index@(__assertfail)
	.align		4
        /*0048*/ 	.word	index@(_ZN7cutlass13device_kernelIN5flash11enable_sm90INS1_16FlashAttnFwdSm90INS1_25CollectiveMainloopFwdSm90ILi2EN4cute5tupleIJNS5_1CILi1EEES8_S8_EEENS6_IJNS7_ILi128EEENS7_ILi160EEENS7_ILi192EEEEEELi128ENS_12float_e4m3_tEfNS_4arch4Sm90ELb1ELb0ELb1ELb1ELb0ELb0ELb0ELb1ELb1ELb1ELb0ELb0EEENS1_21CollectiveEpilogueFwdINS6_IJSA_SA_SB_EEES9_NS_10bfloat16_tESG_Li256ELb1ELb1ELb0ELb1EEENS1_36VarlenDynamicPersistentTileSchedulerILi128ELi160ELi256ELi128ELb0ELb1ELb1ELb1ELb1ELb1EEEEEEEEEvNT_6ParamsE)
	.align		4
        /*004c*/ 	.word	index@(__assertfail)
	.align		4
        /*0050*/ 	.word	index@(_ZN7cutlass13device_kernelIN5flash11enable_sm90INS1_16FlashAttnFwdSm90INS1_25CollectiveMainloopFwdSm90ILi2EN4cute5tupleIJNS5_1CILi1EEES8_S8_EEENS6_IJNS7_ILi128EEENS7_ILi160EEENS7_ILi192EEEEEELi128ENS_12float_e4m3_tEfNS_4arch4Sm90ELb1ELb0ELb1ELb1ELb0ELb1ELb0ELb1ELb1ELb1ELb0ELb0EEENS1_21CollectiveEpilogueFwdINS6_IJSA_SA_SB_EEES9_NS_10bfloat16_tESG_Li256ELb1ELb1ELb0ELb1EEENS1_36VarlenDynamicPersistentTileSchedulerILi128ELi160ELi256ELi128ELb0ELb1ELb1ELb1ELb1ELb1EEEEEEEEEvNT_6ParamsE)
	.align		4
        /*0054*/ 	.word	index@(__assertfail)
	.align		4
        /*0058*/ 	.word	0x00000000
	.align		4
        /*005c*/ 	.word	0xfffffffe
	.align		4
        /*0060*/ 	.word	0x00000000
	.align		4
        /*0064*/ 	.word	0xfffffffd
	.align		4
        /*0068*/ 	.word	0x00000000
	.align		4
        /*006c*/ 	.word	0xfffffffc


//--------------------- .nv.constant4             --------------------------
	.section	.nv.constant4,"a",@progbits
	.align	8
	.align		8
.nv.constant4:
        /*0000*/ 	.dword	__assertfail
	.align		8
        /*0008*/ 	.dword	__unnamed_1
	.align		8
        /*0010*/ 	.dword	__unnamed_2
	.align		8
        /*0018*/ 	.dword	__unnamed_3
	.align		8
        /*0020*/ 	.dword	__unnamed_4
	.align		8
        /*0028*/ 	.dword	__unnamed_5
	.align		8
        /*0030*/ 	.dword	__unnamed_6
	.align		8
        /*0038*/ 	.dword	__unnamed_7
	.align		8
        /*0040*/ 	.dword	_ZZN5flash28permute_output_fp8_VcolmajorIN4cute6TensorINS1_11ArrayEngineIN7cutlass10bfloat16_tELm64EEENS1_6LayoutINS1_5tupleIJNS8_IJNS1_1CILi2EEESA_NS9_ILi16EEEEEENS9_ILi1EEESD_EEENS8_IJNS8_IJSD_SA_NS9_ILi4EEEEEENS9_ILi0EEESH_EEEEEEEEEvRT_E9upper_map
	.align		8
        /*0048*/ 	.dword	__unnamed_8
	.align		8
        /*0050*/ 	.dword	__unnamed_9
	.align		8
        /*0058*/ 	.dword	__unnamed_10
	.align		8
        /*0060*/ 	.dword	__unnamed_11
	.align		8
        /*0068*/ 	.dword	__unnamed_12
	.align		8
        /*0070*/ 	.dword	_ZN86_INTERNAL_d4b861e3_50_flash_fwd_hdim192_128_e4m3_softcap_packgqa_sm90_cu_ef95aea4_39624cuda3std3__45__cpo5beginE
	.align		8
        /*0078*/ 	.dword	_ZN86_INTERNAL_d4b861e3_50_flash_fwd_hdim192_128_e4m3_softcap_packgqa_sm90_cu_ef95aea4_39624cuda3std3__45__cpo3endE
	.align		8
        /*0080*/ 	.dword	_ZN86_INTERNAL_d4b861e3_50_flash_fwd_hdim192_128_e4m3_softcap_packgqa_sm90_cu_ef95aea4_39624cuda3std3__45__cpo6cbeginE
	.align		8
        /*0088*/ 	.dword	_ZN86_INTERNAL_d4b861e3_50_flash_fwd_hdim192_128_e4m3_softcap_packgqa_sm90_cu_ef95aea4_39624cuda3std3__45__cpo4cendE
	.align		8
        /*0090*/ 	.dword	_ZN86_INTERNAL_d4b861e3_50_flash_fwd_hdim192_128_e4m3_softcap_packgqa_sm90_cu_ef95aea4_39624cuda3std3__488_GLOBAL__N__d4b861e3_50_flash_fwd_hdim192_128_e4m3_softcap_packgqa_sm90_cu_ef95aea4_39626ignoreE
	.align		8
        /*0098*/ 	.dword	_ZN86_INTERNAL_d4b861e3_50_flash_fwd_hdim192_128_e4m3_softcap_packgqa_sm90_cu_ef95aea4_39624cuda3std3__419piecewise_constructE
	.align		8
        /*00a0*/ 	.dword	_ZN86_INTERNAL_d4b861e3_50_flash_fwd_hdim192_128_e4m3_softcap_packgqa_sm90_cu_ef95aea4_39624cuda3std3__48in_placeE
	.align		8
        /*00a8*/ 	.dword	_ZN86_INTERNAL_d4b861e3_50_flash_fwd_hdim192_128_e4m3_softcap_packgqa_sm90_cu_ef95aea4_39624cuda3std6ranges3__45__cpo4swapE
	.align		8
        /*00b0*/ 	.dword	_ZN86_INTERNAL_d4b861e3_50_flash_fwd_hdim192_128_e4m3_softcap_packgqa_sm90_cu_ef95aea4_39624cuda3std6ranges3__45__cpo9iter_moveE
	.align		8
        /*00b8*/ 	.dword	_ZN86_INTERNAL_d4b861e3_50_flash_fwd_hdim192_128_e4m3_softcap_packgqa_sm90_cu_ef95aea4_39624cute7productE
	.align		8
        /*00c0*/ 	.dword	_ZN86_INTERNAL_d4b861e3_50_flash_fwd_hdim192_128_e4m3_softcap_packgqa_sm90_cu_ef95aea4_39624cute1_E
	.align		8
        /*00c8*/ 	.dword	$str$25
	.align		8
        /*00d0*/ 	.dword	$str$26


//--------------------- .text._ZN7cutlass13device_kernelIN5flash11enable_sm90INS1_16FlashAttnFwdSm90INS1_25CollectiveMainloopFwdSm90ILi2EN4cute5tupleIJNS5_1CILi1EEES8_S8_EEENS6_IJNS7_ILi128EEENS7_ILi160EEENS7_ILi192EEEEEELi128ENS_12float_e4m3_tEfNS_4arch4Sm90ELb0ELb0ELb1ELb0ELb0ELb0ELb0ELb1ELb1ELb1ELb0ELb0EEENS1_21CollectiveEpilogueFwdINS6_IJSA_SA_SB_EEES9_NS_10bfloat16_tESG_Li256ELb0ELb1ELb0ELb1EEENS1_29StaticPersistentTileSchedulerILb0EEEEEEEEEvNT_6ParamsE --------------------------
	.section	.text._ZN7cutlass13device_kernelIN5flash11enable_sm90INS1_16FlashAttnFwdSm90INS1_25CollectiveMainloopFwdSm90ILi2EN4cute5tupleIJNS5_1CILi1EEES8_S8_EEENS6_IJNS7_ILi128EEENS7_ILi160EEENS7_ILi192EEEEEELi128ENS_12float_e4m3_tEfNS_4arch4Sm90ELb0ELb0ELb1ELb0ELb0ELb0ELb0ELb1ELb1ELb1ELb0ELb0EEENS1_21CollectiveEpilogueFwdINS6_IJSA_SA_SB_EEES9_NS_10bfloat16_tESG_Li256ELb0ELb1ELb0ELb1EEENS1_29StaticPersistentTileSchedulerILb0EEEEEEEEEvNT_6ParamsE,"ax",@progbits
	.align	128
.text._ZN7cutlass13device_kernelIN5flash11enable_sm90INS1_16FlashAttnFwdSm90INS1_25CollectiveMainloopFwdSm90ILi2EN4cute5tupleIJNS5_1CILi1EEES8_S8_EEENS6_IJNS7_ILi128EEENS7_ILi160EEENS7_ILi192EEEEEELi128ENS_12float_e4m3_tEfNS_4arch4Sm90ELb0ELb0ELb1ELb0ELb0ELb0ELb0ELb1ELb1ELb1ELb0ELb0EEENS1_21CollectiveEpilogueFwdINS6_IJSA_SA_SB_EEES9_NS_10bfloat16_tESG_Li256ELb0ELb1ELb0ELb1EEENS1_29StaticPersistentTileSchedulerILb0EEEEEEEEEvNT_6ParamsE:
        .type           _ZN7cutlass13device_kernelIN5flash11enable_sm90INS1_16FlashAttnFwdSm90INS1_25CollectiveMainloopFwdSm90ILi2EN4cute5tupleIJNS5_1CILi1EEES8_S8_EEENS6_IJNS7_ILi128EEENS7_ILi160EEENS7_ILi192EEEEEELi128ENS_12float_e4m3_tEfNS_4arch4Sm90ELb0ELb0ELb1ELb0ELb0ELb0ELb0ELb1ELb1ELb1ELb0ELb0EEENS1_21CollectiveEpilogueFwdINS6_IJSA_SA_SB_EEES9_NS_10bfloat16_tESG_Li256ELb0ELb1ELb0ELb1EEENS1_29StaticPersistentTileSchedulerILb0EEEEEEEEEvNT_6ParamsE,@function
        .size           _ZN7cutlass13device_kernelIN5flash11enable_sm90INS1_16FlashAttnFwdSm90INS1_25CollectiveMainloopFwdSm90ILi2EN4cute5tupleIJNS5_1CILi1EEES8_S8_EEENS6_IJNS7_ILi128EEENS7_ILi160EEENS7_ILi192EEEEEELi128ENS_12float_e4m3_tEfNS_4arch4Sm90ELb0ELb0ELb1ELb0ELb0ELb0ELb0ELb1ELb1ELb1ELb0ELb0EEENS1_21CollectiveEpilogueFwdINS6_IJSA_SA_SB_EEES9_NS_10bfloat16_tESG_Li256ELb0ELb1ELb0ELb1EEENS1_29StaticPersistentTileSchedulerILb0EEEEEEEEEvNT_6ParamsE,(.L_x_2805 - _ZN7cutlass13device_kernelIN5flash11enable_sm90INS1_16FlashAttnFwdSm90INS1_25CollectiveMainloopFwdSm90ILi2EN4cute5tupleIJNS5_1CILi1EEES8_S8_EEENS6_IJNS7_ILi128EEENS7_ILi160EEENS7_ILi192EEEEEELi128ENS_12float_e4m3_tEfNS_4arch4Sm90ELb0ELb0ELb1ELb0ELb0ELb0ELb0ELb1ELb1ELb1ELb0ELb0EEENS1_21CollectiveEpilogueFwdINS6_IJSA_SA_SB_EEES9_NS_10bfloat16_tESG_Li256ELb0ELb1ELb0ELb1EEENS1_29StaticPersistentTileSchedulerILb0EEEEEEEEEvNT_6ParamsE)
        .other          _ZN7cutlass13device_kernelIN5flash11enable_sm90INS1_16FlashAttnFwdSm90INS1_25CollectiveMainloopFwdSm90ILi2EN4cute5tupleIJNS5_1CILi1EEES8_S8_EEENS6_IJNS7_ILi128EEENS7_ILi160EEENS7_ILi192EEEEEELi128ENS_12float_e4m3_tEfNS_4arch4Sm90ELb0ELb0ELb1ELb0ELb0ELb0ELb0ELb1ELb1ELb1ELb0ELb0EEENS1_21CollectiveEpilogueFwdINS6_IJSA_SA_SB_EEES9_NS_10bfloat16_tESG_Li256ELb0ELb1ELb0ELb1EEENS1_29StaticPersistentTileSchedulerILb0EEEEEEEEEvNT_6ParamsE,@"STO_CUDA_ENTRY STV_DEFAULT"
_ZN7cutlass13device_kernelIN5flash11enable_sm90INS1_16FlashAttnFwdSm90INS1_25CollectiveMainloopFwdSm90ILi2EN4cute5tupleIJNS5_1CILi1EEES8_S8_EEENS6_IJNS7_ILi128EEENS7_ILi160EEENS7_ILi192EEEEEELi128ENS_12float_e4m3_tEfNS_4arch4Sm90ELb0ELb0ELb1ELb0ELb0ELb0ELb0ELb1ELb1ELb1ELb0ELb0EEENS1_21CollectiveEpilogueFwdINS6_IJSA_SA_SB_EEES9_NS_10bfloat16_tESG_Li256ELb0ELb1ELb0ELb1EEENS1_29StaticPersistentTileSchedulerILb0EEEEEEEEEvNT_6ParamsE:
[----:B------:R-:W0:Y:S02]  /*0000*/  LDC R1, c[0x0][0x28] ;  /* 0x00000a00ff017b82 */ /* 0x000e240000000800 */
[----:B0-----:R-:W-:Y:S01]  /*0010*/  VIADD R1, R1, 0xffffffe0 ;  /* 0xffffffe001017836 */ /* 0x001fe20000000000 */
[----:B------:R-:W0:Y:S01]  /*0020*/  S2R R3, SR_TID.X ;  /* 0x0000000000037919 */ /* 0x000e220000002100 */
[----:B------:R-:W-:Y:S01]  /*0030*/  ELECT P0, URZ, PT ;  /* 0x00000000003f782f */ /* 0x000fe20003800000 */
[----:B------:R-:W-:Y:S01]  /*0040*/  BSSY B0, `(.L_x_0) ;  /* 0x000000e000007945 */ /* 0x000fe20003800000 */
[--C-:B0-----:R-:W-:Y:S02]  /*0050*/  SHF.R.U32.HI R0, RZ, 0x5, R3.reuse ;  /* 0x00000005ff007819 */ /* 0x101fe40000011603 */
[----:B------:R-:W-:-:S03]  /*0060*/  SHF.R.U32.HI R22, RZ, 0x7, R3 ;  /* 0x00000007ff167819 */ /* 0x000fc60000011603 */
[----:B------:R-:W0:Y:S02]  /*0070*/  SHFL.IDX PT, R2, R0, RZ, 0x1f ;  /* 0x00001fff00027589 */ /* 0x000e2400000e0000 */
[----:B0-----:R-:W-:-:S13]  /*0080*/  ISETP.EQ.AND P0, PT, R2, RZ, P0 ;  /* 0x000000ff0200720c */ /* 0x001fda0000702270 */
[----:B------:R-:W-:Y:S05]  /*0090*/  @!P0 BRA `(.L_x_1) ;  /* 0x0000000000208947 */ /* 0x000fea0003800000 */
[----:B------:R-:W-:Y:S02]  /*00a0*/  ULDC.64 UR4, c[0x0][0x198] ;  /* 0x0000660000047ab9 */ /* 0x000fe40000000a00 */
[----:B------:R-:W-:Y:S02]  /*00b0*/  UIADD3 UR6, UP0, UR4, 0x370, URZ ;  /* 0x0000037004067890 */ /* 0x000fe4000ff1e03f */
[----:B------:R-:W-:Y:S02]  /*00c0*/  UIADD3 UR4, UP1, UR4, 0x470, URZ ;  /* 0x0000047004047890 */ /* 0x000fe4000ff3e03f */
[----:B------:R-:W-:Y:S02]  /*00d0*/  UIADD3.X UR7, URZ, UR5, URZ, UP0, !UPT ;  /* 0x000000053f077290 */ /* 0x000fe400087fe43f */
[----:B------:R-:W-:-:S07]  /*00e0*/  UIADD3.X UR5, URZ, UR5, URZ, UP1, !UPT ;  /* 0x000000053f057290 */ /* 0x000fce0008ffe43f */
[----:B------:R0:W-:Y:S02]  /*00f0*/  UTMACCTL.PF [UR6] ;  /* 0x00000000060079b9 */ /* 0x0001e40008040000 */
[----:B------:R0:W-:Y:S02]  /*0100*/  UTMACCTL.PF [UR4] ;  /* 0x00000000040079b9 */ /* 0x0001e40008040000 */
[----:B0-----:R-:W-:Y:S01]  /*0110*/  NOP ;  /* 0x0000000000007918 */ /* 0x001fe20000000000 */
.L_x_1:
[----:B------:R-:W-:Y:S05]  /*0120*/  BSYNC B0 ;  /* 0x0000000000007941 */ /* 0x000fea0003800000 */
.L_x_0:
[----:B------:R-:W-:Y:S01]  /*0130*/  VOTEU.ANY UP0, P0 ;  /* 0x00000000003f7886 */ /* 0x000fe20000000100 */
[----:B------:R-:W0:Y:S01]  /*0140*/  SHFL.IDX PT, R3, R22, RZ, 0x1f ;  /* 0x00001fff16037589 */ /* 0x000e2200000e0000 */
[----:B------:R-:W-:Y:S01]  /*0150*/  UMOV UR4, 0x80 ;  /* 0x0000008000047882 */ /* 0x000fe20000000000 */
[----:B------:R-:W-:Y:S01]  /*0160*/  UMOV UR7, 0x100 ;  /* 0x0000010000077882 */ /* 0x000fe20000000000 */
[----:B------:R-:W-:Y:S01]  /*0170*/  VOTEU.ANY UP1, P0 ;  /* 0x00000000003f7886 */ /* 0x000fe20000020100 */
[----:B------:R-:W1:Y:S01]  /*0180*/  @UP0 S2UR UR8, SR_CgaCtaId ;  /* 0x00000000000809c3 */ /* 0x000e620000008800 */
[----:B------:R-:W2:Y:S01]  /*0190*/  SHFL.IDX PT, R2, R0, RZ, 0x1f ;  /* 0x00001fff00027589 */ /* 0x000ea200000e0000 */
[----:B------:R-:W-:Y:S01]  /*01a0*/  @UP0 UMOV UR6, 0x400 ;  /* 0x0000040000060882 */ /* 0x000fe20000000000 */
[----:B------:R-:W-:-:S04]  /*01b0*/  @UP0 UIADD3 UR4, -UR4, 0x100000, URZ ;  /* 0x0010000004040890 */ /* 0x000fc8000fffe13f */
[----:B------:R-:W-:Y:S02]  /*01c0*/  @UP0 USHF.L.U32 UR5, UR4, 0xb, URZ ;  /* 0x0000000b04050899 */ /* 0x000fe4000800063f */
[----:B------:R-:W-:Y:S01]  /*01d0*/  @UP0 USHF.L.U32 UR4, UR4, 0x1, URZ ;  /* 0x0000000104040899 */ /* 0x000fe2000800063f */
[----:B------:R-:W-:Y:S01]  /*01e0*/  VOTEU.ANY UP2, P0 ;  /* 0x00000000003f7886 */ /* 0x000fe20000040100 */
[----:B0-----:R-:W-:Y:S01]  /*01f0*/  R2UR UR9, R3 ;  /* 0x00000000030972ca */ /* 0x001fe200000e0000 */
[----:B-1----:R-:W-:Y:S01]  /*0200*/  @UP0 ULEA UR8, UR8, UR6, 0x18 ;  /* 0x0000000608080291 */ /* 0x002fe2000f8ec03f */
[----:B--2---:R-:W-:Y:S01]  /*0210*/  ISETP.NE.AND P1, PT, R2, RZ, PT ;  /* 0x000000ff0200720c */ /* 0x004fe20003f25270 */
[----:B------:R-:W-:-:S04]  /*0220*/  @UP0 UIADD3 UR6, -UR7, 0x100000, URZ ;  /* 0x0010000007060890 */ /* 0x000fc8000fffe13f */
[----:B------:R-:W-:Y:S02]  /*0230*/  @UP0 USHF.L.U32 UR7, UR6, 0xb, URZ ;  /* 0x0000000b06070899 */ /* 0x000fe4000800063f */
[----:B------:R-:W-:-:S04]  /*0240*/  @UP0 USHF.L.U32 UR6, UR6, 0x1, URZ ;  /* 0x0000000106060899 */ /* 0x000fc8000800063f */
[----:B------:R-:W-:Y:S01]  /*0250*/  UISETP.NE.AND UP0, UPT, UR9, URZ, UPT ;  /* 0x0000003f0900728c */ /* 0x000fe2000bf05270 */
[----:B------:R-:W0:Y:S02]  /*0260*/  FENCE.VIEW.ASYNC.S ;  /* 0x00000000000073c6 */ /* 0x000e240000000000 */
[----:B0-----:R0:W1:Y:S05]  /*0270*/  @UP1 SYNCS.EXCH.64 URZ, [UR8+0x29800], UR4 ;  /* 0x02980004083f15b2 */ /* 0x00106a0008000100 */
[----:B------:R0:W2:Y:S01]  /*0280*/  @UP2 SYNCS.EXCH.64 URZ, [UR8+0x29820], UR6 ;  /* 0x02982006083f25b2 */ /* 0x0000a20008000100 */
[----:B------:R-:W-:Y:S05]  /*0290*/  @P1 BRA `(.L_x_2) ;  /* 0x0000000000481947 */ /* 0x000fea0003800000 */
[----:B0-----:R-:W0:Y:S01]  /*02a0*/  S2UR UR5, SR_CgaCtaId ;  /* 0x00000000000579c3 */ /* 0x001e220000008800 */
[----:B------:R-:W-:Y:S01]  /*02b0*/  UMOV UR4, 0x400 ;  /* 0x0000040000047882 */ /* 0x000fe20000000000 */
[----:B------:R-:W-:Y:S01]  /*02c0*/  UMOV UR6, 0x1 ;  /* 0x0000000100067882 */ /* 0x000fe20000000000 */
[----:B------:R-:W-:Y:S01]  /*02d0*/  UMOV UR7, 0x2 ;  /* 0x0000000200077882 */ /* 0x000fe20000000000 */
[----:B------:R-:W-:Y:S01]  /*02e0*/  ELECT P0, URZ, PT ;  /* 0x00000000003f782f */ /* 0x000fe20003800000 */
[----:B0-----:R-:W-:Y:S02]  /*02f0*/  ULEA UR8, UR5, UR4, 0x18 ;  /* 0x0000000405087291 */ /* 0x001fe4000f8ec03f */
[----:B------:R-:W-:-:S04]  /*0300*/  UIADD3 UR4, -UR6, 0x100000, URZ ;  /* 0x0010000006047890 */ /* 0x000fc8000fffe13f */
[----:B------:R-:W-:Y:S02]  /*0310*/  USHF.L.U32 UR5, UR4, 0xb, URZ ;  /* 0x0000000b04057899 */ /* 0x000fe4000800063f */
[----:B------:R-:W-:Y:S02]  /*0320*/  USHF.L.U32 UR4, UR4, 0x1, URZ ;  /* 0x0000000104047899 */ /* 0x000fe4000800063f */
[----:B------:R-:W-:-:S04]  /*0330*/  UIADD3 UR6, -UR7, 0x100000, URZ ;  /* 0x0010000007067890 */ /* 0x000fc8000fffe13f */
[----:B------:R-:W-:Y:S02]  /*0340*/  USHF.L.U32 UR7, UR6, 0xb, URZ ;  /* 0x0000000b06077899 */ /* 0x000fe4000800063f */
[----:B------:R-:W-:Y:S01]  /*0350*/  USHF.L.U32 UR6, UR6, 0x1, URZ ;  /* 0x0000000106067899 */ /* 0x000fe2000800063f */
[----:B------:R-:W0:Y:S03]  /*0360*/  FENCE.VIEW.ASYNC.S ;  /* 0x00000000000073c6 */ /* 0x000e260000000000 */
[----:B0-----:R3:W4:Y:S08]  /*0370*/  SYNCS.EXCH.64 URZ, [UR8+0x29830], UR4 ;  /* 0x02983004083f75b2 */ /* 0x0017300008000100 */
[----:B------:R3:W0:Y:S01]  /*0380*/  SYNCS.EXCH.64 URZ, [UR8+0x29840], UR6 ;  /* 0x02984006083f75b2 */ /* 0x0006220008000100 */
[----:B------:R3:W0:Y:S01]  /*0390*/  SYNCS.EXCH.64 URZ, [UR8+0x29838], UR4 ;  /* 0x02983804083f75b2 */ /* 0x0006220008000100 */
[----:B------:R3:W0:Y:S02]  /*03a0*/  SYNCS.EXCH.64 URZ, [UR8+0x29848], UR6 ;  /* 0x02984806083f75b2 */ /* 0x0006240008000100 */
[----:B---3--:R-:W-:Y:S01]  /*03b0*/  NOP ;  /* 0x0000000000007918 */ /* 0x008fe20000000000 */
.L_x_2:
[----:B------:R-:W3:Y:S01]  /*03c0*/  SHFL.IDX PT, R2, R0, RZ, 0x1f ;  /* 0x00001fff00027589 */ /* 0x000ee200000e0000 */
[----:B------:R-:W-:Y:S01]  /*03d0*/  NOP ;  /* 0x0000000000007918 */ /* 0x000fe20000000000 */
[----:B---3--:R-:W-:-:S13]  /*03e0*/  ISETP.NE.AND P0, PT, R2, RZ, PT ;  /* 0x000000ff0200720c */ /* 0x008fda0003f05270 */
        /* <DEDUP_REMOVED lines=14> */
[----:B0-----:R3:W0:Y:S08]  /*04d0*/  SYNCS.EXCH.64 URZ, [UR8+0x29850], UR4 ;  /* 0x02985004083f75b2 */ /* 0x0016300008000100 */
[----:B------:R3:W0:Y:S01]  /*04e0*/  SYNCS.EXCH.64 URZ, [UR8+0x29860], UR6 ;  /* 0x02986006083f75b2 */ /* 0x0006220008000100 */
[----:B------:R3:W0:Y:S01]  /*04f0*/  SYNCS.EXCH.64 URZ, [UR8+0x29858], UR4 ;  /* 0x02985804083f75b2 */ /* 0x0006220008000100 */
[----:B------:R3:W0:Y:S02]  /*0500*/  SYNCS.EXCH.64 URZ, [UR8+0x29868], UR6 ;  /* 0x02986806083f75b2 */ /* 0x0006240008000100 */
[----:B---3--:R-:W-:Y:S01]  /*0510*/  NOP ;  /* 0x0000000000007918 */ /* 0x008fe20000000000 */
.L_x_3:
[----:B------:R-:W3:Y:S01]  /*0520*/  SHFL.IDX PT, R2, R0, RZ, 0x1f ;  /* 0x00001fff00027589 */ /* 0x000ee200000e0000 */
[----:B------:R-:W-:Y:S01]  /*0530*/  NOP ;  /* 0x0000000000007918 */ /* 0x000fe20000000000 */
[----:B---3--:R-:W-:-:S13]  /*0540*/  ISETP.NE.AND P0, PT, R2, RZ, PT ;  /* 0x000000ff0200720c */ /* 0x008fda0003f05270 */
[----:B------:R-:W-:Y:S05]  /*0550*/  @P0 BRA `(.L_x_4) ;  /* 0x0000000000380947 */ /* 0x000fea0003800000 */
[----:B0-----:R-:W0:Y:S01]  /*0560*/  S2UR UR5, SR_CgaCtaId ;  /* 0x00000000000579c3 */ /* 0x001e220000008800 */
[----:B------:R-:W-:Y:S01]  /*0570*/  UMOV UR4, 0x400 ;  /* 0x0000040000047882 */ /* 0x000fe20000000000 */
[----:B------:R-:W-:Y:S01]  /*0580*/  UMOV UR7, 0x1 ;  /* 0x0000000100077882 */ /* 0x000fe20000000000 */
[----:B------:R-:W-:Y:S01]  /*0590*/  ELECT P0, URZ, PT ;  /* 0x00000000003f782f */ /* 0x000fe20003800000 */
[----:B0-----:R-:W-:Y:S02]  /*05a0*/  ULEA UR6, UR5, UR4, 0x18 ;  /* 0x0000000405067291 */ /* 0x001fe4000f8ec03f */
[----:B------:R-:W-:-:S04]  /*05b0*/  UIADD3 UR4, -UR7, 0x100000, URZ ;  /* 0x0010000007047890 */ /* 0x000fc8000fffe13f */
[----:B------:R-:W-:Y:S02]  /*05c0*/  USHF.L.U32 UR5, UR4, 0xb, URZ ;  /* 0x0000000b04057899 */ /* 0x000fe4000800063f */
[----:B------:R-:W-:Y:S01]  /*05d0*/  USHF.L.U32 UR4, UR4, 0x1, URZ ;  /* 0x0000000104047899 */ /* 0x000fe2000800063f */
[----:B------:R-:W0:Y:S11]  /*05e0*/  FENCE.VIEW.ASYNC.S ;  /* 0x00000000000073c6 */ /* 0x000e360000000000 */
[----:B0-----:R3:W0:Y:S01]  /*05f0*/  SYNCS.EXCH.64 URZ, [UR6+0x29870], UR4 ;  /* 0x02987004063f75b2 */ /* 0x0016220008000100 */
[----:B------:R3:W0:Y:S01]  /*0600*/  SYNCS.EXCH.64 URZ, [UR6+0x29880], UR4 ;  /* 0x02988004063f75b2 */ /* 0x0006220008000100 */
[----:B------:R3:W0:Y:S01]  /*0610*/  SYNCS.EXCH.64 URZ, [UR6+0x29878], UR4 ;  /* 0x02987804063f75b2 */ /* 0x0006220008000100 */
[----:B------:R3:W0:Y:S02]  /*0620*/  SYNCS.EXCH.64 URZ, [UR6+0x29888], UR4 ;  /* 0x02988804063f75b2 */ /* 0x0006240008000100 */
[----:B---3--:R-:W-:Y:S01]  /*0630*/  NOP ;  /* 0x0000000000007918 */ /* 0x008fe20000000000 */
.L_x_4:
        /* <DEDUP_REMOVED lines=22> */
.L_x_5:
        /* <DEDUP_REMOVED lines=22> */
.L_x_6:
[----:B------:R-:W-:Y:S01]  /*0900*/  PLOP3.LUT P0, PT, PT, PT, UP0, 0x80, 0x0 ;  /* 0x000000000000781c */ /* 0x000fe20003f0f008 */
[----:B------:R-:W-:Y:S01]  /*0910*/  UMOV UR38, 0x1 ;  /* 0x0000000100267882 */ /* 0x000fe20000000000 */
[----:B------:R-:W-:Y:S01]  /*0920*/  NOP ;  /* 0x0000000000007918 */ /* 0x000fe20000000000 */
[----:B------:R-:W-:Y:S01]  /*0930*/  USEL UR38, UR38, 0x2, !UP0 ;  /* 0x0000000226267887 */ /* 0x000fe2000c000000 */
[----:B------:R-:W-:Y:S01]  /*0940*/  ULDC.64 UR48, c[0x0][0x208] ;  /* 0x0000820000307ab9 */ /* 0x000fe20000000a00 */
[----:B012-4-:R-:W-:Y:S08]  /*0950*/  BAR.SYNC.DEFER_BLOCKING 0x0 ;  /* 0x0000000000007b1d */ /* 0x017ff00000010000 */
[----:B------:R-:W-:Y:S05]  /*0960*/  @!P0 BRA `(.L_x_7) ;  /* 0x000000a000cc8947 */ /* 0x000fea0003800000 */
.L_x_8:
[----:B------:R-:W-:-:S08]  /*0970*/  NOP ;  /* 0x0000000000007918 */ /* 0x000fd00000000000 */
[----:B------:R-:W0:Y:S02]  /*0980*/  USETMAXREG.TRY_ALLOC.CTAPOOL UP0, 0xf0 ;  /* 0x000000f0000079c8 */ /* 0x000e240008000600 */
[----:B0-----:R-:W-:-:S13]  /*0990*/  PLOP3.LUT P0, PT, PT, PT, UP0, 0x80, 0x0 ;  /* 0x000000000000781c */ /* 0x001fda0003f0f008 */
[----:B------:R-:W-:Y:S05]  /*09a0*/  @!P0 BRA `(.L_x_8) ;  /* 0xfffffffc00f08947 */ /* 0x000fea000383ffff */
[----:B------:R-:W0:Y:S01]  /*09b0*/  S2R R2, SR_TID.X ;  /* 0x0000000000027919 */ /* 0x000e220000002100 */
[----:B------:R-:W1:Y:S08]  /*09c0*/  S2UR UR41, SR_CTAID.X ;  /* 0x00000000002979c3 */ /* 0x000e700000002500 */
[----:B------:R-:W-:Y:S06]  /*09d0*/  BAR.ARV 0x8, 0x180 ;  /* 0x0206000000007b1d */ /* 0x000fec0000002000 */
[----:B0-----:R-:W-:-:S04]  /*09e0*/  LOP3.LUT R0, R2, 0xffffff80, RZ, 0xc0, !PT ;  /* 0xffffff8002007812 */ /* 0x001fc800078ec0ff */
[----:B------:R-:W-:Y:S02]  /*09f0*/  ISETP.NE.AND P0, PT, R0, 0x80, PT ;  /* 0x000000800000780c */ /* 0x000fe40003f05270 */
[----:B------:R-:W1:Y:S11]  /*0a00*/  LDC R0, c[0x0][0xc34] ;  /* 0x00030d00ff007b82 */ /* 0x000e760000000800 */
[----:B------:R-:W-:Y:S06]  /*0a10*/  @!P0 BAR.ARV 0x9, 0x100 ;  /* 0x0244000000008b1d */ /* 0x000fec0000002000 */
[----:B-1----:R-:W-:-:S13]  /*0a20*/  ISETP.LE.AND P0, PT, R0, UR41, PT ;  /* 0x0000002900007c0c */ /* 0x002fda000bf03270 */
[----:B------:R-:W-:Y:S05]  /*0a30*/  @P0 EXIT ;  /* 0x000000000000094d */ /* 0x000fea0003800000 */
[----:B------:R-:W-:Y:S01]  /*0a40*/  VIADD R17, R2, 0xffffff80 ;  /* 0xffffff8002117836 */ /* 0x000fe20000000000 */
[----:B------:R-:W-:Y:S01]  /*0a50*/  ULOP3.LUT UR45, UR38, 0x1, URZ, 0xfc, !UPT ;  /* 0x00000001262d7892 */ /* 0x000fe2000f8efc3f */
[----:B------:R-:W-:Y:S01]  /*0a60*/  IMAD.MOV.U32 R171, RZ, RZ, -0x2 ;  /* 0xfffffffeffab7424 */ /* 0x000fe200078e00ff */
[----:B------:R-:W-:Y:S01]  /*0a70*/  UMOV UR44, URZ ;  /* 0x0000003f002c7c82 */ /* 0x000fe20008000000 */
[----:B------:R-:W-:Y:S01]  /*0a80*/  UMOV UR43, URZ ;  /* 0x0000003f002b7c82 */ /* 0x000fe20008000000 */
[----:B------:R-:W-:Y:S01]  /*0a90*/  SHF.R.S32.HI R0, RZ, 0x1f, R17 ;  /* 0x0000001fff007819 */ /* 0x000fe20000011411 */
[----:B------:R-:W-:-:S03]  /*0aa0*/  UMOV UR51, URZ ;  /* 0x0000003f00337c82 */ /* 0x000fc60008000000 */
[CC--:B------:R-:W-:Y:S02]  /*0ab0*/  LEA.HI R2, R0.reuse, R17.reuse, RZ, 0x7 ;  /* 0x0000001100027211 */ /* 0x0c0fe400078f38ff */
[-C--:B------:R-:W-:Y:S02]  /*0ac0*/  LEA.HI R3, R0, R17.reuse, RZ, 0x5 ;  /* 0x0000001100037211 */ /* 0x080fe400078f28ff */
[----:B------:R-:W-:Y:S02]  /*0ad0*/  LOP3.LUT R4, R2, 0xffffff80, RZ, 0xc0, !PT ;  /* 0xffffff8002047812 */ /* 0x000fe400078ec0ff */
[CC--:B------:R-:W-:Y:S01]  /*0ae0*/  LEA.HI R5, R0.reuse, R17.reuse, RZ, 0x4 ;  /* 0x0000001100057211 */ /* 0x0c0fe200078f20ff */
[----:B------:R-:W-:Y:S01]  /*0af0*/  IMAD.SHL.U32 R3, R3, 0x20, RZ ;  /* 0x0000002003037824 */ /* 0x000fe200078e00ff */
[----:B------:R-:W-:Y:S01]  /*0b00*/  LEA.HI R9, R0, R17, RZ, 0x2 ;  /* 0x0000001100097211 */ /* 0x000fe200078f10ff */
[----:B------:R-:W-:Y:S01]  /*0b10*/  IMAD.IADD R19, R17, 0x1, -R4 ;  /* 0x0000000111137824 */ /* 0x000fe200078e0a04 */
[----:B------:R-:W-:-:S02]  /*0b20*/  LOP3.LUT R6, R5, 0x3fffff0, RZ, 0xc0, !PT ;  /* 0x03fffff005067812 */ /* 0x000fc400078ec0ff */
[----:B------:R-:W-:Y:S02]  /*0b30*/  SHF.R.S32.HI R8, RZ, 0x4, R5 ;  /* 0x00000004ff087819 */ /* 0x000fe40000011405 */
[----:B------:R-:W-:Y:S01]  /*0b40*/  SHF.R.S32.HI R4, RZ, 0x1f, R19 ;  /* 0x0000001fff047819 */ /* 0x000fe20000011413 */
[----:B------:R-:W-:Y:S01]  /*0b50*/  IMAD.IADD R6, R17, 0x1, -R6 ;  /* 0x0000000111067824 */ /* 0x000fe200078e0a06 */
[----:B------:R-:W-:Y:S02]  /*0b60*/  LOP3.LUT R7, R3, 0xfffffc00, RZ, 0xc0, !PT ;  /* 0xfffffc0003077812 */ /* 0x000fe400078ec0ff */
[----:B------:R-:W-:Y:S02]  /*0b70*/  LEA.HI R3, R4, R19, RZ, 0x2 ;  /* 0x0000001304037211 */ /* 0x000fe400078f10ff */
[----:B------:R-:W-:Y:S01]  /*0b80*/  LEA.HI R5, R5, R8, RZ, 0x1 ;  /* 0x0000000805057211 */ /* 0x000fe200078f08ff */
[----:B------:R-:W-:Y:S01]  /*0b90*/  IMAD R6, R6, 0x40, R7 ;  /* 0x0000004006067824 */ /* 0x000fe200078e0207 */
[----:B------:R-:W-:-:S02]  /*0ba0*/  SHF.R.S32.HI R7, RZ, 0x2, R3 ;  /* 0x00000002ff077819 */ /* 0x000fc40000011403 */
[----:B------:R-:W-:Y:S02]  /*0bb0*/  SHF.R.S32.HI R10, RZ, 0x1f, R3 ;  /* 0x0000001fff0a7819 */ /* 0x000fe40000011403 */
[----:B------:R-:W-:Y:S02]  /*0bc0*/  LEA.HI R18, R0, R17, RZ, 0x3 ;  /* 0x0000001100127211 */ /* 0x000fe400078f18ff */
[----:B------:R-:W-:Y:S02]  /*0bd0*/  LOP3.LUT R5, R5, 0x1ffffffe, RZ, 0xc0, !PT ;  /* 0x1ffffffe05057812 */ /* 0x000fe400078ec0ff */
[----:B------:R-:W-:Y:S02]  /*0be0*/  LOP3.LUT R0, R9, 0xfffffffc, RZ, 0xc0, !PT ;  /* 0xfffffffc09007812 */ /* 0x000fe400078ec0ff */
[----:B------:R-:W-:Y:S01]  /*0bf0*/  SHF.R.S32.HI R23, RZ, 0x7, R2 ;  /* 0x00000007ff177819 */ /* 0x000fe20000011402 */
[----:B------:R-:W-:Y:S01]  /*0c00*/  IMAD.IADD R5, R8, 0x1, -R5 ;  /* 0x0000000108057824 */ /* 0x000fe200078e0a05 */
[----:B------:R-:W-:Y:S01]  /*0c10*/  LEA.HI R10, R10, R7, RZ, 0x3 ;  /* 0x000000070a0a7211 */ /* 0x000fe200078f18ff */
[----:B------:R-:W-:Y:S01]  /*0c20*/  IMAD.IADD R8, R17, 0x1, -R0 ;  /* 0x0000000111087824 */ /* 0x000fe200078e0a00 */
[----:B------:R-:W-:Y:S01]  /*0c30*/  LEA.HI R2, R2, R23, RZ, 0x1 ;  /* 0x0000001702027211 */ /* 0x000fe200078f08ff */
[----:B------:R-:W-:Y:S01]  /*0c40*/  IMAD R170, R5, 0x8, R6 ;  /* 0x0000000805aa7824 */ /* 0x000fe200078e0206 */
[----:B------:R-:W-:-:S02]  /*0c50*/  LOP3.LUT R12, R18, 0xfffffff8, RZ, 0xc0, !PT ;  /* 0xfffffff8120c7812 */ /* 0x000fc400078ec0ff */
[----:B------:R-:W-:Y:S02]  /*0c60*/  LOP3.LUT R10, R10, 0xfffffff8, RZ, 0xc0, !PT ;  /* 0xfffffff80a0a7812 */ /* 0x000fe400078ec0ff */
[----:B------:R-:W-:Y:S01]  /*0c70*/  LEA.HI R4, R4, R19, RZ, 0x5 ;  /* 0x0000001304047211 */ /* 0x000fe200078f28ff */
[----:B------:R-:W-:Y:S01]  /*0c80*/  IMAD.IADD R17, R17, 0x1, -R12 ;  /* 0x0000000111117824 */ /* 0x000fe200078e0a0c */
[----:B------:R-:W-:Y:S01]  /*0c90*/  LOP3.LUT R2, R2, 0x3fffffe, RZ, 0xc0, !PT ;  /* 0x03fffffe02027812 */ /* 0x000fe200078ec0ff */
[----:B------:R-:W-:Y:S01]  /*0ca0*/  IMAD.IADD R7, R7, 0x1, -R10 ;  /* 0x0000000107077824 */ /* 0x000fe200078e0a0a */
[----:B------:R-:W-:Y:S02]  /*0cb0*/  LEA.HI R5, R8, R8, RZ, 0x1 ;  /* 0x0000000808057211 */ /* 0x000fe400078f08ff */
[----:B------:R-:W-:Y:S01]  /*0cc0*/  SHF.R.S32.HI R4, RZ, 0x5, R4 ;  /* 0x00000005ff047819 */ /* 0x000fe20000011404 */
[----:B------:R-:W-:Y:S01]  /*0cd0*/  IMAD.IADD R168, R23, 0x1, -R2 ;  /* 0x0000000117a87824 */ /* 0x000fe200078e0a02 */
[----:B------:R-:W-:Y:S01]  /*0ce0*/  LOP3.LUT R0, R3, 0x7ffffffc, RZ, 0xc0, !PT ;  /* 0x7ffffffc03007812 */ /* 0x000fe200078ec0ff */
[----:B------:R-:W-:Y:S01]  /*0cf0*/  IMAD.SHL.U32 R2, R17, 0x8, RZ ;  /* 0x0000000811027824 */ /* 0x000fe200078e00ff */
[----:B------:R-:W-:Y:S01]  /*0d00*/  LOP3.LUT R5, R5, 0x1ffffffe, RZ, 0xc0, !PT ;  /* 0x1ffffffe05057812 */ /* 0x000fe200078ec0ff */
[----:B------:R-:W-:Y:S01]  /*0d10*/  IMAD R7, R4, 0x10, R7 ;  /* 0x0000001004077824 */ /* 0x000fe200078e0207 */
[----:B------:R-:W-:Y:S01]  /*0d20*/  SHF.R.S32.HI R18, RZ, 0x3, R18 ;  /* 0x00000003ff127819 */ /* 0x000fe20000011412 */
[----:B------:R-:W-:-:S02]  /*0d30*/  VIADD R16, R2, 0x40 ;  /* 0x0000004002107836 */ /* 0x000fc40000000000 */
[----:B------:R-:W-:Y:S02]  /*0d40*/  IMAD.IADD R0, R19, 0x1, -R0 ;  /* 0x0000000113007824 */ /* 0x000fe400078e0a00 */
[----:B------:R-:W-:Y:S01]  /*0d50*/  IMAD.IADD R5, R8, 0x1, -R5 ;  /* 0x0000000108057824 */ /* 0x000fe200078e0a05 */
[----:B------:R-:W-:Y:S01]  /*0d60*/  SHF.R.S32.HI R192, RZ, 0x1f, R16 ;  /* 0x0000001fffc07819 */ /* 0x000fe20000011410 */
[----:B------:R-:W-:Y:S02]  /*0d70*/  IMAD R168, R168, 0x40, R7 ;  /* 0x00000040a8a87824 */ /* 0x000fe400078e0207 */
[----:B------:R-:W-:Y:S02]  /*0d80*/  IMAD R171, R0, R171, 0xa0 ;  /* 0x000000a000ab7424 */ /* 0x000fe400078e02ab */
[----:B------:R-:W-:-:S07]  /*0d90*/  IMAD R169, R5, 0x8, R168 ;  /* 0x0000000805a97824 */ /* 0x000fce00078e02a8 */
.L_x_39:
[----:B0-----:R-:W0:Y:S01]  /*0da0*/  SHFL.IDX PT, R0, R23, RZ, 0x1f ;  /* 0x00001fff17007589 */ /* 0x001e2200000e0000 */
[----:B-1----:R-:W1:Y:S01]  /*0db0*/  S2UR UR36, SR_CgaCtaId ;  /* 0x00000000002479c3 */ /* 0x002e620000008800 */
[----:B------:R-:W-:Y:S01]  /*0dc0*/  ULDC UR4, c[0x0][0xc38] ;  /* 0x00030e0000047ab9 */ /* 0x000fe20000000800 */
[----:B------:R-:W-:Y:S01]  /*0dd0*/  ULDC.64 UR6, c[0x0][0x418] ;  /* 0x0001060000067ab9 */ /* 0x000fe20000000a00 */
[----:B------:R-:W-:Y:S02]  /*0de0*/  UISETP.NE.AND UP1, UPT, UR4, 0x1, UPT ;  /* 0x000000010400788c */ /* 0x000fe4000bf25270 */
[----:B------:R-:W-:Y:S01]  /*0df0*/  UISETP.NE.U32.AND UP0, UPT, UR6, URZ, UPT ;  /* 0x0000003f0600728c */ /* 0x000fe2000bf05070 */
[----:B------:R-:W-:Y:S01]  /*0e00*/  UMOV UR39, 0x400 ;  /* 0x0000040000277882 */ /* 0x000fe20000000000 */
[----:B------:R-:W-:Y:S02]  /*0e10*/  ULDC UR4, c[0x0][0xc44] ;  /* 0x0003110000047ab9 */ /* 0x000fe40000000800 */
[----:B------:R-:W-:-:S02]  /*0e20*/  UISETP.NE.AND.EX UP0, UPT, UR7, URZ, UPT, UP0 ;  /* 0x0000003f0700728c */ /* 0x000fc4000bf05300 */
[----:B------:R-:W-:Y:S01]  /*0e30*/  UISETP.NE.AND UP2, UPT, UR4, 0x1, UPT ;  /* 0x000000010400788c */ /* 0x000fe2000bf45270 */
[----:B------:R-:W-:Y:S02]  /*0e40*/  ULDC UR50, c[0x0][0x424] ;  /* 0x0001090000327ab9 */ /* 0x000fe40000000800 */
[----:B------:R-:W-:Y:S01]  /*0e50*/  @UP1 ULDC UR4, c[0x0][0xc3c] ;  /* 0x00030f0000041ab9 */ /* 0x000fe20000000800 */
[----:B------:R-:W-:Y:S01]  /*0e60*/  USEL UR50, UR50, 0x1, UP0 ;  /* 0x0000000132327887 */ /* 0x000fe20008000000 */
[----:B------:R-:W-:Y:S01]  /*0e70*/  ULDC UR7, c[0x0][0x2f0] ;  /* 0x0000bc0000077ab9 */ /* 0x000fe20000000800 */
[----:B------:R-:W-:Y:S01]  /*0e80*/  UIMAD.WIDE.U32 UR4, UR41, UR4, URZ ;  /* 0x00000004290472a5 */ /* 0x000fe2000f8e003f */
[----:B------:R-:W-:Y:S01]  /*0e90*/  @UP1 ULDC UR11, c[0x0][0xc40] ;  /* 0x00031000000b1ab9 */ /* 0x000fe20000000800 */
[----:B------:R-:W-:Y:S01]  /*0ea0*/  UIMAD UR50, UR50, UR7, URZ ;  /* 0x00000007323272a4 */ /* 0x000fe2000f8e023f */
[----:B0-----:R-:W-:Y:S01]  /*0eb0*/  R2UR UR37, R0 ;  /* 0x00000000002572ca */ /* 0x001fe200000e0000 */
[----:B-1----:R-:W-:Y:S01]  /*0ec0*/  ULEA UR39, UR36, UR39, 0x18 ;  /* 0x0000002724277291 */ /* 0x002fe2000f8ec03f */
[----:B------:R-:W-:Y:S01]  /*0ed0*/  UMOV UR42, UR41 ;  /* 0x00000029002a7c82 */ /* 0x000fe20008000000 */
[----:B------:R-:W-:-:S02]  /*0ee0*/  @UP1 USHF.R.U32.HI UR42, URZ, UR11, UR5 ;  /* 0x0000000b3f2a1299 */ /* 0x000fc40008011605 */
[----:B------:R-:W-:Y:S01]  /*0ef0*/  UIADD3 UR10, UR39, 0x14400, URZ ;  /* 0x00014400270a7890 */ /* 0x000fe2000fffe03f */
[----:B------:R-:W-:Y:S01]  /*0f00*/  @UP2 ULDC.64 UR8, c[0x0][0xc48] ;  /* 0x0003120000082ab9 */ /* 0x000fe20000000a00 */
[----:B------:R-:W-:Y:S02]  /*0f10*/  UIADD3 UR7, UR50, 0x9f, URZ ;  /* 0x0000009f32077890 */ /* 0x000fe4000fffe03f */
[----:B------:R-:W-:-:S04]  /*0f20*/  ULOP3.LUT UP0, URZ, UR10, 0x9f, URZ, 0xc0, !UPT ;  /* 0x0000009f0a3f7892 */ /* 0x000fc8000f80c03f */
[----:B------:R-:W-:Y:S02]  /*0f30*/  ULEA.HI UR6, UR37, UR37, URZ, 0x1 ;  /* 0x0000002525067291 */ /* 0x000fe4000f8f083f */
[----:B------:R-:W-:Y:S02]  /*0f40*/  UIMAD.WIDE.U32 UR4, UR42, UR8, URZ ;  /* 0x000000082a0472a5 */ /* 0x000fe4000f8e003f */
[----:B------:R-:W-:Y:S01]  /*0f50*/  ULOP3.LUT UR6, UR6, 0x3e, URZ, 0xc0, !UPT ;  /* 0x0000003e06067892 */ /* 0x000fe2000f8ec03f */
[----:B------:R-:W-:Y:S01]  /*0f60*/  PLOP3.LUT P0, PT, PT, PT, UP0, 0x80, 0x0 ;  /* 0x000000000000781c */ /* 0x000fe20003f0f008 */
[----:B------:R-:W-:Y:S01]  /*0f70*/  UMOV UR40, UR42 ;  /* 0x0000002a00287c82 */ /* 0x000fe20008000000 */
[----:B------:R-:W-:Y:S02]  /*0f80*/  @UP2 USHF.R.U32.HI UR40, URZ, UR9, UR5 ;  /* 0x000000093f282299 */ /* 0x000fe40008011605 */
[----:B------:R-:W-:-:S04]  /*0f90*/  UIADD3 UR6, UR37, -UR6, URZ ;  /* 0x8000000625067290 */ /* 0x000fc8000fffe03f */
[----:B------:R-:W-:Y:S02]  /*0fa0*/  ULEA UR8, UR6, UR10, 0xc ;  /* 0x0000000a06087291 */ /* 0x000fe4000f8e603f */
[----:B------:R-:W-:Y:S02]  /*0fb0*/  UIMAD.WIDE UR6, UR7, 0x66666667, URZ ;  /* 0x66666667070678a5 */ /* 0x000fe4000f8e023f */
[----:B------:R-:W-:Y:S02]  /*0fc0*/  USHF.R.U32.HI UR8, URZ, 0x4, UR8 ;  /* 0x000000043f087899 */ /* 0x000fe40008011608 */
[----:B------:R-:W-:Y:S02]  /*0fd0*/  USHF.R.U32.HI UR47, URZ, 0x1f, UR7 ;  /* 0x0000001f3f2f7899 */ /* 0x000fe40008011607 */
[----:B------:R-:W-:Y:S02]  /*0fe0*/  ULOP3.LUT UR52, UR8, 0x3fff, URZ, 0xc0, !UPT ;  /* 0x00003fff08347892 */ /* 0x000fe4000f8ec03f */
[----:B------:R-:W-:Y:S01]  /*0ff0*/  ULEA.HI.SX32 UR47, UR7, UR47, 0x1a ;  /* 0x0000002f072f7291 */ /* 0x000fe2000f8fd23f */
[----:B---3-5:R-:W-:Y:S11]  /*1000*/  @!P0 BRA `(.L_x_9) ;  /* 0x0000000000408947 */ /* 0x028ff60003800000 */
[----:B------:R-:W-:Y:S01]  /*1010*/  MOV R0, 0x0 ;  /* 0x0000000000007802 */ /* 0x000fe20000000f00 */
[----:B------:R-:W-:Y:S01]  /*1020*/  ULDC.64 UR4, c[0x4][0xc8] ;  /* 0x0100320000047ab9 */ /* 0x000fe20000000a00 */
[----:B------:R-:W-:Y:S01]  /*1030*/  ULDC.64 UR6, c[0x4][0x38] ;  /* 0x01000e0000067ab9 */ /* 0x000fe20000000a00 */
[----:B------:R-:W-:Y:S01]  /*1040*/  IMAD.U32 R4, RZ, RZ, UR4 ;  /* 0x00000004ff047e24 */ /* 0x000fe2000f8e00ff */
[----:B------:R0:W1:Y:S01]  /*1050*/  LDC.64 R14, c[0x4][R0] ;  /* 0x01000000000e7b82 */ /* 0x0000620000000a00 */
[----:B------:R-:W-:Y:S01]  /*1060*/  IMAD.U32 R5, RZ, RZ, UR5 ;  /* 0x00000005ff057e24 */ /* 0x000fe2000f8e00ff */
[----:B------:R-:W-:Y:S01]  /*1070*/  ULDC.64 UR4, c[0x4][0xd0] ;  /* 0x0100340000047ab9 */ /* 0x000fe20000000a00 */
[----:B------:R-:W-:Y:S02]  /*1080*/  IMAD.U32 R10, RZ, RZ, UR6 ;  /* 0x00000006ff0a7e24 */ /* 0x000fe4000f8e00ff */
[----:B------:R-:W-:Y:S02]  /*1090*/  IMAD.U32 R6, RZ, RZ, UR4 ;  /* 0x00000004ff067e24 */ /* 0x000fe4000f8e00ff */
[----:B------:R-:W-:-:S02]  /*10a0*/  IMAD.U32 R7, RZ, RZ, UR5 ;  /* 0x00000005ff077e24 */ /* 0x000fc4000f8e00ff */
[----:B------:R-:W-:Y:S02]  /*10b0*/  IMAD.U32 R11, RZ, RZ, UR7 ;  /* 0x00000007ff0b7e24 */ /* 0x000fe4000f8e00ff */
[----:B------:R-:W-:Y:S02]  /*10c0*/  IMAD.MOV.U32 R8, RZ, RZ, 0x70 ;  /* 0x00000070ff087424 */ /* 0x000fe400078e00ff */
[----:B------:R-:W-:Y:S02]  /*10d0*/  IMAD.MOV.U32 R12, RZ, RZ, 0x1 ;  /* 0x00000001ff0c7424 */ /* 0x000fe400078e00ff */
[----:B0-----:R-:W-:-:S07]  /*10e0*/  IMAD.MOV.U32 R13, RZ, RZ, RZ ;  /* 0x000000ffff0d7224 */ /* 0x001fce00078e00ff */
[----:B------:R-:W-:-:S07]  /*10f0*/  LEPC R20, `(.L_x_9) ;  /* 0x000000001014794e */ /* 0x000fce0000000000 */
[----:B-1----:R-:W-:Y:S05]  /*1100*/  CALL.ABS.NOINC R14 ;  /* 0x000000000e007343 */ /* 0x002fea0003c00000 */
.L_x_9:
[----:B------:R-:W-:Y:S01]  /*1110*/  ULDC.64 UR4, c[0x0][0x990] ;  /* 0x0002640000047ab9 */ /* 0x000fe20000000a00 */
[----:B------:R-:W-:Y:S01]  /*1120*/  ULDC.64 UR6, c[0x0][0x998] ;  /* 0x0002660000067ab9 */ /* 0x000fe20000000a00 */
[----:B------:R-:W-:Y:S01]  /*1130*/  UISETP.NE.U32.AND UP0, UPT, UR4, URZ, UPT ;  /* 0x0000003f0400728c */ /* 0x000fe2000bf05070 */
[----:B------:R-:W-:Y:S01]  /*1140*/  IMAD.MOV.U32 R3, RZ, RZ, 0x3f800000 ;  /* 0x3f800000ff037424 */ /* 0x000fe200078e00ff */
[----:B------:R-:W-:Y:S01]  /*1150*/  UISETP.NE.U32.AND UP1, UPT, UR6, URZ, UPT ;  /* 0x0000003f0600728c */ /* 0x000fe2000bf25070 */
[----:B------:R-:W-:Y:S01]  /*1160*/  IMAD.MOV.U32 R0, RZ, RZ, 0x3f800000 ;  /* 0x3f800000ff007424 */ /* 0x000fe200078e00ff */
[----:B------:R-:W-:Y:S02]  /*1170*/  UISETP.NE.AND.EX UP0, UPT, UR5, URZ, UPT, UP0 ;  /* 0x0000003f0500728c */ /* 0x000fe4000bf05300 */
[----:B------:R-:W-:-:S04]  /*1180*/  UISETP.NE.AND.EX UP1, UPT, UR7, URZ, UPT, UP1 ;  /* 0x0000003f0700728c */ /* 0x000fc8000bf25310 */
[----:B------:R-:W-:Y:S02]  /*1190*/  PLOP3.LUT P0, PT, PT, PT, UP0, 0x80, 0x0 ;  /* 0x000000000000781c */ /* 0x000fe40003f0f008 */
[----:B------:R-:W-:-:S03]  /*11a0*/  PLOP3.LUT P1, PT, PT, PT, UP1, 0x80, 0x0 ;  /* 0x000000000000781c */ /* 0x000fc60003f2f018 */
[----:B------:R-:W-:Y:S02]  /*11b0*/  @UP0 USHF.R.S32.HI UR8, URZ, 0x1f, UR40 ;  /* 0x0000001f3f080899 */ /* 0x000fe40008011428 */
[----:B------:R-:W-:Y:S02]  /*11c0*/  @UP1 USHF.R.S32.HI UR9, URZ, 0x1f, UR40 ;  /* 0x0000001f3f091899 */ /* 0x000fe40008011428 */
[----:B------:R-:W-:Y:S02]  /*11d0*/  @UP0 UIADD3 UR16, -UR40, URZ, URZ ;  /* 0x0000003f28100290 */ /* 0x000fe4000fffe13f */
[----:B------:R-:W-:Y:S01]  /*11e0*/  @UP1 UIADD3 UR20, -UR40, URZ, URZ ;  /* 0x0000003f28141290 */ /* 0x000fe2000fffe13f */
[----:B------:R-:W-:Y:S01]  /*11f0*/  @UP0 ULDC.64 UR12, c[0x0][0x9a8] ;  /* 0x00026a00000c0ab9 */ /* 0x000fe20000000a00 */
[----:B------:R-:W-:Y:S01]  /*1200*/  @UP1 ULDC.64 UR14, c[0x0][0x9b8] ;  /* 0x00026e00000e1ab9 */ /* 0x000fe20000000a00 */
[----:B------:R-:W-:Y:S01]  /*1210*/  @UP0 ULDC UR17, c[0x0][0xc44] ;  /* 0x0003110000110ab9 */ /* 0x000fe20000000800 */
[----:B------:R-:W-:Y:S01]  /*1220*/  @UP1 ULDC UR21, c[0x0][0xc44] ;  /* 0x0003110000151ab9 */ /* 0x000fe20000000800 */
[----:B------:R-:W-:-:S02]  /*1230*/  @UP0 UIMAD UR8, UR8, UR12, URZ ;  /* 0x0000000c080802a4 */ /* 0x000fc4000f8e023f */
[----:B------:R-:W-:Y:S02]  /*1240*/  @UP1 UIMAD UR9, UR9, UR14, URZ ;  /* 0x0000000e090912a4 */ /* 0x000fe4000f8e023f */
[----:B------:R-:W-:Y:S02]  /*1250*/  @UP0 UIMAD UR16, UR17, UR16, UR42 ;  /* 0x00000010111002a4 */ /* 0x000fe4000f8e022a */
[----:B------:R-:W-:Y:S02]  /*1260*/  @UP1 UIMAD UR20, UR21, UR20, UR42 ;  /* 0x00000014151412a4 */ /* 0x000fe4000f8e022a */
[----:B------:R-:W-:Y:S02]  /*1270*/  @UP0 UIMAD.WIDE.U32 UR10, UR40, UR12, URZ ;  /* 0x0000000c280a02a5 */ /* 0x000fe4000f8e003f */
[----:B------:R-:W-:Y:S02]  /*1280*/  @UP0 UIMAD UR18, UR40, UR13, UR8 ;  /* 0x0000000d281202a4 */ /* 0x000fe4000f8e0208 */
[----:B------:R-:W-:-:S02]  /*1290*/  @UP0 USHF.R.S32.HI UR17, URZ, 0x1f, UR16 ;  /* 0x0000001f3f110899 */ /* 0x000fc40008011410 */
[----:B------:R-:W-:Y:S02]  /*12a0*/  @UP1 USHF.R.S32.HI UR21, URZ, 0x1f, UR20 ;  /* 0x0000001f3f151899 */ /* 0x000fe40008011414 */
[----:B------:R-:W-:Y:S02]  /*12b0*/  @UP1 UIMAD.WIDE.U32 UR12, UR40, UR14, URZ ;  /* 0x0000000e280c12a5 */ /* 0x000fe4000f8e003f */
[----:B------:R-:W-:Y:S02]  /*12c0*/  @UP1 UIMAD UR19, UR40, UR15, UR9 ;  /* 0x0000000f281312a4 */ /* 0x000fe4000f8e0209 */
[----:B------:R-:W-:Y:S01]  /*12d0*/  @UP0 UIADD3 UR11, UR11, UR18, URZ ;  /* 0x000000120b0b0290 */ /* 0x000fe2000fffe03f */
[----:B------:R-:W-:Y:S01]  /*12e0*/  @UP0 ULDC.64 UR14, c[0x0][0x9b0] ;  /* 0x00026c00000e0ab9 */ /* 0x000fe20000000a00 */
[----:B------:R-:W-:Y:S01]  /*12f0*/  @UP1 ULDC.64 UR8, c[0x0][0x9c0] ;  /* 0x0002700000081ab9 */ /* 0x000fe20000000a00 */
[----:B------:R-:W-:Y:S02]  /*1300*/  @UP0 UIMAD UR17, UR17, UR14, URZ ;  /* 0x0000000e111102a4 */ /* 0x000fe4000f8e023f */
[----:B------:R-:W-:-:S02]  /*1310*/  @UP1 UIMAD UR18, UR21, UR8, URZ ;  /* 0x00000008151212a4 */ /* 0x000fc4000f8e023f */
[----:B------:R-:W-:Y:S02]  /*1320*/  @UP1 UIADD3 UR13, UR13, UR19, URZ ;  /* 0x000000130d0d1290 */ /* 0x000fe4000fffe03f */
[----:B------:R-:W-:Y:S02]  /*1330*/  @UP0 UIMAD UR17, UR16, UR15, UR17 ;  /* 0x0000000f101102a4 */ /* 0x000fe4000f8e0211 */
[----:B------:R-:W-:Y:S02]  /*1340*/  @UP1 UIMAD UR18, UR20, UR9, UR18 ;  /* 0x00000009141212a4 */ /* 0x000fe4000f8e0212 */
[----:B------:R-:W-:Y:S02]  /*1350*/  @UP0 UIMAD.WIDE.U32 UR14, UR16, UR14, UR10 ;  /* 0x0000000e100e02a5 */ /* 0x000fe4000f8e000a */
[----:B------:R-:W-:Y:S02]  /*1360*/  @UP1 UIMAD.WIDE.U32 UR8, UR20, UR8, UR12 ;  /* 0x00000008140812a5 */ /* 0x000fe4000f8e000c */
[----:B------:R-:W-:-:S02]  /*1370*/  @UP0 UIADD3 UR10, UR15, UR17, URZ ;  /* 0x000000110f0a0290 */ /* 0x000fc4000fffe03f */
[----:B------:R-:W-:Y:S02]  /*1380*/  @UP0 ULEA UR4, UP2, UR14, UR4, 0x2 ;  /* 0x000000040e040291 */ /* 0x000fe4000f84103f */
[----:B------:R-:W-:Y:S02]  /*1390*/  @UP1 UIADD3 UR9, UR9, UR18, URZ ;  /* 0x0000001209091290 */ /* 0x000fe4000fffe03f */
[----:B------:R-:W-:Y:S02]  /*13a0*/  @UP1 ULEA UR6, UP3, UR8, UR6, 0x2 ;  /* 0x0000000608061291 */ /* 0x000fe4000f86103f */
[----:B------:R-:W-:Y:S01]  /*13b0*/  @UP0 ULEA.HI.X UR5, UR14, UR5, UR10, 0x2, UP2 ;  /* 0x000000050e050291 */ /* 0x000fe200090f140a */
[----:B------:R-:W-:Y:S01]  /*13c0*/  IMAD.U32 R4, RZ, RZ, UR4 ;  /* 0x00000004ff047e24 */ /* 0x000fe2000f8e00ff */
[----:B------:R-:W-:Y:S02]  /*13d0*/  @UP1 ULEA.HI.X UR7, UR8, UR7, UR9, 0x2, UP3 ;  /* 0x0000000708071291 */ /* 0x000fe400098f1409 */
[----:B------:R-:W-:-:S02]  /*13e0*/  IMAD.U32 R6, RZ, RZ, UR6 ;  /* 0x00000006ff067e24 */ /* 0x000fc4000f8e00ff */
[----:B------:R-:W-:Y:S02]  /*13f0*/  IMAD.U32 R5, RZ, RZ, UR5 ;  /* 0x00000005ff057e24 */ /* 0x000fe4000f8e00ff */
[----:B------:R-:W-:-:S03]  /*1400*/  IMAD.U32 R7, RZ, RZ, UR7 ;  /* 0x00000007ff077e24 */ /* 0x000fc6000f8e00ff */
[----:B------:R-:W2:Y:S04]  /*1410*/  @P0 LDG.E R3, desc[UR48][R4.64] ;  /* 0x0000003004030981 */ /* 0x000ea8000c1e1900 */
[----:B------:R-:W2:Y:S01]  /*1420*/  @P1 LDG.E R0, desc[UR48][R6.64] ;  /* 0x0000003006001981 */ /* 0x000ea2000c1e1900 */
[----:B------:R-:W-:Y:S01]  /*1430*/  ULOP3.LUT UR4, UR44, 0x1, URZ, 0xc0, !UPT ;  /* 0x000000012c047892 */ /* 0x000fe2000f8ec03f */
[----:B------:R-:W-:-:S05]  /*1440*/  IMAD.U32 R9, RZ, RZ, UR45 ;  /* 0x0000002dff097e24 */ /* 0x000fca000f8e00ff */
[----:B------:R-:W-:Y:S01]  /*1450*/  IMAD.U32 R8, RZ, RZ, UR4 ;  /* 0x00000004ff087e24 */ /* 0x000fe2000f8e00ff */
[----:B------:R-:W-:Y:S01]  /*1460*/  ULDC UR4, c[0x0][0x9d8] ;  /* 0x0002760000047ab9 */ /* 0x000fe20000000800 */
[----:B------:R-:W-:-:S03]  /*1470*/  ISETP.NE.AND P0, PT, R9, 0x3, PT ;  /* 0x000000030900780c */ /* 0x000fc60003f05270 */
[----:B------:R-:W-:-:S04]  /*1480*/  SHF.L.U32 R8, R8, 0x1f, RZ ;  /* 0x0000001f08087819 */ /* 0x000fc800000006ff */
[----:B------:R-:W0:Y:S01]  /*1490*/  SYNCS.PHASECHK.TRANS64.TRYWAIT P1, [UR39+0x29800], R8 ;  /* 0x02980008ff0075a7 */ /* 0x000e220008020167 */
[----:B--2---:R-:W-:-:S04]  /*14a0*/  FMUL.FTZ R0, R3, R0 ;  /* 0x0000000003007220 */ /* 0x004fc80000410000 */
[----:B------:R-:W-:Y:S01]  /*14b0*/  FMUL.FTZ R0, R0, UR4 ;  /* 0x0000000400007c20 */ /* 0x000fe20008410000 */
[----:B0-----:R-:W-:Y:S06]  /*14c0*/  @!P1 BRA `(.L_x_10) ;  /* 0x000000cc00b09947 */ /* 0x001fec0003800000 */
.L_x_101:
[----:B------:R-:W-:Y:S05]  /*14d0*/  @!P0 BRA `(.L_x_11) ;  /* 0x0000000000048947 */ /* 0x000fea0003800000 */
[----:B------:R-:W-:Y:S01]  /*14e0*/  BPT.TRAP 0x1 ;  /* 0x000000040000795c */ /* 0x000fe20000300000 */
.L_x_11:
[----:B0-----:R-:W-:Y:S02]  /*14f0*/  IMAD.U32 R3, RZ, RZ, UR51 ;  /* 0x00000033ff037e24 */ /* 0x001fe4000f8e00ff */
[----:B------:R-:W-:-:S03]  /*1500*/  IMAD.U32 R4, RZ, RZ, UR43 ;  /* 0x0000002bff047e24 */ /* 0x000fc6000f8e00ff */
[----:B------:R-:W-:Y:S02]  /*1510*/  LEA R3, R3, UR39, 0x3 ;  /* 0x0000002703037c11 */ /* 0x000fe4000f8e18ff */
[----:B------:R-:W-:-:S04]  /*1520*/  SHF.L.U32 R4, R4, 0x1f, RZ ;  /* 0x0000001f04047819 */ /* 0x000fc800000006ff */
[----:B------:R0:W1:Y:S01]  /*1530*/  SYNCS.PHASECHK.TRANS64.TRYWAIT P1, [R3+URZ+0x29830], R4 ;  /* 0x02983004030075a7 */ /* 0x000062000802017f */
[----:B------:R-:W-:Y:S05]  /*1540*/  @!P0 BRA `(.L_x_12) ;  /* 0x0000000000048947 */ /* 0x000fea0003800000 */
[----:B------:R-:W-:Y:S01]  /*1550*/  BPT.TRAP 0x1 ;  /* 0x000000040000795c */ /* 0x000fe20000300000 */
.L_x_12:
[----:B------:R-:W2:Y:S01]  /*1560*/  S2R R5, SR_TID.X ;  /* 0x0000000000057919 */ /* 0x000ea20000002100 */
[----:B------:R-:W-:Y:S01]  /*1570*/  IMAD.MOV.U32 R87, RZ, RZ, RZ ;  /* 0x000000ffff577224 */ /* 0x000fe200078e00ff */
[----:B--2---:R-:W-:Y:S01]  /*1580*/  LOP3.LUT P2, RZ, R5, 0x7f, RZ, 0xc0, !PT ;  /* 0x0000007f05ff7812 */ /* 0x004fe2000784c0ff */
[----:B-1----:R-:W-:-:S12]  /*1590*/  @P1 BRA `(.L_x_13) ;  /* 0x0000000000081947 */ /* 0x002fd80003800000 */
[----:B------:R-:W1:Y:S02]  /*15a0*/  SYNCS.PHASECHK.TRANS64.TRYWAIT P1, [R3+URZ+0x29830], R4 ;  /* 0x02983004030075a7 */ /* 0x000e64000802017f */
[----:B-1----:R-:W-:Y:S05]  /*15b0*/  @!P1 BRA `(.L_x_14) ;  /* 0x000000cc008c9947 */ /* 0x002fea0003800000 */
.L_x_13:
[----:B------:R-:W-:Y:S05]  /*15c0*/  WARPSYNC.ALL ;  /* 0x0000000000007948 */ /* 0x000fea0003800000 */
[----:B------:R-:W-:Y:S01]  /*15d0*/  UIADD3 UR4, UR39, 0x1a400, URZ ;  /* 0x0001a40027047890 */ /* 0x000fe2000fffe03f */
[----:B------:R-:W-:Y:S01]  /*15e0*/  WARPGROUP.ARRIVE ;  /* 0x00000000000079c5 */ /* 0x000fe20000000000 */
[----:B------:R-:W-:Y:S01]  /*15f0*/  ULOP3.LUT UR28, UR52, 0x10000, URZ, 0xfc, !UPT ;  /* 0x00010000341c7892 */ /* 0x000fe2000f8efc3f */
[----:B------:R-:W-:Y:S01]  /*1600*/  VIADD R6, R171, UR50 ;  /* 0x00000032ab067c36 */ /* 0x000fe20008000000 */
[----:B------:R-:W-:-:S03]  /*1610*/  USHF.R.U32.HI UR4, URZ, 0x4, UR4 ;  /* 0x000000043f047899 */ /* 0x000fc60008011604 */
[----:B------:R-:W2:Y:S01]  /*1620*/  S2R R82, SR_TID.X ;  /* 0x0000000000527919 */ /* 0x000ea20000002100 */
[----:B------:R-:W-:Y:S01]  /*1630*/  UMOV UR25, 0x80000020 ;  /* 0x8000002000197882 */ /* 0x000fe20000000000 */
[----:B------:R-:W-:Y:S01]  /*1640*/  UMOV UR27, 0x80000020 ;  /* 0x80000020001b7882 */ /* 0x000fe20000000000 */
[----:B------:R-:W-:Y:S01]  /*1650*/  ULOP3.LUT UR4, UR4, 0x3fff, URZ, 0xc0, !UPT ;  /* 0x00003fff04047892 */ /* 0x000fe2000f8ec03f */
[----:B------:R-:W-:Y:S01]  /*1660*/  IMAD.MOV.U32 R86, RZ, RZ, R87 ;  /* 0x000000ffff567224 */ /* 0x000fe200078e0057 */
[----:B------:R-:W-:Y:S01]  /*1670*/  UMOV UR24, UR28 ;  /* 0x0000001c00187c82 */ /* 0x000fe20008000000 */
[----:B------:R-:W-:Y:S01]  /*1680*/  UMOV UR5, UR25 ;  /* 0x0000001900057c82 */ /* 0x000fe20008000000 */
[----:B------:R-:W-:Y:S01]  /*1690*/  ULOP3.LUT UR46, UR4, 0x10000, URZ, 0xfc, !UPT ;  /* 0x00010000042e7892 */ /* 0x000fe2000f8efc3f */
[----:B------:R-:W-:Y:S02]  /*16a0*/  UMOV UR7, 0x80000020 ;  /* 0x8000002000077882 */ /* 0x000fe40000000000 */
[----:B------:R-:W-:Y:S01]  /*16b0*/  UMOV UR4, UR24 ;  /* 0x0000001800047c82 */ /* 0x000fe20008000000 */
[----:B------:R-:W-:Y:S01]  /*16c0*/  UIMAD UR32, UR51, 0x780, UR46 ;  /* 0x00000780332078a4 */ /* 0x000fe2000f8e022e */
[----:B------:R-:W-:Y:S01]  /*16d0*/  UMOV UR8, UR24 ;  /* 0x0000001800087c82 */ /* 0x000fe20008000000 */
[----:B------:R-:W-:-:S02]  /*16e0*/  UMOV UR9, UR25 ;  /* 0x0000001900097c82 */ /* 0x000fc40008000000 */
[----:B------:R-:W-:Y:S02]  /*16f0*/  UIADD3 UR6, UR32, 0x100, URZ ;  /* 0x0000010020067890 */ /* 0x000fe4000fffe03f */
[----:B------:R-:W-:Y:S02]  /*1700*/  UIADD3 UR10, UR32, 0x180, URZ ;  /* 0x00000180200a7890 */ /* 0x000fe4000fffe03f */
[----:B------:R-:W-:Y:S01]  /*1710*/  UMOV UR26, UR32 ;  /* 0x00000020001a7c82 */ /* 0x000fe20008000000 */
[----:B------:R-:W-:Y:S01]  /*1720*/  UMOV UR11, 0x80000020 ;  /* 0x80000020000b7882 */ /* 0x000fe20000000000 */
[----:B------:R-:W-:Y:S01]  /*1730*/  QGMMA.64x32x32.F32.E4M3.E4M3 R104, gdesc[UR24], RZ, !UPT, gsb0 ;  /* 0x00600000186879f3 */ /* 0x000fe2000c0008ff */
[----:B------:R-:W-:Y:S01]  /*1740*/  UIADD3 UR26, UR32, 0x80, URZ ;  /* 0x00000080201a7890 */ /* 0x000fe2000fffe03f */
[----:B------:R-:W-:Y:S01]  /*1750*/  UMOV UR27, 0x80000020 ;  /* 0x80000020001b7882 */ /* 0x000fe20000000000 */
[----:B------:R-:W-:Y:S02]  /*1760*/  UIADD3 UR12, UR28, 0x2, URZ ;  /* 0x000000021c0c7890 */ /* 0x000fe4000fffe03f */
[----:B------:R-:W-:Y:S01]  /*1770*/  UIADD3 UR14, UR32, 0x182, URZ ;  /* 0x00000182200e7890 */ /* 0x000fe2000fffe03f */
[----:B------:R-:W-:Y:S01]  /*1780*/  UMOV UR15, 0x80000020 ;  /* 0x80000020000f7882 */ /* 0x000fe20000000000 */
[----:B------:R-:W-:-:S02]  /*1790*/  UIADD3 UR16, UR28, 0x200, URZ ;  /* 0x000002001c107890 */ /* 0x000fc4000fffe03f */
[----:B------:R-:W-:Y:S01]  /*17a0*/  UIADD3 UR18, UR32, 0x400, URZ ;  /* 0x0000040020127890 */ /* 0x000fe2000fffe03f */
[----:B------:R-:W-:Y:S01]  /*17b0*/  UMOV UR19, 0x80000020 ;  /* 0x8000002000137882 */ /* 0x000fe20000000000 */
[----:B------:R-:W-:Y:S01]  /*17c0*/  UIADD3 UR22, UR32, 0x402, URZ ;  /* 0x0000040220167890 */ /* 0x000fe2000fffe03f */
[----:B------:R-:W-:Y:S01]  /*17d0*/  UMOV UR23, 0x80000020 ;  /* 0x8000002000177882 */ /* 0x000fe20000000000 */
[----:B------:R-:W-:Y:S01]  /*17e0*/  UIADD3 UR30, UR32, 0x680, URZ ;  /* 0x00000680201e7890 */ /* 0x000fe2000fffe03f */
[----:B------:R-:W-:Y:S01]  /*17f0*/  UMOV UR31, 0x80000020 ;  /* 0x80000020001f7882 */ /* 0x000fe20000000000 */
[----:B------:R-:W-:Y:S01]  /*1800*/  UISETP.GE.AND UP0, UPT, UR50, 0xa1, UPT ;  /* 0x000000a13200788c */ /* 0x000fe2000bf06270 */
[----:B------:R-:W-:Y:S02]  /*1810*/  WARPGROUP.DEPBAR.LE gsb0, 0x0 ;  /* 0x00008000000079c5 */ /* 0x000fe40000010000 */
[----:B------:R-:W-:-:S06]  /*1820*/  WARPGROUP.ARRIVE ;  /* 0x00000000000079c5 */ /* 0x000fcc0000000000 */
[----:B------:R-:W-:Y:S01]  /*1830*/  QGMMA.64x32x32.F32.E4M3.E4M3 R88, gdesc[UR24], RZ, !UPT, gsb0 ;  /* 0x00600000185879f3 */ /* 0x000fe2000c0008ff */
[----:B------:R-:W-:Y:S01]  /*1840*/  UIADD3 UR26, UR32, 0x200, URZ ;  /* 0x00000200201a7890 */ /* 0x000fe2000fffe03f */
[----:B------:R-:W-:Y:S01]  /*1850*/  UMOV UR27, 0x80000020 ;  /* 0x80000020001b7882 */ /* 0x000fe20000000000 */
[----:B------:R-:W-:Y:S02]  /*1860*/  WARPGROUP.DEPBAR.LE gsb0, 0x0 ;  /* 0x00008000000079c5 */ /* 0x000fe40000010000 */
[----:B------:R-:W-:-:S06]  /*1870*/  WARPGROUP.ARRIVE ;  /* 0x00000000000079c5 */ /* 0x000fcc0000000000 */
[----:B------:R-:W-:Y:S01]  /*1880*/  QGMMA.64x32x32.F32.E4M3.E4M3 R56, gdesc[UR4], RZ, !UPT, gsb0 ;  /* 0x00600000043879f3 */ /* 0x000fe2000c0008ff */
[----:B------:R-:W-:Y:S01]  /*1890*/  UIADD3 UR6, UR32, 0x2, URZ ;  /* 0x0000000220067890 */ /* 0x000fe2000fffe03f */
[----:B------:R-:W-:Y:S01]  /*18a0*/  UMOV UR4, UR12 ;  /* 0x0000000c00047c82 */ /* 0x000fe20008000000 */
[----:B------:R-:W-:Y:S01]  /*18b0*/  UMOV UR5, 0x80000020 ;  /* 0x8000002000057882 */ /* 0x000fe20000000000 */
[----:B------:R-:W-:Y:S01]  /*18c0*/  UMOV UR7, 0x80000020 ;  /* 0x8000002000077882 */ /* 0x000fe20000000000 */
[----:B------:R-:W-:Y:S01]  /*18d0*/  UMOV UR12, UR4 ;  /* 0x00000004000c7c82 */ /* 0x000fe20008000000 */
[----:B------:R-:W-:Y:S01]  /*18e0*/  UMOV UR13, UR5 ;  /* 0x00000005000d7c82 */ /* 0x000fe20008000000 */
[----:B------:R-:W-:Y:S02]  /*18f0*/  WARPGROUP.DEPBAR.LE gsb0, 0x0 ;  /* 0x00008000000079c5 */ /* 0x000fe40000010000 */
[----:B------:R-:W-:-:S06]  /*1900*/  WARPGROUP.ARRIVE ;  /* 0x00000000000079c5 */ /* 0x000fcc0000000000 */
[----:B------:R-:W-:Y:S01]  /*1910*/  QGMMA.64x32x32.F32.E4M3.E4M3 R40, gdesc[UR8], RZ, !UPT, gsb0 ;  /* 0x00600000082879f3 */ /* 0x000fe2000c0008ff */
[----:B------:R-:W-:Y:S01]  /*1920*/  UIADD3 UR10, UR32, 0x102, URZ ;  /* 0x00000102200a7890 */ /* 0x000fe2000fffe03f */
[----:B------:R-:W-:Y:S01]  /*1930*/  UMOV UR8, UR4 ;  /* 0x0000000400087c82 */ /* 0x000fe20008000000 */
[----:B------:R-:W-:Y:S01]  /*1940*/  UMOV UR9, UR5 ;  /* 0x0000000500097c82 */ /* 0x000fe20008000000 */
[----:B------:R-:W-:Y:S01]  /*1950*/  UMOV UR11, 0x80000020 ;  /* 0x80000020000b7882 */ /* 0x000fe20000000000 */
[----:B------:R-:W-:Y:S02]  /*1960*/  WARPGROUP.DEPBAR.LE gsb0, 0x0 ;  /* 0x00008000000079c5 */ /* 0x000fe40000010000 */
[----:B------:R-:W-:-:S06]  /*1970*/  WARPGROUP.ARRIVE ;  /* 0x00000000000079c5 */ /* 0x000fcc0000000000 */
[----:B------:R-:W-:Y:S03]  /*1980*/  QGMMA.64x32x32.F32.E4M3.E4M3 R24, gdesc[UR24], RZ, !UPT, gsb0 ;  /* 0x00600000181879f3 */ /* 0x000fe6000c0008ff */
[----:B------:R-:W-:Y:S02]  /*1990*/  WARPGROUP.DEPBAR.LE gsb0, 0x0 ;  /* 0x00008000000079c5 */ /* 0x000fe40000010000 */
[----:B------:R-:W-:-:S06]  /*19a0*/  WARPGROUP.ARRIVE ;  /* 0x00000000000079c5 */ /* 0x000fcc0000000000 */
[----:B------:R-:W-:Y:S01]  /*19b0*/  QGMMA.64x32x32.F32.E4M3.E4M3 R104, gdesc[UR4], R104, gsb0 ;  /* 0x00600000046879f3 */ /* 0x000fe20008000868 */
[----:B------:R-:W-:Y:S01]  /*19c0*/  UIADD3 UR6, UR32, 0x82, URZ ;  /* 0x0000008220067890 */ /* 0x000fe2000fffe03f */
[----:B------:R-:W-:Y:S01]  /*19d0*/  UMOV UR7, 0x80000020 ;  /* 0x8000002000077882 */ /* 0x000fe20000000000 */
        /* <DEDUP_REMOVED lines=16> */
[----:B------:R-:W-:Y:S01]  /*1ae0*/  QGMMA.64x32x32.F32.E4M3.E4M3 R40, gdesc[UR12], R40, gsb0 ;  /* 0x006000000c2879f3 */ /* 0x000fe20008000828 */
[----:B------:R-:W-:Y:S01]  /*1af0*/  UIADD3 UR14, UR32, 0x380, URZ ;  /* 0x00000380200e7890 */ /* 0x000fe2000fffe03f */
[----:B------:R-:W-:Y:S01]  /*1b00*/  UMOV UR12, UR8 ;  /* 0x00000008000c7c82 */ /* 0x000fe20008000000 */
[----:B------:R-:W-:Y:S01]  /*1b10*/  UMOV UR13, UR9 ;  /* 0x00000009000d7c82 */ /* 0x000fe20008000000 */
[----:B------:R-:W-:Y:S01]  /*1b20*/  UMOV UR15, 0x80000020 ;  /* 0x80000020000f7882 */ /* 0x000fe20000000000 */
[----:B------:R-:W-:Y:S02]  /*1b30*/  WARPGROUP.DEPBAR.LE gsb0, 0x0 ;  /* 0x00008000000079c5 */ /* 0x000fe40000010000 */
[----:B------:R-:W-:-:S06]  /*1b40*/  WARPGROUP.ARRIVE ;  /* 0x00000000000079c5 */ /* 0x000fcc0000000000 */
[----:B------:R-:W-:Y:S01]  /*1b50*/  QGMMA.64x32x32.F32.E4M3.E4M3 R24, gdesc[UR4], R24, gsb0 ;  /* 0x00600000041879f3 */ /* 0x000fe20008000818 */
[----:B------:R-:W-:Y:S02]  /*1b60*/  UIADD3 UR6, UR28, 0x202, URZ ;  /* 0x000002021c067890 */ /* 0x000fe4000fffe03f */
        /* <DEDUP_REMOVED lines=19> */
[----:B------:R-:W-:Y:S01]  /*1ca0*/  UIADD3 UR6, UR28, 0x400, URZ ;  /* 0x000004001c067890 */ /* 0x000fe2000fffe03f */
        /* <DEDUP_REMOVED lines=9> */
[----:B------:R-:W-:Y:S03]  /*1d40*/  QGMMA.64x32x32.F32.E4M3.E4M3 R24, gdesc[UR8], R24, gsb0 ;  /* 0x00600000081879f3 */ /* 0x000fe60008000818 */
        /* <DEDUP_REMOVED lines=17> */
[----:B------:R-:W-:Y:S01]  /*1e60*/  UIADD3 UR6, UR28, 0x402, URZ ;  /* 0x000004021c067890 */ /* 0x000fe2000fffe03f */
[----:B------:R-:W-:Y:S02]  /*1e70*/  UMOV UR29, UR17 ;  /* 0x00000011001d7c82 */ /* 0x000fe40008000000 */
        /* <DEDUP_REMOVED lines=28> */
[----:B------:R-:W-:Y:S01]  /*2040*/  ULDC UR6, c[0x0][0x988] ;  /* 0x0002620000067ab9 */ /* 0x000fe20000000800 */
[----:B------:R-:W-:Y:S02]  /*2050*/  WARPGROUP.DEPBAR.LE gsb0, 0x0 ;  /* 0x00008000000079c5 */ /* 0x000fe40000010000 */
[----:B------:R-:W-:-:S06]  /*2060*/  WARPGROUP.ARRIVE ;  /* 0x00000000000079c5 */ /* 0x000fcc0000000000 */
[----:B------:R-:W-:Y:S03]  /*2070*/  QGMMA.64x32x32.F32.E4M3.E4M3 R40, gdesc[UR28], R40, gsb0 ;  /* 0x006000001c2879f3 */ /* 0x000fe60008000828 */
        /* <DEDUP_REMOVED lines=9> */
[----:B------:R-:W-:Y:S01]  /*2110*/  WARPGROUP.ARRIVE ;  /* 0x00000000000079c5 */ /* 0x000fe20000000000 */
[C---:B------:R-:W-:Y:S01]  /*2120*/  FMUL.FTZ R104, R0.reuse, R104 ;  /* 0x0000006800687220 */ /* 0x040fe20000410000 */
[C---:B------:R-:W-:Y:S01]  /*2130*/  FMUL.FTZ R112, R0.reuse, R112 ;  /* 0x0000007000707220 */ /* 0x040fe20000410000 */
[C---:B------:R-:W-:Y:S01]  /*2140*/  FMUL.FTZ R114, R0.reuse, R114 ;  /* 0x0000007200727220 */ /* 0x040fe20000410000 */
[C---:B------:R-:W-:Y:S01]  /*2150*/  FMUL.FTZ R113, R0.reuse, R113 ;  /* 0x0000007100717220 */ /* 0x040fe20000410000 */
[C---:B------:R-:W-:Y:S01]  /*2160*/  FMUL.FTZ R105, R0.reuse, R105 ;  /* 0x0000006900697220 */ /* 0x040fe20000410000 */
[----:B------:R-:W-:Y:S01]  /*2170*/  QGMMA.64x32x32.F32.E4M3.E4M3 R88, gdesc[UR20], R88, gsb0 ;  /* 0x00600000145879f3 */ /* 0x000fe20008000858 */
[----:B------:R-:W-:Y:S01]  /*2180*/  UIADD3 UR22, UR32, 0x602, URZ ;  /* 0x0000060220167890 */ /* 0x000fe2000fffe03f */
[C---:B------:R-:W-:Y:S01]  /*2190*/  FMUL.FTZ R108, R0.reuse, R108 ;  /* 0x0000006c006c7220 */ /* 0x040fe20000410000 */
[----:B------:R-:W-:Y:S01]  /*21a0*/  UMOV UR23, 0x80000020 ;  /* 0x8000002000177882 */ /* 0x000fe20000000000 */
[----:B------:R-:W-:Y:S01]  /*21b0*/  MUFU.TANH R73, R112 ;  /* 0x0000007000497308 */ /* 0x000fe20000002400 */
[C---:B------:R-:W-:Y:S01]  /*21c0*/  FMUL.FTZ R109, R0.reuse, R109 ;  /* 0x0000006d006d7220 */ /* 0x040fe20000410000 */
[C---:B------:R-:W-:Y:S01]  /*21d0*/  FMUL.FTZ R106, R0.reuse, R106 ;  /* 0x0000006a006a7220 */ /* 0x040fe20000410000 */
[C---:B------:R-:W-:Y:S01]  /*21e0*/  FMUL.FTZ R107, R0.reuse, R107 ;  /* 0x0000006b006b7220 */ /* 0x040fe20000410000 */
[C---:B------:R-:W-:Y:S01]  /*21f0*/  FMUL.FTZ R110, R0.reuse, R110 ;  /* 0x0000006e006e7220 */ /* 0x040fe20000410000 */
[C---:B------:R-:W-:Y:S01]  /*2200*/  FMUL.FTZ R116, R0.reuse, R116 ;  /* 0x0000007400747220 */ /* 0x040fe20000410000 */
[C---:B------:R-:W-:Y:S01]  /*2210*/  FMUL.FTZ R117, R0.reuse, R117 ;  /* 0x0000007500757220 */ /* 0x040fe20000410000 */
[C---:B------:R-:W-:Y:S01]  /*2220*/  FMUL.FTZ R111, R0.reuse, R111 ;  /* 0x0000006f006f7220 */ /* 0x040fe20000410000 */
[----:B------:R-:W3:Y:S01]  /*2230*/  MUFU.TANH R11, R114 ;  /* 0x00000072000b7308 */ /* 0x000ee20000002400 */
[C---:B------:R-:W-:Y:S01]  /*2240*/  FMUL.FTZ R115, R0.reuse, R115 ;  /* 0x0000007300737220 */ /* 0x040fe20000410000 */
[C---:B------:R-:W-:Y:S01]  /*2250*/  FMUL.FTZ R118, R0.reuse, R118 ;  /* 0x0000007600767220 */ /* 0x040fe20000410000 */
[----:B------:R-:W-:-:S05]  /*2260*/  FMUL.FTZ R119, R0, R119 ;  /* 0x0000007700777220 */ /* 0x000fca0000410000 */
[----:B------:R-:W4:Y:S08]  /*2270*/  MUFU.TANH R104, R104 ;  /* 0x0000006800687308 */ /* 0x000f300000002400 */
[----:B------:R-:W5:Y:S08]  /*2280*/  MUFU.TANH R8, R105 ;  /* 0x0000006900087308 */ /* 0x000f700000002400 */
[----:B------:R-:W-:Y:S08]  /*2290*/  MUFU.TANH R77, R113 ;  /* 0x00000071004d7308 */ /* 0x000ff00000002400 */
[----:B------:R-:W2:Y:S08]  /*22a0*/  MUFU.TANH R108, R108 ;  /* 0x0000006c006c7308 */ /* 0x000eb00000002400 */
[----:B------:R-:W2:Y:S01]  /*22b0*/  MUFU.TANH R109, R109 ;  /* 0x0000006d006d7308 */ /* 0x000ea20000002400 */
[----:B------:R-:W-:-:S02]  /*22c0*/  WARPGROUP.DEPBAR.LE gsb0, 0x0 ;  /* 0x00008000000079c5 */ /* 0x000fc40000010000 */
[----:B------:R-:W-:Y:S01]  /*22d0*/  WARPGROUP.ARRIVE ;  /* 0x00000000000079c5 */ /* 0x000fe20000000000 */
[----:B------:R-:W-:-:S04]  /*22e0*/  FMUL.FTZ R91, R0, R91 ;  /* 0x0000005b005b7220 */ /* 0x000fc80000410000 */
[----:B------:R-:W2:Y:S01]  /*22f0*/  MUFU.TANH R5, R106 ;  /* 0x0000006a00057308 */ /* 0x000ea20000002400 */
        /* <DEDUP_REMOVED lines=15> */
[----:B01----:R-:W0:Y:S01]  /*23f0*/  MUFU.TANH R4, R107 ;  /* 0x0000006b00047308 */ /* 0x003e220000002400 */
[C---:B------:R-:W-:Y:S01]  /*2400*/  FMUL.FTZ R98, R0.reuse, R98 ;  /* 0x0000006200627220 */ /* 0x040fe20000410000 */
[C---:B------:R-:W-:Y:S01]  /*2410*/  FMUL.FTZ R99, R0.reuse, R99 ;  /* 0x0000006300637220 */ /* 0x040fe20000410000 */
[C---:B------:R-:W-:Y:S01]  /*2420*/  FMUL.FTZ R102, R0.reuse, R102 ;  /* 0x0000006600667220 */ /* 0x040fe20000410000 */
[----:B------:R-:W-:-:S04]  /*2430*/  FMUL.FTZ R103, R0, R103 ;  /* 0x0000006700677220 */ /* 0x000fc80000410000 */
[----:B------:R-:W1:Y:S08]  /*2440*/  MUFU.TANH R7, R110 ;  /* 0x0000006e00077308 */ /* 0x000e700000002400 */
[----:B------:R-:W1:Y:S08]  /*2450*/  MUFU.TANH R85, R116 ;  /* 0x0000007400557308 */ /* 0x000e700000002400 */
[----:B------:R-:W1:Y:S08]  /*2460*/  MUFU.TANH R9, R111 ;  /* 0x0000006f00097308 */ /* 0x000e700000002400 */
[----:B------:R-:W1:Y:S08]  /*2470*/  MUFU.TANH R117, R117 ;  /* 0x0000007500757308 */ /* 0x000e700000002400 */
[----:B------:R-:W1:Y:S01]  /*2480*/  MUFU.TANH R83, R88 ;  /* 0x0000005800537308 */ /* 0x000e620000002400 */
[----:B------:R-:W-:-:S02]  /*2490*/  WARPGROUP.DEPBAR.LE gsb0, 0x0 ;  /* 0x00008000000079c5 */ /* 0x000fc40000010000 */
[----:B------:R-:W-:Y:S01]  /*24a0*/  WARPGROUP.ARRIVE ;  /* 0x00000000000079c5 */ /* 0x000fe20000000000 */
[C---:B------:R-:W-:Y:S01]  /*24b0*/  FMUL.FTZ R57, R0.reuse, R57 ;  /* 0x0000003900397220 */ /* 0x040fe20000410000 */
[C---:B------:R-:W-:Y:S01]  /*24c0*/  FMUL.FTZ R63, R0.reuse, R63 ;  /* 0x0000003f003f7220 */ /* 0x040fe20000410000 */
[C---:B------:R-:W-:Y:S01]  /*24d0*/  FMUL.FTZ R67, R0.reuse, R67 ;  /* 0x0000004300437220 */ /* 0x040fe20000410000 */
[C---:B------:R-:W-:Y:S01]  /*24e0*/  FMUL.FTZ R69, R0.reuse, R69 ;  /* 0x0000004500457220 */ /* 0x040fe20000410000 */
[----:B------:R3:W-:Y:S01]  /*24f0*/  MUFU.TANH R113, R57 ;  /* 0x0000003900717308 */ /* 0x0007e20000002400 */
[----:B------:R-:W-:Y:S01]  /*2500*/  QGMMA.64x32x32.F32.E4M3.E4M3 R40, gdesc[UR20], R40, gsb0 ;  /* 0x00600000142879f3 */ /* 0x000fe20008000828 */
[----:B------:R-:W-:Y:S01]  /*2510*/  UIADD3 UR22, UR32, 0x702, URZ ;  /* 0x0000070220167890 */ /* 0x000fe2000fffe03f */
[C---:B------:R-:W-:Y:S01]  /*2520*/  FMUL.FTZ R56, R0.reuse, R56 ;  /* 0x0000003800387220 */ /* 0x040fe20000410000 */
[----:B------:R-:W-:Y:S01]  /*2530*/  UMOV UR23, 0x80000020 ;  /* 0x8000002000177882 */ /* 0x000fe20000000000 */
[C---:B------:R-:W-:Y:S01]  /*2540*/  FMUL.FTZ R60, R0.reuse, R60 ;  /* 0x0000003c003c7220 */ /* 0x040fe20000410000 */
[C---:B------:R-:W-:Y:S01]  /*2550*/  FMUL.FTZ R61, R0.reuse, R61 ;  /* 0x0000003d003d7220 */ /* 0x040fe20000410000 */
[----:B------:R-:W-:Y:S01]  /*2560*/  FMUL.FTZ R58, R0, R58 ;  /* 0x0000003a003a7220 */ /* 0x000fe20000410000 */
[----:B------:R4:W-:Y:S01]  /*2570*/  MUFU.TANH R74, R63 ;  /* 0x0000003f004a7308 */ /* 0x0009e20000002400 */
[----:B---3--:R-:W-:-:S02]  /*2580*/  IMAD.U32 R57, RZ, RZ, UR47 ;  /* 0x0000002fff397e24 */ /* 0x008fc4000f8e00ff */
[C---:B------:R-:W-:Y:S01]  /*2590*/  FMUL.FTZ R64, R0.reuse, R64 ;  /* 0x0000004000407220 */ /* 0x040fe20000410000 */
[C---:B------:R-:W-:Y:S01]  /*25a0*/  FMUL.FTZ R59, R0.reuse, R59 ;  /* 0x0000003b003b7220 */ /* 0x040fe20000410000 */
[C---:B------:R-:W-:Y:S01]  /*25b0*/  FMUL.FTZ R65, R0.reuse, R65 ;  /* 0x0000004100417220 */ /* 0x040fe20000410000 */
[----:B------:R-:W-:Y:S02]  /*25c0*/  IMAD R6, R57, -0xa0, R6 ;  /* 0xffffff6039067824 */ /* 0x000fe400078e0206 */
[C---:B------:R-:W-:Y:S01]  /*25d0*/  FMUL.FTZ R62, R0.reuse, R62 ;  /* 0x0000003e003e7220 */ /* 0x040fe20000410000 */
[C---:B------:R-:W-:Y:S01]  /*25e0*/  FMUL.FTZ R68, R0.reuse, R68 ;  /* 0x0000004400447220 */ /* 0x040fe20000410000 */
[----:B------:R2:W-:Y:S01]  /*25f0*/  MUFU.TANH R75, R67 ;  /* 0x00000043004b7308 */ /* 0x0005e20000002400 */
[----:B------:R-:W-:Y:S01]  /*2600*/  FMUL.FTZ R66, R0, R66 ;  /* 0x0000004200427220 */ /* 0x000fe20000410000 */
[----:B------:R-:W-:Y:S01]  /*2610*/  ISETP.GT.AND P5, PT, R6, 0x10, PT ;  /* 0x000000100600780c */ /* 0x000fe20003fa4270 */
[----:B------:R-:W-:Y:S01]  /*2620*/  FMUL.FTZ R71, R0, R71 ;  /* 0x0000004700477220 */ /* 0x000fe20000410000 */
[----:B------:R-:W-:Y:S01]  /*2630*/  ISETP.GT.AND P1, PT, R6, RZ, PT ;  /* 0x000000ff0600720c */ /* 0x000fe20003f24270 */
[----:B------:R-:W-:Y:S01]  /*2640*/  FMUL.FTZ R70, R0, R70 ;  /* 0x0000004600467220 */ /* 0x000fe20000410000 */
[----:B------:R-:W-:Y:S01]  /*2650*/  ISETP.GT.AND P2, PT, R6, 0x1, PT ;  /* 0x000000010600780c */ /* 0x000fe20003f44270 */
[----:B------:R-:W-:Y:S01]  /*2660*/  IMAD.U32 R88, RZ, RZ, UR6 ;  /* 0x00000006ff587e24 */ /* 0x000fe2000f8e00ff */
[----:B------:R-:W-:Y:S01]  /*2670*/  FSEL R11, R11, -INF , P5 ;  /* 0xff8000000b0b7808 */ /* 0x000fe20002800000 */
[----:B------:R3:W-:Y:S01]  /*2680*/  MUFU.TANH R127, R69 ;  /* 0x00000045007f7308 */ /* 0x0007e20000002400 */
[----:B------:R-:W-:-:S02]  /*2690*/  FSEL R73, R73, -INF , P5 ;  /* 0xff80000049497808 */ /* 0x000fc40002800000 */
[C---:B------:R-:W-:Y:S02]  /*26a0*/  ISETP.GT.AND P5, PT, R6.reuse, 0x21, PT ;  /* 0x000000210600780c */ /* 0x040fe40003fa4270 */
[----:B------:R-:W-:Y:S02]  /*26b0*/  ISETP.GT.AND P3, PT, R6, 0x8, PT ;  /* 0x000000080600780c */ /* 0x000fe40003f64270 */
[----:B----4-:R-:W-:Y:S01]  /*26c0*/  FSEL R63, R104, -INF , P1 ;  /* 0xff800000683f7808 */ /* 0x010fe20000800000 */
[----:B------:R-:W4:Y:S01]  /*26d0*/  MUFU.TANH R13, R115 ;  /* 0x00000073000d7308 */ /* 0x000f220000002400 */
[----:B-----5:R-:W-:Y:S02]  /*26e0*/  FSEL R8, R8, -INF , P2 ;  /* 0xff80000008087808 */ /* 0x020fe40001000000 */
[----:B------:R-:W-:Y:S02]  /*26f0*/  ISETP.GT.AND P4, PT, R6, 0x9, PT ;  /* 0x000000090600780c */ /* 0x000fe40003f84270 */
[----:B--2---:R-:W-:-:S02]  /*2700*/  FSEL R67, R108, -INF , P3 ;  /* 0xff8000006c437808 */ /* 0x004fc40001800000 */
[----:B---3--:R-:W-:Y:S01]  /*2710*/  FSEL R69, R109, -INF , P4 ;  /* 0xff8000006d457808 */ /* 0x008fe20002000000 */
[----:B------:R-:W2:Y:S01]  /*2720*/  MUFU.TANH R81, R89 ;  /* 0x0000005900517308 */ /* 0x000ea20000002400 */
[----:B------:R-:W-:Y:S02]  /*2730*/  FSEL R5, R5, -INF , P1 ;  /* 0xff80000005057808 */ /* 0x000fe40000800000 */
[----:B------:R-:W-:Y:S02]  /*2740*/  ISETP.GT.AND P1, PT, R6, 0x11, PT ;  /* 0x000000110600780c */ /* 0x000fe40003f24270 */
[----:B0-----:R-:W-:Y:S02]  /*2750*/  FSEL R4, R4, -INF , P2 ;  /* 0xff80000004047808 */ /* 0x001fe40001000000 */
[----:B------:R-:W-:Y:S01]  /*2760*/  ISETP.GT.AND P2, PT, R6, 0x18, PT ;  /* 0x000000180600780c */ /* 0x000fe20003f44270 */
[----:B------:R-:W0:Y:S01]  /*2770*/  MUFU.TANH R15, R118 ;  /* 0x00000076000f7308 */ /* 0x000e220000002400 */
[----:B------:R-:W-:-:S02]  /*2780*/  FSEL R77, R77, -INF , P1 ;  /* 0xff8000004d4d7808 */ /* 0x000fc40000800000 */
[----:B-1----:R-:W-:Y:S02]  /*2790*/  FSEL R7, R7, -INF , P3 ;  /* 0xff80000007077808 */ /* 0x002fe40001800000 */
[C---:B------:R-:W-:Y:S02]  /*27a0*/  ISETP.GT.AND P3, PT, R6.reuse, 0x19, PT ;  /* 0x000000190600780c */ /* 0x040fe40003f64270 */
[----:B------:R-:W-:Y:S01]  /*27b0*/  FSEL R85, R85, -INF , P2 ;  /* 0xff80000055557808 */ /* 0x000fe20001000000 */
[----:B------:R-:W-:Y:S01]  /*27c0*/  MUFU.TANH R92, R92 ;  /* 0x0000005c005c7308 */ /* 0x000fe20000002400 */
[----:B------:R-:W-:Y:S02]  /*27d0*/  FSEL R9, R9, -INF , P4 ;  /* 0xff80000009097808 */ /* 0x000fe40002000000 */
[----:B------:R-:W-:Y:S01]  /*27e0*/  ISETP.GT.AND P4, PT, R6, 0x20, PT ;  /* 0x000000200600780c */ /* 0x000fe20003f84270 */
[----:B------:R-:W-:Y:S02]  /*27f0*/  WARPGROUP.DEPBAR.LE gsb0, 0x0 ;  /* 0x00008000000079c5 */ /* 0x000fe40000010000 */
[C---:B------:R-:W-:Y:S01]  /*2800*/  FMUL.FTZ R43, R0.reuse, R43 ;  /* 0x0000002b002b7220 */ /* 0x040fe20000410000 */
[----:B------:R-:W-:Y:S01]  /*2810*/  WARPGROUP.ARRIVE ;  /* 0x00000000000079c5 */ /* 0x000fe20000000000 */
[----:B------:R-:W1:Y:S01]  /*2820*/  MUFU.TANH R21, R119 ;  /* 0x0000007700157308 */ /* 0x000e620000002400 */
[----:B------:R-:W-:Y:S01]  /*2830*/  FSEL R91, R117, -INF , P3 ;  /* 0xff800000755b7808 */ /* 0x000fe20001800000 */
[C---:B------:R-:W-:Y:S01]  /*2840*/  FMUL.FTZ R41, R0.reuse, R41 ;  /* 0x0000002900297220 */ /* 0x040fe20000410000 */
[----:B------:R-:W-:Y:S01]  /*2850*/  FSEL R83, R83, -INF , P4 ;  /* 0xff80000053537808 */ /* 0x000fe20002000000 */
[C---:B------:R-:W-:Y:S01]  /*2860*/  FMUL.FTZ R45, R0.reuse, R45 ;  /* 0x0000002d002d7220 */ /* 0x040fe20000410000 */
[----:B------:R-:W-:Y:S01]  /*2870*/  QGMMA.64x32x32.F32.E4M3.E4M3 R24, gdesc[UR20], R24, gsb0 ;  /* 0x00600000141879f3 */ /* 0x000fe20008000818 */
[----:B----4-:R-:W-:Y:S01]  /*2880*/  FSEL R13, R13, -INF , P1 ;  /* 0xff8000000d0d7808 */ /* 0x010fe20000800000 */
[----:B------:R-:W-:Y:S01]  /*2890*/  FMUL.FTZ R47, R0, R47 ;  /* 0x0000002f002f7220 */ /* 0x000fe20000410000 */
[----:B------:R3:W-:Y:S01]  /*28a0*/  MUFU.TANH R78, R43 ;  /* 0x0000002b004e7308 */ /* 0x0007e20000002400 */
[----:B------:R-:W-:Y:S01]  /*28b0*/  ISETP.GT.AND P1, PT, R6, 0x28, PT ;  /* 0x000000280600780c */ /* 0x000fe20003f24270 */
[C---:B------:R-:W-:Y:S01]  /*28c0*/  FMUL.FTZ R49, R0.reuse, R49 ;  /* 0x0000003100317220 */ /* 0x040fe20000410000 */
[----:B--2---:R-:W-:Y:S01]  /*28d0*/  FSEL R81, R81, -INF , P5 ;  /* 0xff80000051517808 */ /* 0x004fe20002800000 */
[C---:B------:R-:W-:Y:S01]  /*28e0*/  FMUL.FTZ R51, R0.reuse, R51 ;  /* 0x0000003300337220 */ /* 0x040fe20000410000 */
[----:B0-----:R-:W-:Y:S01]  /*28f0*/  FSEL R15, R15, -INF , P2 ;  /* 0xff8000000f0f7808 */ /* 0x001fe20001000000 */
[----:B------:R-:W-:Y:S01]  /*2900*/  FMUL.FTZ R57, R0, R53 ;  /* 0x0000003500397220 */ /* 0x000fe20000410000 */
[----:B------:R-:W-:Y:S01]  /*2910*/  ISETP.GT.AND P2, PT, R6, 0x29, PT ;  /* 0x000000290600780c */ /* 0x000fe20003f44270 */
[----:B------:R0:W2:Y:S01]  /*2920*/  MUFU.TANH R79, R93 ;  /* 0x0000005d004f7308 */ /* 0x0000a20000002400 */
[----:B---3--:R-:W-:Y:S01]  /*2930*/  FSEL R43, R10, -INF , P5 ;  /* 0xff8000000a2b7808 */ /* 0x008fe20002800000 */
[C---:B------:R-:W-:Y:S01]  /*2940*/  FMUL.FTZ R40, R0.reuse, R40 ;  /* 0x0000002800287220 */ /* 0x040fe20000410000 */
[----:B------:R-:W-:Y:S01]  /*2950*/  FMNMX.FTZ R10, R63, R8, !PT ;  /* 0x000000083f0a7209 */ /* 0x000fe20007810000 */
[C---:B------:R-:W-:Y:S01]  /*2960*/  FMUL.FTZ R50, R0.reuse, R50 ;  /* 0x0000003200327220 */ /* 0x040fe20000410000 */
[----:B-1----:R-:W-:Y:S01]  /*2970*/  FSEL R21, R21, -INF , P3 ;  /* 0xff80000015157808 */ /* 0x002fe20001800000 */
[----:B------:R-:W-:Y:S01]  /*2980*/  FMUL.FTZ R44, R0, R44 ;  /* 0x0000002c002c7220 */ /* 0x000fe20000410000 */
[----:B------:R-:W-:Y:S01]  /*2990*/  FMNMX.FTZ R80, R67, R10, !PT ;  /* 0x0000000a43507209 */ /* 0x000fe20007810000 */
[----:B------:R-:W-:Y:S01]  /*29a0*/  MUFU.TANH R90, R90 ;  /* 0x0000005a005a7308 */ /* 0x000fe20000002400 */
[----:B0-----:R-:W-:Y:S01]  /*29b0*/  FSEL R93, R92, -INF , P1 ;  /* 0xff8000005c5d7808 */ /* 0x001fe20000800000 */
[C---:B------:R-:W-:Y:S01]  /*29c0*/  FMUL.FTZ R42, R0.reuse, R42 ;  /* 0x0000002a002a7220 */ /* 0x040fe20000410000 */
[----:B------:R-:W-:Y:S01]  /*29d0*/  FMNMX.FTZ R80, R69, R80, !PT ;  /* 0x0000005045507209 */ /* 0x000fe20007810000 */
[----:B------:R-:W-:Y:S01]  /*29e0*/  FMUL.FTZ R46, R0, R46 ;  /* 0x0000002e002e7220 */ /* 0x000fe20000410000 */
[----:B------:R-:W-:Y:S01]  /*29f0*/  ISETP.GT.AND P3, PT, R6, 0x30, PT ;  /* 0x000000300600780c */ /* 0x000fe20003f64270 */
[C---:B------:R-:W-:Y:S01]  /*2a00*/  FMUL.FTZ R52, R0.reuse, R52 ;  /* 0x0000003400347220 */ /* 0x040fe20000410000 */
[----:B------:R-:W-:Y:S01]  /*2a10*/  FMNMX.FTZ R80, R73, R80, !PT ;  /* 0x0000005049507209 */ /* 0x000fe20007810000 */
[----:B------:R-:W-:Y:S01]  /*2a20*/  MUFU.TANH R96, R96 ;  /* 0x0000006000607308 */ /* 0x000fe20000002400 */
[----:B--2---:R-:W-:Y:S01]  /*2a30*/  FSEL R79, R79, -INF , P2 ;  /* 0xff8000004f4f7808 */ /* 0x004fe20001000000 */
[----:B------:R-:W-:Y:S01]  /*2a40*/  FMUL.FTZ R54, R0, R54 ;  /* 0x0000003600367220 */ /* 0x000fe20000410000 */
[----:B------:R-:W-:-:S02]  /*2a50*/  FMNMX.FTZ R80, R77, R80, !PT ;  /* 0x000000504d507209 */ /* 0x000fc40007810000 */
[----:B------:R-:W-:Y:S02]  /*2a60*/  ISETP.GT.AND P5, PT, R6, 0x38, PT ;  /* 0x000000380600780c */ /* 0x000fe40003fa4270 */
[----:B------:R-:W-:Y:S01]  /*2a70*/  FMNMX.FTZ R80, R85, R80, !PT ;  /* 0x0000005055507209 */ /* 0x000fe20007810000 */
[----:B------:R-:W-:Y:S03]  /*2a80*/  MUFU.TANH R97, R97 ;  /* 0x0000006100617308 */ /* 0x000fe60000002400 */
[----:B------:R-:W-:-:S04]  /*2a90*/  FMNMX.FTZ R80, R91, R80, !PT ;  /* 0x000000505b507209 */ /* 0x000fc80007810000 */
[----:B------:R-:W-:Y:S01]  /*2aa0*/  FMNMX.FTZ R80, R83, R80, !PT ;  /* 0x0000005053507209 */ /* 0x000fe20007810000 */
[----:B------:R-:W-:Y:S03]  /*2ab0*/  MUFU.TANH R94, R94 ;  /* 0x0000005e005e7308 */ /* 0x000fe60000002400 */
[----:B------:R-:W-:-:S04]  /*2ac0*/  FMNMX.FTZ R80, R81, R80, !PT ;  /* 0x0000005051507209 */ /* 0x000fc80007810000 */
[----:B------:R-:W-:Y:S01]  /*2ad0*/  FMNMX.FTZ R80, R93, R80, !PT ;  /* 0x000000505d507209 */ /* 0x000fe20007810000 */
[----:B------:R-:W0:Y:S03]  /*2ae0*/  MUFU.TANH R100, R100 ;  /* 0x0000006400647308 */ /* 0x000e260000002400 */
[----:B------:R-:W-:-:S05]  /*2af0*/  FMNMX.FTZ R80, R79, R80, !PT ;  /* 0x000000504f507209 */ /* 0x000fca0007810000 */
[----:B------:R1:W-:Y:S01]  /*2b00*/  MUFU.TANH R125, R41 ;  /* 0x00000029007d7308 */ /* 0x0003e20000002400 */
[----:B------:R-:W-:Y:S02]  /*2b10*/  WARPGROUP.DEPBAR.LE gsb0, 0x0 ;  /* 0x00008000000079c5 */ /* 0x000fe40000010000 */
[C---:B------:R-:W-:Y:S01]  /*2b20*/  FMUL.FTZ R24, R0.reuse, R24 ;  /* 0x0000001800187220 */ /* 0x040fe20000410000 */
[C---:B------:R-:W-:Y:S01]  /*2b30*/  FMUL.FTZ R28, R0.reuse, R28 ;  /* 0x0000001c001c7220 */ /* 0x040fe20000410000 */
[C---:B------:R-:W-:Y:S01]  /*2b40*/  FMUL.FTZ R26, R0.reuse, R26 ;  /* 0x0000001a001a7220 */ /* 0x040fe20000410000 */
[C---:B------:R-:W-:Y:S01]  /*2b50*/  FMUL.FTZ R32, R0.reuse, R32 ;  /* 0x0000002000207220 */ /* 0x040fe20000410000 */
[C---:B------:R-:W-:Y:S01]  /*2b60*/  FMUL.FTZ R30, R0.reuse, R30 ;  /* 0x0000001e001e7220 */ /* 0x040fe20000410000 */
[----:B------:R-:W-:Y:S01]  /*2b70*/  MUFU.TANH R95, R95 ;  /* 0x0000005f005f7308 */ /* 0x000fe20000002400 */
[C---:B-1----:R-:W-:Y:S01]  /*2b80*/  FMUL.FTZ R41, R0.reuse, R48 ;  /* 0x0000003000297220 */ /* 0x042fe20000410000 */
[C---:B------:R-:W-:Y:S01]  /*2b90*/  FMUL.FTZ R36, R0.reuse, R36 ;  /* 0x0000002400247220 */ /* 0x040fe20000410000 */
[C---:B------:R-:W-:Y:S01]  /*2ba0*/  FMUL.FTZ R34, R0.reuse, R34 ;  /* 0x0000002200227220 */ /* 0x040fe20000410000 */
[C---:B------:R-:W-:Y:S01]  /*2bb0*/  FMUL.FTZ R31, R0.reuse, R31 ;  /* 0x0000001f001f7220 */ /* 0x040fe20000410000 */
[C---:B------:R-:W-:Y:S01]  /*2bc0*/  FMUL.FTZ R35, R0.reuse, R35 ;  /* 0x0000002300237220 */ /* 0x040fe20000410000 */
[C---:B------:R-:W-:Y:S01]  /*2bd0*/  FMUL.FTZ R38, R0.reuse, R38 ;  /* 0x0000002600267220 */ /* 0x040fe20000410000 */
[----:B------:R-:W-:Y:S01]  /*2be0*/  FMUL.FTZ R39, R0, R39 ;  /* 0x0000002700277220 */ /* 0x000fe20000410000 */
[----:B------:R0:W-:Y:S08]  /*2bf0*/  MUFU.TANH R14, R101 ;  /* 0x00000065000e7308 */ /* 0x0001f00000002400 */
[----:B------:R-:W-:Y:S01]  /*2c00*/  MUFU.TANH R98, R98 ;  /* 0x0000006200627308 */ /* 0x000fe20000002400 */
[----:B0-----:R-:W-:-:S07]  /*2c10*/  FSEL R101, R100, -INF , P5 ;  /* 0xff80000064657808 */ /* 0x001fce0002800000 */
[----:B------:R0:W-:Y:S08]  /*2c20*/  MUFU.TANH R137, R41 ;  /* 0x0000002900897308 */ /* 0x0001f00000002400 */
[----:B------:R1:W-:Y:S01]  /*2c30*/  MUFU.TANH R12, R99 ;  /* 0x00000063000c7308 */ /* 0x0003e20000002400 */
[----:B0-----:R-:W-:Y:S02]  /*2c40*/  FSEL R41, R90, -INF , P4 ;  /* 0xff8000005a297808 */ /* 0x001fe40002000000 */
[----:B------:R-:W-:-:S04]  /*2c50*/  ISETP.GT.AND P4, PT, R6, 0x31, PT ;  /* 0x000000310600780c */ /* 0x000fc80003f84270 */
[----:B------:R-:W-:Y:S01]  /*2c60*/  FSEL R97, R97, -INF , P4 ;  /* 0xff80000061617808 */ /* 0x000fe20002000000 */
[----:B------:R-:W-:Y:S01]  /*2c70*/  MUFU.TANH R56, R56 ;  /* 0x0000003800387308 */ /* 0x000fe20000002400 */
[----:B-1----:R-:W-:-:S04]  /*2c80*/  FSEL R99, R96, -INF , P3 ;  /* 0xff80000060637808 */ /* 0x002fc80001800000 */
[----:B------:R-:W-:-:S03]  /*2c90*/  FMNMX.FTZ R80, R99, R80, !PT ;  /* 0x0000005063507209 */ /* 0x000fc60007810000 */
[----:B------:R-:W0:Y:S01]  /*2ca0*/  MUFU.TANH R102, R102 ;  /* 0x0000006600667308 */ /* 0x000e220000002400 */
[----:B------:R-:W-:-:S04]  /*2cb0*/  FMNMX.FTZ R80, R97, R80, !PT ;  /* 0x0000005061507209 */ /* 0x000fc80007810000 */
[----:B------:R-:W-:-:S03]  /*2cc0*/  FMNMX.FTZ R80, R101, R80, !PT ;  /* 0x0000005065507209 */ /* 0x000fc60007810000 */
[----:B------:R1:W-:Y:S08]  /*2cd0*/  MUFU.TANH R135, R45 ;  /* 0x0000002d00877308 */ /* 0x0003f00000002400 */
[----:B------:R-:W-:Y:S01]  /*2ce0*/  MUFU.TANH R60, R60 ;  /* 0x0000003c003c7308 */ /* 0x000fe20000002400 */
[----:B-1----:R-:W-:Y:S02]  /*2cf0*/  FSEL R45, R94, -INF , P1 ;  /* 0xff8000005e2d7808 */ /* 0x002fe40000800000 */
[----:B------:R-:W-:-:S02]  /*2d00*/  ISETP.GT.AND P1, PT, R6, 0x39, PT ;  /* 0x000000390600780c */ /* 0x000fc40003f24270 */
[----:B0-----:R-:W-:Y:S02]  /*2d10*/  FSEL R53, R102, -INF , P5 ;  /* 0xff80000066357808 */ /* 0x001fe40002800000 */
[----:B------:R-:W-:Y:S01]  /*2d20*/  ISETP.GT.AND P5, PT, R6, 0x49, PT ;  /* 0x000000490600780c */ /* 0x000fe20003fa4270 */
[----:B------:R0:W-:Y:S08]  /*2d30*/  MUFU.TANH R20, R103 ;  /* 0x0000006700147308 */ /* 0x0001f00000002400 */
[----:B------:R1:W-:Y:S01]  /*2d40*/  MUFU.TANH R48, R47 ;  /* 0x0000002f00307308 */ /* 0x0003e20000002400 */
[----:B0-----:R-:W-:Y:S01]  /*2d50*/  FSEL R103, R14, -INF , P1 ;  /* 0xff8000000e677808 */ /* 0x001fe20000800000 */
[----:B------:R-:W-:Y:S01]  /*2d60*/  FMUL.FTZ R14, R0, R25 ;  /* 0x00000019000e7220 */ /* 0x000fe20000410000 */
[----:B------:R-:W-:-:S02]  /*2d70*/  FSEL R25, R74, -INF , P5 ;  /* 0xff8000004a197808 */ /* 0x000fc40002800000 */
[----:B------:R-:W-:-:S03]  /*2d80*/  FMNMX.FTZ R80, R103, R80, !PT ;  /* 0x0000005067507209 */ /* 0x000fc60007810000 */
[----:B------:R-:W0:Y:S01]  /*2d90*/  MUFU.TANH R72, R61 ;  /* 0x0000003d00487308 */ /* 0x000e220000002400 */
[----:B-1----:R-:W-:Y:S02]  /*2da0*/  FSEL R47, R95, -INF , P2 ;  /* 0xff8000005f2f7808 */ /* 0x002fe40001000000 */
[----:B------:R-:W-:-:S04]  /*2db0*/  ISETP.GT.AND P2, PT, R6, 0x40, PT ;  /* 0x000000400600780c */ /* 0x000fc80003f44270 */
[----:B------:R-:W-:Y:S01]  /*2dc0*/  FSEL R107, R56, -INF , P2 ;  /* 0xff800000386b7808 */ /* 0x000fe20001000000 */
[----:B------:R-:W-:Y:S01]  /*2dd0*/  MUFU.TANH R58, R58 ;  /* 0x0000003a003a7308 */ /* 0x000fe20000002400 */
[----:B------:R-:W-:Y:S02]  /*2de0*/  FMUL.FTZ R56, R0, R29 ;  /* 0x0000001d00387220 */ /* 0x000fe40000410000 */
[----:B------:R-:W-:-:S05]  /*2df0*/  FMNMX.FTZ R80, R107, R80, !PT ;  /* 0x000000506b507209 */ /* 0x000fca0007810000 */
[----:B------:R1:W-:Y:S01]  /*2e00*/  MUFU.TANH R139, R49 ;  /* 0x00000031008b7308 */ /* 0x0003e20000002400 */
[----:B0-----:R-:W-:Y:S02]  /*2e10*/  FSEL R117, R72, -INF , P5 ;  /* 0xff80000048757808 */ /* 0x001fe40002800000 */
[----:B------:R-:W-:-:S05]  /*2e20*/  ISETP.GT.AND P5, PT, R6, 0x60, PT ;  /* 0x000000600600780c */ /* 0x000fca0003fa4270 */
[----:B------:R-:W-:Y:S01]  /*2e30*/  MUFU.TANH R64, R64 ;  /* 0x0000004000407308 */ /* 0x000fe20000002400 */
[----:B-1----:R-:W-:Y:S02]  /*2e40*/  FSEL R49, R98, -INF , P3 ;  /* 0xff80000062317808 */ /* 0x002fe40001800000 */
[----:B------:R-:W-:-:S04]  /*2e50*/  ISETP.GT.AND P3, PT, R6, 0x41, PT ;  /* 0x000000410600780c */ /* 0x000fc80003f64270 */
[----:B------:R-:W-:Y:S01]  /*2e60*/  FSEL R113, R113, -INF , P3 ;  /* 0xff80000071717808 */ /* 0x000fe20001800000 */
[----:B------:R-:W0:Y:S03]  /*2e70*/  MUFU.TANH R59, R59 ;  /* 0x0000003b003b7308 */ /* 0x000e260000002400 */
[----:B------:R-:W-:-:S05]  /*2e80*/  FMNMX.FTZ R80, R113, R80, !PT ;  /* 0x0000005071507209 */ /* 0x000fca0007810000 */
[----:B------:R1:W-:Y:S08]  /*2e90*/  MUFU.TANH R10, R51 ;  /* 0x00000033000a7308 */ /* 0x0003f00000002400 */
[----:B------:R2:W-:Y:S01]  /*2ea0*/  MUFU.TANH R123, R65 ;  /* 0x00000041007b7308 */ /* 0x0005e20000002400 */
[----:B-1----:R-:W-:Y:S02]  /*2eb0*/  FSEL R51, R12, -INF , P4 ;  /* 0xff8000000c337808 */ /* 0x002fe40002000000 */
[----:B------:R-:W-:-:S02]  /*2ec0*/  ISETP.GT.AND P4, PT, R6, 0x48, PT ;  /* 0x000000480600780c */ /* 0x000fc40003f84270 */
[----:B0-----:R-:W-:Y:S02]  /*2ed0*/  FSEL R59, R59, -INF , P3 ;  /* 0xff8000003b3b7808 */ /* 0x001fe40001800000 */
[----:B------:R-:W-:Y:S01]  /*2ee0*/  FSEL R111, R60, -INF , P4 ;  /* 0xff8000003c6f7808 */ /* 0x000fe20002000000 */
[----:B------:R-:W0:Y:S01]  /*2ef0*/  MUFU.TANH R62, R62 ;  /* 0x0000003e003e7308 */ /* 0x000e220000002400 */
[----:B--2---:R-:W-:Y:S01]  /*2f00*/  FMUL.FTZ R65, R0, R55 ;  /* 0x0000003700417220 */ /* 0x004fe20000410000 */
[----:B------:R-:W-:Y:S01]  /*2f10*/  FSEL R55, R20, -INF , P1 ;  /* 0xff80000014377808 */ /* 0x000fe20000800000 */
[----:B------:R-:W-:Y:S01]  /*2f20*/  FMUL.FTZ R20, R0, R27 ;  /* 0x0000001b00147220 */ /* 0x000fe20000410000 */
[----:B------:R-:W-:Y:S02]  /*2f30*/  ISETP.GT.AND P1, PT, R6, 0x50, PT ;  /* 0x000000500600780c */ /* 0x000fe40003f24270 */
[----:B------:R-:W-:Y:S02]  /*2f40*/  FMNMX.FTZ R80, R111, R80, !PT ;  /* 0x000000506f507209 */ /* 0x000fe40007810000 */
[----:B------:R-:W1:Y:S01]  /*2f50*/  MUFU.TANH R68, R68 ;  /* 0x0000004400447308 */ /* 0x000e620000002400 */
[----:B------:R-:W-:-:S02]  /*2f60*/  FSEL R119, R64, -INF , P1 ;  /* 0xff80000040777808 */ /* 0x000fc40000800000 */
[----:B------:R-:W-:Y:S02]  /*2f70*/  FMNMX.FTZ R80, R117, R80, !PT ;  /* 0x0000005075507209 */ /* 0x000fe40007810000 */
[----:B------:R-:W-:Y:S02]  /*2f80*/  ISETP.GT.AND P3, PT, R6, 0x58, PT ;  /* 0x000000580600780c */ /* 0x000fe40003f64270 */
[----:B------:R-:W-:Y:S01]  /*2f90*/  FMNMX.FTZ R80, R119, R80, !PT ;  /* 0x0000005077507209 */ /* 0x000fe20007810000 */
[----:B------:R-:W2:Y:S01]  /*2fa0*/  MUFU.TANH R76, R71 ;  /* 0x00000047004c7308 */ /* 0x000ea20000002400 */
[----:B0-----:R-:W-:Y:S02]  /*2fb0*/  FSEL R61, R62, -INF , P4 ;  /* 0xff8000003e3d7808 */ /* 0x001fe40002000000 */
[----:B------:R-:W-:-:S04]  /*2fc0*/  ISETP.GT.AND P4, PT, R6, 0x59, PT ;  /* 0x000000590600780c */ /* 0x000fc80003f84270 */
[----:B------:R-:W-:Y:S01]  /*2fd0*/  FSEL R127, R127, -INF , P4 ;  /* 0xff8000007f7f7808 */ /* 0x000fe20002000000 */
[----:B------:R-:W-:Y:S01]  /*2fe0*/  MUFU.TANH R66, R66 ;  /* 0x0000004200427308 */ /* 0x000fe20000002400 */
[----:B-1----:R-:W-:-:S07]  /*2ff0*/  FSEL R121, R68, -INF , P3 ;  /* 0xff80000044797808 */ /* 0x002fce0001800000 */
[----:B------:R0:W-:Y:S08]  /*3000*/  MUFU.TANH R143, R57 ;  /* 0x00000039008f7308 */ /* 0x0001f00000002400 */
[----:B------:R-:W1:Y:S01]  /*3010*/  MUFU.TANH R40, R40 ;  /* 0x0000002800287308 */ /* 0x000e620000002400 */
[----:B0-----:R-:W-:Y:S02]  /*3020*/  FSEL R57, R58, -INF , P2 ;  /* 0xff8000003a397808 */ /* 0x001fe40001000000 */
[----:B------:R-:W-:-:S04]  /*3030*/  ISETP.GT.AND P2, PT, R6, 0x51, PT ;  /* 0x000000510600780c */ /* 0x000fc80003f44270 */
[----:B------:R-:W-:Y:S01]  /*3040*/  FSEL R123, R123, -INF , P2 ;  /* 0xff8000007b7b7808 */ /* 0x000fe20001000000 */
[----:B------:R-:W0:Y:S01]  /*3050*/  MUFU.TANH R50, R50 ;  /* 0x0000003200327308 */ /* 0x000e220000002400 */
[----:B------:R-:W-:Y:S02]  /*3060*/  FSEL R27, R75, -INF , P2 ;  /* 0xff8000004b1b7808 */ /* 0x000fe40001000000 */
[----:B------:R-:W-:Y:S02]  /*3070*/  FMNMX.FTZ R80, R123, R80, !PT ;  /* 0x000000507b507209 */ /* 0x000fe40007810000 */
[----:B--2---:R-:W-:Y:S02]  /*3080*/  FSEL R75, R76, -INF , P4 ;  /* 0xff8000004c4b7808 */ /* 0x004fe40002000000 */
[----:B------:R-:W-:Y:S01]  /*3090*/  FMNMX.FTZ R80, R121, R80, !PT ;  /* 0x0000005079507209 */ /* 0x000fe20007810000 */
[----:B------:R-:W2:Y:S01]  /*30a0*/  MUFU.TANH R70, R70 ;  /* 0x0000004600467308 */ /* 0x000ea20000002400 */
[----:B------:R-:W-:-:S02]  /*30b0*/  ISETP.GT.AND P4, PT, R6, 0x70, PT ;  /* 0x000000700600780c */ /* 0x000fc40003f84270 */
[----:B-1----:R-:W-:Y:S01]  /*30c0*/  FSEL R131, R40, -INF , P5 ;  /* 0xff80000028837808 */ /* 0x002fe20002800000 */
[----:B------:R-:W-:Y:S01]  /*30d0*/  FMUL.FTZ R40, R0, R33 ;  /* 0x0000002100287220 */ /* 0x000fe20000410000 */
[----:B------:R-:W-:Y:S02]  /*30e0*/  FMNMX.FTZ R80, R127, R80, !PT ;  /* 0x000000507f507209 */ /* 0x000fe40007810000 */
[----:B------:R-:W-:Y:S01]  /*30f0*/  FSEL R137, R137, -INF , P4 ;  /* 0xff80000089897808 */ /* 0x000fe20002000000 */
[----:B------:R-:W1:Y:S01]  /*3100*/  MUFU.TANH R44, R44 ;  /* 0x0000002c002c7308 */ /* 0x000e620000002400 */
[----:B0-----:R-:W-:Y:S02]  /*3110*/  FSEL R115, R50, -INF , P4 ;  /* 0xff80000032737808 */ /* 0x001fe40002000000 */
[----:B------:R-:W-:Y:S02]  /*3120*/  ISETP.GT.AND P2, PT, R6, 0x68, PT ;  /* 0x000000680600780c */ /* 0x000fe40003f44270 */
[----:B------:R-:W-:-:S02]  /*3130*/  FMNMX.FTZ R80, R131, R80, !PT ;  /* 0x0000005083507209 */ /* 0x000fc40007810000 */
[----:B------:R-:W-:Y:S01]  /*3140*/  ISETP.GT.AND P4, PT, R6, 0x81, PT ;  /* 0x000000810600780c */ /* 0x000fe20003f84270 */
[----:B------:R-:W0:Y:S01]  /*3150*/  MUFU.TANH R14, R14 ;  /* 0x0000000e000e7308 */ /* 0x000e220000002400 */
[----:B--2---:R-:W-:Y:S02]  /*3160*/  FSEL R71, R70, -INF , P3 ;  /* 0xff80000046477808 */ /* 0x004fe40001800000 */
[----:B------:R-:W-:-:S04]  /*3170*/  ISETP.GT.AND P3, PT, R6, 0x69, PT ;  /* 0x000000690600780c */ /* 0x000fc80003f64270 */
[----:B------:R-:W-:Y:S01]  /*3180*/  FSEL R135, R135, -INF , P3 ;  /* 0xff80000087877808 */ /* 0x000fe20001800000 */
[----:B------:R-:W2:Y:S01]  /*3190*/  MUFU.TANH R42, R42 ;  /* 0x0000002a002a7308 */ /* 0x000ea20000002400 */
[----:B-1----:R-:W-:Y:S02]  /*31a0*/  FSEL R129, R44, -INF , P2 ;  /* 0xff8000002c817808 */ /* 0x002fe40001000000 */
[----:B------:R-:W-:Y:S02]  /*31b0*/  FSEL R109, R48, -INF , P3 ;  /* 0xff800000306d7808 */ /* 0x000fe40001800000 */
[----:B------:R-:W-:-:S03]  /*31c0*/  ISETP.GT.AND P3, PT, R6, 0x80, PT ;  /* 0x000000800600780c */ /* 0x000fc60003f64270 */
[----:B------:R1:W-:Y:S01]  /*31d0*/  MUFU.TANH R12, R65 ;  /* 0x00000041000c7308 */ /* 0x0003e20000002400 */
[----:B0-----:R-:W-:Y:S02]  /*31e0*/  FSEL R149, R14, -INF , P4 ;  /* 0xff8000000e957808 */ /* 0x001fe40002000000 */
[----:B------:R-:W-:-:S04]  /*31f0*/  FMNMX.FTZ R14, R5, R4, !PT ;  /* 0x00000004050e7209 */ /* 0x000fc80007810000 */
[----:B------:R-:W-:Y:S01]  /*3200*/  FMNMX.FTZ R14, R7, R14, !PT ;  /* 0x0000000e070e7209 */ /* 0x000fe20007810000 */
[----:B------:R-:W0:Y:S01]  /*3210*/  MUFU.TANH R20, R20 ;  /* 0x0000001400147308 */ /* 0x000e220000002400 */
[----:B-1----:R-:W-:Y:S02]  /*3220*/  FSEL R65, R66, -INF , P1 ;  /* 0xff80000042417808 */ /* 0x002fe40000800000 */
[----:B------:R-:W-:Y:S02]  /*3230*/  ISETP.GT.AND P1, PT, R6, 0x61, PT ;  /* 0x000000610600780c */ /* 0x000fe40003f24270 */
[----:B--2---:R-:W-:Y:S02]  /*3240*/  FSEL R29, R42, -INF , P5 ;  /* 0xff8000002a1d7808 */ /* 0x004fe40002800000 */
[----:B------:R-:W-:Y:S01]  /*3250*/  FSEL R125, R125, -INF , P1 ;  /* 0xff8000007d7d7808 */ /* 0x000fe20000800000 */
[----:B------:R-:W1:Y:S01]  /*3260*/  MUFU.TANH R46, R46 ;  /* 0x0000002e002e7308 */ /* 0x000e620000002400 */
[----:B------:R-:W-:-:S02]  /*3270*/  ISETP.GT.AND P5, PT, R6, 0x71, PT ;  /* 0x000000710600780c */ /* 0x000fc40003fa4270 */
[----:B------:R-:W-:Y:S02]  /*3280*/  FMNMX.FTZ R80, R125, R80, !PT ;  /* 0x000000507d507209 */ /* 0x000fe40007810000 */
[----:B------:R-:W-:Y:S02]  /*3290*/  FSEL R95, R78, -INF , P1 ;  /* 0xff8000004e5f7808 */ /* 0x000fe40000800000 */
[----:B------:R-:W-:Y:S01]  /*32a0*/  FMNMX.FTZ R80, R129, R80, !PT ;  /* 0x0000005081507209 */ /* 0x000fe20007810000 */
[----:B------:R-:W2:Y:S01]  /*32b0*/  MUFU.TANH R52, R52 ;  /* 0x0000003400347308 */ /* 0x000ea20000002400 */
[----:B0-----:R-:W-:Y:S02]  /*32c0*/  FSEL R151, R20, -INF , P4 ;  /* 0xff80000014977808 */ /* 0x001fe40002000000 */
[----:B------:R-:W-:Y:S02]  /*32d0*/  FMNMX.FTZ R80, R135, R80, !PT ;  /* 0x0000005087507209 */ /* 0x000fe40007810000 */
[----:B------:R-:W-:-:S02]  /*32e0*/  FMNMX.FTZ R20, R9, R14, !PT ;  /* 0x0000000e09147209 */ /* 0x000fc40007810000 */
[----:B------:R-:W-:Y:S01]  /*32f0*/  ISETP.GT.AND P1, PT, R6, 0x78, PT ;  /* 0x000000780600780c */ /* 0x000fe20003f24270 */
[----:B------:R-:W0:Y:S01]  /*3300*/  MUFU.TANH R24, R24 ;  /* 0x0000001800187308 */ /* 0x000e220000002400 */
[----:B------:R-:W-:Y:S02]  /*3310*/  FSEL R139, R139, -INF , P5 ;  /* 0xff8000008b8b7808 */ /* 0x000fe40002800000 */
[----:B------:R-:W-:Y:S02]  /*3320*/  FMNMX.FTZ R80, R137, R80, !PT ;  /* 0x0000005089507209 */ /* 0x000fe40007810000 */
[----:B------:R-:W-:Y:S02]  /*3330*/  FMNMX.FTZ R20, R11, R20, !PT ;  /* 0x000000140b147209 */ /* 0x000fe40007810000 */
[----:B-1----:R-:W-:Y:S01]  /*3340*/  FSEL R105, R46, -INF , P2 ;  /* 0xff8000002e697808 */ /* 0x002fe20001000000 */
[----:B------:R-:W1:Y:S01]  /*3350*/  MUFU.TANH R54, R54 ;  /* 0x0000003600367308 */ /* 0x000e620000002400 */
[----:B------:R-:W-:-:S02]  /*3360*/  ISETP.GT.AND P2, PT, R6, 0x79, PT ;  /* 0x000000790600780c */ /* 0x000fc40003f44270 */
[----:B--2---:R-:W-:Y:S02]  /*3370*/  FSEL R141, R52, -INF , P1 ;  /* 0xff800000348d7808 */ /* 0x004fe40000800000 */
[----:B------:R-:W-:Y:S02]  /*3380*/  FMNMX.FTZ R80, R139, R80, !PT ;  /* 0x000000508b507209 */ /* 0x000fe40007810000 */
[----:B------:R-:W-:Y:S01]  /*3390*/  FMNMX.FTZ R20, R13, R20, !PT ;  /* 0x000000140d147209 */ /* 0x000fe20007810000 */
[----:B------:R-:W2:Y:S01]  /*33a0*/  MUFU.TANH R28, R28 ;  /* 0x0000001c001c7308 */ /* 0x000ea20000002400 */
[----:B------:R-:W-:Y:S02]  /*33b0*/  FSEL R143, R143, -INF , P2 ;  /* 0xff8000008f8f7808 */ /* 0x000fe40001000000 */
[----:B------:R-:W-:Y:S02]  /*33c0*/  FMNMX.FTZ R80, R141, R80, !PT ;  /* 0x000000508d507209 */ /* 0x000fe40007810000 */
[----:B------:R-:W-:-:S02]  /*33d0*/  FMNMX.FTZ R20, R15, R20, !PT ;  /* 0x000000140f147209 */ /* 0x000fc40007810000 */
[----:B0-----:R-:W-:Y:S01]  /*33e0*/  FSEL R145, R24, -INF , P3 ;  /* 0xff80000018917808 */ /* 0x001fe20001800000 */
[----:B------:R-:W0:Y:S01]  /*33f0*/  MUFU.TANH R56, R56 ;  /* 0x0000003800387308 */ /* 0x000e220000002400 */
[----:B------:R-:W-:Y:S02]  /*3400*/  FMNMX.FTZ R80, R143, R80, !PT ;  /* 0x000000508f507209 */ /* 0x000fe40007810000 */
[----:B------:R-:W-:Y:S02]  /*3410*/  FMNMX.FTZ R24, R21, R20, !PT ;  /* 0x0000001415187209 */ /* 0x000fe40007810000 */
[----:B------:R-:W-:Y:S01]  /*3420*/  FSEL R33, R10, -INF , P5 ;  /* 0xff8000000a217808 */ /* 0x000fe20002800000 */
[----:B------:R-:W-:Y:S01]  /*3430*/  FMUL.FTZ R10, R0, R37 ;  /* 0x00000025000a7220 */ /* 0x000fe20000410000 */
[----:B------:R-:W-:Y:S01]  /*3440*/  ISETP.GT.AND P5, PT, R6, 0x88, PT ;  /* 0x000000880600780c */ /* 0x000fe20003fa4270 */
[----:B------:R-:W3:Y:S01]  /*3450*/  MUFU.TANH R26, R26 ;  /* 0x0000001a001a7308 */ /* 0x000ee20000002400 */
[----:B------:R-:W-:-:S02]  /*3460*/  FMNMX.FTZ R80, R145, R80, !PT ;  /* 0x0000005091507209 */ /* 0x000fc40007810000 */
[----:B------:R-:W-:Y:S02]  /*3470*/  FMNMX.FTZ R24, R41, R24, !PT ;  /* 0x0000001829187209 */ /* 0x000fe40007810000 */
[----:B-1----:R-:W-:Y:S02]  /*3480*/  FSEL R133, R54, -INF , P1 ;  /* 0xff80000036857808 */ /* 0x002fe40000800000 */
[----:B------:R-:W-:Y:S01]  /*3490*/  ISETP.GT.AND P1, PT, R6, 0x89, PT ;  /* 0x000000890600780c */ /* 0x000fe20003f24270 */
[----:B------:R-:W1:Y:S01]  /*34a0*/  MUFU.TANH R32, R32 ;  /* 0x0000002000207308 */ /* 0x000e620000002400 */
[----:B--2---:R-:W-:Y:S02]  /*34b0*/  FSEL R153, R28, -INF , P5 ;  /* 0xff8000001c997808 */ /* 0x004fe40002800000 */
[----:B------:R-:W-:Y:S02]  /*34c0*/  FMNMX.FTZ R80, R149, R80, !PT ;  /* 0x0000005095507209 */ /* 0x000fe40007810000 */
[----:B------:R-:W-:-:S02]  /*34d0*/  FMNMX.FTZ R24, R43, R24, !PT ;  /* 0x000000182b187209 */ /* 0x000fc40007810000 */
[----:B------:R-:W-:Y:S01]  /*34e0*/  FSEL R37, R12, -INF , P2 ;  /* 0xff8000000c257808 */ /* 0x000fe20001000000 */
[----:B------:R-:W2:Y:S01]  /*34f0*/  MUFU.TANH R40, R40 ;  /* 0x0000002800287308 */ /* 0x000ea20000002400 */
[----:B------:R-:W-:Y:S02]  /*3500*/  ISETP.GT.AND P2, PT, R6, 0x90, PT ;  /* 0x000000900600780c */ /* 0x000fe40003f44270 */
[----:B0-----:R-:W-:Y:S02]  /*3510*/  FSEL R157, R56, -INF , P1 ;  /* 0xff800000389d7808 */ /* 0x001fe40000800000 */
[----:B------:R-:W-:Y:S02]  /*3520*/  FMNMX.FTZ R80, R153, R80, !PT ;  /* 0x0000005099507209 */ /* 0x000fe40007810000 */
[----:B------:R-:W-:Y:S01]  /*3530*/  FMNMX.FTZ R24, R45, R24, !PT ;  /* 0x000000182d187209 */ /* 0x000fe20007810000 */
[----:B------:R-:W0:Y:S01]  /*3540*/  MUFU.TANH R30, R30 ;  /* 0x0000001e001e7308 */ /* 0x000e220000002400 */
[----:B---3--:R-:W-:-:S02]  /*3550*/  FSEL R147, R26, -INF , P3 ;  /* 0xff8000001a937808 */ /* 0x008fc40001800000 */
[----:B------:R-:W-:Y:S02]  /*3560*/  ISETP.GT.AND P3, PT, R6, 0x91, PT ;  /* 0x000000910600780c */ /* 0x000fe40003f64270 */
[----:B-1----:R-:W-:Y:S02]  /*3570*/  FSEL R159, R32, -INF , P2 ;  /* 0xff800000209f7808 */ /* 0x002fe40001000000 */
[----:B------:R-:W-:Y:S01]  /*3580*/  FMNMX.FTZ R80, R157, R80, !PT ;  /* 0x000000509d507209 */ /* 0x000fe20007810000 */
[----:B------:R-:W1:Y:S01]  /*3590*/  MUFU.TANH R36, R36 ;  /* 0x0000002400247308 */ /* 0x000e620000002400 */
[----:B------:R-:W-:Y:S02]  /*35a0*/  FMNMX.FTZ R26, R47, R24, !PT ;  /* 0x000000182f1a7209 */ /* 0x000fe40007810000 */
[----:B------:R-:W-:Y:S02]  /*35b0*/  ISETP.GT.AND P4, PT, R6, 0x98, PT ;  /* 0x000000980600780c */ /* 0x000fe40003f84270 */
[----:B--2---:R-:W-:-:S02]  /*35c0*/  FSEL R161, R40, -INF , P3 ;  /* 0xff80000028a17808 */ /* 0x004fc40001800000 */
[----:B------:R-:W-:Y:S01]  /*35d0*/  FMNMX.FTZ R80, R159, R80, !PT ;  /* 0x000000509f507209 */ /* 0x000fe20007810000 */
[----:B------:R-:W2:Y:S01]  /*35e0*/  MUFU.TANH R10, R10 ;  /* 0x0000000a000a7308 */ /* 0x000ea20000002400 */
[----:B------:R-:W-:Y:S02]  /*35f0*/  FMNMX.FTZ R26, R49, R26, !PT ;  /* 0x0000001a311a7209 */ /* 0x000fe40007810000 */
[----:B0-----:R-:W-:Y:S02]  /*3600*/  FSEL R155, R30, -INF , P5 ;  /* 0xff8000001e9b7808 */ /* 0x001fe40002800000 */
[----:B------:R-:W-:Y:S02]  /*3610*/  ISETP.GT.AND P5, PT, R6, 0x99, PT ;  /* 0x000000990600780c */ /* 0x000fe40003fa4270 */
[----:B------:R-:W-:Y:S01]  /*3620*/  FMNMX.FTZ R80, R161, R80, !PT ;  /* 0x00000050a1507209 */ /* 0x000fe20007810000 */
[----:B------:R0:W-:Y:S01]  /*3630*/  MUFU.TANH R40, R34 ;  /* 0x0000002200287308 */ /* 0x0001e20000002400 */
[----:B-1----:R-:W-:-:S02]  /*3640*/  FSEL R163, R36, -INF , P4 ;  /* 0xff80000024a37808 */ /* 0x002fc40002000000 */
[----:B------:R-:W-:Y:S02]  /*3650*/  FMNMX.FTZ R26, R51, R26, !PT ;  /* 0x0000001a331a7209 */ /* 0x000fe40007810000 */
[----:B------:R-:W-:Y:S02]  /*3660*/  FMNMX.FTZ R80, R163, R80, !PT ;  /* 0x00000050a3507209 */ /* 0x000fe40007810000 */
[----:B------:R-:W-:Y:S01]  /*3670*/  FMNMX.FTZ R26, R53, R26, !PT ;  /* 0x0000001a351a7209 */ /* 0x000fe20007810000 */
[----:B------:R1:W3:Y:S01]  /*3680*/  MUFU.TANH R36, R31 ;  /* 0x0000001f00247308 */ /* 0x0002e20000002400 */
[----:B--2---:R-:W-:Y:S02]  /*3690*/  FSEL R165, R10, -INF , P5 ;  /* 0xff8000000aa57808 */ /* 0x004fe40002800000 */
[----:B------:R-:W-:Y:S02]  /*36a0*/  FMNMX.FTZ R28, R55, R26, !PT ;  /* 0x0000001a371c7209 */ /* 0x000fe40007810000 */
[----:B------:R-:W-:-:S02]  /*36b0*/  FMNMX.FTZ R80, R165, R80, !PT ;  /* 0x00000050a5507209 */ /* 0x000fc40007810000 */
[----:B------:R-:W-:Y:S01]  /*36c0*/  FMNMX.FTZ R28, R57, R28, !PT ;  /* 0x0000001c391c7209 */ /* 0x000fe20007810000 */
[----:B------:R-:W2:Y:S02]  /*36d0*/  MUFU.TANH R42, R35 ;  /* 0x00000023002a7308 */ /* 0x000ea40000002400 */
[----:B------:R-:W4:Y:S01]  /*36e0*/  SHFL.BFLY PT, R89, R80, 0x2, 0x1f ;  /* 0x0c401f0050597f89 */ /* 0x000f2200000e0000 */
[----:B------:R-:W-:-:S04]  /*36f0*/  FMNMX.FTZ R28, R59, R28, !PT ;  /* 0x0000001c3b1c7209 */ /* 0x000fc80007810000 */
[----:B------:R-:W-:Y:S01]  /*3700*/  FMNMX.FTZ R28, R61, R28, !PT ;  /* 0x0000001c3d1c7209 */ /* 0x000fe20007810000 */
[----:B------:R-:W5:Y:S03]  /*3710*/  MUFU.TANH R38, R38 ;  /* 0x0000002600267308 */ /* 0x000f660000002400 */
[----:B------:R-:W-:-:S04]  /*3720*/  FMNMX.FTZ R30, R25, R28, !PT ;  /* 0x0000001c191e7209 */ /* 0x000fc80007810000 */
[----:B------:R-:W-:Y:S01]  /*3730*/  FMNMX.FTZ R30, R65, R30, !PT ;  /* 0x0000001e411e7209 */ /* 0x000fe20007810000 */
[----:B------:R-:W5:Y:S03]  /*3740*/  MUFU.TANH R44, R39 ;  /* 0x00000027002c7308 */ /* 0x000f660000002400 */
[----:B------:R-:W-:-:S04]  /*3750*/  FMNMX.FTZ R30, R27, R30, !PT ;  /* 0x0000001e1b1e7209 */ /* 0x000fc80007810000 */
[----:B------:R-:W-:Y:S02]  /*3760*/  FMNMX.FTZ R30, R71, R30, !PT ;  /* 0x0000001e471e7209 */ /* 0x000fe40007810000 */
[----:B----4-:R-:W-:Y:S02]  /*3770*/  FMNMX.FTZ R6, R80, R89, !PT ;  /* 0x0000005950067209 */ /* 0x010fe40007810000 */
[----:B------:R-:W-:-:S03]  /*3780*/  FMNMX.FTZ R32, R75, R30, !PT ;  /* 0x0000001e4b207209 */ /* 0x000fc60007810000 */
[----:B------:R-:W4:Y:S01]  /*3790*/  SHFL.BFLY PT, R89, R6, 0x1, 0x1f ;  /* 0x0c201f0006597f89 */ /* 0x000f2200000e0000 */
[----:B------:R-:W-:-:S04]  /*37a0*/  FMNMX.FTZ R32, R29, R32, !PT ;  /* 0x000000201d207209 */ /* 0x000fc80007810000 */
[----:B------:R-:W-:-:S04]  /*37b0*/  FMNMX.FTZ R32, R95, R32, !PT ;  /* 0x000000205f207209 */ /* 0x000fc80007810000 */
[----:B------:R-:W-:-:S04]  /*37c0*/  FMNMX.FTZ R32, R105, R32, !PT ;  /* 0x0000002069207209 */ /* 0x000fc80007810000 */
[----:B0-----:R-:W-:-:S04]  /*37d0*/  FMNMX.FTZ R34, R109, R32, !PT ;  /* 0x000000206d227209 */ /* 0x001fc80007810000 */
[----:B------:R-:W-:-:S04]  /*37e0*/  FMNMX.FTZ R34, R115, R34, !PT ;  /* 0x0000002273227209 */ /* 0x000fc80007810000 */
[----:B------:R-:W-:Y:S02]  /*37f0*/  FMNMX.FTZ R34, R33, R34, !PT ;  /* 0x0000002221227209 */ /* 0x000fe40007810000 */
[----:B----4-:R-:W-:Y:S02]  /*3800*/  FMNMX.FTZ R89, R6, R89, !PT ;  /* 0x0000005906597209 */ /* 0x010fe40007810000 */
[----:B------:R-:W-:Y:S02]  /*3810*/  FMNMX.FTZ R34, R133, R34, !PT ;  /* 0x0000002285227209 */ /* 0x000fe40007810000 */
[C---:B------:R-:W-:Y:S01]  /*3820*/  FSETP.NEU.FTZ.AND P6, PT, R89.reuse, -INF , PT ;  /* 0xff8000005900780b */ /* 0x040fe20003fdd000 */
[----:B------:R-:W-:-:S01]  /*3830*/  FFMA.FTZ R10, R89, R88, -8 ;  /* 0xc1000000590a7423 */ /* 0x000fc20000010058 */
[----:B------:R-:W-:-:S04]  /*3840*/  FMNMX.FTZ R46, R37, R34, !PT ;  /* 0x00000022252e7209 */ /* 0x000fc80007810000 */
[----:B------:R-:W-:Y:S02]  /*3850*/  FSEL R52, R10, RZ, P6 ;  /* 0x000000ff0a347208 */ /* 0x000fe40003000000 */
[----:B------:R-:W-:Y:S02]  /*3860*/  FMNMX.FTZ R46, R147, R46, !PT ;  /* 0x0000002e932e7209 */ /* 0x000fe40007810000 */
[----:B------:R-:W-:Y:S01]  /*3870*/  LOP3.LUT P6, RZ, R82, 0x7f, RZ, 0xc0, !PT ;  /* 0x0000007f52ff7812 */ /* 0x000fe200078cc0ff */
[----:B-1----:R-:W-:-:S01]  /*3880*/  FFMA.FTZ R31, R8, R88, -R52 ;  /* 0x00000058081f7223 */ /* 0x002fc20000010834 */
[----:B------:R-:W-:Y:S01]  /*3890*/  FMNMX.FTZ R46, R151, R46, !PT ;  /* 0x0000002e972e7209 */ /* 0x000fe20007810000 */
[----:B------:R-:W-:-:S01]  /*38a0*/  FFMA.FTZ R8, R67, R88, -R52 ;  /* 0x0000005843087223 */ /* 0x000fc20000010834 */
[-CC-:B------:R-:W-:Y:S01]  /*38b0*/  FFMA.FTZ R67, R81, R88.reuse, -R52.reuse ;  /* 0x0000005851437223 */ /* 0x180fe20000010834 */
[----:B------:R-:W-:-:S01]  /*38c0*/  FFMA.FTZ R81, R117, R88, -R52 ;  /* 0x0000005875517223 */ /* 0x000fc20000010834 */
[-CC-:B------:R-:W-:Y:S01]  /*38d0*/  FFMA.FTZ R119, R119, R88.reuse, -R52.reuse ;  /* 0x0000005877777223 */ /* 0x180fe20000010834 */
[----:B---3--:R-:W-:Y:S01]  /*38e0*/  FSEL R117, R36, -INF , P1 ;  /* 0xff80000024757808 */ /* 0x008fe20000800000 */
[--C-:B------:R-:W-:Y:S01]  /*38f0*/  FFMA.FTZ R83, R83, R88, -R52.reuse ;  /* 0x0000005853537223 */ /* 0x100fe20000010834 */
[----:B------:R-:W-:Y:S01]  /*3900*/  FMNMX.FTZ R46, R155, R46, !PT ;  /* 0x0000002e9b2e7209 */ /* 0x000fe20007810000 */
[----:B------:R0:W-:Y:S01]  /*3910*/  MUFU.EX2 R32, R119 ;  /* 0x0000007700207308 */ /* 0x0001e20000000800 */
[----:B------:R-:W-:-:S01]  /*3920*/  FFMA.FTZ R48, R121, R88, -R52 ;  /* 0x0000005879307223 */ /* 0x000fc20000010834 */
[----:B--2---:R-:W-:Y:S01]  /*3930*/  FSEL R121, R42, -INF , P3 ;  /* 0xff8000002a797808 */ /* 0x004fe20001800000 */
[----:B------:R-:W-:-:S01]  /*3940*/  FFMA.FTZ R93, R93, R88, -R52 ;  /* 0x000000585d5d7223 */ /* 0x000fc20000010834 */
[----:B------:R-:W-:Y:S01]  /*3950*/  FMNMX.FTZ R46, R117, R46, !PT ;  /* 0x0000002e752e7209 */ /* 0x000fe20007810000 */
[----:B------:R-:W-:-:S01]  /*3960*/  FFMA.FTZ R6, R63, R88, -R52 ;  /* 0x000000583f067223 */ /* 0x000fc20000010834 */
[-CC-:B------:R-:W-:Y:S01]  /*3970*/  FFMA.FTZ R63, R91, R88.reuse, -R52.reuse ;  /* 0x000000585b3f7223 */ /* 0x180fe20000010834 */
[----:B------:R-:W-:-:S01]  /*3980*/  FFMA.FTZ R35, R69, R88, -R52 ;  /* 0x0000005845237223 */ /* 0x000fc20000010834 */
[----:B------:R1:W-:Y:S01]  /*3990*/  MUFU.EX2 R14, R83 ;  /* 0x00000053000e7308 */ /* 0x0003e20000000800 */
[----:B0-----:R-:W-:Y:S01]  /*39a0*/  FSEL R119, R40, -INF , P2 ;  /* 0xff80000028777808 */ /* 0x001fe20001000000 */
[-CC-:B------:R-:W-:Y:S01]  /*39b0*/  FFMA.FTZ R99, R99, R88.reuse, -R52.reuse ;  /* 0x0000005863637223 */ /* 0x180fe20000010834 */
[----:B------:R-:W-:-:S01]  /*39c0*/  FFMA.FTZ R101, R101, R88, -R52 ;  /* 0x0000005865657223 */ /* 0x000fc20000010834 */
[--C-:B------:R-:W-:Y:S01]  /*39d0*/  FFMA.FTZ R107, R107, R88, -R52.reuse ;  /* 0x000000586b6b7223 */ /* 0x100fe20000010834 */
[----:B------:R-:W-:Y:S01]  /*39e0*/  FMNMX.FTZ R46, R119, R46, !PT ;  /* 0x0000002e772e7209 */ /* 0x000fe20007810000 */
[-CC-:B------:R-:W-:Y:S01]  /*39f0*/  FFMA.FTZ R111, R111, R88.reuse, -R52.reuse ;  /* 0x000000586f6f7223 */ /* 0x180fe20000010834 */
[----:B------:R-:W-:-:S01]  /*3a00*/  FFMA.FTZ R10, R73, R88, -R52 ;  /* 0x00000058490a7223 */ /* 0x000fc20000010834 */
[----:B------:R0:W-:Y:S01]  /*3a10*/  MUFU.EX2 R20, R93 ;  /* 0x0000005d00147308 */ /* 0x0001e20000000800 */
[----:B-1----:R-:W-:-:S01]  /*3a20*/  FFMA.FTZ R83, R123, R88, -R52 ;  /* 0x000000587b537223 */ /* 0x002fc20000010834 */
[----:B-----5:R-:W-:Y:S01]  /*3a30*/  FSEL R123, R38, -INF , P4 ;  /* 0xff800000267b7808 */ /* 0x020fe20002000000 */
[----:B------:R-:W-:-:S01]  /*3a40*/  FFMA.FTZ R39, R77, R88, -R52 ;  /* 0x000000584d277223 */ /* 0x000fc20000010834 */
[----:B------:R-:W-:Y:S01]  /*3a50*/  FMNMX.FTZ R46, R121, R46, !PT ;  /* 0x0000002e792e7209 */ /* 0x000fe20007810000 */
[----:B------:R-:W-:-:S01]  /*3a60*/  FFMA.FTZ R69, R79, R88, -R52 ;  /* 0x000000584f457223 */ /* 0x000fc20000010834 */
[-CC-:B------:R-:W-:Y:S01]  /*3a70*/  FFMA.FTZ R12, R85, R88.reuse, -R52.reuse ;  /* 0x00000058550c7223 */ /* 0x180fe20000010834 */
[----:B------:R-:W-:-:S01]  /*3a80*/  FFMA.FTZ R73, R97, R88, -R52 ;  /* 0x0000005861497223 */ /* 0x000fc20000010834 */
[----:B------:R-:W-:Y:S01]  /*3a90*/  FMNMX.FTZ R46, R123, R46, !PT ;  /* 0x0000002e7b2e7209 */ /* 0x000fe20007810000 */
[----:B0-----:R-:W-:-:S01]  /*3aa0*/  FFMA.FTZ R93, R125, R88, -R52 ;  /* 0x000000587d5d7223 */ /* 0x001fc20000010834 */
[----:B------:R-:W-:Y:S01]  /*3ab0*/  FSEL R125, R44, -INF , P5 ;  /* 0xff8000002c7d7808 */ /* 0x000fe20002800000 */
[----:B------:R-:W-:Y:S01]  /*3ac0*/  MUFU.EX2 R6, R6 ;  /* 0x0000000600067308 */ /* 0x000fe20000000800 */
[----:B------:R-:W-:-:S01]  /*3ad0*/  FFMA.FTZ R77, R103, R88, -R52 ;  /* 0x00000058674d7223 */ /* 0x000fc20000010834 */
[--C-:B------:R-:W-:Y:S01]  /*3ae0*/  FFMA.FTZ R79, R113, R88, -R52.reuse ;  /* 0x00000058714f7223 */ /* 0x100fe20000010834 */
[----:B------:R-:W-:Y:S01]  /*3af0*/  FMNMX.FTZ R46, R125, R46, !PT ;  /* 0x0000002e7d2e7209 */ /* 0x000fe20007810000 */
[-CC-:B------:R-:W-:Y:S01]  /*3b00*/  FFMA.FTZ R85, R127, R88.reuse, -R52.reuse ;  /* 0x000000587f557223 */ /* 0x180fe20000010834 */
[----:B------:R-:W-:-:S01]  /*3b10*/  FFMA.FTZ R36, R131, R88, -R52 ;  /* 0x0000005883247223 */ /* 0x000fc20000010834 */
[-CC-:B------:R-:W-:Y:S01]  /*3b20*/  FFMA.FTZ R38, R129, R88.reuse, -R52.reuse ;  /* 0x0000005881267223 */ /* 0x180fe20000010834 */
[----:B------:R-:W-:-:S01]  /*3b30*/  FFMA.FTZ R40, R137, R88, -R52 ;  /* 0x0000005889287223 */ /* 0x000fc20000010834 */
[----:B------:R-:W0:Y:S01]  /*3b40*/  SHFL.BFLY PT, R91, R46, 0x2, 0x1f ;  /* 0x0c401f002e5b7f89 */ /* 0x000e2200000e0000 */
[----:B------:R-:W-:Y:S01]  /*3b50*/  MUFU.EX2 R31, R31 ;  /* 0x0000001f001f7308 */ /* 0x000fe20000000800 */
[----:B------:R-:W-:-:S01]  /*3b60*/  FFMA.FTZ R97, R139, R88, -R52 ;  /* 0x000000588b617223 */ /* 0x000fc20000010834 */
[-CC-:B------:R-:W-:Y:S01]  /*3b70*/  FFMA.FTZ R42, R141, R88.reuse, -R52.reuse ;  /* 0x000000588d2a7223 */ /* 0x180fe20000010834 */
[----:B------:R-:W-:-:S01]  /*3b80*/  FFMA.FTZ R44, R145, R88, -R52 ;  /* 0x00000058912c7223 */ /* 0x000fc20000010834 */
[-CC-:B------:R-:W-:Y:S01]  /*3b90*/  FFMA.FTZ R103, R149, R88.reuse, -R52.reuse ;  /* 0x0000005895677223 */ /* 0x180fe20000010834 */
[----:B------:R-:W-:-:S01]  /*3ba0*/  FFMA.FTZ R113, R165, R88, -R52 ;  /* 0x00000058a5717223 */ /* 0x000fc20000010834 */
[----:B------:R-:W-:-:S02]  /*3bb0*/  @!P6 VIADD R3, R3, 0x29840 ;  /* 0x000298400303e836 */ /* 0x000fc40000000000 */
[----:B------:R-:W-:Y:S03]  /*3bc0*/  MUFU.EX2 R8, R8 ;  /* 0x0000000800087308 */ /* 0x000fe60000000800 */
[----:B------:R-:W-:-:S04]  /*3bd0*/  @!P6 PRMT R3, RZ, 0x654, R3 ;  /* 0x00000654ff03e816 */ /* 0x000fc80000000003 */
[----:B------:R1:W-:Y:S01]  /*3be0*/  @!P6 SYNCS.ARRIVE.TRANS64.RED.A1T0 RZ, [R3+URZ], RZ ;  /* 0x000000ff03ffe9a7 */ /* 0x0003e2000810043f */
[----:B------:R2:W-:Y:S01]  /*3bf0*/  MUFU.EX2 R24, R99 ;  /* 0x0000006300187308 */ /* 0x0005e20000000800 */
[----:B0-----:R-:W-:-:S07]  /*3c00*/  FMNMX.FTZ R50, R46, R91, !PT ;  /* 0x0000005b2e327209 */ /* 0x001fce0007810000 */
[----:B------:R0:W-:Y:S01]  /*3c10*/  MUFU.EX2 R26, R101 ;  /* 0x00000065001a7308 */ /* 0x0001e20000000800 */
[----:B--2---:R-:W-:-:S01]  /*3c20*/  FFMA.FTZ R99, R135, R88, -R52 ;  /* 0x0000005887637223 */ /* 0x004fc20000010834 */
[-CC-:B------:R-:W-:Y:S01]  /*3c30*/  FFMA.FTZ R46, R153, R88.reuse, -R52.reuse ;  /* 0x00000058992e7223 */ /* 0x180fe20000010834 */
[----:B------:R-:W2:Y:S05]  /*3c40*/  SHFL.BFLY PT, R91, R50, 0x1, 0x1f ;  /* 0x0c201f00325b7f89 */ /* 0x000eaa00000e0000 */
[----:B------:R3:W-:Y:S01]  /*3c50*/  MUFU.EX2 R28, R107 ;  /* 0x0000006b001c7308 */ /* 0x0007e20000000800 */
[----:B0-----:R-:W-:-:S07]  /*3c60*/  FFMA.FTZ R101, R143, R88, -R52 ;  /* 0x000000588f657223 */ /* 0x001fce0000010834 */
[----:B------:R0:W-:Y:S01]  /*3c70*/  MUFU.EX2 R30, R111 ;  /* 0x0000006f001e7308 */ /* 0x0001e20000000800 */
[----:B---3--:R-:W-:-:S07]  /*3c80*/  FFMA.FTZ R107, R157, R88, -R52 ;  /* 0x000000589d6b7223 */ /* 0x008fce0000010834 */
[----:B------:R3:W-:Y:S01]  /*3c90*/  MUFU.EX2 R34, R48 ;  /* 0x0000003000227308 */ /* 0x0007e20000000800 */
[----:B0-----:R-:W-:-:S01]  /*3ca0*/  FFMA.FTZ R111, R161, R88, -R52 ;  /* 0x00000058a16f7223 */ /* 0x001fc20000010834 */
[----:B--2---:R-:W-:Y:S01]  /*3cb0*/  FMNMX.FTZ R91, R50, R91, !PT ;  /* 0x0000005b325b7209 */ /* 0x004fe20007810000 */
[----:B------:R-:W-:-:S03]  /*3cc0*/  FFMA.FTZ R50, R163, R88, -R52 ;  /* 0x00000058a3327223 */ /* 0x000fc60000010834 */
[C---:B------:R-:W-:Y:S01]  /*3cd0*/  FSETP.NEU.FTZ.AND P1, PT, R91.reuse, -INF , PT ;  /* 0xff8000005b00780b */ /* 0x040fe20003f3d000 */
[----:B------:R-:W-:-:S01]  /*3ce0*/  FFMA.FTZ R54, R91, R88, -8 ;  /* 0xc10000005b367423 */ /* 0x000fc20000010058 */
[----:B------:R-:W-:Y:S01]  /*3cf0*/  MUFU.EX2 R35, R35 ;  /* 0x0000002300237308 */ /* 0x000fe20000000800 */
[----:B---3--:R-:W-:-:S03]  /*3d00*/  FFMA.FTZ R48, R159, R88, -R52 ;  /* 0x000000589f307223 */ /* 0x008fc60000010834 */
[----:B------:R-:W-:Y:S02]  /*3d10*/  FSEL R54, R54, RZ, P1 ;  /* 0x000000ff36367208 */ /* 0x000fe40000800000 */
[----:B------:R-:W-:Y:S02]  /*3d20*/  PLOP3.LUT P1, PT, PT, PT, UP0, 0x80, 0x0 ;  /* 0x000000000000781c */ /* 0x000fe40003f2f008 */
[----:B------:R-:W-:Y:S01]  /*3d30*/  MUFU.EX2 R10, R10 ;  /* 0x0000000a000a7308 */ /* 0x000fe20000000800 */
[----:B------:R-:W-:-:S01]  /*3d40*/  FFMA.FTZ R5, R5, R88, -R54 ;  /* 0x0000005805057223 */ /* 0x000fc20000010836 */
[-CC-:B------:R-:W-:Y:S01]  /*3d50*/  FFMA.FTZ R4, R4, R88.reuse, -R54.reuse ;  /* 0x0000005804047223 */ /* 0x180fe20000010836 */
[----:B------:R-:W-:-:S01]  /*3d60*/  FFMA.FTZ R7, R7, R88, -R54 ;  /* 0x0000005807077223 */ /* 0x000fc20000010836 */
[-CC-:B------:R-:W-:Y:S01]  /*3d70*/  FFMA.FTZ R9, R9, R88.reuse, -R54.reuse ;  /* 0x0000005809097223 */ /* 0x180fe20000010836 */
[----:B------:R-:W-:-:S01]  /*3d80*/  FFMA.FTZ R11, R11, R88, -R54 ;  /* 0x000000580b0b7223 */ /* 0x000fc20000010836 */
[-CC-:B------:R-:W-:Y:S01]  /*3d90*/  FFMA.FTZ R13, R13, R88.reuse, -R54.reuse ;  /* 0x000000580d0d7223 */ /* 0x180fe20000010836 */
[----:B------:R-:W-:-:S01]  /*3da0*/  FFMA.FTZ R15, R15, R88, -R54 ;  /* 0x000000580f0f7223 */ /* 0x000fc20000010836 */
        /* <DEDUP_REMOVED lines=8> */
[----:B------:R-:W0:Y:S01]  /*3e30*/  MUFU.EX2 R4, R4 ;  /* 0x0000000400047308 */ /* 0x000e220000000800 */
[----:B------:R-:W-:-:S01]  /*3e40*/  FFMA.FTZ R53, R53, R88, -R54 ;  /* 0x0000005835357223 */ /* 0x000fc20000010836 */
[-CC-:B------:R-:W-:Y:S01]  /*3e50*/  FFMA.FTZ R55, R55, R88.reuse, -R54.reuse ;  /* 0x0000005837377223 */ /* 0x180fe20000010836 */
[----:B------:R-:W-:-:S01]  /*3e60*/  FFMA.FTZ R57, R57, R88, -R54 ;  /* 0x0000005839397223 */ /* 0x000fc20000010836 */
[-CC-:B------:R-:W-:Y:S01]  /*3e70*/  FFMA.FTZ R59, R59, R88.reuse, -R54.reuse ;  /* 0x000000583b3b7223 */ /* 0x180fe20000010836 */
[----:B------:R-:W-:-:S01]  /*3e80*/  FFMA.FTZ R61, R61, R88, -R54 ;  /* 0x000000583d3d7223 */ /* 0x000fc20000010836 */
[-CC-:B------:R-:W-:Y:S01]  /*3e90*/  FFMA.FTZ R25, R25, R88.reuse, -R54.reuse ;  /* 0x0000005819197223 */ /* 0x180fe20000010836 */
[----:B------:R-:W-:-:S01]  /*3ea0*/  FFMA.FTZ R65, R65, R88, -R54 ;  /* 0x0000005841417223 */ /* 0x000fc20000010836 */
[----:B------:R-:W2:Y:S01]  /*3eb0*/  MUFU.EX2 R7, R7 ;  /* 0x0000000700077308 */ /* 0x000ea20000000800 */
[----:B------:R-:W-:-:S01]  /*3ec0*/  FFMA.FTZ R27, R27, R88, -R54 ;  /* 0x000000581b1b7223 */ /* 0x000fc20000010836 */
[-CC-:B------:R-:W-:Y:S01]  /*3ed0*/  FFMA.FTZ R71, R71, R88.reuse, -R54.reuse ;  /* 0x0000005847477223 */ /* 0x180fe20000010836 */
[----:B------:R-:W-:-:S01]  /*3ee0*/  FFMA.FTZ R75, R75, R88, -R54 ;  /* 0x000000584b4b7223 */ /* 0x000fc20000010836 */
[-CC-:B------:R-:W-:Y:S01]  /*3ef0*/  FFMA.FTZ R29, R29, R88.reuse, -R54.reuse ;  /* 0x000000581d1d7223 */ /* 0x180fe20000010836 */
[----:B------:R-:W-:-:S01]  /*3f00*/  FFMA.FTZ R95, R95, R88, -R54 ;  /* 0x000000585f5f7223 */ /* 0x000fc20000010836 */
[-CC-:B------:R-:W-:Y:S01]  /*3f10*/  FFMA.FTZ R105, R105, R88.reuse, -R54.reuse ;  /* 0x0000005869697223 */ /* 0x180fe20000010836 */
[----:B------:R-:W-:-:S01]  /*3f20*/  FFMA.FTZ R109, R109, R88, -R54 ;  /* 0x000000586d6d7223 */ /* 0x000fc20000010836 */
[----:B------:R3:W4:Y:S01]  /*3f30*/  MUFU.EX2 R52, R9 ;  /* 0x0000000900347308 */ /* 0x0007220000000800 */
[----:B0-----:R-:W-:-:S01]  /*3f40*/  FADD.FTZ R76, R5, R4 ;  /* 0x00000004054c7221 */ /* 0x001fc20000010000 */
[-CC-:B------:R-:W-:Y:S01]  /*3f50*/  FFMA.FTZ R115, R115, R88.reuse, -R54.reuse ;  /* 0x0000005873737223 */ /* 0x180fe20000010836 */
[----:B------:R-:W-:-:S01]  /*3f60*/  FFMA.FTZ R33, R33, R88, -R54 ;  /* 0x0000005821217223 */ /* 0x000fc20000010836 */
[-CC-:B------:R-:W-:Y:S01]  /*3f70*/  FFMA.FTZ R133, R133, R88.reuse, -R54.reuse ;  /* 0x0000005885857223 */ /* 0x180fe20000010836 */
[----:B------:R-:W-:-:S01]  /*3f80*/  FFMA.FTZ R37, R37, R88, -R54 ;  /* 0x0000005825257223 */ /* 0x000fc20000010836 */
[-CC-:B------:R-:W-:Y:S01]  /*3f90*/  FFMA.FTZ R147, R147, R88.reuse, -R54.reuse ;  /* 0x0000005893937223 */ /* 0x180fe20000010836 */
[----:B------:R-:W-:-:S01]  /*3fa0*/  FFMA.FTZ R151, R151, R88, -R54 ;  /* 0x0000005897977223 */ /* 0x000fc20000010836 */
[----:B------:R-:W1:Y:S01]  /*3fb0*/  MUFU.EX2 R11, R11 ;  /* 0x0000000b000b7308 */ /* 0x000e620000000800 */
[----:B---3--:R-:W-:-:S01]  /*3fc0*/  FADD.FTZ R9, R6, R31 ;  /* 0x0000001f06097221 */ /* 0x008fc20000010000 */
[-CC-:B------:R-:W-:Y:S01]  /*3fd0*/  FFMA.FTZ R155, R155, R88.reuse, -R54.reuse ;  /* 0x000000589b9b7223 */ /* 0x180fe20000010836 */
[----:B------:R-:W-:-:S01]  /*3fe0*/  FFMA.FTZ R117, R117, R88, -R54 ;  /* 0x0000005875757223 */ /* 0x000fc20000010836 */
[----:B------:R-:W-:Y:S01]  /*3ff0*/  FFMA.FTZ R119, R119, R88, -R54 ;  /* 0x0000005877777223 */ /* 0x000fe20000010836 */
[----:B------:R-:W-:-:S01]  /*4000*/  FADD.FTZ R78, R8, R9 ;  /* 0x00000009084e7221 */ /* 0x000fc20000010000 */
[----:B--2---:R-:W-:Y:S01]  /*4010*/  FADD.FTZ R9, R7, R76 ;  /* 0x0000004c07097221 */ /* 0x004fe20000010000 */
[----:B------:R-:W-:-:S01]  /*4020*/  FFMA.FTZ R121, R121, R88, -R54 ;  /* 0x0000005879797223 */ /* 0x000fc20000010836 */
[----:B------:R-:W0:Y:S01]  /*4030*/  MUFU.EX2 R39, R39 ;  /* 0x0000002700277308 */ /* 0x000e220000000800 */
[----:B------:R-:W-:-:S01]  /*4040*/  FFMA.FTZ R123, R123, R88, -R54 ;  /* 0x000000587b7b7223 */ /* 0x000fc20000010836 */
[C---:B----4-:R-:W-:Y:S01]  /*4050*/  FADD.FTZ R76, R52.reuse, R9 ;  /* 0x00000009344c7221 */ /* 0x050fe20000010000 */
[----:B------:R-:W-:Y:S01]  /*4060*/  F2FP.SATFINITE.E4M3.F32.PACK_AB_MERGE_C R52, R52, R7, RZ ;  /* 0x000000073434723e */ /* 0x000fe200048070ff */
[----:B------:R-:W-:-:S03]  /*4070*/  FFMA.FTZ R54, R125, R88, -R54 ;  /* 0x000000587d367223 */ /* 0x000fc60000010836 */
[----:B------:R-:W-:Y:S01]  /*4080*/  F2FP.SATFINITE.E4M3.F32.PACK_AB_MERGE_C R173, R4, R5, R52 ;  /* 0x0000000504ad723e */ /* 0x000fe20004807034 */
[----:B------:R2:W3:Y:S01]  /*4090*/  MUFU.EX2 R56, R13 ;  /* 0x0000000d00387308 */ /* 0x0004e20000000800 */
[----:B-1----:R-:W-:-:S01]  /*40a0*/  FADD.FTZ R3, R11, R76 ;  /* 0x0000004c0b037221 */ /* 0x002fc20000010000 */
[----:B------:R-:W-:-:S06]  /*40b0*/  IMAD.MOV.U32 R52, RZ, RZ, R87 ;  /* 0x000000ffff347224 */ /* 0x000fcc00078e0057 */
[----:B------:R-:W1:Y:S01]  /*40c0*/  MUFU.EX2 R12, R12 ;  /* 0x0000000c000c7308 */ /* 0x000e620000000800 */
[----:B--2---:R-:W-:-:S01]  /*40d0*/  FADD.FTZ R13, R35, R78 ;  /* 0x0000004e230d7221 */ /* 0x004fc20000010000 */
[----:B------:R-:W-:-:S03]  /*40e0*/  F2FP.SATFINITE.E4M3.F32.PACK_AB_MERGE_C R35, R35, R8, RZ ;  /* 0x000000082323723e */ /* 0x000fc600048070ff */
[----:B------:R-:W-:Y:S01]  /*40f0*/  FADD.FTZ R78, R10, R13 ;  /* 0x0000000d0a4e7221 */ /* 0x000fe20000010000 */
[----:B------:R-:W-:Y:S01]  /*4100*/  F2FP.SATFINITE.E4M3.F32.PACK_AB_MERGE_C R172, R31, R6, R35 ;  /* 0x000000061fac723e */ /* 0x000fe20004807023 */
[----:B------:R-:W-:Y:S01]  /*4110*/  IMAD.MOV.U32 R35, RZ, RZ, R87 ;  /* 0x000000ffff237224 */ /* 0x000fe200078e0057 */
[----:B------:R-:W2:Y:S01]  /*4120*/  MUFU.EX2 R15, R15 ;  /* 0x0000000f000f7308 */ /* 0x000ea20000000800 */
[----:B0-----:R-:W-:-:S01]  /*4130*/  FADD.FTZ R9, R39, R78 ;  /* 0x0000004e27097221 */ /* 0x001fc20000010000 */
[----:B---3--:R-:W-:Y:S01]  /*4140*/  FADD.FTZ R78, R56, R3 ;  /* 0x00000003384e7221 */ /* 0x008fe20000010000 */
[----:B------:R-:W-:-:S05]  /*4150*/  IMAD.MOV.U32 R31, RZ, RZ, R87 ;  /* 0x000000ffff1f7224 */ /* 0x000fca00078e0057 */
[----:B------:R-:W0:Y:S01]  /*4160*/  MUFU.EX2 R63, R63 ;  /* 0x0000003f003f7308 */ /* 0x000e220000000800 */
[----:B-1----:R-:W-:-:S07]  /*4170*/  FADD.FTZ R80, R12, R9 ;  /* 0x000000090c507221 */ /* 0x002fce0000010000 */
[----:B------:R-:W1:Y:S01]  /*4180*/  MUFU.EX2 R58, R21 ;  /* 0x00000015003a7308 */ /* 0x000e620000000800 */
[----:B--2---:R-:W-:-:S07]  /*4190*/  FADD.FTZ R3, R15, R78 ;  /* 0x0000004e0f037221 */ /* 0x004fce0000010000 */
[----:B------:R-:W2:Y:S01]  /*41a0*/  MUFU.EX2 R41, R41 ;  /* 0x0000002900297308 */ /* 0x000ea20000000800 */
[----:B0-----:R-:W-:-:S01]  /*41b0*/  FADD.FTZ R9, R63, R80 ;  /* 0x000000503f097221 */ /* 0x001fc20000010000 */
[----:B------:R-:W-:-:S03]  /*41c0*/  F2FP.SATFINITE.E4M3.F32.PACK_AB_MERGE_C R63, R63, R12, RZ ;  /* 0x0000000c3f3f723e */ /* 0x000fc600048070ff */
[----:B------:R-:W-:Y:S01]  /*41d0*/  FADD.FTZ R80, R14, R9 ;  /* 0x000000090e507221 */ /* 0x000fe20000010000 */
[----:B------:R-:W-:Y:S01]  /*41e0*/  F2FP.SATFINITE.E4M3.F32.PACK_AB_MERGE_C R174, R39, R10, R63 ;  /* 0x0000000a27ae723e */ /* 0x000fe2000480703f */
[----:B------:R-:W-:Y:S01]  /*41f0*/  IMAD.MOV.U32 R63, RZ, RZ, R87 ;  /* 0x000000ffff3f7224 */ /* 0x000fe200078e0057 */
[----:B------:R-:W0:Y:S01]  /*4200*/  MUFU.EX2 R67, R67 ;  /* 0x0000004300437308 */ /* 0x000e220000000800 */
[----:B-1----:R-:W-:-:S01]  /*4210*/  FADD.FTZ R78, R58, R3 ;  /* 0x000000033a4e7221 */ /* 0x002fc20000010000 */
[----:B------:R-:W-:Y:S01]  /*4220*/  F2FP.SATFINITE.E4M3.F32.PACK_AB_MERGE_C R15, R58, R15, RZ ;  /* 0x0000000f3a0f723e */ /* 0x000fe200048070ff */
[--C-:B------:R-:W-:Y:S02]  /*4230*/  IMAD.MOV.U32 R58, RZ, RZ, R87.reuse ;  /* 0x000000ffff3a7224 */ /* 0x100fe400078e0057 */
[----:B------:R-:W-:Y:S01]  /*4240*/  IMAD.MOV.U32 R39, RZ, RZ, R87 ;  /* 0x000000ffff277224 */ /* 0x000fe200078e0057 */
[----:B------:R-:W-:Y:S01]  /*4250*/  F2FP.SATFINITE.E4M3.F32.PACK_AB_MERGE_C R175, R56, R11, R15 ;  /* 0x0000000b38af723e */ /* 0x000fe2000480700f */
[----:B------:R-:W-:Y:S01]  /*4260*/  IMAD.MOV.U32 R56, RZ, RZ, R87 ;  /* 0x000000ffff387224 */ /* 0x000fe200078e0057 */
[----:B------:R1:W3:Y:S01]  /*4270*/  MUFU.EX2 R60, R43 ;  /* 0x0000002b003c7308 */ /* 0x0002e20000000800 */
[----:B--2---:R-:W-:-:S07]  /*4280*/  FADD.FTZ R3, R41, R78 ;  /* 0x0000004e29037221 */ /* 0x004fce0000010000 */
[----:B------:R-:W2:Y:S01]  /*4290*/  MUFU.EX2 R45, R45 ;  /* 0x0000002d002d7308 */ /* 0x000ea20000000800 */
[----:B0-----:R-:W-:-:S01]  /*42a0*/  FADD.FTZ R9, R67, R80 ;  /* 0x0000005043097221 */ /* 0x001fc20000010000 */
[----:B-1----:R-:W-:-:S03]  /*42b0*/  IMAD.MOV.U32 R43, RZ, RZ, R87 ;  /* 0x000000ffff2b7224 */ /* 0x002fc600078e0057 */
[----:B------:R-:W-:-:S03]  /*42c0*/  FADD.FTZ R82, R20, R9 ;  /* 0x0000000914527221 */ /* 0x000fc60000010000 */
[----:B------:R-:W0:Y:S01]  /*42d0*/  MUFU.EX2 R69, R69 ;  /* 0x0000004500457308 */ /* 0x000e220000000800 */
[----:B---3--:R-:W-:-:S07]  /*42e0*/  FADD.FTZ R80, R60, R3 ;  /* 0x000000033c507221 */ /* 0x008fce0000010000 */
[----:B------:R1:W3:Y:S01]  /*42f0*/  MUFU.EX2 R62, R47 ;  /* 0x0000002f003e7308 */ /* 0x0002e20000000800 */
[----:B--2---:R-:W-:-:S07]  /*4300*/  FADD.FTZ R3, R45, R80 ;  /* 0x000000502d037221 */ /* 0x004fce0000010000 */
[----:B------:R-:W2:Y:S01]  /*4310*/  MUFU.EX2 R49, R49 ;  /* 0x0000003100317308 */ /* 0x000ea20000000800 */
[----:B0-----:R-:W-:-:S01]  /*4320*/  FADD.FTZ R9, R69, R82 ;  /* 0x0000005245097221 */ /* 0x001fc20000010000 */
[----:B------:R-:W-:Y:S01]  /*4330*/  F2FP.SATFINITE.E4M3.F32.PACK_AB_MERGE_C R69, R69, R20, RZ ;  /* 0x000000144545723e */ /* 0x000fe200048070ff */
[----:B-1----:R-:W-:Y:S02]  /*4340*/  IMAD.MOV.U32 R47, RZ, RZ, R87 ;  /* 0x000000ffff2f7224 */ /* 0x002fe400078e0057 */
[----:B------:R-:W-:Y:S01]  /*4350*/  FADD.FTZ R82, R24, R9 ;  /* 0x0000000918527221 */ /* 0x000fe20000010000 */
[----:B------:R-:W-:Y:S01]  /*4360*/  F2FP.SATFINITE.E4M3.F32.PACK_AB_MERGE_C R176, R67, R14, R69 ;  /* 0x0000000e43b0723e */ /* 0x000fe20004807045 */
[----:B------:R-:W-:Y:S01]  /*4370*/  IMAD.MOV.U32 R69, RZ, RZ, R87 ;  /* 0x000000ffff457224 */ /* 0x000fe200078e0057 */
[----:B------:R-:W0:Y:S01]  /*4380*/  MUFU.EX2 R73, R73 ;  /* 0x0000004900497308 */ /* 0x000e220000000800 */
[----:B---3--:R-:W-:-:S01]  /*4390*/  FADD.FTZ R80, R62, R3 ;  /* 0x000000033e507221 */ /* 0x008fc20000010000 */
[----:B------:R-:W-:Y:S01]  /*43a0*/  F2FP.SATFINITE.E4M3.F32.PACK_AB_MERGE_C R45, R62, R45, RZ ;  /* 0x0000002d3e2d723e */ /* 0x000fe200048070ff */
[----:B------:R-:W-:-:S02]  /*43b0*/  IMAD.MOV.U32 R67, RZ, RZ, R87 ;  /* 0x000000ffff437224 */ /* 0x000fc400078e0057 */
[----:B------:R-:W-:Y:S01]  /*43c0*/  IMAD.MOV.U32 R62, RZ, RZ, R87 ;  /* 0x000000ffff3e7224 */ /* 0x000fe200078e0057 */
[----:B------:R-:W-:Y:S01]  /*43d0*/  F2FP.SATFINITE.E4M3.F32.PACK_AB_MERGE_C R177, R60, R41, R45 ;  /* 0x000000293cb1723e */ /* 0x000fe2000480702d */
[----:B------:R-:W-:Y:S01]  /*43e0*/  IMAD.MOV.U32 R60, RZ, RZ, R87 ;  /* 0x000000ffff3c7224 */ /* 0x000fe200078e0057 */
[----:B------:R1:W3:Y:S01]  /*43f0*/  MUFU.EX2 R64, R51 ;  /* 0x0000003300407308 */ /* 0x0002e20000000800 */
[----:B--2---:R-:W-:-:S01]  /*4400*/  FADD.FTZ R3, R49, R80 ;  /* 0x0000005031037221 */ /* 0x004fc20000010000 */
[--C-:B------:R-:W-:Y:S02]  /*4410*/  IMAD.MOV.U32 R45, RZ, RZ, R87.reuse ;  /* 0x000000ffff2d7224 */ /* 0x100fe400078e0057 */
[----:B------:R-:W-:-:S04]  /*4420*/  IMAD.MOV.U32 R41, RZ, RZ, R87 ;  /* 0x000000ffff297224 */ /* 0x000fc800078e0057 */
[----:B------:R-:W2:Y:S01]  /*4430*/  MUFU.EX2 R53, R53 ;  /* 0x0000003500357308 */ /* 0x000ea20000000800 */
[----:B0-----:R-:W-:-:S01]  /*4440*/  FADD.FTZ R9, R73, R82 ;  /* 0x0000005249097221 */ /* 0x001fc20000010000 */
[----:B-1----:R-:W-:-:S03]  /*4450*/  IMAD.MOV.U32 R51, RZ, RZ, R87 ;  /* 0x000000ffff337224 */ /* 0x002fc600078e0057 */
[----:B------:R-:W-:-:S03]  /*4460*/  FADD.FTZ R84, R26, R9 ;  /* 0x000000091a547221 */ /* 0x000fc60000010000 */
[----:B------:R-:W0:Y:S01]  /*4470*/  MUFU.EX2 R77, R77 ;  /* 0x0000004d004d7308 */ /* 0x000e220000000800 */
[----:B---3--:R-:W-:-:S07]  /*4480*/  FADD.FTZ R82, R64, R3 ;  /* 0x0000000340527221 */ /* 0x008fce0000010000 */
[----:B------:R-:W1:Y:S01]  /*4490*/  MUFU.EX2 R66, R55 ;  /* 0x0000003700427308 */ /* 0x000e620000000800 */
[----:B--2---:R-:W-:-:S01]  /*44a0*/  FADD.FTZ R3, R53, R82 ;  /* 0x0000005235037221 */ /* 0x004fc20000010000 */
[----:B------:R-:W-:-:S06]  /*44b0*/  IMAD.MOV.U32 R82, RZ, RZ, R87 ;  /* 0x000000ffff527224 */ /* 0x000fcc00078e0057 */
[----:B------:R-:W2:Y:S01]  /*44c0*/  MUFU.EX2 R57, R57 ;  /* 0x0000003900397308 */ /* 0x000ea20000000800 */
[----:B0-----:R-:W-:-:S01]  /*44d0*/  FADD.FTZ R9, R77, R84 ;  /* 0x000000544d097221 */ /* 0x001fc20000010000 */
[----:B------:R-:W-:Y:S01]  /*44e0*/  F2FP.SATFINITE.E4M3.F32.PACK_AB_MERGE_C R26, R77, R26, RZ ;  /* 0x0000001a4d1a723e */ /* 0x000fe200048070ff */
[----:B------:R-:W-:Y:S02]  /*44f0*/  IMAD.MOV.U32 R84, RZ, RZ, R87 ;  /* 0x000000ffff547224 */ /* 0x000fe400078e0057 */
[----:B------:R-:W-:Y:S01]  /*4500*/  FADD.FTZ R12, R28, R9 ;  /* 0x000000091c0c7221 */ /* 0x000fe20000010000 */
[----:B------:R-:W-:Y:S01]  /*4510*/  F2FP.SATFINITE.E4M3.F32.PACK_AB_MERGE_C R178, R73, R24, R26 ;  /* 0x0000001849b2723e */ /* 0x000fe2000480701a */
[----:B------:R-:W-:Y:S01]  /*4520*/  IMAD.MOV.U32 R77, RZ, RZ, R87 ;  /* 0x000000ffff4d7224 */ /* 0x000fe200078e0057 */
[----:B------:R-:W0:Y:S01]  /*4530*/  MUFU.EX2 R79, R79 ;  /* 0x0000004f004f7308 */ /* 0x000e220000000800 */
[----:B-1----:R-:W-:-:S01]  /*4540*/  FADD.FTZ R8, R66, R3 ;  /* 0x0000000342087221 */ /* 0x002fc20000010000 */
        /* <DEDUP_REMOVED lines=8> */
[--C-:B------:R-:W-:Y:S02]  /*45d0*/  IMAD.MOV.U32 R53, RZ, RZ, R87.reuse ;  /* 0x000000ffff357224 */ /* 0x100fe400078e0057 */
[----:B------:R-:W-:Y:S02]  /*45e0*/  IMAD.MOV.U32 R49, RZ, RZ, R87 ;  /* 0x000000ffff317224 */ /* 0x000fe400078e0057 */
[----:B------:R-:W2:Y:S01]  /*45f0*/  MUFU.EX2 R61, R61 ;  /* 0x0000003d003d7308 */ /* 0x000ea20000000800 */
[----:B0-----:R-:W-:-:S01]  /*4600*/  FADD.FTZ R7, R79, R12 ;  /* 0x0000000c4f077221 */ /* 0x001fc20000010000 */
[----:B-1----:R-:W-:-:S02]  /*4610*/  IMAD.MOV.U32 R59, RZ, RZ, R87 ;  /* 0x000000ffff3b7224 */ /* 0x002fc400078e0057 */
[----:B------:R-:W-:Y:S02]  /*4620*/  IMAD.MOV.U32 R26, RZ, RZ, R87 ;  /* 0x000000ffff1a7224 */ /* 0x000fe400078e0057 */
[----:B------:R-:W-:Y:S01]  /*4630*/  FADD.FTZ R20, R30, R7 ;  /* 0x000000071e147221 */ /* 0x000fe20000010000 */
[----:B------:R-:W-:Y:S01]  /*4640*/  IMAD.MOV.U32 R24, RZ, RZ, R87 ;  /* 0x000000ffff187224 */ /* 0x000fe200078e0057 */
[----:B------:R-:W0:Y:S01]  /*4650*/  MUFU.EX2 R81, R81 ;  /* 0x0000005100517308 */ /* 0x000e220000000800 */
[----:B---3--:R-:W-:-:S07]  /*4660*/  FADD.FTZ R12, R68, R3 ;  /* 0x00000003440c7221 */ /* 0x008fce0000010000 */
[----:B------:R-:W1:Y:S01]  /*4670*/  MUFU.EX2 R70, R25 ;  /* 0x0000001900467308 */ /* 0x000e620000000800 */
[----:B--2---:R-:W-:-:S07]  /*4680*/  FADD.FTZ R3, R61, R12 ;  /* 0x0000000c3d037221 */ /* 0x004fce0000010000 */
        /* <DEDUP_REMOVED lines=10> */
[--C-:B------:R-:W-:Y:S01]  /*4730*/  IMAD.MOV.U32 R70, RZ, RZ, R87.reuse ;  /* 0x000000ffff467224 */ /* 0x100fe200078e0057 */
[----:B------:R-:W-:Y:S01]  /*4740*/  MOV R28, R87 ;  /* 0x00000057001c7202 */ /* 0x000fe20000000f00 */
[----:B------:R-:W-:Y:S01]  /*4750*/  IMAD.MOV.U32 R30, RZ, RZ, R87 ;  /* 0x000000ffff1e7224 */ /* 0x000fe200078e0057 */
[----:B------:R-:W-:Y:S01]  /*4760*/  F2FP.SATFINITE.E4M3.F32.PACK_AB_MERGE_C R181, R68, R57, R61 ;  /* 0x0000003944b5723e */ /* 0x000fe2000480703d */
[----:B------:R-:W-:Y:S01]  /*4770*/  IMAD.MOV.U32 R68, RZ, RZ, R87 ;  /* 0x000000ffff447224 */ /* 0x000fe200078e0057 */
[----:B------:R1:W3:Y:S01]  /*4780*/  MUFU.EX2 R72, R27 ;  /* 0x0000001b00487308 */ /* 0x0002e20000000800 */
[----:B--2---:R-:W-:-:S01]  /*4790*/  FADD.FTZ R3, R65, R12 ;  /* 0x0000000c41037221 */ /* 0x004fc20000010000 */
[----:B------:R-:W-:-:S02]  /*47a0*/  IMAD.MOV.U32 R61, RZ, RZ, R87 ;  /* 0x000000ffff3d7224 */ /* 0x000fc400078e0057 */
[--C-:B------:R-:W-:Y:S02]  /*47b0*/  IMAD.MOV.U32 R57, RZ, RZ, R87.reuse ;  /* 0x000000ffff397224 */ /* 0x100fe400078e0057 */
[----:B------:R-:W-:Y:S02]  /*47c0*/  IMAD.MOV.U32 R25, RZ, RZ, R87 ;  /* 0x000000ffff197224 */ /* 0x000fe400078e0057 */
        /* <DEDUP_REMOVED lines=9> */
[C---:B0-----:R-:W-:Y:S01]  /*4860*/  F2FP.SATFINITE.E4M3.F32.PACK_AB_MERGE_C R34, R85.reuse, R34, RZ ;  /* 0x000000225522723e */ /* 0x041fe200048070ff */
[----:B------:R-:W-:Y:S01]  /*4870*/  FADD.FTZ R85, R85, R20 ;  /* 0x0000001455557221 */ /* 0x000fe20000010000 */
[----:B-1----:R-:W-:Y:S02]  /*4880*/  MOV R75, R87 ;  /* 0x00000057004b7202 */ /* 0x002fe40000000f00 */
[----:B------:R-:W-:Y:S01]  /*4890*/  F2FP.SATFINITE.E4M3.F32.PACK_AB_MERGE_C R182, R83, R32, R34 ;  /* 0x0000002053b6723e */ /* 0x000fe20004807022 */
[----:B------:R-:W-:Y:S02]  /*48a0*/  IMAD.MOV.U32 R83, RZ, RZ, R87 ;  /* 0x000000ffff537224 */ /* 0x000fe400078e0057 */
[----:B------:R-:W0:Y:S01]  /*48b0*/  MUFU.EX2 R29, R29 ;  /* 0x0000001d001d7308 */ /* 0x000e220000000800 */
[C---:B---3--:R-:W-:Y:S01]  /*48c0*/  F2FP.SATFINITE.E4M3.F32.PACK_AB_MERGE_C R71, R74.reuse, R71, RZ ;  /* 0x000000474a47723e */ /* 0x048fe200048070ff */
[----:B------:R-:W-:Y:S01]  /*48d0*/  FADD.FTZ R74, R74, R3 ;  /* 0x000000034a4a7221 */ /* 0x000fe20000010000 */
[----:B------:R-:W-:-:S02]  /*48e0*/  IMAD.MOV.U32 R34, RZ, RZ, R87 ;  /* 0x000000ffff227224 */ /* 0x000fc400078e0057 */
[----:B------:R-:W-:Y:S01]  /*48f0*/  F2FP.SATFINITE.E4M3.F32.PACK_AB_MERGE_C R183, R72, R65, R71 ;  /* 0x0000004148b7723e */ /* 0x000fe20004807047 */
[----:B------:R-:W-:Y:S02]  /*4900*/  IMAD.MOV.U32 R72, RZ, RZ, R87 ;  /* 0x000000ffff487224 */ /* 0x000fe400078e0057 */
[----:B------:R-:W1:Y:S01]  /*4910*/  MUFU.EX2 R93, R93 ;  /* 0x0000005d005d7308 */ /* 0x000e620000000800 */
[----:B--2---:R-:W-:-:S01]  /*4920*/  FADD.FTZ R10, R36, R85 ;  /* 0x00000055240a7221 */ /* 0x004fc20000010000 */
[--C-:B------:R-:W-:Y:S02]  /*4930*/  IMAD.MOV.U32 R85, RZ, RZ, R87.reuse ;  /* 0x000000ffff557224 */ /* 0x100fe400078e0057 */
[--C-:B------:R-:W-:Y:S02]  /*4940*/  IMAD.MOV.U32 R71, RZ, RZ, R87.reuse ;  /* 0x000000ffff477224 */ /* 0x100fe400078e0057 */
[----:B------:R-:W-:Y:S02]  /*4950*/  IMAD.MOV.U32 R65, RZ, RZ, R87 ;  /* 0x000000ffff417224 */ /* 0x000fe400078e0057 */
[----:B------:R-:W2:Y:S01]  /*4960*/  MUFU.EX2 R76, R95 ;  /* 0x0000005f004c7308 */ /* 0x000ea20000000800 */
[----:B0-----:R-:W-:-:S01]  /*4970*/  FADD.FTZ R3, R29, R74 ;  /* 0x0000004a1d037221 */ /* 0x001fc20000010000 */
[----:B------:R-:W-:-:S02]  /*4980*/  IMAD.MOV.U32 R74, RZ, RZ, R87 ;  /* 0x000000ffff4a7224 */ /* 0x000fc400078e0057 */
[----:B------:R-:W-:-:S04]  /*4990*/  IMAD.MOV.U32 R32, RZ, RZ, R87 ;  /* 0x000000ffff207224 */ /* 0x000fc800078e0057 */
[----:B------:R-:W0:Y:S01]  /*49a0*/  MUFU.EX2 R38, R38 ;  /* 0x0000002600267308 */ /* 0x000e220000000800 */
[----:B-1----:R-:W-:-:S07]  /*49b0*/  FADD.FTZ R5, R93, R10 ;  /* 0x0000000a5d057221 */ /* 0x002fce0000010000 */
[----:B------:R-:W1:Y:S01]  /*49c0*/  MUFU.EX2 R105, R105 ;  /* 0x0000006900697308 */ /* 0x000e620000000800 */
[----:B--2---:R-:W-:-:S07]  /*49d0*/  FADD.FTZ R10, R76, R3 ;  /* 0x000000034c0a7221 */ /* 0x004fce0000010000 */
[----:B------:R-:W2:Y:S01]  /*49e0*/  MUFU.EX2 R99, R99 ;  /* 0x0000006300637308 */ /* 0x000ea20000000800 */
[----:B0-----:R-:W-:-:S07]  /*49f0*/  FADD.FTZ R12, R38, R5 ;  /* 0x00000005260c7221 */ /* 0x001fce0000010000 */
[----:B------:R-:W0:Y:S01]  /*4a00*/  MUFU.EX2 R78, R109 ;  /* 0x0000006d004e7308 */ /* 0x000e220000000800 */
[----:B-1----:R-:W-:-:S07]  /*4a10*/  FADD.FTZ R3, R105, R10 ;  /* 0x0000000a69037221 */ /* 0x002fce0000010000 */
[----:B------:R-:W1:Y:S01]  /*4a20*/  MUFU.EX2 R40, R40 ;  /* 0x0000002800287308 */ /* 0x000e620000000800 */
[C---:B--2---:R-:W-:Y:S01]  /*4a30*/  F2FP.SATFINITE.E4M3.F32.PACK_AB_MERGE_C R38, R99.reuse, R38, RZ ;  /* 0x000000266326723e */ /* 0x044fe200048070ff */
[----:B------:R-:W-:-:S03]  /*4a40*/  FADD.FTZ R99, R99, R12 ;  /* 0x0000000c63637221 */ /* 0x000fc60000010000 */
[----:B------:R-:W-:Y:S01]  /*4a50*/  F2FP.SATFINITE.E4M3.F32.PACK_AB_MERGE_C R184, R93, R36, R38 ;  /* 0x000000245db8723e */ /* 0x000fe20004807026 */
[----:B------:R-:W-:Y:S02]  /*4a60*/  IMAD.MOV.U32 R38, RZ, RZ, R87 ;  /* 0x000000ffff267224 */ /* 0x000fe400078e0057 */
[----:B------:R-:W2:Y:S01]  /*4a70*/  MUFU.EX2 R115, R115 ;  /* 0x0000007300737308 */ /* 0x000ea20000000800 */
[C---:B0-----:R-:W-:Y:S01]  /*4a80*/  F2FP.SATFINITE.E4M3.F32.PACK_AB_MERGE_C R105, R78.reuse, R105, RZ ;  /* 0x000000694e69723e */ /* 0x041fe200048070ff */
[----:B------:R-:W-:Y:S01]  /*4a90*/  FADD.FTZ R78, R78, R3 ;  /* 0x000000034e4e7221 */ /* 0x000fe20000010000 */
[----:B------:R-:W-:Y:S02]  /*4aa0*/  IMAD.MOV.U32 R36, RZ, RZ, R87 ;  /* 0x000000ffff247224 */ /* 0x000fe400078e0057 */
[----:B------:R-:W-:Y:S01]  /*4ab0*/  F2FP.SATFINITE.E4M3.F32.PACK_AB_MERGE_C R185, R76, R29, R105 ;  /* 0x0000001d4cb9723e */ /* 0x000fe20004807069 */
[----:B------:R-:W-:Y:S02]  /*4ac0*/  IMAD.MOV.U32 R76, RZ, RZ, R87 ;  /* 0x000000ffff4c7224 */ /* 0x000fe400078e0057 */
[----:B------:R-:W0:Y:S01]  /*4ad0*/  MUFU.EX2 R97, R97 ;  /* 0x0000006100617308 */ /* 0x000e220000000800 */
[----:B-1----:R-:W-:-:S01]  /*4ae0*/  FADD.FTZ R10, R40, R99 ;  /* 0x00000063280a7221 */ /* 0x002fc20000010000 */
[----:B------:R-:W-:-:S06]  /*4af0*/  IMAD.MOV.U32 R29, RZ, RZ, R87 ;  /* 0x000000ffff1d7224 */ /* 0x000fcc00078e0057 */
[----:B------:R1:W3:Y:S01]  /*4b00*/  MUFU.EX2 R80, R33 ;  /* 0x0000002100507308 */ /* 0x0002e20000000800 */
[----:B--2---:R-:W-:-:S01]  /*4b10*/  FADD.FTZ R3, R115, R78 ;  /* 0x0000004e73037221 */ /* 0x004fc20000010000 */
[----:B------:R-:W-:-:S06]  /*4b20*/  IMAD.MOV.U32 R78, RZ, RZ, R87 ;  /* 0x000000ffff4e7224 */ /* 0x000fcc00078e0057 */
[----:B------:R-:W2:Y:S01]  /*4b30*/  MUFU.EX2 R42, R42 ;  /* 0x0000002a002a7308 */ /* 0x000ea20000000800 */
[----:B0-----:R-:W-:-:S01]  /*4b40*/  FADD.FTZ R5, R97, R10 ;  /* 0x0000000a61057221 */ /* 0x001fc20000010000 */
[----:B-1----:R-:W-:-:S06]  /*4b50*/  IMAD.MOV.U32 R33, RZ, RZ, R87 ;  /* 0x000000ffff217224 */ /* 0x002fcc00078e0057 */
[----:B------:R-:W0:Y:S01]  /*4b60*/  MUFU.EX2 R133, R133 ;  /* 0x0000008500857308 */ /* 0x000e220000000800 */
[----:B---3--:R-:W-:-:S07]  /*4b70*/  FADD.FTZ R12, R80, R3 ;  /* 0x00000003500c7221 */ /* 0x008fce0000010000 */
[----:B------:R-:W1:Y:S01]  /*4b80*/  MUFU.EX2 R101, R101 ;  /* 0x0000006500657308 */ /* 0x000e620000000800 */
[----:B--2---:R-:W-:-:S07]  /*4b90*/  FADD.FTZ R14, R42, R5 ;  /* 0x000000052a0e7221 */ /* 0x004fce0000010000 */
[----:B------:R2:W3:Y:S01]  /*4ba0*/  MUFU.EX2 R8, R37 ;  /* 0x0000002500087308 */ /* 0x0004e20000000800 */
[----:B0-----:R-:W-:-:S07]  /*4bb0*/  FADD.FTZ R3, R133, R12 ;  /* 0x0000000c85037221 */ /* 0x001fce0000010000 */
[----:B------:R-:W0:Y:S01]  /*4bc0*/  MUFU.EX2 R44, R44 ;  /* 0x0000002c002c7308 */ /* 0x000e220000000800 */
[C---:B-1----:R-:W-:Y:S01]  /*4bd0*/  F2FP.SATFINITE.E4M3.F32.PACK_AB_MERGE_C R42, R101.reuse, R42, RZ ;  /* 0x0000002a652a723e */ /* 0x042fe200048070ff */
[----:B------:R-:W-:Y:S01]  /*4be0*/  FADD.FTZ R101, R101, R14 ;  /* 0x0000000e65657221 */ /* 0x000fe20000010000 */
[--C-:B--2---:R-:W-:Y:S02]  /*4bf0*/  IMAD.MOV.U32 R37, RZ, RZ, R87.reuse ;  /* 0x000000ffff257224 */ /* 0x104fe400078e0057 */
[----:B------:R-:W-:Y:S01]  /*4c00*/  F2FP.SATFINITE.E4M3.F32.PACK_AB_MERGE_C R186, R97, R40, R42 ;  /* 0x0000002861ba723e */ /* 0x000fe2000480702a */
[----:B------:R-:W-:Y:S02]  /*4c10*/  IMAD.MOV.U32 R42, RZ, RZ, R87 ;  /* 0x000000ffff2a7224 */ /* 0x000fe400078e0057 */
[----:B------:R-:W1:Y:S01]  /*4c20*/  MUFU.EX2 R147, R147 ;  /* 0x0000009300937308 */ /* 0x000e620000000800 */
[C---:B---3--:R-:W-:Y:S01]  /*4c30*/  F2FP.SATFINITE.E4M3.F32.PACK_AB_MERGE_C R133, R8.reuse, R133, RZ ;  /* 0x000000850885723e */ /* 0x048fe200048070ff */
[----:B------:R-:W-:Y:S01]  /*4c40*/  FADD.FTZ R8, R8, R3 ;  /* 0x0000000308087221 */ /* 0x000fe20000010000 */
[----:B------:R-:W-:-:S02]  /*4c50*/  IMAD.MOV.U32 R40, RZ, RZ, R87 ;  /* 0x000000ffff287224 */ /* 0x000fc400078e0057 */
[----:B------:R-:W-:Y:S01]  /*4c60*/  F2FP.SATFINITE.E4M3.F32.PACK_AB_MERGE_C R187, R80, R115, R133 ;  /* 0x0000007350bb723e */ /* 0x000fe20004807085 */
[----:B------:R-:W-:Y:S02]  /*4c70*/  IMAD.MOV.U32 R80, RZ, RZ, R87 ;  /* 0x000000ffff507224 */ /* 0x000fe400078e0057 */
[----:B------:R-:W2:Y:S01]  /*4c80*/  MUFU.EX2 R103, R103 ;  /* 0x0000006700677308 */ /* 0x000ea20000000800 */
[----:B0-----:R-:W-:-:S07]  /*4c90*/  FADD.FTZ R12, R44, R101 ;  /* 0x000000652c0c7221 */ /* 0x001fce0000010000 */
        /* <DEDUP_REMOVED lines=9> */
[----:B--2---:R-:W-:-:S07]  /*4d30*/  FADD.FTZ R3, R155, R8 ;  /* 0x000000089b037221 */ /* 0x004fce0000010000 */
[----:B------:R-:W2:Y:S01]  /*4d40*/  MUFU.EX2 R48, R48 ;  /* 0x0000003000307308 */ /* 0x000ea20000000800 */
[C---:B0-----:R-:W-:Y:S01]  /*4d50*/  F2FP.SATFINITE.E4M3.F32.PACK_AB_MERGE_C R46, R107.reuse, R46, RZ ;  /* 0x0000002e6b2e723e */ /* 0x041fe200048070ff */
[----:B------:R-:W-:-:S03]  /*4d60*/  FADD.FTZ R107, R107, R12 ;  /* 0x0000000c6b6b7221 */ /* 0x000fc60000010000 */
[----:B------:R-:W-:Y:S01]  /*4d70*/  F2FP.SATFINITE.E4M3.F32.PACK_AB_MERGE_C R188, R103, R44, R46 ;  /* 0x0000002c67bc723e */ /* 0x000fe2000480702e */
[----:B------:R-:W-:Y:S02]  /*4d80*/  IMAD.MOV.U32 R46, RZ, RZ, R87 ;  /* 0x000000ffff2e7224 */ /* 0x000fe400078e0057 */
[----:B------:R-:W0:Y:S01]  /*4d90*/  MUFU.EX2 R119, R119 ;  /* 0x0000007700777308 */ /* 0x000e220000000800 */
[C---:B-1----:R-:W-:Y:S01]  /*4da0*/  F2FP.SATFINITE.E4M3.F32.PACK_AB_MERGE_C R155, R4.reuse, R155, RZ ;  /* 0x0000009b049b723e */ /* 0x042fe200048070ff */
[----:B------:R-:W-:Y:S01]  /*4db0*/  FADD.FTZ R4, R4, R3 ;  /* 0x0000000304047221 */ /* 0x000fe20000010000 */
[----:B------:R-:W-:Y:S02]  /*4dc0*/  IMAD.MOV.U32 R44, RZ, RZ, R87 ;  /* 0x000000ffff2c7224 */ /* 0x000fe400078e0057 */
[----:B------:R-:W-:-:S03]  /*4dd0*/  F2FP.SATFINITE.E4M3.F32.PACK_AB_MERGE_C R189, R6, R147, R155 ;  /* 0x0000009306bd723e */ /* 0x000fc6000480709b */
[----:B------:R-:W1:Y:S01]  /*4de0*/  MUFU.EX2 R111, R111 ;  /* 0x0000006f006f7308 */ /* 0x000e620000000800 */
[----:B--2---:R-:W-:-:S07]  /*4df0*/  FADD.FTZ R8, R48, R107 ;  /* 0x0000006b30087221 */ /* 0x004fce0000010000 */
[----:B------:R-:W2:Y:S01]  /*4e00*/  MUFU.EX2 R10, R121 ;  /* 0x00000079000a7308 */ /* 0x000ea20000000800 */
[----:B0-----:R-:W-:-:S07]  /*4e10*/  FADD.FTZ R3, R119, R4 ;  /* 0x0000000477037221 */ /* 0x001fce0000010000 */
[----:B------:R-:W-:Y:S01]  /*4e20*/  MUFU.EX2 R50, R50 ;  /* 0x0000003200327308 */ /* 0x000fe20000000800 */
[----:B-1----:R-:W-:-:S07]  /*4e30*/  FADD.FTZ R5, R111, R8 ;  /* 0x000000086f057221 */ /* 0x002fce0000010000 */
[----:B------:R-:W0:Y:S01]  /*4e40*/  MUFU.EX2 R113, R113 ;  /* 0x0000007100717308 */ /* 0x000e220000000800 */
[----:B--2---:R-:W-:-:S07]  /*4e50*/  FADD.FTZ R4, R10, R3 ;  /* 0x000000030a047221 */ /* 0x004fce0000010000 */
[----:B------:R-:W-:Y:S08]  /*4e60*/  MUFU.EX2 R123, R123 ;  /* 0x0000007b007b7308 */ /* 0x000ff00000000800 */
[----:B------:R-:W1:Y:S01]  /*4e70*/  MUFU.EX2 R54, R54 ;  /* 0x0000003600367308 */ /* 0x000e620000000800 */
[----:B0-----:R-:W-:Y:S01]  /*4e80*/  F2FP.SATFINITE.E4M3.F32.PACK_AB_MERGE_C R3, R113, R50, RZ ;  /* 0x000000327103723e */ /* 0x001fe200048070ff */
[----:B------:R-:W-:-:S03]  /*4e90*/  FADD.FTZ R50, R50, R5 ;  /* 0x0000000532327221 */ /* 0x000fc60000010000 */
[----:B------:R-:W-:Y:S01]  /*4ea0*/  F2FP.SATFINITE.E4M3.F32.PACK_AB_MERGE_C R190, R111, R48, R3 ;  /* 0x000000306fbe723e */ /* 0x000fe20004807003 */
[----:B------:R-:W-:-:S01]  /*4eb0*/  FADD.FTZ R5, R113, R50 ;  /* 0x0000003271057221 */ /* 0x000fc20000010000 */
[--C-:B------:R-:W-:Y:S02]  /*4ec0*/  IMAD.MOV.U32 R50, RZ, RZ, R87.reuse ;  /* 0x000000ffff327224 */ /* 0x100fe400078e0057 */
[----:B------:R-:W-:Y:S01]  /*4ed0*/  IMAD.MOV.U32 R48, RZ, RZ, R87 ;  /* 0x000000ffff307224 */ /* 0x000fe200078e0057 */
[----:B-1----:R-:W-:Y:S01]  /*4ee0*/  F2FP.SATFINITE.E4M3.F32.PACK_AB_MERGE_C R6, R54, R123, RZ ;  /* 0x0000007b3606723e */ /* 0x002fe200048070ff */
[----:B------:R-:W-:-:S03]  /*4ef0*/  FADD.FTZ R123, R123, R4 ;  /* 0x000000047b7b7221 */ /* 0x000fc60000010000 */
[----:B------:R-:W-:Y:S01]  /*4f00*/  F2FP.SATFINITE.E4M3.F32.PACK_AB_MERGE_C R191, R10, R119, R6 ;  /* 0x000000770abf723e */ /* 0x000fe20004807006 */
[----:B------:R-:W-:-:S01]  /*4f10*/  FADD.FTZ R4, R54, R123 ;  /* 0x0000007b36047221 */ /* 0x000fc20000010000 */
[----:B------:R-:W-:Y:S01]  /*4f20*/  IMAD.MOV.U32 R54, RZ, RZ, R87 ;  /* 0x000000ffff367224 */ /* 0x000fe200078e0057 */
[----:B------:R-:W-:Y:S06]  /*4f30*/  @!P1 BRA `(.L_x_15) ;  /* 0x0000003800309947 */ /* 0x000fec0003800000 */
[----:B------:R-:W-:Y:S01]  /*4f40*/  IMAD.MOV.U32 R6, RZ, RZ, R91 ;  /* 0x000000ffff067224 */ /* 0x000fe200078e005b */
[----:B------:R-:W-:Y:S01]  /*4f50*/  CS2R R86, SRZ ;  /* 0x0000000000567805 */ /* 0x000fe2000001ff00 */
[----:B------:R-:W-:Y:S01]  /*4f60*/  IMAD.MOV.U32 R3, RZ, RZ, R89 ;  /* 0x000000ffff037224 */ /* 0x000fe200078e0059 */
[----:B------:R-:W-:Y:S02]  /*4f70*/  CS2R R84, SRZ ;  /* 0x0000000000547805 */ /* 0x000fe4000001ff00 */
[----:B------:R-:W-:Y:S02]  /*4f80*/  CS2R R82, SRZ ;  /* 0x0000000000527805 */ /* 0x000fe4000001ff00 */
[----:B------:R-:W-:Y:S02]  /*4f90*/  CS2R R80, SRZ ;  /* 0x0000000000507805 */ /* 0x000fe4000001ff00 */
[----:B------:R-:W-:Y:S02]  /*4fa0*/  CS2R R78, SRZ ;  /* 0x00000000004e7805 */ /* 0x000fe4000001ff00 */
[----:B------:R-:W-:-:S02]  /*4fb0*/  CS2R R76, SRZ ;  /* 0x00000000004c7805 */ /* 0x000fc4000001ff00 */
[----:B------:R-:W-:Y:S02]  /*4fc0*/  CS2R R74, SRZ ;  /* 0x00000000004a7805 */ /* 0x000fe4000001ff00 */
        /* <DEDUP_REMOVED lines=24> */
[----:B------:R-:W-:Y:S01]  /*5150*/  CS2R R24, SRZ ;  /* 0x0000000000187805 */ /* 0x000fe2000001ff00 */
[----:B------:R-:W-:Y:S01]  /*5160*/  UIADD3 UR47, UR47, -0x2, URZ ;  /* 0xfffffffe2f2f7890 */ /* 0x000fe2000fffe03f */
[----:B------:R-:W-:Y:S01]  /*5170*/  UMOV UR52, UR43 ;  /* 0x0000002b00347c82 */ /* 0x000fe20008000000 */
[----:B------:R-:W-:-:S10]  /*5180*/  UMOV UR50, UR51 ;  /* 0x0000003300327c82 */ /* 0x000fd40008000000 */
.L_x_25:
[----:B------:R-:W-:Y:S01]  /*5190*/  ISETP.NE.AND P2, PT, RZ, UR37, PT ;  /* 0x00000025ff007c0c */ /* 0x000fe2000bf45270 */
[----:B------:R-:W-:-:S04]  /*51a0*/  UISETP.NE.AND UP0, UPT, UR50, 0x1, UPT ;  /* 0x000000013200788c */ /* 0x000fc8000bf05270 */
[----:B------:R-:W-:-:S04]  /*51b0*/  USEL UR43, URZ, 0x1, UP0 ;  /* 0x000000013f2b7887 */ /* 0x000fc80008000000 */
[----:B------:R-:W-:-:S04]  /*51c0*/  ULOP3.LUT UR43, UR52, UR43, URZ, 0x3c, !UPT ;  /* 0x0000002b342b7292 */ /* 0x000fc8000f8e3c3f */
[----:B------:R-:W-:Y:S08]  /*51d0*/  @P2 BRA `(.L_x_16) ;  /* 0x0000000000382947 */ /* 0x000ff00003800000 */
[----:B------:R-:W-:Y:S05]  /*51e0*/  @!P0 BRA `(.L_x_17) ;  /* 0x0000000000048947 */ /* 0x000fea0003800000 */
[----:B------:R-:W-:Y:S01]  /*51f0*/  BPT.TRAP 0x1 ;  /* 0x000000040000795c */ /* 0x000fe20000300000 */
.L_x_17:
[----:B------:R-:W-:Y:S01]  /*5200*/  UIADD3 UR6, UR50, 0x1, URZ ;  /* 0x0000000132067890 */ /* 0x000fe2000fffe03f */
[----:B------:R-:W-:-:S03]  /*5210*/  IMAD.U32 R7, RZ, RZ, UR43 ;  /* 0x0000002bff077e24 */ /* 0x000fc6000f8e00ff */
[----:B------:R-:W-:Y:S02]  /*5220*/  UISETP.NE.AND UP0, UPT, UR6, 0x2, UPT ;  /* 0x000000020600788c */ /* 0x000fe4000bf05270 */
[----:B------:R-:W-:Y:S02]  /*5230*/  SHF.L.U32 R7, R7, 0x1f, RZ ;  /* 0x0000001f07077819 */ /* 0x000fe400000006ff */
[----:B------:R-:W-:-:S04]  /*5240*/  USEL UR6, UR6, URZ, UP0 ;  /* 0x0000003f06067287 */ /* 0x000fc80008000000 */
[----:B------:R-:W-:-:S09]  /*5250*/  ULEA UR6, UR6, UR39, 0x3 ;  /* 0x0000002706067291 */ /* 0x000fd2000f8e183f */
[----:B------:R0:W1:Y:S01]  /*5260*/  SYNCS.PHASECHK.TRANS64.TRYWAIT P1, [UR6+0x29830], R7 ;  /* 0x02983007ff0075a7 */ /* 0x0000620008020146 */
[----:B------:R-:W-:Y:S05]  /*5270*/  @!P0 BRA `(.L_x_18) ;  /* 0x0000000000048947 */ /* 0x000fea0003800000 */
[----:B------:R-:W-:Y:S01]  /*5280*/  BPT.TRAP 0x1 ;  /* 0x000000040000795c */ /* 0x000fe20000300000 */
.L_x_18:
[----:B-1----:R-:W-:Y:S05]  /*5290*/  @P1 BRA `(.L_x_16) ;  /* 0x0000000000081947 */ /* 0x002fea0003800000 */
[----:B------:R-:W1:Y:S02]  /*52a0*/  SYNCS.PHASECHK.TRANS64.TRYWAIT P1, [UR6+0x29830], R7 ;  /* 0x02983007ff0075a7 */ /* 0x000e640008020146 */
[----:B-1----:R-:W-:Y:S05]  /*52b0*/  @!P1 BRA `(.L_x_19) ;  /* 0x0000009000609947 */ /* 0x002fea0003800000 */
.L_x_16:
[----:B01----:R-:W-:Y:S01]  /*52c0*/  VIADD R7, R22, 0x8 ;  /* 0x0000000816077836 */ /* 0x003fe20000000000 */
[----:B------:R-:W-:Y:S01]  /*52d0*/  UIADD3 UR51, UR50, 0x1, URZ ;  /* 0x0000000132337890 */ /* 0x000fe2000fffe03f */
[----:B------:R-:W-:Y:S01]  /*52e0*/  UMOV UR27, 0x80000020 ;  /* 0x80000020001b7882 */ /* 0x000fe20000000000 */
[----:B------:R-:W-:Y:S02]  /*52f0*/  UMOV UR28, UR24 ;  /* 0x00000018001c7c82 */ /* 0x000fe40008000000 */
[----:B------:R0:W-:Y:S01]  /*5300*/  BAR.SYNC.DEFER_BLOCKING R7, 0x100 ;  /* 0x000400070000751d */ /* 0x0001e20000010000 */
[----:B------:R-:W-:-:S04]  /*5310*/  UISETP.NE.AND UP0, UPT, UR51, 0x2, UPT ;  /* 0x000000023300788c */ /* 0x000fc8000bf05270 */
[----:B------:R-:W-:Y:S01]  /*5320*/  USEL UR51, UR51, URZ, UP0 ;  /* 0x0000003f33337287 */ /* 0x000fe20008000000 */
[----:B------:R-:W-:Y:S01]  /*5330*/  UMOV UR29, UR25 ;  /* 0x00000019001d7c82 */ /* 0x000fe20008000000 */
[----:B------:R-:W-:Y:S02]  /*5340*/  UMOV UR31, 0x80000020 ;  /* 0x80000020001f7882 */ /* 0x000fe40000000000 */
[----:B------:R-:W-:Y:S01]  /*5350*/  UIMAD UR53, UR51, 0x780, UR46 ;  /* 0x00000780333578a4 */ /* 0x000fe2000f8e022e */
[----:B------:R-:W-:Y:S01]  /*5360*/  UMOV UR32, UR24 ;  /* 0x0000001800207c82 */ /* 0x000fe20008000000 */
[----:B------:R-:W-:Y:S02]  /*5370*/  UMOV UR33, UR25 ;  /* 0x0000001900217c82 */ /* 0x000fe40008000000 */
[----:B------:R-:W-:Y:S02]  /*5380*/  UIADD3 UR30, UR53, 0x80, URZ ;  /* 0x00000080351e7890 */ /* 0x000fe4000fffe03f */
[----:B------:R-:W-:-:S02]  /*5390*/  UIADD3 UR34, UR53, 0x100, URZ ;  /* 0x0000010035227890 */ /* 0x000fc4000fffe03f */
[----:B------:R-:W-:Y:S01]  /*53a0*/  UMOV UR26, UR53 ;  /* 0x00000035001a7c82 */ /* 0x000fe20008000000 */
[----:B------:R-:W-:Y:S01]  /*53b0*/  UMOV UR35, 0x80000020 ;  /* 0x8000002000237882 */ /* 0x000fe20000000000 */
[----:B------:R-:W-:Y:S01]  /*53c0*/  UIADD3 UR6, UR53, 0x200, URZ ;  /* 0x0000020035067890 */ /* 0x000fe2000fffe03f */
[----:B------:R-:W-:Y:S01]  /*53d0*/  UMOV UR7, 0x80000020 ;  /* 0x8000002000077882 */ /* 0x000fe20000000000 */
[----:B------:R-:W-:Y:S01]  /*53e0*/  UIADD3 UR10, UR53, 0x202, URZ ;  /* 0x00000202350a7890 */ /* 0x000fe2000fffe03f */
[----:B------:R-:W-:Y:S01]  /*53f0*/  WARPGROUP.ARRIVE ;  /* 0x00000000000079c5 */ /* 0x000fe20000000000 */
[----:B------:R-:W-:Y:S01]  /*5400*/  UMOV UR11, 0x80000020 ;  /* 0x80000020000b7882 */ /* 0x000fe20000000000 */
[----:B------:R-:W-:Y:S01]  /*5410*/  UIADD3 UR14, UR53, 0x282, URZ ;  /* 0x00000282350e7890 */ /* 0x000fe2000fffe03f */
[----:B------:R-:W-:Y:S01]  /*5420*/  UMOV UR15, 0x80000020 ;  /* 0x80000020000f7882 */ /* 0x000fe20000000000 */
[----:B------:R-:W-:Y:S02]  /*5430*/  UIADD3 UR18, UR53, 0x500, URZ ;  /* 0x0000050035127890 */ /* 0x000fe4000fffe03f */
[----:B------:R-:W-:Y:S01]  /*5440*/  QGMMA.64x32x32.F32.E4M3.E4M3 R152, gdesc[UR24], RZ, !UPT, gsb0 ;  /* 0x00600000189879f3 */ /* 0x000fe2000c0008ff */
[----:B------:R-:W-:Y:S01]  /*5450*/  UIADD3 UR26, UR53, 0x180, URZ ;  /* 0x00000180351a7890 */ /* 0x000fe2000fffe03f */
[----:B------:R-:W-:Y:S01]  /*5460*/  UMOV UR27, 0x80000020 ;  /* 0x80000020001b7882 */ /* 0x000fe20000000000 */
[----:B------:R-:W-:Y:S01]  /*5470*/  UMOV UR19, 0x80000020 ;  /* 0x8000002000137882 */ /* 0x000fe20000000000 */
[----:B------:R-:W-:Y:S01]  /*5480*/  UIADD3 UR22, UR53, 0x502, URZ ;  /* 0x0000050235167890 */ /* 0x000fe2000fffe03f */
[----:B------:R-:W-:Y:S01]  /*5490*/  UMOV UR23, 0x80000020 ;  /* 0x8000002000177882 */ /* 0x000fe20000000000 */
[----:B------:R-:W-:-:S02]  /*54a0*/  WARPGROUP.DEPBAR.LE gsb0, 0x0 ;  /* 0x00008000000079c5 */ /* 0x000fc40000010000 */
        /* <DEDUP_REMOVED lines=16> */
[----:B------:R-:W-:Y:S01]  /*55b0*/  UMOV UR26, UR6 ;  /* 0x00000006001a7c82 */ /* 0x000fe20008000000 */
[----:B------:R-:W-:Y:S01]  /*55c0*/  UMOV UR27, 0x80000020 ;  /* 0x80000020001b7882 */ /* 0x000fe20000000000 */
[----:B------:R-:W-:Y:S01]  /*55d0*/  UIADD3 UR6, UR53, 0x2, URZ ;  /* 0x0000000235067890 */ /* 0x000fe2000fffe03f */
        /* <DEDUP_REMOVED lines=25> */
[----:B------:R-:W-:Y:S01]  /*5770*/  UMOV UR6, UR10 ;  /* 0x0000000a00067c82 */ /* 0x000fe20008000000 */
[----:B------:R-:W-:Y:S01]  /*5780*/  UMOV UR7, 0x80000020 ;  /* 0x8000002000077882 */ /* 0x000fe20000000000 */
[----:B------:R-:W-:Y:S01]  /*5790*/  UIADD3 UR10, UR53, 0x280, URZ ;  /* 0x00000280350a7890 */ /* 0x000fe2000fffe03f */
        /* <DEDUP_REMOVED lines=92> */
[----:B------:R-:W-:Y:S01]  /*5d60*/  UIADD3 UR53, UR53, 0x702, URZ ;  /* 0x0000070235357890 */ /* 0x000fe2000fffe03f */
        /* <DEDUP_REMOVED lines=15> */
[----:B0-----:R-:W-:Y:S05]  /*5e60*/  @P2 BRA `(.L_x_20) ;  /* 0x00000000002c2947 */ /* 0x001fea0003800000 */
[----:B------:R-:W-:Y:S05]  /*5e70*/  @!P0 BRA `(.L_x_21) ;  /* 0x0000000000048947 */ /* 0x000fea0003800000 */
[----:B------:R-:W-:Y:S01]  /*5e80*/  BPT.TRAP 0x1 ;  /* 0x000000040000795c */ /* 0x000fe20000300000 */
.L_x_21:
[----:B------:R-:W-:Y:S01]  /*5e90*/  ULEA UR6, UR50, UR39, 0x3 ;  /* 0x0000002732067291 */ /* 0x000fe2000f8e183f */
[----:B------:R-:W-:-:S05]  /*5ea0*/  IMAD.U32 R7, RZ, RZ, UR52 ;  /* 0x00000034ff077e24 */ /* 0x000fca000f8e00ff */
[----:B------:R-:W-:-:S04]  /*5eb0*/  SHF.L.U32 R7, R7, 0x1f, RZ ;  /* 0x0000001f07077819 */ /* 0x000fc800000006ff */
[----:B------:R0:W1:Y:S01]  /*5ec0*/  SYNCS.PHASECHK.TRANS64.TRYWAIT P1, [UR6+0x29850], R7 ;  /* 0x02985007ff0075a7 */ /* 0x0000620008020146 */
[----:B------:R-:W-:Y:S05]  /*5ed0*/  @!P0 BRA `(.L_x_22) ;  /* 0x0000000000048947 */ /* 0x000fea0003800000 */
[----:B------:R-:W-:Y:S01]  /*5ee0*/  BPT.TRAP 0x1 ;  /* 0x000000040000795c */ /* 0x000fe20000300000 */
.L_x_22:
[----:B-1----:R-:W-:Y:S05]  /*5ef0*/  @P1 BRA `(.L_x_20) ;  /* 0x0000000000081947 */ /* 0x002fea0003800000 */
[----:B------:R-:W1:Y:S02]  /*5f00*/  SYNCS.PHASECHK.TRANS64.TRYWAIT P1, [UR6+0x29850], R7 ;  /* 0x02985007ff0075a7 */ /* 0x000e640008020146 */
[----:B-1----:R-:W-:Y:S05]  /*5f10*/  @!P1 BRA `(.L_x_23) ;  /* 0x0000008400609947 */ /* 0x002fea0003800000 */
.L_x_20:
[----:B------:R-:W-:Y:S01]  /*5f20*/  UIADD3 UR6, UR39, 0x400, URZ ;  /* 0x0000040027067890 */ /* 0x000fe2000fffe03f */
[----:B------:R-:W-:Y:S01]  /*5f30*/  WARPGROUP.ARRIVE ;  /* 0x00000000000079c5 */ /* 0x000fe20000000000 */
[----:B------:R-:W-:Y:S01]  /*5f40*/  UMOV UR7, 0xc0000010 ;  /* 0xc000001000077882 */ /* 0x000fe20000000000 */
[C---:B-1----:R-:W-:Y:S01]  /*5f50*/  FMUL.FTZ R8, R0.reuse, R152 ;  /* 0x0000009800087220 */ /* 0x042fe20000410000 */
[----:B------:R-:W-:Y:S01]  /*5f60*/  USHF.R.U32.HI UR6, URZ, 0x4, UR6 ;  /* 0x000000043f067899 */ /* 0x000fe20008011606 */
[C---:B------:R-:W-:Y:S01]  /*5f70*/  FMUL.FTZ R9, R0.reuse, R154 ;  /* 0x0000009a00097220 */ /* 0x040fe20000410000 */
[C---:B0-----:R-:W-:Y:S01]  /*5f80*/  FMUL.FTZ R7, R0.reuse, R153 ;  /* 0x0000009900077220 */ /* 0x041fe20000410000 */
[C---:B------:R-:W-:Y:S01]  /*5f90*/  FMUL.FTZ R10, R0.reuse, R155 ;  /* 0x0000009b000a7220 */ /* 0x040fe20000410000 */
[----:B------:R-:W-:Y:S01]  /*5fa0*/  ULOP3.LUT UR6, UR6, 0x3fff, URZ, 0xc0, !UPT ;  /* 0x00003fff06067892 */ /* 0x000fe2000f8ec03f */
[----:B------:R-:W0:Y:S01]  /*5fb0*/  MUFU.TANH R8, R8 ;  /* 0x0000000800087308 */ /* 0x000e220000002400 */
[C---:B------:R-:W-:Y:S01]  /*5fc0*/  FMUL.FTZ R11, R0.reuse, R156 ;  /* 0x0000009c000b7220 */ /* 0x040fe20000410000 */
[C---:B------:R-:W-:Y:S01]  /*5fd0*/  FMUL.FTZ R13, R0.reuse, R158 ;  /* 0x0000009e000d7220 */ /* 0x040fe20000410000 */
[----:B------:R-:W-:Y:S01]  /*5fe0*/  ULOP3.LUT UR6, UR6, 0x10000, URZ, 0xfc, !UPT ;  /* 0x0001000006067892 */ /* 0x000fe2000f8efc3f */
[C---:B------:R-:W-:Y:S01]  /*5ff0*/  FMUL.FTZ R12, R0.reuse, R157 ;  /* 0x0000009d000c7220 */ /* 0x040fe20000410000 */
[C---:B------:R-:W-:Y:S01]  /*6000*/  FMUL.FTZ R14, R0.reuse, R159 ;  /* 0x0000009f000e7220 */ /* 0x040fe20000410000 */
[C---:B------:R-:W-:Y:S01]  /*6010*/  FMUL.FTZ R15, R0.reuse, R160 ;  /* 0x000000a0000f7220 */ /* 0x040fe20000410000 */
[----:B------:R-:W-:Y:S01]  /*6020*/  UIMAD UR10, UR50, 0x500, UR6 ;  /* 0x00000500320a78a4 */ /* 0x000fe2000f8e0206 */
[----:B------:R-:W1:Y:S01]  /*6030*/  MUFU.TANH R9, R9 ;  /* 0x0000000900097308 */ /* 0x000e620000002400 */
[C---:B------:R-:W-:Y:S01]  /*6040*/  FMUL.FTZ R21, R0.reuse, R162 ;  /* 0x000000a200157220 */ /* 0x040fe20000410000 */
[C---:B------:R-:W-:Y:S01]  /*6050*/  FMUL.FTZ R20, R0.reuse, R161 ;  /* 0x000000a100147220 */ /* 0x040fe20000410000 */
[C---:B------:R-:W-:Y:S01]  /*6060*/  FMUL.FTZ R156, R0.reuse, R167 ;  /* 0x000000a7009c7220 */ /* 0x040fe20000410000 */
[C---:B------:R-:W-:Y:S01]  /*6070*/  FMUL.FTZ R167, R0.reuse, R104 ;  /* 0x0000006800a77220 */ /* 0x040fe20000410000 */
[C---:B------:R-:W-:Y:S01]  /*6080*/  FMUL.FTZ R152, R0.reuse, R163 ;  /* 0x000000a300987220 */ /* 0x040fe20000410000 */
[----:B------:R-:W-:Y:S01]  /*6090*/  UMOV UR6, UR10 ;  /* 0x0000000a00067c82 */ /* 0x000fe20008000000 */
[----:B------:R-:W-:Y:S01]  /*60a0*/  FMUL.FTZ R153, R0, R164 ;  /* 0x000000a400997220 */ /* 0x000fe20000410000 */
[----:B------:R-:W-:Y:S01]  /*60b0*/  QGMMA.64x128x32.F32.E4M3.E4M3 R24, R172, gdesc[UR4], R24, gsb0 ;  /* 0x01e00004ac187df3 */ /* 0x000fe20008000818 */
[----:B------:R-:W-:Y:S01]  /*60c0*/  UIADD3 UR6, UR10, 0x100, URZ ;  /* 0x000001000a067890 */ /* 0x000fe2000fffe03f */
[----:B------:R-:W2:Y:S01]  /*60d0*/  MUFU.TANH R7, R7 ;  /* 0x0000000700077308 */ /* 0x000ea20000002400 */
[----:B------:R-:W-:Y:S01]  /*60e0*/  UMOV UR7, 0xc0000010 ;  /* 0xc000001000077882 */ /* 0x000fe20000000000 */
[----:B0-----:R-:W-:Y:S01]  /*60f0*/  FMNMX.FTZ R104, R8, R3, !PT ;  /* 0x0000000308687209 */ /* 0x001fe20007810000 */
[C---:B------:R-:W-:Y:S01]  /*6100*/  FMUL.FTZ R155, R0.reuse, R166 ;  /* 0x000000a6009b7220 */ /* 0x040fe20000410000 */
[C---:B------:R-:W-:Y:S01]  /*6110*/  FMUL.FTZ R154, R0.reuse, R165 ;  /* 0x000000a5009a7220 */ /* 0x040fe20000410000 */
[C---:B------:R-:W-:Y:S01]  /*6120*/  FMUL.FTZ R193, R0.reuse, R106 ;  /* 0x0000006a00c17220 */ /* 0x040fe20000410000 */
[C---:B------:R-:W-:Y:S01]  /*6130*/  FMUL.FTZ R136, R0.reuse, R136 ;  /* 0x0000008800887220 */ /* 0x040fe20000410000 */
[----:B-1----:R-:W-:Y:S01]  /*6140*/  FMNMX.FTZ R203, R9, R6, !PT ;  /* 0x0000000609cb7209 */ /* 0x002fe20007810000 */
[----:B------:R-:W0:Y:S01]  /*6150*/  MUFU.TANH R10, R10 ;  /* 0x0000000a000a7308 */ /* 0x000e220000002400 */
[C---:B------:R-:W-:Y:S01]  /*6160*/  FMUL.FTZ R138, R0.reuse, R138 ;  /* 0x0000008a008a7220 */ /* 0x040fe20000410000 */
[C---:B------:R-:W-:Y:S01]  /*6170*/  FMUL.FTZ R137, R0.reuse, R137 ;  /* 0x0000008900897220 */ /* 0x040fe20000410000 */
[C---:B------:R-:W-:Y:S01]  /*6180*/  FMUL.FTZ R140, R0.reuse, R140 ;  /* 0x0000008c008c7220 */ /* 0x040fe20000410000 */
[C---:B------:R-:W-:Y:S01]  /*6190*/  FMUL.FTZ R211, R0.reuse, R88 ;  /* 0x0000005800d37220 */ /* 0x040fe20000410000 */
[C---:B------:R-:W-:Y:S01]  /*61a0*/  FMUL.FTZ R139, R0.reuse, R139 ;  /* 0x0000008b008b7220 */ /* 0x040fe20000410000 */
[C---:B------:R-:W-:Y:S01]  /*61b0*/  FMUL.FTZ R141, R0.reuse, R141 ;  /* 0x0000008d008d7220 */ /* 0x040fe20000410000 */
[C---:B------:R-:W-:Y:S01]  /*61c0*/  FMUL.FTZ R142, R0.reuse, R142 ;  /* 0x0000008e008e7220 */ /* 0x040fe20000410000 */
[----:B------:R-:W1:Y:S01]  /*61d0*/  MUFU.TANH R11, R11 ;  /* 0x0000000b000b7308 */ /* 0x000e620000002400 */
[----:B--2---:R-:W-:Y:S01]  /*61e0*/  FMNMX.FTZ R104, R7, R104, !PT ;  /* 0x0000006807687209 */ /* 0x004fe20007810000 */
[C---:B------:R-:W-:Y:S01]  /*61f0*/  FMUL.FTZ R144, R0.reuse, R144 ;  /* 0x0000009000907220 */ /* 0x040fe20000410000 */
[C---:B------:R-:W-:Y:S01]  /*6200*/  FMUL.FTZ R213, R0.reuse, R89 ;  /* 0x0000005900d57220 */ /* 0x040fe20000410000 */
[C---:B------:R-:W-:Y:S01]  /*6210*/  FMUL.FTZ R143, R0.reuse, R143 ;  /* 0x0000008f008f7220 */ /* 0x040fe20000410000 */
[C---:B------:R-:W-:Y:S01]  /*6220*/  FMUL.FTZ R145, R0.reuse, R145 ;  /* 0x0000009100917220 */ /* 0x040fe20000410000 */
[C---:B------:R-:W-:Y:S01]  /*6230*/  FMUL.FTZ R146, R0.reuse, R146 ;  /* 0x0000009200927220 */ /* 0x040fe20000410000 */
[----:B------:R-:W-:Y:S01]  /*6240*/  FMUL.FTZ R148, R0, R148 ;  /* 0x0000009400947220 */ /* 0x000fe20000410000 */
[----:B------:R-:W2:Y:S01]  /*6250*/  MUFU.TANH R13, R13 ;  /* 0x0000000d000d7308 */ /* 0x000ea20000002400 */
[----:B0-----:R-:W-:Y:S01]  /*6260*/  FMNMX.FTZ R106, R10, R203, !PT ;  /* 0x000000cb0a6a7209 */ /* 0x001fe20007810000 */
[C---:B------:R-:W-:Y:S01]  /*6270*/  FMUL.FTZ R147, R0.reuse, R147 ;  /* 0x0000009300937220 */ /* 0x040fe20000410000 */
[C---:B------:R-:W-:Y:S01]  /*6280*/  FMUL.FTZ R149, R0.reuse, R149 ;  /* 0x0000009500957220 */ /* 0x040fe20000410000 */
[C---:B------:R-:W-:Y:S01]  /*6290*/  FMUL.FTZ R150, R0.reuse, R150 ;  /* 0x0000009600967220 */ /* 0x040fe20000410000 */
[C---:B------:R-:W-:Y:S01]  /*62a0*/  FMUL.FTZ R120, R0.reuse, R120 ;  /* 0x0000007800787220 */ /* 0x040fe20000410000 */
[C---:B------:R-:W-:Y:S01]  /*62b0*/  FMUL.FTZ R151, R0.reuse, R151 ;  /* 0x0000009700977220 */ /* 0x040fe20000410000 */
[C---:B------:R-:W-:Y:S01]  /*62c0*/  FMUL.FTZ R121, R0.reuse, R121 ;  /* 0x0000007900797220 */ /* 0x040fe20000410000 */
[----:B------:R-:W0:Y:S01]  /*62d0*/  MUFU.TANH R12, R12 ;  /* 0x0000000c000c7308 */ /* 0x000e220000002400 */
[----:B-1----:R-:W-:Y:S01]  /*62e0*/  FMNMX.FTZ R203, R11, R104, !PT ;  /* 0x000000680bcb7209 */ /* 0x002fe20007810000 */
        /* <DEDUP_REMOVED lines=21> */
[----:B------:R-:W-:Y:S01]  /*6440*/  FMUL.FTZ R109, R0, R109 ;  /* 0x0000006d006d7220 */ /* 0x000fe20000410000 */
        /* <DEDUP_REMOVED lines=15> */
[C---:B------:R-:W-:Y:S01]  /*6540*/  FMUL.FTZ R93, R0.reuse, R94 ;  /* 0x0000005e005d7220 */ /* 0x040fe20000410000 */
        /* <DEDUP_REMOVED lines=12> */
[----:B------:R-:W-:Y:S01]  /*6610*/  FMUL.FTZ R103, R0, R103 ;  /* 0x0000006700677220 */ /* 0x000fe20000410000 */
[----:B------:R-:W1:Y:S03]  /*6620*/  S2R R194, SR_TID.X ;  /* 0x0000000000c27919 */ /* 0x000e660000002100 */
[----:B------:R-:W3:Y:S01]  /*6630*/  MUFU.TANH R155, R155 ;  /* 0x0000009b009b7308 */ /* 0x000ee20000002400 */
[----:B--2---:R-:W-:Y:S01]  /*6640*/  FMNMX.FTZ R104, R152, R205, !PT ;  /* 0x000000cd98687209 */ /* 0x004fe20007810000 */
[----:B------:R-:W-:-:S06]  /*6650*/  FMUL.FTZ R205, R0, R91 ;  /* 0x0000005b00cd7220 */ /* 0x000fcc0000410000 */
[----:B------:R-:W2:Y:S01]  /*6660*/  MUFU.TANH R154, R154 ;  /* 0x0000009a009a7308 */ /* 0x000ea20000002400 */
[----:B0-----:R-:W-:-:S07]  /*6670*/  FMNMX.FTZ R203, R153, R88, !PT ;  /* 0x0000005899cb7209 */ /* 0x001fce0007810000 */
[----:B------:R-:W0:Y:S01]  /*6680*/  MUFU.TANH R156, R156 ;  /* 0x0000009c009c7308 */ /* 0x000e220000002400 */
[----:B---3--:R-:W-:-:S07]  /*6690*/  FMNMX.FTZ R89, R155, R104, !PT ;  /* 0x000000689b597209 */ /* 0x008fce0007810000 */
[----:B------:R-:W3:Y:S01]  /*66a0*/  MUFU.TANH R136, R136 ;  /* 0x0000008800887308 */ /* 0x000ee20000002400 */
[----:B--2---:R-:W-:Y:S02]  /*66b0*/  FMNMX.FTZ R203, R154, R203, !PT ;  /* 0x000000cb9acb7209 */ /* 0x004fe40007810000 */
[----:B-1----:R-:W-:-:S05]  /*66c0*/  LOP3.LUT P1, RZ, R194, 0x7f, RZ, 0xc0, !PT ;  /* 0x0000007fc2ff7812 */ /* 0x002fca000782c0ff */
[----:B------:R-:W1:Y:S01]  /*66d0*/  MUFU.TANH R138, R138 ;  /* 0x0000008a008a7308 */ /* 0x000e620000002400 */
[----:B0-----:R-:W-:-:S07]  /*66e0*/  FMNMX.FTZ R89, R156, R89, !PT ;  /* 0x000000599c597209 */ /* 0x001fce0007810000 */
[----:B------:R-:W0:Y:S01]  /*66f0*/  MUFU.TANH R137, R137 ;  /* 0x0000008900897308 */ /* 0x000e220000002400 */
[----:B---3--:R-:W-:Y:S01]  /*6700*/  FMNMX.FTZ R88, R136, R203, !PT ;  /* 0x000000cb88587209 */ /* 0x008fe20007810000 */
[----:B------:R-:W-:-:S06]  /*6710*/  FMUL.FTZ R203, R0, R90 ;  /* 0x0000005a00cb7220 */ /* 0x000fcc0000410000 */
[----:B------:R-:W2:Y:S01]  /*6720*/  MUFU.TANH R140, R140 ;  /* 0x0000008c008c7308 */ /* 0x000ea20000002400 */
[----:B-1----:R-:W-:Y:S01]  /*6730*/  FMNMX.FTZ R90, R138, R89, !PT ;  /* 0x000000598a5a7209 */ /* 0x002fe20007810000 */
[----:B------:R-:W-:Y:S02]  /*6740*/  WARPGROUP.DEPBAR.LE gsb0, 0x0 ;  /* 0x00008000000079c5 */ /* 0x000fe40000010000 */
[----:B------:R-:W-:-:S04]  /*6750*/  WARPGROUP.ARRIVE ;  /* 0x00000000000079c5 */ /* 0x000fc80000000000 */
[----:B------:R-:W1:Y:S01]  /*6760*/  MUFU.TANH R139, R139 ;  /* 0x0000008b008b7308 */ /* 0x000e620000002400 */
[----:B0-----:R-:W-:Y:S01]  /*6770*/  FMNMX.FTZ R89, R137, R88, !PT ;  /* 0x0000005889597209 */ /* 0x001fe20007810000 */
[----:B------:R-:W-:Y:S01]  /*6780*/  QGMMA.64x128x32.F32.E4M3.E4M3 R24, R176, gdesc[UR4], R24, gsb0 ;  /* 0x01e00004b0187df3 */ /* 0x000fe20008000818 */
[----:B------:R-:W-:Y:S01]  /*6790*/  UIADD3 UR6, UR10, 0x200, URZ ;  /* 0x000002000a067890 */ /* 0x000fe2000fffe03f */
[----:B------:R-:W-:-:S04]  /*67a0*/  UMOV UR7, 0xc0000010 ;  /* 0xc000001000077882 */ /* 0x000fc80000000000 */
[----:B------:R-:W0:Y:S01]  /*67b0*/  MUFU.TANH R141, R141 ;  /* 0x0000008d008d7308 */ /* 0x000e220000002400 */
[----:B--2---:R-:W-:-:S07]  /*67c0*/  FMNMX.FTZ R88, R140, R89, !PT ;  /* 0x000000598c587209 */ /* 0x004fce0007810000 */
[----:B------:R-:W2:Y:S01]  /*67d0*/  MUFU.TANH R142, R142 ;  /* 0x0000008e008e7308 */ /* 0x000ea20000002400 */
[----:B-1----:R-:W-:-:S07]  /*67e0*/  FMNMX.FTZ R215, R139, R90, !PT ;  /* 0x0000005a8bd77209 */ /* 0x002fce0007810000 */
[----:B------:R-:W1:Y:S01]  /*67f0*/  MUFU.TANH R144, R144 ;  /* 0x0000009000907308 */ /* 0x000e620000002400 */
[----:B0-----:R-:W-:-:S07]  /*6800*/  FMNMX.FTZ R89, R141, R88, !PT ;  /* 0x000000588d597209 */ /* 0x001fce0007810000 */
[----:B------:R-:W0:Y:S01]  /*6810*/  MUFU.TANH R143, R143 ;  /* 0x0000008f008f7308 */ /* 0x000e220000002400 */
[----:B--2---:R-:W-:Y:S01]  /*6820*/  FMNMX.FTZ R90, R142, R215, !PT ;  /* 0x000000d78e5a7209 */ /* 0x004fe20007810000 */
[----:B------:R-:W-:-:S06]  /*6830*/  FMUL.FTZ R215, R0, R92 ;  /* 0x0000005c00d77220 */ /* 0x000fcc0000410000 */
[----:B------:R-:W2:Y:S01]  /*6840*/  MUFU.TANH R145, R145 ;  /* 0x0000009100917308 */ /* 0x000ea20000002400 */
[----:B-1----:R-:W-:-:S07]  /*6850*/  FMNMX.FTZ R88, R144, R89, !PT ;  /* 0x0000005990587209 */ /* 0x002fce0007810000 */
[----:B------:R-:W1:Y:S01]  /*6860*/  MUFU.TANH R146, R146 ;  /* 0x0000009200927308 */ /* 0x000e620000002400 */
[----:B0-----:R-:W-:-:S07]  /*6870*/  FMNMX.FTZ R91, R143, R90, !PT ;  /* 0x0000005a8f5b7209 */ /* 0x001fce0007810000 */
[----:B------:R-:W0:Y:S01]  /*6880*/  MUFU.TANH R148, R148 ;  /* 0x0000009400947308 */ /* 0x000e220000002400 */
[----:B--2---:R-:W-:-:S07]  /*6890*/  FMNMX.FTZ R89, R145, R88, !PT ;  /* 0x0000005891597209 */ /* 0x004fce0007810000 */
        /* <DEDUP_REMOVED lines=21> */
[----:B0-----:R-:W-:Y:S01]  /*69f0*/  FMNMX.FTZ R90, R123, R90, !PT ;  /* 0x0000005a7b5a7209 */ /* 0x001fe20007810000 */
[----:B------:R-:W-:Y:S02]  /*6a00*/  WARPGROUP.DEPBAR.LE gsb0, 0x0 ;  /* 0x00008000000079c5 */ /* 0x000fe40000010000 */
[----:B------:R-:W-:-:S04]  /*6a10*/  WARPGROUP.ARRIVE ;  /* 0x00000000000079c5 */ /* 0x000fc80000000000 */
[----:B------:R-:W0:Y:S01]  /*6a20*/  MUFU.TANH R159, R159 ;  /* 0x0000009f009f7308 */ /* 0x000e220000002400 */
[----:B--2---:R-:W-:Y:S01]  /*6a30*/  FMNMX.FTZ R88, R125, R88, !PT ;  /* 0x000000587d587209 */ /* 0x004fe20007810000 */
[----:B------:R-:W-:Y:S01]  /*6a40*/  QGMMA.64x128x32.F32.E4M3.E4M3 R24, R180, gdesc[UR4], R24, gsb0 ;  /* 0x01e00004b4187df3 */ /* 0x000fe20008000818 */
[----:B------:R-:W-:Y:S01]  /*6a50*/  UIADD3 UR6, UR10, 0x300, URZ ;  /* 0x000003000a067890 */ /* 0x000fe2000fffe03f */
[----:B------:R-:W-:-:S04]  /*6a60*/  UMOV UR7, 0xc0000010 ;  /* 0xc000001000077882 */ /* 0x000fc80000000000 */
        /* <DEDUP_REMOVED lines=36> */
[----:B------:R-:W-:Y:S02]  /*6cb0*/  WARPGROUP.DEPBAR.LE gsb0, 0x0 ;  /* 0x00008000000079c5 */ /* 0x000fe40000010000 */
[----:B------:R-:W-:-:S04]  /*6cc0*/  WARPGROUP.ARRIVE ;  /* 0x00000000000079c5 */ /* 0x000fc80000000000 */
[----:B------:R-:W2:Y:S01]  /*6cd0*/  MUFU.TANH R201, R201 ;  /* 0x000000c900c97308 */ /* 0x000ea20000002400 */
[----:B-1----:R-:W-:Y:S01]  /*6ce0*/  FMNMX.FTZ R90, R111, R90, !PT ;  /* 0x0000005a6f5a7209 */ /* 0x002fe20007810000 */
[----:B------:R-:W-:Y:S01]  /*6cf0*/  QGMMA.64x128x32.F32.E4M3.E4M3 R24, R184, gdesc[UR4], R24, gsb0 ;  /* 0x01e00004b8187df3 */ /* 0x000fe20008000818 */
[----:B------:R-:W-:Y:S01]  /*6d00*/  UIADD3 UR6, UR10, 0x400, URZ ;  /* 0x000004000a067890 */ /* 0x000fe2000fffe03f */
[----:B------:R-:W-:-:S04]  /*6d10*/  UMOV UR7, 0xc0000010 ;  /* 0xc000001000077882 */ /* 0x000fc80000000000 */
        /* <DEDUP_REMOVED lines=35> */
[----:B-1----:R-:W-:Y:S01]  /*6f50*/  FMNMX.FTZ R90, R97, R90, !PT ;  /* 0x0000005a615a7209 */ /* 0x002fe20007810000 */
[----:B------:R-:W-:Y:S02]  /*6f60*/  WARPGROUP.DEPBAR.LE gsb0, 0x0 ;  /* 0x00008000000079c5 */ /* 0x000fe40000010000 */
[----:B------:R-:W-:-:S04]  /*6f70*/  WARPGROUP.ARRIVE ;  /* 0x00000000000079c5 */ /* 0x000fc80000000000 */
[----:B------:R-:W1:Y:S01]  /*6f80*/  MUFU.TANH R225, R225 ;  /* 0x000000e100e17308 */ /* 0x000e620000002400 */
[----:B0-----:R-:W-:Y:S01]  /*6f90*/  FMNMX.FTZ R88, R223, R88, !PT ;  /* 0x00000058df587209 */ /* 0x001fe20007810000 */
[----:B------:R-:W-:Y:S06]  /*6fa0*/  QGMMA.64x128x32.F32.E4M3.E4M3 R24, R188, gdesc[UR4], R24, gsb0 ;  /* 0x01e00004bc187df3 */ /* 0x000fec0008000818 */
[----:B------:R-:W0:Y:S01]  /*6fb0*/  MUFU.TANH R101, R101 ;  /* 0x0000006500657308 */ /* 0x000e220000002400 */
[----:B--2---:R-:W-:-:S07]  /*6fc0*/  FMNMX.FTZ R90, R99, R90, !PT ;  /* 0x0000005a635a7209 */ /* 0x004fce0007810000 */
[----:B------:R-:W2:Y:S01]  /*6fd0*/  MUFU.TANH R103, R103 ;  /* 0x0000006700677308 */ /* 0x000ea20000002400 */
[----:B-1----:R-:W-:Y:S02]  /*6fe0*/  FMNMX.FTZ R92, R225, R88, !PT ;  /* 0x00000058e15c7209 */ /* 0x002fe40007810000 */
[----:B------:R-:W1:Y:S03]  /*6ff0*/  LDC R88, c[0x0][0x988] ;  /* 0x00026200ff587b82 */ /* 0x000e660000000800 */
[----:B------:R-:W3:Y:S01]  /*7000*/  SHFL.BFLY PT, R89, R92, 0x2, 0x1f ;  /* 0x0c401f005c597f89 */ /* 0x000ee200000e0000 */
[----:B0-----:R-:W-:-:S04]  /*7010*/  FMNMX.FTZ R90, R101, R90, !PT ;  /* 0x0000005a655a7209 */ /* 0x001fc80007810000 */
[----:B--2---:R-:W-:-:S05]  /*7020*/  FMNMX.FTZ R90, R103, R90, !PT ;  /* 0x0000005a675a7209 */ /* 0x004fca0007810000 */
[----:B------:R-:W0:Y:S01]  /*7030*/  SHFL.BFLY PT, R91, R90, 0x2, 0x1f ;  /* 0x0c401f005a5b7f89 */ /* 0x000e2200000e0000 */
[----:B---3--:R-:W-:-:S05]  /*7040*/  FMNMX.FTZ R94, R92, R89, !PT ;  /* 0x000000595c5e7209 */ /* 0x008fca0007810000 */
[----:B------:R-:W2:Y:S01]  /*7050*/  SHFL.BFLY PT, R89, R94, 0x1, 0x1f ;  /* 0x0c201f005e597f89 */ /* 0x000ea200000e0000 */
[----:B0-----:R-:W-:-:S05]  /*7060*/  FMNMX.FTZ R96, R90, R91, !PT ;  /* 0x0000005b5a607209 */ /* 0x001fca0007810000 */
[----:B------:R-:W0:Y:S01]  /*7070*/  SHFL.BFLY PT, R91, R96, 0x1, 0x1f ;  /* 0x0c201f00605b7f89 */ /* 0x000e2200000e0000 */
[----:B--2---:R-:W-:-:S05]  /*7080*/  FMNMX.FTZ R89, R94, R89, !PT ;  /* 0x000000595e597209 */ /* 0x004fca0007810000 */
[C---:B------:R-:W-:Y:S01]  /*7090*/  FADD.FTZ R3, -R89.reuse, R3 ;  /* 0x0000000359037221 */ /* 0x040fe20000010100 */
[----:B-1----:R-:W-:-:S03]  /*70a0*/  FFMA.FTZ R104, R89, R88, -8 ;  /* 0xc100000059687423 */ /* 0x002fc60000010058 */
[-C--:B------:R-:W-:Y:S01]  /*70b0*/  FMUL.FTZ R90, R3, R88.reuse ;  /* 0x00000058035a7220 */ /* 0x080fe20000410000 */
[----:B------:R-:W-:-:S01]  /*70c0*/  FFMA.FTZ R173, R8, R88, -R104 ;  /* 0x0000005808ad7223 */ /* 0x000fc20000010868 */
[-CC-:B------:R-:W-:Y:S01]  /*70d0*/  FFMA.FTZ R8, R7, R88.reuse, -R104.reuse ;  /* 0x0000005807087223 */ /* 0x180fe20000010868 */
[----:B------:R-:W-:-:S01]  /*70e0*/  FFMA.FTZ R7, R11, R88, -R104 ;  /* 0x000000580b077223 */ /* 0x000fc20000010868 */
[-CC-:B------:R-:W-:Y:S01]  /*70f0*/  FFMA.FTZ R11, R15, R88.reuse, -R104.reuse ;  /* 0x000000580f0b7223 */ /* 0x180fe20000010868 */
[----:B------:R-:W-:-:S01]  /*7100*/  FFMA.FTZ R15, R153, R88, -R104 ;  /* 0x00000058990f7223 */ /* 0x000fc20000010868 */
[-CC-:B------:R-:W-:Y:S01]  /*7110*/  FFMA.FTZ R100, R120, R88.reuse, -R104.reuse ;  /* 0x0000005878647223 */ /* 0x180fe20000010868 */
[----:B0-----:R-:W-:Y:S01]  /*7120*/  FMNMX.FTZ R91, R96, R91, !PT ;  /* 0x0000005b605b7209 */ /* 0x001fe20007810000 */
[-CC-:B------:R-:W-:Y:S01]  /*7130*/  FFMA.FTZ R102, R124, R88.reuse, -R104.reuse ;  /* 0x000000587c667223 */ /* 0x180fe20000010868 */
[----:B------:R-:W-:-:S01]  /*7140*/  FFMA.FTZ R106, R159, R88, -R104 ;  /* 0x000000589f6a7223 */ /* 0x000fc20000010868 */
[-CC-:B------:R-:W-:Y:S01]  /*7150*/  FFMA.FTZ R108, R163, R88.reuse, -R104.reuse ;  /* 0x00000058a36c7223 */ /* 0x180fe20000010868 */
[----:B------:R-:W-:-:S01]  /*7160*/  FFMA.FTZ R110, R167, R88, -R104 ;  /* 0x00000058a76e7223 */ /* 0x000fc20000010868 */
[----:B------:R-:W-:Y:S01]  /*7170*/  FADD.FTZ R3, -R91, R6 ;  /* 0x000000065b037221 */ /* 0x000fe20000010100 */
[----:B------:R-:W-:-:S01]  /*7180*/  FFMA.FTZ R12, R12, R88, -R104 ;  /* 0x000000580c0c7223 */ /* 0x000fc20000010868 */
[----:B------:R0:W-:Y:S01]  /*7190*/  MUFU.EX2 R6, R90 ;  /* 0x0000005a00067308 */ /* 0x0001e20000000800 */
[----:B------:R-:W-:-:S01]  /*71a0*/  FFMA.FTZ R20, R20, R88, -R104 ;  /* 0x0000005814147223 */ /* 0x000fc20000010868 */
[-CC-:B------:R-:W-:Y:S01]  /*71b0*/  FFMA.FTZ R92, R136, R88.reuse, -R104.reuse ;  /* 0x00000058885c7223 */ /* 0x180fe20000010868 */
[----:B------:R-:W-:-:S01]  /*71c0*/  FFMA.FTZ R137, R137, R88, -R104 ;  /* 0x0000005889897223 */ /* 0x000fc20000010868 */
[-CC-:B------:R-:W-:Y:S01]  /*71d0*/  FFMA.FTZ R94, R140, R88.reuse, -R104.reuse ;  /* 0x000000588c5e7223 */ /* 0x180fe20000010868 */
[----:B------:R-:W-:-:S01]  /*71e0*/  FFMA.FTZ R141, R141, R88, -R104 ;  /* 0x000000588d8d7223 */ /* 0x000fc20000010868 */
[-CC-:B------:R-:W-:Y:S01]  /*71f0*/  FFMA.FTZ R96, R144, R88.reuse, -R104.reuse ;  /* 0x0000005890607223 */ /* 0x180fe20000010868 */
[----:B------:R-:W-:-:S01]  /*7200*/  FFMA.FTZ R145, R145, R88, -R104 ;  /* 0x0000005891917223 */ /* 0x000fc20000010868 */
[-CC-:B------:R-:W-:Y:S01]  /*7210*/  FFMA.FTZ R98, R148, R88.reuse, -R104.reuse ;  /* 0x0000005894627223 */ /* 0x180fe20000010868 */
[----:B0-----:R-:W-:-:S01]  /*7220*/  FFMA.FTZ R90, R154, R88, -R104 ;  /* 0x000000589a5a7223 */ /* 0x001fc20000010868 */
[-CC-:B------:R-:W-:Y:S01]  /*7230*/  FFMA.FTZ R149, R149, R88.reuse, -R104.reuse ;  /* 0x0000005895957223 */ /* 0x180fe20000010868 */
        /* <DEDUP_REMOVED lines=19> */
[-C--:B------:R-:W-:Y:S01]  /*7370*/  FFMA.FTZ R104, R91, R88.reuse, -8 ;  /* 0xc10000005b687423 */ /* 0x080fe20000010058 */
[-C--:B------:R-:W-:Y:S01]  /*7380*/  FMUL.FTZ R3, R3, R88.reuse ;  /* 0x0000005803037220 */ /* 0x080fe20000410000 */
[----:B------:R-:W0:Y:S02]  /*7390*/  MUFU.EX2 R173, R173 ;  /* 0x000000ad00ad7308 */ /* 0x000e240000000800 */
[----:B------:R-:W-:-:S01]  /*73a0*/  FFMA.FTZ R128, R9, R88, -R104 ;  /* 0x0000005809807223 */ /* 0x000fc20000010868 */
[-CC-:B------:R-:W-:Y:S01]  /*73b0*/  FFMA.FTZ R9, R10, R88.reuse, -R104.reuse ;  /* 0x000000580a097223 */ /* 0x180fe20000010868 */
[----:B------:R-:W-:-:S01]  /*73c0*/  FFMA.FTZ R10, R13, R88, -R104 ;  /* 0x000000580d0a7223 */ /* 0x000fc20000010868 */
[-CC-:B------:R-:W-:Y:S01]  /*73d0*/  FFMA.FTZ R13, R14, R88.reuse, -R104.reuse ;  /* 0x000000580e0d7223 */ /* 0x180fe20000010868 */
[----:B------:R-:W-:-:S01]  /*73e0*/  FFMA.FTZ R14, R21, R88, -R104 ;  /* 0x00000058150e7223 */ /* 0x000fc20000010868 */
[-CC-:B------:R-:W-:Y:S01]  /*73f0*/  FFMA.FTZ R21, R152, R88.reuse, -R104.reuse ;  /* 0x0000005898157223 */ /* 0x180fe20000010868 */
        /* <DEDUP_REMOVED lines=8> */
[----:B------:R-:W1:Y:S01]  /*7480*/  MUFU.EX2 R128, R128 ;  /* 0x0000008000807308 */ /* 0x000e620000000800 */
[----:B0-----:R-:W-:-:S01]  /*7490*/  FFMA.FTZ R5, R6, R5, R173 ;  /* 0x0000000506057223 */ /* 0x001fc200000100ad */
        /* <DEDUP_REMOVED lines=15> */
[----:B-1----:R-:W-:-:S01]  /*7590*/  FFMA.FTZ R4, R3, R4, R128 ;  /* 0x0000000403047223 */ /* 0x002fc20000010080 */
[-CC-:B------:R-:W-:Y:S01]  /*75a0*/  FFMA.FTZ R115, R115, R88.reuse, -R104.reuse ;  /* 0x0000005873737223 */ /* 0x180fe20000010868 */
[----:B------:R-:W-:-:S01]  /*75b0*/  FFMA.FTZ R117, R117, R88, -R104 ;  /* 0x0000005875757223 */ /* 0x000fc20000010868 */
[-CC-:B------:R-:W-:Y:S01]  /*75c0*/  FFMA.FTZ R154, R119, R88.reuse, -R104.reuse ;  /* 0x00000058779a7223 */ /* 0x180fe20000010868 */
[----:B------:R-:W-:-:S01]  /*75d0*/  FFMA.FTZ R119, R203, R88, -R104 ;  /* 0x00000058cb777223 */ /* 0x000fc20000010868 */
[-CC-:B------:R-:W-:Y:S01]  /*75e0*/  FFMA.FTZ R93, R93, R88.reuse, -R104.reuse ;  /* 0x000000585d5d7223 */ /* 0x180fe20000010868 */
[----:B------:R-:W-:-:S01]  /*75f0*/  FFMA.FTZ R95, R95, R88, -R104 ;  /* 0x000000585f5f7223 */ /* 0x000fc20000010868 */
[----:B------:R-:W1:Y:S01]  /*7600*/  MUFU.EX2 R7, R7 ;  /* 0x0000000700077308 */ /* 0x000e620000000800 */
[----:B0-----:R-:W-:-:S01]  /*7610*/  FADD.FTZ R146, R8, R5 ;  /* 0x0000000508927221 */ /* 0x001fc20000010000 */
[-CC-:B------:R-:W-:Y:S01]  /*7620*/  FFMA.FTZ R97, R97, R88.reuse, -R104.reuse ;  /* 0x0000005861617223 */ /* 0x180fe20000010868 */
[----:B------:R-:W-:-:S01]  /*7630*/  FFMA.FTZ R99, R99, R88, -R104 ;  /* 0x0000005863637223 */ /* 0x000fc20000010868 */
[----:B------:R-:W-:-:S02]  /*7640*/  WARPGROUP.DEPBAR.LE gsb0, 0x0 ;  /* 0x00008000000079c5 */ /* 0x000fc40000010000 */
[----:B------:R-:W-:-:S01]  /*7650*/  FFMA.FTZ R101, R101, R88, -R104 ;  /* 0x0000005865657223 */ /* 0x000fc20000010868 */
[----:B------:R-:W-:Y:S01]  /*7660*/  FFMA.FTZ R103, R103, R88, -R104 ;  /* 0x0000005867677223 */ /* 0x000fe20000010868 */
[----:B------:R-:W0:Y:S01]  /*7670*/  MUFU.EX2 R10, R10 ;  /* 0x0000000a000a7308 */ /* 0x000e220000000800 */
[----:B--2---:R-:W-:-:S07]  /*7680*/  FADD.FTZ R5, R9, R4 ;  /* 0x0000000409057221 */ /* 0x004fce0000010000 */
[----:B------:R-:W2:Y:S01]  /*7690*/  MUFU.EX2 R12, R12 ;  /* 0x0000000c000c7308 */ /* 0x000ea20000000800 */
[----:B-1----:R-:W-:-:S01]  /*76a0*/  FADD.FTZ R157, R7, R146 ;  /* 0x00000092079d7221 */ /* 0x002fc20000010000 */
[----:B------:R-:W-:-:S06]  /*76b0*/  FFMA.FTZ R146, R193, R88, -R104 ;  /* 0x00000058c1927223 */ /* 0x000fcc0000010868 */
[----:B------:R-:W1:Y:S01]  /*76c0*/  MUFU.EX2 R13, R13 ;  /* 0x0000000d000d7308 */ /* 0x000e620000000800 */
[----:B0-----:R-:W-:-:S07]  /*76d0*/  FADD.FTZ R4, R10, R5 ;  /* 0x000000050a047221 */ /* 0x001fce0000010000 */
[----:B------:R-:W0:Y:S01]  /*76e0*/  MUFU.EX2 R11, R11 ;  /* 0x0000000b000b7308 */ /* 0x000e220000000800 */
[----:B--2---:R-:W-:-:S07]  /*76f0*/  FADD.FTZ R148, R12, R157 ;  /* 0x0000009d0c947221 */ /* 0x004fce0000010000 */
[----:B------:R-:W2:Y:S01]  /*7700*/  MUFU.EX2 R14, R14 ;  /* 0x0000000e000e7308 */ /* 0x000ea20000000800 */
[----:B-1----:R-:W-:-:S07]  /*7710*/  FADD.FTZ R5, R13, R4 ;  /* 0x000000040d057221 */ /* 0x002fce0000010000 */
        /* <DEDUP_REMOVED lines=9> */
[----:B--2---:R-:W-:-:S01]  /*77b0*/  FADD.FTZ R157, R15, R148 ;  /* 0x000000940f9d7221 */ /* 0x004fc20000010000 */
[----:B------:R-:W-:-:S06]  /*77c0*/  FFMA.FTZ R148, R197, R88, -R104 ;  /* 0x00000058c5947223 */ /* 0x000fcc0000010868 */
        /* <DEDUP_REMOVED lines=21> */
[----:B0-----:R-:W-:-:S01]  /*7920*/  FADD.FTZ R157, R143, R150 ;  /* 0x000000968f9d7221 */ /* 0x001fc20000010000 */
[----:B------:R-:W-:-:S06]  /*7930*/  FFMA.FTZ R150, R201, R88, -R104 ;  /* 0x00000058c9967223 */ /* 0x000fcc0000010868 */
        /* <DEDUP_REMOVED lines=63> */
[----:B------:R-:W-:-:S06]  /*7d30*/  IADD3 R4, -R22, 0xb, RZ ;  /* 0x0000000b16047810 */ /* 0x000fcc0007ffe1ff */
[----:B------:R-:W2:Y:S01]  /*7d40*/  MUFU.EX2 R150, R150 ;  /* 0x0000009600967308 */ /* 0x000ea20000000800 */
[----:B-1----:R-:W-:-:S07]  /*7d50*/  FADD.FTZ R157, R111, R156 ;  /* 0x0000009c6f9d7221 */ /* 0x002fce0000010000 */
[----:B------:R-:W1:Y:S01]  /*7d60*/  MUFU.EX2 R113, R113 ;  /* 0x0000007100717308 */ /* 0x000e620000000800 */
[----:B0-----:R-:W-:-:S07]  /*7d70*/  FADD.FTZ R156, R114, R5 ;  /* 0x00000005729c7221 */ /* 0x001fce0000010000 */
[----:B------:R-:W0:Y:S01]  /*7d80*/  MUFU.EX2 R115, R115 ;  /* 0x0000007300737308 */ /* 0x000e220000000800 */
[----:B--2---:R-:W-:-:S01]  /*7d90*/  FADD.FTZ R158, R150, R157 ;  /* 0x0000009d969e7221 */ /* 0x004fc20000010000 */
[----:B------:R-:W-:-:S06]  /*7da0*/  IMAD.U32 R157, RZ, RZ, UR51 ;  /* 0x00000033ff9d7e24 */ /* 0x000fcc000f8e00ff */
        /* <DEDUP_REMOVED lines=8> */
[----:B------:R-:W1:Y:S08]  /*7e30*/  MUFU.EX2 R118, R118 ;  /* 0x0000007600767308 */ /* 0x000e700000000800 */
[----:B------:R-:W3:Y:S08]  /*7e40*/  MUFU.EX2 R119, R119 ;  /* 0x0000007700777308 */ /* 0x000ef00000000800 */
[----:B------:R-:W4:Y:S08]  /*7e50*/  MUFU.EX2 R159, R159 ;  /* 0x0000009f009f7308 */ /* 0x000f300000000800 */
[----:B------:R-:W5:Y:S08]  /*7e60*/  MUFU.EX2 R152, R152 ;  /* 0x0000009800987308 */ /* 0x000f700000000800 */
[----:B------:R-:W5:Y:S08]  /*7e70*/  MUFU.EX2 R120, R120 ;  /* 0x0000007800787308 */ /* 0x000f700000000800 */
[----:B------:R-:W5:Y:S08]  /*7e80*/  MUFU.EX2 R160, R93 ;  /* 0x0000005d00a07308 */ /* 0x000f700000000800 */
[----:B------:R0:W-:Y:S08]  /*7e90*/  MUFU.EX2 R161, R95 ;  /* 0x0000005f00a17308 */ /* 0x0001f00000000800 */
[----:B------:R-:W5:Y:S01]  /*7ea0*/  MUFU.EX2 R163, R163 ;  /* 0x000000a300a37308 */ /* 0x000f620000000800 */
[----:B0-----:R-:W-:-:S01]  /*7eb0*/  FADD.FTZ R95, R153, R156 ;  /* 0x0000009c995f7221 */ /* 0x001fc20000010000 */
[----:B--2---:R-:W-:-:S03]  /*7ec0*/  FADD.FTZ R156, R154, R5 ;  /* 0x000000059a9c7221 */ /* 0x004fc60000010000 */
[----:B-1----:R-:W-:Y:S01]  /*7ed0*/  FADD.FTZ R158, R118, R95 ;  /* 0x0000005f769e7221 */ /* 0x002fe20000010000 */
[----:B---3--:R-:W-:-:S02]  /*7ee0*/  FADD.FTZ R5, R119, R156 ;  /* 0x0000009c77057221 */ /* 0x008fc40000010000 */
[----:B------:R0:W-:Y:S01]  /*7ef0*/  MUFU.EX2 R93, R97 ;  /* 0x00000061005d7308 */ /* 0x0001e20000000800 */
[----:B----4-:R-:W-:-:S01]  /*7f00*/  FADD.FTZ R95, R159, R158 ;  /* 0x0000009e9f5f7221 */ /* 0x010fc20000010000 */
[----:B-----5:R-:W-:-:S03]  /*7f10*/  FADD.FTZ R5, R152, R5 ;  /* 0x0000000598057221 */ /* 0x020fc60000010000 */
[----:B------:R-:W-:Y:S01]  /*7f20*/  FADD.FTZ R104, R120, R95 ;  /* 0x0000005f78687221 */ /* 0x000fe20000010000 */
[----:B------:R-:W-:-:S02]  /*7f30*/  FADD.FTZ R5, R160, R5 ;  /* 0x00000005a0057221 */ /* 0x000fc40000010000 */
[----:B------:R-:W1:Y:S01]  /*7f40*/  MUFU.EX2 R124, R124 ;  /* 0x0000007c007c7308 */ /* 0x000e620000000800 */
[----:B0-----:R-:W-:Y:S01]  /*7f50*/  @!P1 LEA R97, R157, UR39, 0x3 ;  /* 0x000000279d619c11 */ /* 0x001fe2000f8e18ff */
[----:B------:R0:W-:Y:S06]  /*7f60*/  BAR.ARV R4, 0x100 ;  /* 0x000400040000751d */ /* 0x0001ec0000002000 */
[----:B------:R-:W2:Y:S01]  /*7f70*/  MUFU.EX2 R167, R167 ;  /* 0x000000a700a77308 */ /* 0x000ea20000000800 */
[----:B------:R-:W-:-:S01]  /*7f80*/  FADD.FTZ R95, R163, R104 ;  /* 0x00000068a35f7221 */ /* 0x000fc20000010000 */
[----:B0-----:R-:W-:-:S05]  /*7f90*/  @!P1 VIADD R4, R97, 0x29840 ;  /* 0x0002984061049836 */ /* 0x001fca0000000000 */
[----:B------:R-:W-:Y:S01]  /*7fa0*/  @!P1 PRMT R4, RZ, 0x654, R4 ;  /* 0x00000654ff049816 */ /* 0x000fe20000000004 */
[----:B------:R-:W0:Y:S01]  /*7fb0*/  MUFU.EX2 R99, R99 ;  /* 0x0000006300637308 */ /* 0x000e220000000800 */
[----:B-1----:R-:W-:-:S02]  /*7fc0*/  FADD.FTZ R104, R124, R95 ;  /* 0x0000005f7c687221 */ /* 0x002fc40000010000 */
[----:B------:R1:W-:Y:S05]  /*7fd0*/  @!P1 SYNCS.ARRIVE.TRANS64.RED.A1T0 RZ, [R4+URZ], RZ ;  /* 0x000000ff04ff99a7 */ /* 0x0003ea000810043f */
[----:B------:R-:W3:Y:S01]  /*7fe0*/  MUFU.EX2 R126, R126 ;  /* 0x0000007e007e7308 */ /* 0x000ee20000000800 */
[----:B-1----:R-:W-:-:S01]  /*7ff0*/  FADD.FTZ R4, R161, R5 ;  /* 0x00000005a1047221 */ /* 0x002fc20000010000 */
[----:B--2---:R-:W-:-:S03]  /*8000*/  FADD.FTZ R5, R167, R104 ;  /* 0x00000068a7057221 */ /* 0x004fc60000010000 */
[----:B------:R-:W-:-:S03]  /*8010*/  FADD.FTZ R4, R93, R4 ;  /* 0x000000045d047221 */ /* 0x000fc60000010000 */
[----:B------:R-:W1:Y:S01]  /*8020*/  MUFU.EX2 R101, R101 ;  /* 0x0000006500657308 */ /* 0x000e620000000800 */
[----:B0-----:R-:W-:-:S07]  /*8030*/  FADD.FTZ R4, R99, R4 ;  /* 0x0000000463047221 */ /* 0x001fce0000010000 */
[----:B------:R-:W0:Y:S01]  /*8040*/  MUFU.EX2 R175, R175 ;  /* 0x000000af00af7308 */ /* 0x000e220000000800 */
[----:B---3--:R-:W-:-:S07]  /*8050*/  FADD.FTZ R104, R126, R5 ;  /* 0x000000057e687221 */ /* 0x008fce0000010000 */
[----:B------:R-:W2:Y:S01]  /*8060*/  MUFU.EX2 R103, R103 ;  /* 0x0000006700677308 */ /* 0x000ea20000000800 */
[----:B-1----:R-:W-:-:S01]  /*8070*/  FADD.FTZ R4, R101, R4 ;  /* 0x0000000465047221 */ /* 0x002fc20000010000 */
[----:B0-----:R-:W-:-:S03]  /*8080*/  FADD.FTZ R5, R175, R104 ;  /* 0x00000068af057221 */ /* 0x001fc60000010000 */
[----:B--2---:R-:W-:Y:S01]  /*8090*/  FADD.FTZ R4, R103, R4 ;  /* 0x0000000467047221 */ /* 0x004fe20000010000 */
[----:B------:R-:W-:Y:S06]  /*80a0*/  @!P0 BRA `(.L_x_24) ;  /* 0x0000000000048947 */ /* 0x000fec0003800000 */
[----:B------:R-:W-:Y:S01]  /*80b0*/  BPT.TRAP 0x1 ;  /* 0x000000040000795c */ /* 0x000fe20000300000 */
.L_x_24:
[----:B------:R-:W-:Y:S01]  /*80c0*/  ULEA UR6, UR50, UR39, 0x3 ;  /* 0x0000002732067291 */ /* 0x000fe2000f8e183f */
[----:B------:R-:W-:Y:S01]  /*80d0*/  ISETP.LT.AND P1, PT, RZ, UR47, PT ;  /* 0x0000002fff007c0c */ /* 0x000fe2000bf21270 */
[----:B------:R-:W-:Y:S01]  /*80e0*/  UIADD3 UR7, UR47, -0x1, URZ ;  /* 0xffffffff2f077890 */ /* 0x000fe2000fffe03f */
[----:B------:R-:W-:Y:S01]  /*80f0*/  F2FP.SATFINITE.E4M3.F32.PACK_AB_MERGE_C R7, R12, R7, RZ ;  /* 0x000000070c07723e */ /* 0x000fe200048070ff */
[----:B------:R-:W-:Y:S01]  /*8100*/  UIADD3 UR6, UR6, 0x29860, URZ ;  /* 0x0002986006067890 */ /* 0x000fe2000fffe03f */
[----:B------:R-:W-:Y:S01]  /*8110*/  F2FP.SATFINITE.E4M3.F32.PACK_AB_MERGE_C R15, R90, R15, RZ ;  /* 0x0000000f5a0f723e */ /* 0x000fe200048070ff */
[----:B------:R-:W-:Y:S01]  /*8120*/  UMOV UR52, UR43 ;  /* 0x0000002b00347c82 */ /* 0x000fe20008000000 */
[----:B------:R-:W-:Y:S01]  /*8130*/  F2FP.SATFINITE.E4M3.F32.PACK_AB_MERGE_C R10, R13, R10, RZ ;  /* 0x0000000a0d0a723e */ /* 0x000fe200048070ff */
[----:B------:R-:W-:Y:S01]  /*8140*/  UPRMT UR6, UR36, 0x654, UR6 ;  /* 0x0000065424067896 */ /* 0x000fe20008000006 */
[----:B------:R-:W-:Y:S01]  /*8150*/  F2FP.SATFINITE.E4M3.F32.PACK_AB_MERGE_C R130, R155, R130, RZ ;  /* 0x000000829b82723e */ /* 0x000fe200048070ff */
[----:B------:R-:W-:Y:S01]  /*8160*/  UMOV UR47, UR7 ;  /* 0x00000007002f7c82 */ /* 0x000fe20008000000 */
[----:B------:R-:W-:Y:S01]  /*8170*/  F2FP.SATFINITE.E4M3.F32.PACK_AB_MERGE_C R94, R141, R94, RZ ;  /* 0x0000005e8d5e723e */ /* 0x000fe200048070ff */
[----:B------:R-:W-:Y:S01]  /*8180*/  UMOV UR50, UR51 ;  /* 0x0000003300327c82 */ /* 0x000fe20008000000 */
[----:B------:R-:W-:Y:S01]  /*8190*/  F2FP.SATFINITE.E4M3.F32.PACK_AB_MERGE_C R134, R143, R134, RZ ;  /* 0x000000868f86723e */ /* 0x000fe200048070ff */
[----:B------:R-:W-:Y:S01]  /*81a0*/  FMUL.FTZ R24, R24, R6 ;  /* 0x0000000618187220 */ /* 0x000fe20000410000 */
[----:B------:R-:W-:Y:S01]  /*81b0*/  F2FP.SATFINITE.E4M3.F32.PACK_AB_MERGE_C R98, R149, R98, RZ ;  /* 0x000000629562723e */ /* 0x000fe200048070ff */
[----:B------:R-:W-:Y:S01]  /*81c0*/  FMUL.FTZ R25, R25, R6 ;  /* 0x0000000619197220 */ /* 0x000fe20000410000 */
[----:B------:R-:W-:Y:S01]  /*81d0*/  F2FP.SATFINITE.E4M3.F32.PACK_AB_MERGE_C R138, R151, R138, RZ ;  /* 0x0000008a978a723e */ /* 0x000fe200048070ff */
[----:B------:R-:W-:Y:S01]  /*81e0*/  SYNCS.ARRIVE.TRANS64.RED.A1T0 RZ, [UR6], RZ ;  /* 0x000000ffffff79a7 */ /* 0x000fe20008100406 */
[----:B------:R-:W-:Y:S01]  /*81f0*/  F2FP.SATFINITE.E4M3.F32.PACK_AB_MERGE_C R102, R125, R102, RZ ;  /* 0x000000667d66723e */ /* 0x000fe200048070ff */
[----:B------:R-:W-:Y:S01]  /*8200*/  FMUL.FTZ R28, R28, R6 ;  /* 0x000000061c1c7220 */ /* 0x000fe20000410000 */
        /* <DEDUP_REMOVED lines=11> */
[-C--:B------:R-:W-:Y:S01]  /*82c0*/  FMUL.FTZ R40, R40, R6.reuse ;  /* 0x0000000628287220 */ /* 0x080fe20000410000 */
        /* <DEDUP_REMOVED lines=9> */
[-C--:B------:R-:W-:Y:S01]  /*8360*/  FMUL.FTZ R49, R49, R6.reuse ;  /* 0x0000000631317220 */ /* 0x080fe20000410000 */
[----:B------:R-:W-:Y:S01]  /*8370*/  F2FP.SATFINITE.E4M3.F32.PACK_AB_MERGE_C R172, R8, R173, R7 ;  /* 0x000000ad08ac723e */ /* 0x000fe20004807007 */
[-C--:B------:R-:W-:Y:S01]  /*8380*/  FMUL.FTZ R52, R52, R6.reuse ;  /* 0x0000000634347220 */ /* 0x080fe20000410000 */
        /* <DEDUP_REMOVED lines=16> */
[----:B------:R-:W-:Y:S01]  /*8490*/  FMUL.FTZ R85, R85, R6 ;  /* 0x0000000655557220 */ /* 0x000fe20000410000 */
        /* <DEDUP_REMOVED lines=32> */
[----:B------:R-:W-:Y:S01]  /*86a0*/  F2FP.SATFINITE.E4M3.F32.PACK_AB_MERGE_C R173, R9, R128, R10 ;  /* 0x0000008009ad723e */ /* 0x000fe2000480700a */
[----:B------:R-:W-:Y:S01]  /*86b0*/  IMAD.MOV.U32 R6, RZ, RZ, R91 ;  /* 0x000000ffff067224 */ /* 0x000fe200078e005b */
[----:B------:R-:W-:Y:S01]  /*86c0*/  F2FP.SATFINITE.E4M3.F32.PACK_AB_MERGE_C R174, R20, R11, R15 ;  /* 0x0000000b14ae723e */ /* 0x000fe2000480700f */
[----:B------:R-:W-:Y:S01]  /*86d0*/  IMAD.MOV.U32 R3, RZ, RZ, R89 ;  /* 0x000000ffff037224 */ /* 0x000fe200078e0059 */
[----:B------:R-:W-:-:S02]  /*86e0*/  F2FP.SATFINITE.E4M3.F32.PACK_AB_MERGE_C R175, R21, R14, R130 ;  /* 0x0000000e15af723e */ /* 0x000fc40004807082 */
[----:B------:R-:W-:Y:S02]  /*86f0*/  F2FP.SATFINITE.E4M3.F32.PACK_AB_MERGE_C R176, R137, R92, R94 ;  /* 0x0000005c89b0723e */ /* 0x000fe4000480705e */
[----:B------:R-:W-:Y:S02]  /*8700*/  F2FP.SATFINITE.E4M3.F32.PACK_AB_MERGE_C R177, R139, R132, R134 ;  /* 0x000000848bb1723e */ /* 0x000fe40004807086 */
[----:B------:R-:W-:Y:S02]  /*8710*/  F2FP.SATFINITE.E4M3.F32.PACK_AB_MERGE_C R178, R145, R96, R98 ;  /* 0x0000006091b2723e */ /* 0x000fe40004807062 */
[----:B------:R-:W-:Y:S02]  /*8720*/  F2FP.SATFINITE.E4M3.F32.PACK_AB_MERGE_C R179, R147, R136, R138 ;  /* 0x0000008893b3723e */ /* 0x000fe4000480708a */
[----:B------:R-:W-:Y:S02]  /*8730*/  F2FP.SATFINITE.E4M3.F32.PACK_AB_MERGE_C R180, R121, R100, R102 ;  /* 0x0000006479b4723e */ /* 0x000fe40004807066 */
        /* <DEDUP_REMOVED lines=10> */
[----:B------:R-:W-:Y:S01]  /*87e0*/  F2FP.SATFINITE.E4M3.F32.PACK_AB_MERGE_C R191, R99, R93, R90 ;  /* 0x0000005d63bf723e */ /* 0x000fe2000480705a */
[----:B------:R-:W-:Y:S06]  /*87f0*/  @P1 BRA `(.L_x_25) ;  /* 0xffffffc800641947 */ /* 0x000fec000383ffff */
.L_x_15:
[----:B------:R-:W-:Y:S06]  /*8800*/  BAR.ARV 0x8, 0x180 ;  /* 0x0206000000007b1d */ /* 0x000fec0000002000 */
[----:B------:R-:W-:Y:S05]  /*8810*/  @!P0 BRA `(.L_x_26) ;  /* 0x0000000000048947 */ /* 0x000fea0003800000 */
[----:B------:R-:W-:Y:S01]  /*8820*/  BPT.TRAP 0x1 ;  /* 0x000000040000795c */ /* 0x000fe20000300000 */
.L_x_26:
[----:B------:R-:W-:Y:S01]  /*8830*/  ULEA UR4, UR51, UR39, 0x3 ;  /* 0x0000002733047291 */ /* 0x000fe2000f8e183f */
[----:B------:R-:W-:-:S05]  /*8840*/  IMAD.U32 R0, RZ, RZ, UR43 ;  /* 0x0000002bff007e24 */ /* 0x000fca000f8e00ff */
[----:B------:R-:W-:-:S04]  /*8850*/  SHF.L.U32 R0, R0, 0x1f, RZ ;  /* 0x0000001f00007819 */ /* 0x000fc800000006ff */
[----:B------:R0:W1:Y:S01]  /*8860*/  SYNCS.PHASECHK.TRANS64.TRYWAIT P1, [UR4+0x29850], R0 ;  /* 0x02985000ff0075a7 */ /* 0x0000620008020144 */
[----:B------:R-:W-:Y:S05]  /*8870*/  @!P0 BRA `(.L_x_27) ;  /* 0x0000000000048947 */ /* 0x000fea0003800000 */
[----:B------:R-:W-:Y:S01]  /*8880*/  BPT.TRAP 0x1 ;  /* 0x000000040000795c */ /* 0x000fe20000300000 */
.L_x_27:
[----:B-1----:R-:W-:Y:S05]  /*8890*/  @P1 BRA `(.L_x_28) ;  /* 0x0000000000081947 */ /* 0x002fea0003800000 */
[----:B------:R-:W1:Y:S02]  /*88a0*/  SYNCS.PHASECHK.TRANS64.TRYWAIT P1, [UR4+0x29850], R0 ;  /* 0x02985000ff0075a7 */ /* 0x000e640008020144 */
[----:B-1----:R-:W-:Y:S05]  /*88b0*/  @!P1 BRA `(.L_x_29) ;  /* 0x0000005c00109947 */ /* 0x002fea0003800000 */
.L_x_28:
[----:B------:R-:W-:Y:S01]  /*88c0*/  UIADD3 UR5, UR39, 0x400, URZ ;  /* 0x0000040027057890 */ /* 0x000fe2000fffe03f */
[----:B------:R-:W-:Y:S01]  /*88d0*/  WARPGROUP.ARRIVE ;  /* 0x00000000000079c5 */ /* 0x000fe20000000000 */
[----:B------:R-:W-:Y:S01]  /*88e0*/  UMOV UR7, 0xc0000010 ;  /* 0xc000001000077882 */ /* 0x000fe20000000000 */
[----:B------:R-:W-:Y:S01]  /*88f0*/  IMAD.MOV.U32 R8, RZ, RZ, 0x3f800000 ;  /* 0x3f800000ff087424 */ /* 0x000fe200078e00ff */
[----:B------:R-:W-:-:S04]  /*8900*/  USHF.R.U32.HI UR5, URZ, 0x4, UR5 ;  /* 0x000000043f057899 */ /* 0x000fc80008011605 */
[----:B------:R-:W-:-:S04]  /*8910*/  ULOP3.LUT UR5, UR5, 0x3fff, URZ, 0xc0, !UPT ;  /* 0x00003fff05057892 */ /* 0x000fc8000f8ec03f */
[----:B------:R-:W-:-:S04]  /*8920*/  ULOP3.LUT UR5, UR5, 0x10000, URZ, 0xfc, !UPT ;  /* 0x0001000005057892 */ /* 0x000fc8000f8efc3f */
[----:B------:R-:W-:-:S07]  /*8930*/  UIMAD UR5, UR51, 0x500, UR5 ;  /* 0x00000500330578a4 */ /* 0x000fce000f8e0205 */
[----:B------:R-:W-:Y:S02]  /*8940*/  UMOV UR6, UR5 ;  /* 0x0000000500067c82 */ /* 0x000fe40008000000 */
[----:B------:R-:W-:Y:S01]  /*8950*/  QGMMA.64x128x32.F32.E4M3.E4M3 R24, R172, gdesc[UR4], R24, gsb0 ;  /* 0x01e00004ac187df3 */ /* 0x000fe20008000818 */
[----:B------:R-:W-:Y:S01]  /*8960*/  UIADD3 UR6, UR5, 0x100, URZ ;  /* 0x0000010005067890 */ /* 0x000fe2000fffe03f */
[----:B------:R-:W-:Y:S01]  /*8970*/  UMOV UR7, 0xc0000010 ;  /* 0xc000001000077882 */ /* 0x000fe20000000000 */
[----:B------:R-:W-:Y:S02]  /*8980*/  WARPGROUP.DEPBAR.LE gsb0, 0x0 ;  /* 0x00008000000079c5 */ /* 0x000fe40000010000 */
[----:B------:R-:W-:-:S07]  /*8990*/  WARPGROUP.ARRIVE ;  /* 0x00000000000079c5 */ /* 0x000fce0000000000 */
[----:B------:R-:W-:Y:S01]  /*89a0*/  QGMMA.64x128x32.F32.E4M3.E4M3 R24, R176, gdesc[UR4], R24, gsb0 ;  /* 0x01e00004b0187df3 */ /* 0x000fe20008000818 */
[----:B------:R-:W-:Y:S02]  /*89b0*/  ULDC.64 UR6, c[0x0][0x9a0] ;  /* 0x0002680000067ab9 */ /* 0x000fe40000000a00 */
[----:B------:R-:W-:-:S04]  /*89c0*/  UISETP.NE.U32.AND UP0, UPT, UR6, URZ, UPT ;  /* 0x0000003f0600728c */ /* 0x000fc8000bf05070 */
[----:B------:R-:W-:-:S06]  /*89d0*/  UISETP.NE.AND.EX UP0, UPT, UR7, URZ, UPT, UP0 ;  /* 0x0000003f0700728c */ /* 0x000fcc000bf05300 */
[----:B------:R-:W-:-:S05]  /*89e0*/  PLOP3.LUT P1, PT, PT, PT, UP0, 0x80, 0x0 ;  /* 0x000000000000781c */ /* 0x000fca0003f2f008 */
[----:B------:R-:W-:Y:S01]  /*89f0*/  @UP0 USHF.R.S32.HI UR10, URZ, 0x1f, UR40 ;  /* 0x0000001f3f0a0899 */ /* 0x000fe20008011428 */
[----:B------:R-:W-:Y:S01]  /*8a00*/  @UP0 ULDC.64 UR12, c[0x0][0x9c8] ;  /* 0x00027200000c0ab9 */ /* 0x000fe20000000a00 */
[----:B------:R-:W-:Y:S02]  /*8a10*/  @UP0 UIADD3 UR8, -UR40, URZ, URZ ;  /* 0x0000003f28080290 */ /* 0x000fe4000fffe13f */
[----:B------:R-:W-:Y:S01]  /*8a20*/  @UP0 UIMAD UR10, UR10, UR12, URZ ;  /* 0x0000000c0a0a02a4 */ /* 0x000fe2000f8e023f */
[----:B------:R-:W-:Y:S02]  /*8a30*/  @UP0 ULDC UR9, c[0x0][0xc44] ;  /* 0x0003110000090ab9 */ /* 0x000fe40000000800 */
[----:B------:R-:W-:Y:S02]  /*8a40*/  @UP0 UIMAD UR11, UR9, UR8, UR42 ;  /* 0x00000008090b02a4 */ /* 0x000fe4000f8e022a */
[----:B------:R-:W-:Y:S02]  /*8a50*/  @UP0 UIMAD.WIDE.U32 UR8, UR40, UR12, URZ ;  /* 0x0000000c280802a5 */ /* 0x000fe4000f8e003f */
[----:B------:R-:W-:-:S02]  /*8a60*/  @UP0 UIMAD UR10, UR40, UR13, UR10 ;  /* 0x0000000d280a02a4 */ /* 0x000fc4000f8e020a */
[----:B------:R-:W-:Y:S02]  /*8a70*/  @UP0 USHF.R.S32.HI UR14, URZ, 0x1f, UR11 ;  /* 0x0000001f3f0e0899 */ /* 0x000fe4000801140b */
[----:B------:R-:W-:Y:S01]  /*8a80*/  @UP0 UIADD3 UR9, UR9, UR10, URZ ;  /* 0x0000000a09090290 */ /* 0x000fe2000fffe03f */
[----:B------:R-:W-:Y:S02]  /*8a90*/  @UP0 ULDC.64 UR12, c[0x0][0x9d0] ;  /* 0x00027400000c0ab9 */ /* 0x000fe40000000a00 */
[----:B------:R-:W-:Y:S02]  /*8aa0*/  @UP0 UIMAD UR10, UR14, UR12, URZ ;  /* 0x0000000c0e0a02a4 */ /* 0x000fe4000f8e023f */
[----:B------:R-:W-:Y:S02]  /*8ab0*/  @UP0 UIMAD.WIDE.U32 UR8, UR11, UR12, UR8 ;  /* 0x0000000c0b0802a5 */ /* 0x000fe4000f8e0008 */
[----:B------:R-:W-:Y:S02]  /*8ac0*/  @UP0 UIMAD UR10, UR11, UR13, UR10 ;  /* 0x0000000d0b0a02a4 */ /* 0x000fe4000f8e020a */
[----:B------:R-:W-:-:S02]  /*8ad0*/  @UP0 ULEA UR6, UP1, UR8, UR6, 0x2 ;  /* 0x0000000608060291 */ /* 0x000fc4000f82103f */
[----:B------:R-:W-:-:S04]  /*8ae0*/  @UP0 UIADD3 UR9, UR9, UR10, URZ ;  /* 0x0000000a09090290 */ /* 0x000fc8000fffe03f */
[----:B------:R-:W-:Y:S01]  /*8af0*/  IMAD.U32 R6, RZ, RZ, UR6 ;  /* 0x00000006ff067e24 */ /* 0x000fe2000f8e00ff */
[----:B------:R-:W-:Y:S02]  /*8b00*/  @UP0 ULEA.HI.X UR7, UR8, UR7, UR9, 0x2, UP1 ;  /* 0x0000000708070291 */ /* 0x000fe400088f1409 */
[----:B------:R-:W-:-:S04]  /*8b10*/  UIADD3 UR6, UR5, 0x200, URZ ;  /* 0x0000020005067890 */ /* 0x000fc8000fffe03f */
[----:B------:R-:W-:Y:S01]  /*8b20*/  IMAD.U32 R7, RZ, RZ, UR7 ;  /* 0x00000007ff077e24 */ /* 0x000fe2000f8e00ff */
[----:B------:R-:W-:-:S04]  /*8b30*/  UMOV UR7, 0xc0000010 ;  /* 0xc000001000077882 */ /* 0x000fc80000000000 */
[----:B------:R2:W3:Y:S01]  /*8b40*/  @P1 LDG.E R8, desc[UR48][R6.64] ;  /* 0x0000003006081981 */ /* 0x0004e2000c1e1900 */
[----:B------:R-:W-:Y:S02]  /*8b50*/  WARPGROUP.DEPBAR.LE gsb0, 0x0 ;  /* 0x00008000000079c5 */ /* 0x000fe40000010000 */
[----:B------:R-:W-:-:S06]  /*8b60*/  WARPGROUP.ARRIVE ;  /* 0x00000000000079c5 */ /* 0x000fcc0000000000 */
[----:B------:R-:W-:Y:S01]  /*8b70*/  QGMMA.64x128x32.F32.E4M3.E4M3 R24, R180, gdesc[UR4], R24, gsb0 ;  /* 0x01e00004b4187df3 */ /* 0x000fe20008000818 */
[----:B------:R-:W-:Y:S01]  /*8b80*/  UIADD3 UR6, UR5, 0x300, URZ ;  /* 0x0000030005067890 */ /* 0x000fe2000fffe03f */
[----:B------:R-:W-:Y:S01]  /*8b90*/  UMOV UR7, 0xc0000010 ;  /* 0xc000001000077882 */ /* 0x000fe20000000000 */
[----:B01----:R-:W0:Y:S04]  /*8ba0*/  SHFL.BFLY PT, R0, R5, 0x2, 0x1f ;  /* 0x0c401f0005007f89 */ /* 0x003e2800000e0000 */
[----:B------:R-:W1:Y:S01]  /*8bb0*/  SHFL.BFLY PT, R9, R4, 0x2, 0x1f ;  /* 0x0c401f0004097f89 */ /* 0x000e6200000e0000 */
[----:B------:R-:W-:Y:S02]  /*8bc0*/  WARPGROUP.DEPBAR.LE gsb0, 0x0 ;  /* 0x00008000000079c5 */ /* 0x000fe40000010000 */
[----:B------:R-:W-:-:S06]  /*8bd0*/  WARPGROUP.ARRIVE ;  /* 0x00000000000079c5 */ /* 0x000fcc0000000000 */
[----:B------:R-:W-:Y:S01]  /*8be0*/  QGMMA.64x128x32.F32.E4M3.E4M3 R24, R184, gdesc[UR4], R24, gsb0 ;  /* 0x01e00004b8187df3 */ /* 0x000fe20008000818 */
[----:B------:R-:W-:Y:S01]  /*8bf0*/  UIADD3 UR6, UR5, 0x400, URZ ;  /* 0x0000040005067890 */ /* 0x000fe2000fffe03f */
[----:B------:R-:W-:Y:S01]  /*8c00*/  UMOV UR7, 0xc0000010 ;  /* 0xc000001000077882 */ /* 0x000fe20000000000 */
[----:B0-----:R-:W-:-:S01]  /*8c10*/  FADD.FTZ R0, R0, R5 ;  /* 0x0000000500007221 */ /* 0x001fc20000010000 */
[----:B-1----:R-:W-:-:S04]  /*8c20*/  FADD.FTZ R9, R9, R4 ;  /* 0x0000000409097221 */ /* 0x002fc80000010000 */
[----:B------:R-:W0:Y:S04]  /*8c30*/  SHFL.BFLY PT, R3, R0, 0x1, 0x1f ;  /* 0x0c201f0000037f89 */ /* 0x000e2800000e0000 */
[----:B--2---:R-:W1:Y:S01]  /*8c40*/  SHFL.BFLY PT, R6, R9, 0x1, 0x1f ;  /* 0x0c201f0009067f89 */ /* 0x004e6200000e0000 */
[----:B------:R-:W-:Y:S02]  /*8c50*/  IMAD.MOV.U32 R5, RZ, RZ, RZ ;  /* 0x000000ffff057224 */ /* 0x000fe400078e00ff */
[----:B0-----:R-:W-:Y:S01]  /*8c60*/  FADD.FTZ R7, R0, R3 ;  /* 0x0000000300077221 */ /* 0x001fe20000010000 */
[----:B-1----:R-:W-:-:S04]  /*8c70*/  FADD.FTZ R11, R9, R6 ;  /* 0x00000006090b7221 */ /* 0x002fc80000010000 */
[C---:B------:R-:W-:Y:S01]  /*8c80*/  FSETP.NE.FTZ.AND P1, PT, R7.reuse, RZ, PT ;  /* 0x000000ff0700720b */ /* 0x040fe20003f35000 */
[----:B------:R-:W-:Y:S01]  /*8c90*/  FMUL.FTZ R12, R7, 0.00390625 ;  /* 0x3b800000070c7820 */ /* 0x000fe20000410000 */
[----:B------:R-:W-:-:S04]  /*8ca0*/  FMUL.FTZ R13, R11, 0.00390625 ;  /* 0x3b8000000b0d7820 */ /* 0x000fc80000410000 */
[----:B------:R-:W-:Y:S02]  /*8cb0*/  FSETP.NE.FTZ.AND P2, PT, R12, RZ, PT ;  /* 0x000000ff0c00720b */ /* 0x000fe40003f55000 */
[----:B------:R-:W-:-:S05]  /*8cc0*/  FSETP.NE.FTZ.AND P3, PT, R13, RZ, PT ;  /* 0x000000ff0d00720b */ /* 0x000fca0003f75000 */
[----:B------:R-:W-:Y:S01]  /*8cd0*/  @P1 MUFU.RCP R5, R7 ;  /* 0x0000000700051308 */ /* 0x000fe20000001000 */
[----:B------:R-:W-:Y:S01]  /*8ce0*/  FSETP.NE.FTZ.AND P1, PT, R11, RZ, PT ;  /* 0x000000ff0b00720b */ /* 0x000fe20003f35000 */
[----:B------:R-:W-:Y:S01]  /*8cf0*/  IMAD.MOV.U32 R9, RZ, RZ, RZ ;  /* 0x000000ffff097224 */ /* 0x000fe200078e00ff */
[----:B------:R-:W-:Y:S02]  /*8d00*/  WARPGROUP.DEPBAR.LE gsb0, 0x0 ;  /* 0x00008000000079c5 */ /* 0x000fe40000010000 */
[----:B------:R-:W-:-:S06]  /*8d10*/  WARPGROUP.ARRIVE ;  /* 0x00000000000079c5 */ /* 0x000fcc0000000000 */
[----:B------:R-:W-:Y:S01]  /*8d20*/  QGMMA.64x128x32.F32.E4M3.E4M3 R24, R188, gdesc[UR4], R24, gsb0 ;  /* 0x01e00004bc187df3 */ /* 0x000fe20008000818 */
[----:B------:R-:W0:Y:S08]  /*8d30*/  @P2 MUFU.LG2 R6, R12 ;  /* 0x0000000c00062308 */ /* 0x000e300000000c00 */
[----:B------:R-:W1:Y:S08]  /*8d40*/  @P3 MUFU.LG2 R10, R13 ;  /* 0x0000000d000a3308 */ /* 0x000e700000000c00 */
[----:B------:R-:W2:Y:S01]  /*8d50*/  @P1 MUFU.RCP R9, R11 ;  /* 0x0000000b00091308 */ /* 0x000ea20000001000 */
[C---:B------:R-:W-:Y:S01]  /*8d60*/  @P2 FMUL.FTZ R4, R88.reuse, 0.69314718246459960938 ;  /* 0x3f31721858042820 */ /* 0x040fe20000410000 */
[----:B------:R-:W-:Y:S01]  /*8d70*/  @P3 FMUL.FTZ R15, R88, 0.69314718246459960938 ;  /* 0x3f317218580f3820 */ /* 0x000fe20000410000 */
[----:B0-----:R-:W-:Y:S01]  /*8d80*/  @P2 FMUL.FTZ R7, R6, 0.69314718246459960938 ;  /* 0x3f31721806072820 */ /* 0x001fe20000410000 */
[----:B------:R-:W-:-:S02]  /*8d90*/  IMAD.MOV.U32 R3, RZ, RZ, -0x800000 ;  /* 0xff800000ff037424 */ /* 0x000fc400078e00ff */
[----:B---3--:R-:W-:Y:S01]  /*8da0*/  FMUL.FTZ R12, R5, R8 ;  /* 0x00000008050c7220 */ /* 0x008fe20000410000 */
[----:B------:R-:W-:Y:S02]  /*8db0*/  IMAD.MOV.U32 R0, RZ, RZ, -0x800000 ;  /* 0xff800000ff007424 */ /* 0x000fe400078e00ff */
[----:B-1----:R-:W-:Y:S01]  /*8dc0*/  @P3 FMUL.FTZ R10, R10, 0.69314718246459960938 ;  /* 0x3f3172180a0a3820 */ /* 0x002fe20000410000 */
[----:B------:R-:W-:-:S03]  /*8dd0*/  @P2 FFMA.FTZ R3, R4, R89, R7 ;  /* 0x0000005904032223 */ /* 0x000fc60000010007 */
[----:B------:R-:W-:Y:S01]  /*8de0*/  @P3 FFMA.FTZ R0, R15, R91, R10 ;  /* 0x0000005b0f003223 */ /* 0x000fe2000001000a */
[----:B--2---:R-:W-:Y:S01]  /*8df0*/  FMUL.FTZ R88, R9, R8 ;  /* 0x0000000809587220 */ /* 0x004fe20000410000 */
[----:B------:R-:W-:Y:S02]  /*8e00*/  WARPGROUP.DEPBAR.LE gsb0, 0x0 ;  /* 0x00008000000079c5 */ /* 0x000fe40000010000 */
[----:B------:R-:W-:Y:S05]  /*8e10*/  @!P0 BRA `(.L_x_30) ;  /* 0x0000000000048947 */ /* 0x000fea0003800000 */
[----:B------:R-:W-:Y:S01]  /*8e20*/  BPT.TRAP 0x1 ;  /* 0x000000040000795c */ /* 0x000fe20000300000 */
.L_x_30:
[----:B------:R-:W0:Y:S01]  /*8e30*/  S2R R89, SR_TID.X ;  /* 0x0000000000597919 */ /* 0x000e220000002100 */
[----:B------:R-:W-:Y:S01]  /*8e40*/  ULDC.64 UR6, c[0x4][0x40] ;  /* 0x0100100000067ab9 */ /* 0x000fe20000000a00 */
[----:B------:R-:W1:Y:S01]  /*8e50*/  S2UR UR5, SR_SWINHI ;  /* 0x00000000000579c3 */ /* 0x000e620000002f00 */
        /* <DEDUP_REMOVED lines=10> */
[----:B------:R-:W-:Y:S01]  /*8f00*/  FMUL.FTZ R15, R38, R88 ;  /* 0x00000058260f7220 */ /* 0x000fe20000410000 */
[----:B------:R-:W-:Y:S01]  /*8f10*/  ULDC.64 UR8, c[0x0][0xb90] ;  /* 0x0002e40000087ab9 */ /* 0x000fe20000000a00 */
[----:B------:R-:W-:Y:S01]  /*8f20*/  USHF.R.S32.HI UR14, URZ, 0x1f, UR40 ;  /* 0x0000001f3f0e7899 */ /* 0x000fe20008011428 */
[----:B------:R-:W-:Y:S01]  /*8f30*/  ULDC.64 UR10, c[0x0][0xb98] ;  /* 0x0002e600000a7ab9 */ /* 0x000fe20000000a00 */
[----:B0-----:R-:W-:-:S05]  /*8f40*/  IMAD.SHL.U32 R4, R89, 0x4, RZ ;  /* 0x0000000459047824 */ /* 0x001fca00078e00ff */
[----:B------:R-:W-:-:S04]  /*8f50*/  LOP3.LUT R4, R4, 0xc, RZ, 0xc0, !PT ;  /* 0x0000000c04047812 */ /* 0x000fc800078ec0ff */
[----:B------:R-:W-:-:S05]  /*8f60*/  IADD3 R4, P0, R4, UR6, RZ ;  /* 0x0000000604047c10 */ /* 0x000fca000ff1e0ff */
[----:B------:R-:W-:-:S05]  /*8f70*/  IMAD.X R5, RZ, RZ, UR7, P0 ;  /* 0x00000007ff057e24 */ /* 0x000fca00080e06ff */
[----:B------:R0:W2:Y:S01]  /*8f80*/  LDG.E.CONSTANT R4, desc[UR48][R4.64] ;  /* 0x0000003004047981 */ /* 0x0000a2000c1e9900 */
        /* <DEDUP_REMOVED lines=25> */
[-C--:B0-----:R-:W-:Y:S01]  /*9120*/  FMUL.FTZ R5, R30, R88.reuse ;  /* 0x000000581e057220 */ /* 0x081fe20000410000 */
[-C--:B------:R-:W-:Y:S01]  /*9130*/  FMUL.FTZ R12, R27, R88.reuse ;  /* 0x000000581b0c7220 */ /* 0x080fe20000410000 */
[-C--:B------:R-:W-:Y:S01]  /*9140*/  FMUL.FTZ R25, R39, R88.reuse ;  /* 0x0000005827197220 */ /* 0x080fe20000410000 */
[-C--:B------:R-:W-:Y:S01]  /*9150*/  FMUL.FTZ R26, R35, R88.reuse ;  /* 0x00000058231a7220 */ /* 0x080fe20000410000 */
[-C--:B------:R-:W-:Y:S01]  /*9160*/  FMUL.FTZ R27, R46, R88.reuse ;  /* 0x000000582e1b7220 */ /* 0x080fe20000410000 */
[-C--:B------:R-:W-:Y:S01]  /*9170*/  FMUL.FTZ R30, R42, R88.reuse ;  /* 0x000000582a1e7220 */ /* 0x080fe20000410000 */
[----:B------:R-:W-:Y:S01]  /*9180*/  F2FP.BF16.F32.PACK_AB R6, R6, R7 ;  /* 0x000000070606723e */ /* 0x000fe200000010ff */
[-C--:B------:R-:W-:Y:S01]  /*9190*/  FMUL.FTZ R34, R43, R88.reuse ;  /* 0x000000582b227220 */ /* 0x080fe20000410000 */
[----:B------:R-:W-:Y:S01]  /*91a0*/  LOP3.LUT P0, R7, R89, 0x3, RZ, 0xc0, !PT ;  /* 0x0000000359077812 */ /* 0x000fe2000780c0ff */
[-C--:B------:R-:W-:Y:S01]  /*91b0*/  FMUL.FTZ R43, R62, R88.reuse ;  /* 0x000000583e2b7220 */ /* 0x080fe20000410000 */
[----:B------:R-:W-:Y:S01]  /*91c0*/  FMUL.FTZ R46, R58, R88 ;  /* 0x000000583a2e7220 */ /* 0x000fe20000410000 */
[----:B------:R-:W-:Y:S01]  /*91d0*/  F2FP.BF16.F32.PACK_AB R5, R5, R8 ;  /* 0x000000080505723e */ /* 0x000fe200000010ff */
[----:B------:R-:W-:Y:S01]  /*91e0*/  UMOV UR6, UR39 ;  /* 0x0000002700067c82 */ /* 0x000fe20008000000 */
[----:B-1----:R-:W-:Y:S01]  /*91f0*/  UMOV UR7, UR5 ;  /* 0x0000000500077c82 */ /* 0x002fe20008000000 */
[----:B------:R-:W-:Y:S01]  /*9200*/  FMUL.FTZ R31, R47, R88 ;  /* 0x000000582f1f7220 */ /* 0x000fe20000410000 */
[----:B------:R-:W-:Y:S01]  /*9210*/  F2FP.BF16.F32.PACK_AB R9, R9, R10 ;  /* 0x0000000a0909723e */ /* 0x000fe200000010ff */
[----:B------:R-:W-:Y:S01]  /*9220*/  FMUL.FTZ R39, R55, R88 ;  /* 0x0000005837277220 */ /* 0x000fe20000410000 */
[----:B------:R-:W-:Y:S01]  /*9230*/  F2FP.BF16.F32.PACK_AB R8, R25, R26 ;  /* 0x0000001a1908723e */ /* 0x000fe200000010ff */
[----:B------:R-:W-:Y:S01]  /*9240*/  FMUL.FTZ R42, R51, R88 ;  /* 0x00000058332a7220 */ /* 0x000fe20000410000 */
[----:B------:R-:W-:Y:S01]  /*9250*/  F2FP.BF16.F32.PACK_AB R30, R27, R30 ;  /* 0x0000001e1b1e723e */ /* 0x000fe200000010ff */
[----:B------:R-:W-:Y:S01]  /*9260*/  IMAD.U32 R26, RZ, RZ, UR6 ;  /* 0x00000006ff1a7e24 */ /* 0x000fe2000f8e00ff */
[----:B------:R-:W-:Y:S01]  /*9270*/  ISETP.EQ.OR P0, PT, R7, 0x3, !P0 ;  /* 0x000000030700780c */ /* 0x000fe20004702670 */
[----:B------:R-:W-:-:S02]  /*9280*/  IMAD.U32 R27, RZ, RZ, UR7 ;  /* 0x00000007ff1b7e24 */ /* 0x000fc4000f8e00ff */
        /* <DEDUP_REMOVED lines=8> */
[----:B------:R-:W-:Y:S01]  /*9310*/  F2FP.BF16.F32.PACK_AB R44, R44, R45 ;  /* 0x0000002d2c2c723e */ /* 0x000fe200000010ff */
[----:B------:R-:W-:Y:S01]  /*9320*/  FMUL.FTZ R38, R50, R88 ;  /* 0x0000005832267220 */ /* 0x000fe20000410000 */
[----:B------:R-:W-:Y:S01]  /*9330*/  F2FP.BF16.F32.PACK_AB R43, R43, R46 ;  /* 0x0000002e2b2b723e */ /* 0x000fe200000010ff */
[-C--:B------:R-:W-:Y:S01]  /*9340*/  FMUL.FTZ R50, R59, R88.reuse ;  /* 0x000000583b327220 */ /* 0x080fe20000410000 */
[----:B------:R-:W-:Y:S01]  /*9350*/  F2FP.BF16.F32.PACK_AB R49, R48, R49 ;  /* 0x000000313031723e */ /* 0x000fe200000010ff */
[-C--:B------:R-:W-:Y:S01]  /*9360*/  FMUL.FTZ R59, R78, R88.reuse ;  /* 0x000000584e3b7220 */ /* 0x080fe20000410000 */
[----:B------:R-:W-:Y:S01]  /*9370*/  SEL R45, R6, R9, P0 ;  /* 0x00000009062d7207 */ /* 0x000fe20000000000 */
[----:B------:R-:W-:Y:S01]  /*9380*/  FMUL.FTZ R35, R54, R88 ;  /* 0x0000005836237220 */ /* 0x000fe20000410000 */
[----:B------:R-:W-:Y:S01]  /*9390*/  SEL R46, R9, R6, P0 ;  /* 0x00000006092e7207 */ /* 0x000fe20000000000 */
[----:B------:R-:W-:Y:S01]  /*93a0*/  IMAD.WIDE R6, R170, 0x2, R26 ;  /* 0x00000002aa067825 */ /* 0x000fe200078e021a */
[----:B------:R-:W-:-:S03]  /*93b0*/  F2FP.BF16.F32.PACK_AB R31, R31, R34 ;  /* 0x000000221f1f723e */ /* 0x000fc600000010ff */
[-C--:B------:R-:W-:Y:S01]  /*93c0*/  FMUL.FTZ R54, R66, R88.reuse ;  /* 0x0000005842367220 */ /* 0x080fe20000410000 */
[----:B------:R-:W-:Y:S01]  /*93d0*/  F2FP.BF16.F32.PACK_AB R52, R52, R53 ;  /* 0x000000353434723e */ /* 0x000fe200000010ff */
[----:B------:R-:W0:Y:S01]  /*93e0*/  LDC R89, c[0x0][0xc38] ;  /* 0x00030e00ff597b82 */ /* 0x000e220000000800 */
[----:B------:R-:W-:Y:S01]  /*93f0*/  F2FP.BF16.F32.PACK_AB R57, R56, R57 ;  /* 0x000000393839723e */ /* 0x000fe200000010ff */
[-C--:B------:R-:W-:Y:S01]  /*9400*/  FMUL.FTZ R47, R63, R88.reuse ;  /* 0x000000583f2f7220 */ /* 0x080fe20000410000 */
[----:B------:R-:W-:Y:S01]  /*9410*/  F2FP.BF16.F32.PACK_AB R60, R60, R61 ;  /* 0x0000003d3c3c723e */ /* 0x000fe200000010ff */
[-C--:B------:R-:W-:Y:S01]  /*9420*/  FMUL.FTZ R66, R75, R88.reuse ;  /* 0x000000584b427220 */ /* 0x080fe20000410000 */
[----:B------:R-:W-:Y:S01]  /*9430*/  F2FP.BF16.F32.PACK_AB R65, R64, R65 ;  /* 0x000000414041723e */ /* 0x000fe200000010ff */
[----:B------:R-:W-:Y:S01]  /*9440*/  FMUL.FTZ R63, R79, R88 ;  /* 0x000000584f3f7220 */ /* 0x000fe20000410000 */
[----:B------:R-:W-:Y:S01]  /*9450*/  SEL R61, R44, R49, P0 ;  /* 0x000000312c3d7207 */ /* 0x000fe20000000000 */
[----:B------:R-:W-:Y:S01]  /*9460*/  UIADD3 UR5, -UR40, URZ, URZ ;  /* 0x0000003f28057290 */ /* 0x000fe2000fffe13f */
[----:B------:R-:W-:Y:S01]  /*9470*/  F2FP.BF16.F32.PACK_AB R67, R67, R70 ;  /* 0x000000464343723e */ /* 0x000fe200000010ff */
[----:B------:R-:W-:Y:S01]  /*9480*/  ULDC UR6, c[0x0][0xc44] ;  /* 0x0003110000067ab9 */ /* 0x000fe20000000800 */
[----:B------:R-:W-:Y:S01]  /*9490*/  F2FP.BF16.F32.PACK_AB R74, R71, R74 ;  /* 0x0000004a474a723e */ /* 0x000fe200000010ff */
[----:B------:R-:W-:Y:S01]  /*94a0*/  UIMAD UR13, UR6, UR5, UR42 ;  /* 0x00000005060d72a4 */ /* 0x000fe2000f8e022a */
[----:B------:R-:W-:Y:S01]  /*94b0*/  SEL R44, R49, R44, P0 ;  /* 0x0000002c312c7207 */ /* 0x000fe20000000000 */
[----:B------:R-:W-:Y:S01]  /*94c0*/  UIADD3 UR4, UR4, 0x29860, URZ ;  /* 0x0002986004047890 */ /* 0x000fe2000fffe03f */
[----:B------:R-:W-:Y:S01]  /*94d0*/  F2FP.BF16.F32.PACK_AB R12, R11, R12 ;  /* 0x0000000c0b0c723e */ /* 0x000fe200000010ff */
[----:B------:R-:W-:Y:S01]  /*94e0*/  USHF.R.S32.HI UR12, URZ, 0x1f, UR13 ;  /* 0x0000001f3f0c7899 */ /* 0x000fe2000801140d */
[----:B------:R-:W-:Y:S01]  /*94f0*/  SEL R49, R52, R57, P0 ;  /* 0x0000003934317207 */ /* 0x000fe20000000000 */
[----:B------:R-:W-:Y:S01]  /*9500*/  UPRMT UR4, UR36, 0x654, UR4 ;  /* 0x0000065424047896 */ /* 0x000fe20008000004 */
[----:B------:R-:W-:Y:S01]  /*9510*/  SEL R71, R30, R31, P0 ;  /* 0x0000001f1e477207 */ /* 0x000fe20000000000 */
[----:B------:R-:W-:Y:S01]  /*9520*/  UIMAD UR5, UR12, UR8, URZ ;  /* 0x000000080c0572a4 */ /* 0x000fe2000f8e023f */
[----:B------:R-:W-:Y:S01]  /*9530*/  SEL R70, R31, R30, P0 ;  /* 0x0000001e1f467207 */ /* 0x000fe20000000000 */
[----:B------:R-:W-:Y:S01]  /*9540*/  UIMAD.WIDE.U32 UR6, UR13, UR8, URZ ;  /* 0x000000080d0672a5 */ /* 0x000fe2000f8e003f */
[----:B------:R-:W-:Y:S01]  /*9550*/  F2FP.BF16.F32.PACK_AB R15, R15, R20 ;  /* 0x000000140f0f723e */ /* 0x000fe200000010ff */
[----:B------:R-:W-:Y:S01]  /*9560*/  UIMAD UR5, UR13, UR9, UR5 ;  /* 0x000000090d0572a4 */ /* 0x000fe2000f8e0205 */
[----:B------:R-:W-:Y:S01]  /*9570*/  SEL R52, R57, R52, P0 ;  /* 0x0000003439347207 */ /* 0x000fe20000000000 */
[----:B------:R-:W-:Y:S01]  /*9580*/  UIMAD UR8, UR14, UR10, URZ ;  /* 0x0000000a0e0872a4 */ /* 0x000fe2000f8e023f */
[----:B------:R-:W-:Y:S01]  /*9590*/  IADD3 R31, P6, R6, 0x4060, RZ ;  /* 0x00004060061f7810 */ /* 0x000fe20007fde0ff */
[----:B------:R-:W-:Y:S01]  /*95a0*/  SYNCS.ARRIVE.TRANS64.RED.A1T0 RZ, [UR4], RZ ;  /* 0x000000ffffff79a7 */ /* 0x000fe20008100404 */
[----:B------:R-:W-:Y:S01]  /*95b0*/  SEL R57, R60, R65, P0 ;  /* 0x000000413c397207 */ /* 0x000fe20000000000 */
[----:B------:R-:W-:Y:S01]  /*95c0*/  UIADD3 UR7, UR7, UR5, URZ ;  /* 0x0000000507077290 */ /* 0x000fe2000fffe03f */
[----:B------:R-:W-:Y:S01]  /*95d0*/  F2FP.BF16.F32.PACK_AB R59, R59, R62 ;  /* 0x0000003e3b3b723e */ /* 0x000fe200000010ff */
[----:B------:R-:W-:Y:S01]  /*95e0*/  UIMAD UR8, UR40, UR11, UR8 ;  /* 0x0000000b280872a4 */ /* 0x000fe2000f8e0208 */
[----:B------:R-:W-:Y:S01]  /*95f0*/  SEL R60, R65, R60, P0 ;  /* 0x0000003c413c7207 */ /* 0x000fe20000000000 */
[----:B------:R-:W-:Y:S01]  /*9600*/  UIMAD.WIDE.U32 UR6, UR40, UR10, UR6 ;  /* 0x0000000a280672a5 */ /* 0x000fe2000f8e0006 */
[----:B------:R-:W-:Y:S01]  /*9610*/  F2FP.BF16.F32.PACK_AB R68, R68, R69 ;  /* 0x000000454444723e */ /* 0x000fe200000010ff */
[----:B------:R-:W-:Y:S01]  /*9620*/  ULDC.64 UR4, c[0x0][0xb50] ;  /* 0x0002d40000047ab9 */ /* 0x000fe20000000a00 */
[----:B------:R-:W-:-:S02]  /*9630*/  SEL R65, R5, R12, P0 ;  /* 0x0000000c05417207 */ /* 0x000fc40000000000 */
[----:B------:R-:W-:Y:S01]  /*9640*/  SEL R62, R12, R5, P0 ;  /* 0x000000050c3e7207 */ /* 0x000fe20000000000 */
[----:B------:R-:W-:Y:S01]  /*9650*/  IMAD R5, R18, 0x40, R2 ;  /* 0x0000004012057824 */ /* 0x000fe200078e0202 */
[----:B------:R-:W-:Y:S02]  /*9660*/  SEL R69, R15, R8, P0 ;  /* 0x000000080f457207 */ /* 0x000fe40000000000 */
[----:B------:R-:W-:Y:S01]  /*9670*/  SEL R64, R8, R15, P0 ;  /* 0x0000000f08407207 */ /* 0x000fe20000000000 */
[----:B------:R-:W-:Y:S01]  /*9680*/  IMAD.WIDE R26, R5, 0x2, R26 ;  /* 0x00000002051a7825 */ /* 0x000fe200078e021a */
[----:B------:R-:W-:Y:S02]  /*9690*/  LOP3.LUT R30, R31, 0x380, RZ, 0xc0, !PT ;  /* 0x000003801f1e7812 */ /* 0x000fe400078ec0ff */
[----:B------:R-:W-:Y:S02]  /*96a0*/  IADD3 R8, P2, R6, 0x20, RZ ;  /* 0x0000002006087810 */ /* 0x000fe40007f5e0ff */
[----:B------:R-:W-:-:S02]  /*96b0*/  SHF.R.U64 R30, R30, 0x3, RZ ;  /* 0x000000031e1e7819 */ /* 0x000fc400000012ff */
[----:B------:R-:W-:Y:S02]  /*96c0*/  LOP3.LUT R5, R8, 0x380, RZ, 0xc0, !PT ;  /* 0x0000038008057812 */ /* 0x000fe400078ec0ff */
[----:B------:R-:W-:Y:S01]  /*96d0*/  LOP3.LUT R30, R30, R31, RZ, 0x3c, !PT ;  /* 0x0000001f1e1e7212 */ /* 0x000fe200078e3cff */
[----:B------:R-:W-:Y:S01]  /*96e0*/  IMAD.X R31, RZ, RZ, R7, P6 ;  /* 0x000000ffff1f7224 */ /* 0x000fe200030e0607 */
[----:B------:R-:W-:Y:S02]  /*96f0*/  SHF.R.U64 R5, R5, 0x3, RZ ;  /* 0x0000000305057819 */ /* 0x000fe400000012ff */
[----:B------:R-:W-:Y:S02]  /*9700*/  IADD3 R10, P6, R6, 0x40, RZ ;  /* 0x00000040060a7810 */ /* 0x000fe40007fde0ff */
[----:B------:R-:W-:Y:S02]  /*9710*/  F2FP.BF16.F32.PACK_AB R41, R40, R41 ;  /* 0x000000292829723e */ /* 0x000fe400000010ff */
[----:B------:R-:W-:-:S02]  /*9720*/  LOP3.LUT R40, R5, R8, RZ, 0x3c, !PT ;  /* 0x0000000805287212 */ /* 0x000fc400078e3cff */
[----:B------:R-:W-:Y:S02]  /*9730*/  LOP3.LUT R5, R10, 0x380, RZ, 0xc0, !PT ;  /* 0x000003800a057812 */ /* 0x000fe400078ec0ff */
[----:B------:R-:W-:Y:S01]  /*9740*/  F2FP.BF16.F32.PACK_AB R28, R28, R29 ;  /* 0x0000001d1c1c723e */ /* 0x000fe200000010ff */
[----:B------:R-:W-:Y:S01]  /*9750*/  IMAD.X R29, RZ, RZ, R7, P6 ;  /* 0x000000ffff1d7224 */ /* 0x000fe200030e0607 */
[----:B------:R-:W-:Y:S02]  /*9760*/  F2FP.BF16.F32.PACK_AB R33, R32, R33 ;  /* 0x000000212021723e */ /* 0x000fe400000010ff */
[----:B------:R-:W-:Y:S02]  /*9770*/  SHF.R.U64 R5, R5, 0x3, RZ ;  /* 0x0000000305057819 */ /* 0x000fe400000012ff */
[----:B------:R-:W-:Y:S02]  /*9780*/  F2FP.BF16.F32.PACK_AB R51, R51, R54 ;  /* 0x000000363333723e */ /* 0x000fe400000010ff */
[----:B------:R-:W-:-:S02]  /*9790*/  SEL R53, R28, R33, P0 ;  /* 0x000000211c357207 */ /* 0x000fc40000000000 */
[----:B------:R-:W-:Y:S02]  /*97a0*/  SEL R54, R33, R28, P0 ;  /* 0x0000001c21367207 */ /* 0x000fe40000000000 */
[----:B------:R-:W-:Y:S02]  /*97b0*/  LOP3.LUT R28, R5, R10, RZ, 0x3c, !PT ;  /* 0x0000000a051c7212 */ /* 0x000fe400078e3cff */
[----:B------:R-:W1:Y:S01]  /*97c0*/  LDC R5, c[0x0][0xbe8] ;  /* 0x0002fa00ff057b82 */ /* 0x000e620000000800 */
[----:B------:R-:W-:Y:S02]  /*97d0*/  F2FP.BF16.F32.PACK_AB R36, R36, R37 ;  /* 0x000000252424723e */ /* 0x000fe400000010ff */
[----:B------:R-:W-:Y:S02]  /*97e0*/  F2FP.BF16.F32.PACK_AB R58, R55, R58 ;  /* 0x0000003a373a723e */ /* 0x000fe400000010ff */
[----:B------:R-:W-:Y:S02]  /*97f0*/  SEL R55, R36, R41, P0 ;  /* 0x0000002924377207 */ /* 0x000fe40000000000 */
[----:B------:R-:W-:Y:S01]  /*9800*/  SEL R56, R41, R36, P0 ;  /* 0x0000002429387207 */ /* 0x000fe20000000000 */
[----:B------:R-:W-:Y:S01]  /*9810*/  IMAD.X R41, RZ, RZ, R7, P2 ;  /* 0x000000ffff297224 */ /* 0x000fe200010e0607 */
[----:B------:R-:W-:-:S02]  /*9820*/  F2FP.BF16.F32.PACK_AB R24, R21, R24 ;  /* 0x000000181518723e */ /* 0x000fc400000010ff */
[----:B------:R-:W-:Y:S02]  /*9830*/  IADD3 R21, P2, R26, 0x2000, RZ ;  /* 0x000020001a157810 */ /* 0x000fe40007f5e0ff */
[----:B------:R-:W-:Y:S02]  /*9840*/  F2FP.BF16.F32.PACK_AB R50, R47, R50 ;  /* 0x000000322f32723e */ /* 0x000fe400000010ff */
[----:B------:R-:W-:Y:S02]  /*9850*/  LOP3.LUT R20, R21, 0x380, RZ, 0xc0, !PT ;  /* 0x0000038015147812 */ /* 0x000fe400078ec0ff */
[----:B------:R-:W-:Y:S01]  /*9860*/  MOV R81, R30 ;  /* 0x0000001e00517202 */ /* 0x000fe20000000f00 */
[----:B------:R-:W-:Y:S01]  /*9870*/  IMAD R30, RZ, RZ, -UR42 ;  /* 0x8000002aff1e7e24 */ /* 0x000fe2000f8e02ff */
[----:B------:R-:W-:Y:S02]  /*9880*/  SHF.R.U64 R20, R20, 0x3, RZ ;  /* 0x0000000314147819 */ /* 0x000fe400000012ff */
[----:B------:R-:W-:Y:S01]  /*9890*/  SEL R75, R43, R50, P0 ;  /* 0x000000322b4b7207 */ /* 0x000fe20000000000 */
[----:B0-----:R-:W-:Y:S01]  /*98a0*/  IMAD R89, R89, R30, UR41 ;  /* 0x0000002959597e24 */ /* 0x001fe2000f8e021e */
[----:B------:R-:W-:Y:S01]  /*98b0*/  LOP3.LUT R20, R20, R21, RZ, 0x3c, !PT ;  /* 0x0000001514147212 */ /* 0x000fe200078e3cff */
[----:B------:R-:W-:Y:S01]  /*98c0*/  IMAD.X R21, RZ, RZ, R27, P2 ;  /* 0x000000ffff157224 */ /* 0x000fe200010e061b */
[----:B-1----:R-:W-:-:S02]  /*98d0*/  ISETP.NE.AND P2, PT, R5, 0x1, PT ;  /* 0x000000010500780c */ /* 0x002fc40003f45270 */
[----:B------:R-:W-:Y:S02]  /*98e0*/  SEL R50, R50, R43, P0 ;  /* 0x0000002b32327207 */ /* 0x000fe40000000000 */
[----:B------:R-:W-:Y:S02]  /*98f0*/  F2FP.BF16.F32.PACK_AB R13, R13, R14 ;  /* 0x0000000e0d0d723e */ /* 0x000fe400000010ff */
[----:B------:R-:W-:Y:S02]  /*9900*/  LOP3.LUT R43, R6, 0x380, RZ, 0xc0, !PT ;  /* 0x00000380062b7812 */ /* 0x000fe400078ec0ff */
[----:B------:R-:W-:Y:S02]  /*9910*/  F2FP.BF16.F32.PACK_AB R73, R72, R73 ;  /* 0x000000494849723e */ /* 0x000fe400000010ff */
[----:B------:R-:W-:Y:S02]  /*9920*/  IADD3 R14, P5, R6, 0x4040, RZ ;  /* 0x00004040060e7810 */ /* 0x000fe40007fbe0ff */
[----:B------:R-:W-:Y:S01]  /*9930*/  F2FP.BF16.F32.PACK_AB R35, R35, R38 ;  /* 0x000000262323723e */ /* 0x000fe200000010ff */
[----:B------:R-:W0:Y:S01]  /*9940*/  @P2 LDC R31, c[0x0][0xbec] ;  /* 0x0002fb00ff1f2b82 */ /* 0x000e220000000800 */
[----:B------:R-:W-:Y:S01]  /*9950*/  F2FP.BF16.F32.PACK_AB R42, R39, R42 ;  /* 0x0000002a272a723e */ /* 0x000fe200000010ff */
[----:B------:R-:W-:Y:S01]  /*9960*/  IMAD.X R33, RZ, RZ, R7, P5 ;  /* 0x000000ffff217224 */ /* 0x000fe200028e0607 */
[----:B------:R-:W-:-:S02]  /*9970*/  F2FP.BF16.F32.PACK_AB R66, R63, R66 ;  /* 0x000000423f42723e */ /* 0x000fc400000010ff */
[----:B------:R-:W-:Y:S02]  /*9980*/  SEL R47, R13, R24, P0 ;  /* 0x000000180d2f7207 */ /* 0x000fe40000000000 */
[----:B------:R-:W-:Y:S01]  /*9990*/  SEL R48, R24, R13, P0 ;  /* 0x0000000d18307207 */ /* 0x000fe20000000000 */
[----:B------:R-:W1:Y:S01]  /*99a0*/  @P2 LDC R30, c[0x0][0xbf0] ;  /* 0x0002fc00ff1e2b82 */ /* 0x000e620000000800 */
[----:B------:R-:W-:Y:S02]  /*99b0*/  SHF.R.U64 R43, R43, 0x3, RZ ;  /* 0x000000032b2b7819 */ /* 0x000fe400000012ff */
[----:B------:R-:W-:Y:S02]  /*99c0*/  SEL R63, R68, R73, P0 ;  /* 0x00000049443f7207 */ /* 0x000fe40000000000 */
[----:B------:R-:W-:Y:S02]  /*99d0*/  IADD3 R11, P3, R6, 0x4000, RZ ;  /* 0x00004000060b7810 */ /* 0x000fe40007f7e0ff */
[----:B------:R-:W-:-:S02]  /*99e0*/  LOP3.LUT R13, R14, 0x380, RZ, 0xc0, !PT ;  /* 0x000003800e0d7812 */ /* 0x000fc400078ec0ff */
[----:B------:R-:W-:Y:S01]  /*99f0*/  SEL R68, R73, R68, P0 ;  /* 0x0000004449447207 */ /* 0x000fe20000000000 */
[--C-:B------:R-:W-:Y:S01]  /*9a00*/  IMAD.X R37, RZ, RZ, R7.reuse, P3 ;  /* 0x000000ffff257224 */ /* 0x100fe200018e0607 */
[----:B------:R-:W-:Y:S02]  /*9a10*/  SEL R73, R35, R42, P0 ;  /* 0x0000002a23497207 */ /* 0x000fe40000000000 */
[----:B------:R-:W-:Y:S02]  /*9a20*/  SEL R72, R42, R35, P0 ;  /* 0x000000232a487207 */ /* 0x000fe40000000000 */
[C---:B------:R-:W-:Y:S02]  /*9a30*/  IADD3 R12, P4, R6.reuse, 0x4020, RZ ;  /* 0x00004020060c7810 */ /* 0x040fe40007f9e0ff */
[----:B------:R-:W-:Y:S02]  /*9a40*/  IADD3 R9, P1, R6, 0x60, RZ ;  /* 0x0000006006097810 */ /* 0x000fe40007f3e0ff */
[----:B------:R-:W-:Y:S01]  /*9a50*/  LOP3.LUT R42, R43, R6, RZ, 0x3c, !PT ;  /* 0x000000062b2a7212 */ /* 0x000fe200078e3cff */
[--C-:B------:R-:W-:Y:S01]  /*9a60*/  IMAD.X R35, RZ, RZ, R7.reuse, P4 ;  /* 0x000000ffff237224 */ /* 0x100fe200020e0607 */
[----:B------:R-:W-:Y:S01]  /*9a70*/  LOP3.LUT R6, R11, 0x380, RZ, 0xc0, !PT ;  /* 0x000003800b067812 */ /* 0x000fe200078ec0ff */
[--C-:B------:R-:W-:Y:S01]  /*9a80*/  IMAD.X R39, RZ, RZ, R7.reuse, P1 ;  /* 0x000000ffff277224 */ /* 0x100fe200008e0607 */
[----:B------:R-:W-:Y:S01]  /*9a90*/  SHF.R.U64 R13, R13, 0x3, RZ ;  /* 0x000000030d0d7819 */ /* 0x000fe200000012ff */
[----:B------:R-:W-:Y:S01]  /*9aa0*/  IMAD.MOV.U32 R43, RZ, RZ, R7 ;  /* 0x000000ffff2b7224 */ /* 0x000fe200078e0007 */
[----:B------:R-:W-:-:S02]  /*9ab0*/  IADD3 R25, P6, R26, 0x1000, RZ ;  /* 0x000010001a197810 */ /* 0x000fc40007fde0ff */
[----:B------:R-:W-:Y:S02]  /*9ac0*/  SHF.R.U64 R6, R6, 0x3, RZ ;  /* 0x0000000306067819 */ /* 0x000fe400000012ff */
[----:B------:R-:W-:Y:S02]  /*9ad0*/  LOP3.LUT R32, R13, R14, RZ, 0x3c, !PT ;  /* 0x0000000e0d207212 */ /* 0x000fe400078e3cff */
[----:B------:R-:W-:Y:S02]  /*9ae0*/  LOP3.LUT R24, R25, 0x380, RZ, 0xc0, !PT ;  /* 0x0000038019187812 */ /* 0x000fe400078ec0ff */
[----:B------:R-:W-:Y:S02]  /*9af0*/  LOP3.LUT R36, R6, R11, RZ, 0x3c, !PT ;  /* 0x0000000b06247212 */ /* 0x000fe400078e3cff */
[----:B------:R-:W-:Y:S02]  /*9b00*/  SHF.R.U64 R24, R24, 0x3, RZ ;  /* 0x0000000318187819 */ /* 0x000fe400000012ff */
[----:B------:R-:W-:Y:S01]  /*9b10*/  MOV R82, R32 ;  /* 0x0000002000527202 */ /* 0x000fe20000000f00 */
[----:B------:R-:W-:Y:S01]  /*9b20*/  IMAD R32, R89, 0x80, R169 ;  /* 0x0000008059207824 */ /* 0x000fe200078e02a9 */
[----:B------:R-:W-:-:S02]  /*9b30*/  SEL R77, R51, R58, P0 ;  /* 0x0000003a334d7207 */ /* 0x000fc40000000000 */
[----:B------:R-:W-:Y:S02]  /*9b40*/  LOP3.LUT R6, R9, 0x380, RZ, 0xc0, !PT ;  /* 0x0000038009067812 */ /* 0x000fe400078ec0ff */
[----:B------:R-:W-:Y:S02]  /*9b50*/  SEL R58, R58, R51, P0 ;  /* 0x000000333a3a7207 */ /* 0x000fe40000000000 */
[----:B------:R-:W-:Y:S02]  /*9b60*/  SEL R51, R59, R66, P0 ;  /* 0x000000423b337207 */ /* 0x000fe40000000000 */
[----:B------:R-:W-:Y:S02]  /*9b70*/  SEL R66, R66, R59, P0 ;  /* 0x0000003b42427207 */ /* 0x000fe40000000000 */
[----:B------:R-:W-:Y:S01]  /*9b80*/  LOP3.LUT R24, R24, R25, RZ, 0x3c, !PT ;  /* 0x0000001918187212 */ /* 0x000fe200078e3cff */
[----:B------:R-:W-:Y:S01]  /*9b90*/  IMAD.X R25, RZ, RZ, R27, P6 ;  /* 0x000000ffff197224 */ /* 0x000fe200030e061b */
[----:B------:R-:W-:Y:S01]  /*9ba0*/  MOV R86, R28 ;  /* 0x0000001c00567202 */ /* 0x000fe20000000f00 */
[----:B0-----:R-:W-:Y:S01]  /*9bb0*/  @P2 IMAD.HI.U32 R29, R32, R31, RZ ;  /* 0x0000001f201d2227 */ /* 0x001fe200078e00ff */
[----:B------:R-:W-:-:S02]  /*9bc0*/  SEL R59, R67, R74, P0 ;  /* 0x0000004a433b7207 */ /* 0x000fc40000000000 */
[----:B------:R-:W-:Y:S01]  /*9bd0*/  SEL R80, R74, R67, P0 ;  /* 0x000000434a507207 */ /* 0x000fe20000000000 */
[----:B------:R-:W-:Y:S01]  /*9be0*/  IMAD.MOV.U32 R28, RZ, RZ, R32 ;  /* 0x000000ffff1c7224 */ /* 0x000fe200078e0020 */
[----:B------:R-:W-:Y:S02]  /*9bf0*/  SHF.R.U64 R6, R6, 0x3, RZ ;  /* 0x0000000306067819 */ /* 0x000fe400000012ff */
[----:B------:R-:W-:Y:S02]  /*9c00*/  IADD3 R67, P6, R26, 0x7000, RZ ;  /* 0x000070001a437810 */ /* 0x000fe40007fde0ff */
[----:B------:R-:W-:Y:S02]  /*9c10*/  LOP3.LUT R7, R12, 0x380, RZ, 0xc0, !PT ;  /* 0x000003800c077812 */ /* 0x000fe400078ec0ff */
[----:B------:R-:W-:Y:S02]  /*9c20*/  IADD3 R15, P1, R26, 0x3000, RZ ;  /* 0x000030001a0f7810 */ /* 0x000fe40007f3e0ff */
[----:B------:R-:W-:-:S02]  /*9c30*/  LOP3.LUT R38, R6, R9, RZ, 0x3c, !PT ;  /* 0x0000000906267212 */ /* 0x000fc400078e3cff */
[----:B------:R-:W-:Y:S02]  /*9c40*/  LOP3.LUT R6, R67, 0x380, RZ, 0xc0, !PT ;  /* 0x0000038043067812 */ /* 0x000fe400078ec0ff */
[----:B-1----:R-:W-:Y:S02]  /*9c50*/  @P2 SHF.R.U32.HI R28, RZ, R30, R29 ;  /* 0x0000001eff1c2219 */ /* 0x002fe4000001161d */
[----:B------:R-:W-:Y:S02]  /*9c60*/  SHF.R.U64 R7, R7, 0x3, RZ ;  /* 0x0000000307077819 */ /* 0x000fe400000012ff */
[----:B------:R-:W-:Y:S01]  /*9c70*/  LOP3.LUT R14, R15, 0x380, RZ, 0xc0, !PT ;  /* 0x000003800f0e7812 */ /* 0x000fe200078ec0ff */
[----:B------:R-:W-:Y:S01]  /*9c80*/  IMAD.MOV R30, RZ, RZ, -R28 ;  /* 0x000000ffff1e7224 */ /* 0x000fe200078e0a1c */
[----:B------:R-:W-:Y:S02]  /*9c90*/  SHF.R.U64 R6, R6, 0x3, RZ ;  /* 0x0000000306067819 */ /* 0x000fe400000012ff */
[----:B------:R-:W-:-:S02]  /*9ca0*/  LOP3.LUT R34, R7, R12, RZ, 0x3c, !PT ;  /* 0x0000000c07227212 */ /* 0x000fc400078e3cff */
[----:B------:R-:W-:Y:S02]  /*9cb0*/  SHF.R.U64 R14, R14, 0x3, RZ ;  /* 0x000000030e0e7819 */ /* 0x000fe400000012ff */
[----:B------:R-:W-:Y:S02]  /*9cc0*/  LOP3.LUT R6, R6, R67, RZ, 0x3c, !PT ;  /* 0x0000004306067212 */ /* 0x000fe400078e3cff */
[----:B------:R-:W-:Y:S02]  /*9cd0*/  MOV R88, R42 ;  /* 0x0000002a00587202 */ /* 0x000fe40000000f00 */
[----:B------:R-:W-:Y:S01]  /*9ce0*/  MOV R84, R36 ;  /* 0x0000002400547202 */ /* 0x000fe20000000f00 */
[----:B------:R-:W-:Y:S01]  /*9cf0*/  IMAD R37, R5, R30, R32 ;  /* 0x0000001e05257224 */ /* 0x000fe200078e0220 */
[----:B------:R-:W-:Y:S01]  /*9d00*/  LOP3.LUT R14, R14, R15, RZ, 0x3c, !PT ;  /* 0x0000000f0e0e7212 */ /* 0x000fe200078e3cff */
[----:B------:R-:W-:Y:S01]  /*9d10*/  IMAD.X R15, RZ, RZ, R27, P1 ;  /* 0x000000ffff0f7224 */ /* 0x000fe200008e061b */
[----:B------:R-:W-:Y:S01]  /*9d20*/  MOV R83, R34 ;  /* 0x0000002200537202 */ /* 0x000fe20000000f00 */
[----:B------:R-:W-:Y:S01]  /*9d30*/  IMAD.U32 R34, RZ, RZ, UR8 ;  /* 0x00000008ff227e24 */ /* 0x000fe2000f8e00ff */
[----:B------:R-:W-:Y:S01]  /*9d40*/  MOV R87, R40 ;  /* 0x0000002800577202 */ /* 0x000fe20000000f00 */
[----:B------:R-:W-:Y:S01]  /*9d50*/  ULDC.64 UR8, c[0x0][0xae8] ;  /* 0x0002ba0000087ab9 */ /* 0x000fe20000000a00 */
[----:B------:R-:W-:-:S02]  /*9d60*/  SHF.R.S32.HI R29, RZ, 0x1f, R28 ;  /* 0x0000001fff1d7819 */ /* 0x000fc4000001141c */
[----:B------:R-:W-:Y:S02]  /*9d70*/  IADD3 R40, P1, R28, UR6, RZ ;  /* 0x000000061c287c10 */ /* 0x000fe4000ff3e0ff */
[C---:B------:R-:W-:Y:S02]  /*9d80*/  IADD3 R11, P4, R26.reuse, 0x5000, RZ ;  /* 0x000050001a0b7810 */ /* 0x040fe40007f9e0ff */
[----:B------:R-:W-:Y:S02]  /*9d90*/  SHF.R.S32.HI R36, RZ, 0x1f, R37 ;  /* 0x0000001fff247819 */ /* 0x000fe40000011425 */
[----:B------:R-:W-:Y:S01]  /*9da0*/  IADD3.X R41, R29, UR7, R34, P1, !PT ;  /* 0x000000071d297c10 */ /* 0x000fe20008ffe422 */
[----:B------:R-:W-:Y:S01]  /*9db0*/  ULDC.64 UR6, c[0x0][0xb88] ;  /* 0x0002e20000067ab9 */ /* 0x000fe20000000a00 */
[----:B------:R-:W-:Y:S01]  /*9dc0*/  IADD3 R13, P3, R26, 0x4000, RZ ;  /* 0x000040001a0d7810 */ /* 0x000fe20007f7e0ff */
[----:B------:R-:W-:Y:S01]  /*9dd0*/  IMAD R36, R36, UR6, RZ ;  /* 0x0000000624247c24 */ /* 0x000fe2000f8e02ff */
[----:B------:R-:W-:Y:S01]  /*9de0*/  LOP3.LUT R10, R11, 0x380, RZ, 0xc0, !PT ;  /* 0x000003800b0a7812 */ /* 0x000fe200078ec0ff */
[----:B--2---:R-:W-:Y:S01]  /*9df0*/  SHFL.IDX PT, R45, R45, R4, 0x1c1f ;  /* 0x001c1f042d2d7589 */ /* 0x004fe200000e0000 */
[----:B------:R-:W-:Y:S01]  /*9e00*/  LOP3.LUT R33, R4, 0x2, RZ, 0x3c, !PT ;  /* 0x0000000204217812 */ /* 0x000fe200078e3cff */
[----:B------:R-:W-:Y:S01]  /*9e10*/  IMAD.WIDE.U32 R40, R37, UR6, R40 ;  /* 0x0000000625287c25 */ /* 0x000fe2000f8e0028 */
[----:B------:R-:W-:Y:S01]  /*9e20*/  LOP3.LUT R12, R13, 0x380, RZ, 0xc0, !PT ;  /* 0x000003800d0c7812 */ /* 0x000fe200078ec0ff */
[----:B------:R-:W-:Y:S01]  /*9e30*/  SHFL.IDX PT, R47, R47, R4, 0x1c1f ;  /* 0x001c1f042f2f7589 */ /* 0x000fe200000e0000 */
[----:B------:R-:W-:Y:S01]  /*9e40*/  SHF.R.U64 R10, R10, 0x3, RZ ;  /* 0x000000030a0a7819 */ /* 0x000fe200000012ff */
[----:B------:R-:W-:Y:S01]  /*9e50*/  ULDC UR6, c[0x0][0xa88] ;  /* 0x0002a20000067ab9 */ /* 0x000fe20000000800 */
[----:B------:R-:W-:Y:S01]  /*9e60*/  SHF.R.U64 R12, R12, 0x3, RZ ;  /* 0x000000030c0c7819 */ /* 0x000fe200000012ff */
[----:B------:R-:W-:Y:S01]  /*9e70*/  SHFL.IDX PT, R65, R65, R4, 0x1c1f ;  /* 0x001c1f0441417589 */ /* 0x000fe200000e0000 */
[----:B------:R-:W-:Y:S01]  /*9e80*/  LOP3.LUT R10, R10, R11, RZ, 0x3c, !PT ;  /* 0x0000000b0a0a7212 */ /* 0x000fe200078e3cff */
[----:B------:R-:W-:Y:S01]  /*9e90*/  IMAD.X R11, RZ, RZ, R27, P4 ;  /* 0x000000ffff0b7224 */ /* 0x000fe200020e061b */
[----:B------:R-:W-:Y:S01]  /*9ea0*/  MOV R85, R38 ;  /* 0x0000002600557202 */ /* 0x000fe20000000f00 */
[----:B------:R-:W0:Y:S01]  /*9eb0*/  SHFL.IDX PT, R46, R46, R33, 0x1c1f ;  /* 0x001c1f212e2e7589 */ /* 0x000e2200000e0000 */
[----:B------:R-:W-:-:S02]  /*9ec0*/  LOP3.LUT P1, RZ, R19, 0x3, RZ, 0xc0, !PT ;  /* 0x0000000313ff7812 */ /* 0x000fc4000782c0ff */
[----:B------:R-:W-:Y:S01]  /*9ed0*/  LOP3.LUT R12, R12, R13, RZ, 0x3c, !PT ;  /* 0x0000000d0c0c7212 */ /* 0x000fe200078e3cff */
[----:B------:R-:W1:Y:S01]  /*9ee0*/  SHFL.IDX PT, R48, R48, R33, 0x1c1f ;  /* 0x001c1f2130307589 */ /* 0x000e6200000e0000 */
[----:B------:R-:W-:Y:S01]  /*9ef0*/  IMAD.X R13, RZ, RZ, R27, P3 ;  /* 0x000000ffff0d7224 */ /* 0x000fe200018e061b */
[C---:B------:R-:W-:Y:S02]  /*9f00*/  IADD3 R9, P5, R26.reuse, 0x6000, RZ ;  /* 0x000060001a097810 */ /* 0x040fe40007fbe0ff */
[----:B------:R-:W2:Y:S01]  /*9f10*/  SHFL.IDX PT, R62, R62, R33, 0x1c1f ;  /* 0x001c1f213e3e7589 */ /* 0x000ea200000e0000 */
[----:B------:R-:W-:Y:S02]  /*9f20*/  LOP3.LUT R7, R26, 0x380, RZ, 0xc0, !PT ;  /* 0x000003801a077812 */ /* 0x000fe400078ec0ff */
[----:B------:R-:W-:Y:S01]  /*9f30*/  LOP3.LUT R8, R9, 0x380, RZ, 0xc0, !PT ;  /* 0x0000038009087812 */ /* 0x000fe200078ec0ff */
[----:B------:R-:W-:Y:S01]  /*9f40*/  SHFL.IDX PT, R69, R69, R4, 0x1c1f ;  /* 0x001c1f0445457589 */ /* 0x000fe200000e0000 */
[----:B------:R-:W-:-:S02]  /*9f50*/  SHF.R.U64 R7, R7, 0x3, RZ ;  /* 0x0000000307077819 */ /* 0x000fc400000012ff */
[----:B------:R-:W-:Y:S01]  /*9f60*/  SHF.R.U64 R8, R8, 0x3, RZ ;  /* 0x0000000308087819 */ /* 0x000fe200000012ff */
[----:B------:R-:W3:Y:S01]  /*9f70*/  SHFL.IDX PT, R64, R64, R33, 0x1c1f ;  /* 0x001c1f2140407589 */ /* 0x000ee200000e0000 */
[----:B------:R-:W-:Y:S01]  /*9f80*/  LOP3.LUT R26, R7, R26, RZ, 0x3c, !PT ;  /* 0x0000001a071a7212 */ /* 0x000fe200078e3cff */
[--C-:B------:R-:W-:Y:S01]  /*9f90*/  IMAD.X R7, RZ, RZ, R27.reuse, P6 ;  /* 0x000000ffff077224 */ /* 0x100fe200030e061b */
[----:B------:R-:W-:Y:S01]  /*9fa0*/  LOP3.LUT R8, R8, R9, RZ, 0x3c, !PT ;  /* 0x0000000908087212 */ /* 0x000fe200078e3cff */
[----:B------:R-:W-:Y:S01]  /*9fb0*/  SHFL.IDX PT, R53, R53, R4, 0x1c1f ;  /* 0x001c1f0435357589 */ /* 0x000fe200000e0000 */
[----:B------:R-:W-:-:S03]  /*9fc0*/  IMAD.X R9, RZ, RZ, R27, P5 ;  /* 0x000000ffff097224 */ /* 0x000fc600028e061b */
[----:B------:R-:W-:Y:S01]  /*9fd0*/  SHFL.IDX PT, R71, R71, R4, 0x1c1f ;  /* 0x001c1f0447477589 */ /* 0x000fe200000e0000 */
[----:B0-----:R-:W-:Y:S02]  /*9fe0*/  SEL R28, R45, R46, P0 ;  /* 0x0000002e2d1c7207 */ /* 0x001fe40000000000 */
[----:B------:R-:W-:Y:S01]  /*9ff0*/  SEL R30, R46, R45, P0 ;  /* 0x0000002d2e1e7207 */ /* 0x000fe20000000000 */
[----:B------:R-:W0:Y:S01]  /*a000*/  SHFL.IDX PT, R54, R54, R33, 0x1c1f ;  /* 0x001c1f2136367589 */ /* 0x000e2200000e0000 */
[----:B-1----:R-:W-:Y:S01]  /*a010*/  SEL R32, R47, R48, P0 ;  /* 0x000000302f207207 */ /* 0x002fe20000000000 */
[----:B------:R-:W-:Y:S01]  /*a020*/  IMAD R45, R37, UR7, R36 ;  /* 0x00000007252d7c24 */ /* 0x000fe2000f8e0224 */
[----:B------:R-:W-:Y:S01]  /*a030*/  SEL R34, R48, R47, P0 ;  /* 0x0000002f30227207 */ /* 0x000fe20000000000 */
[----:B------:R-:W1:Y:S01]  /*a040*/  SHFL.IDX PT, R70, R70, R33, 0x1c1f ;  /* 0x001c1f2146467589 */ /* 0x000e6200000e0000 */
[----:B--2---:R-:W-:Y:S02]  /*a050*/  SEL R29, R65, R62, P0 ;  /* 0x0000003e411d7207 */ /* 0x004fe40000000000 */
[----:B------:R-:W-:Y:S01]  /*a060*/  SEL R31, R62, R65, P0 ;  /* 0x000000413e1f7207 */ /* 0x000fe20000000000 */
[----:B------:R-:W-:Y:S01]  /*a070*/  BAR.SYNC.DEFER_BLOCKING 0x1, 0x100 ;  /* 0x0044000000007b1d */ /* 0x000fe20000010000 */
[----:B------:R-:W-:-:S02]  /*a080*/  LEA R47, R89, R168, 0x7 ;  /* 0x000000a8592f7211 */ /* 0x000fc400078e38ff */
[----:B---3--:R-:W-:-:S03]  /*a090*/  SEL R35, R64, R69, P0 ;  /* 0x0000004540237207 */ /* 0x008fc60000000000 */
[----:B------:R-:W-:Y:S04]  /*a0a0*/  SHFL.IDX PT, R55, R55, R4, 0x1c1f ;  /* 0x001c1f0437377589 */ /* 0x000fe800000e0000 */
[----:B------:R-:W-:Y:S04]  /*a0b0*/  SHFL.IDX PT, R56, R56, R33, 0x1c1f ;  /* 0x001c1f2138387589 */ /* 0x000fe800000e0000 */
[----:B------:R-:W-:Y:S01]  /*a0c0*/  SHFL.IDX PT, R61, R61, R4, 0x1c1f ;  /* 0x001c1f043d3d7589 */ /* 0x000fe200000e0000 */
[----:B0-----:R-:W-:Y:S02]  /*a0d0*/  SEL R36, R53, R54, P0 ;  /* 0x0000003635247207 */ /* 0x001fe40000000000 */
[----:B------:R-:W-:Y:S01]  /*a0e0*/  SEL R38, R54, R53, P0 ;  /* 0x0000003536267207 */ /* 0x000fe20000000000 */
[----:B------:R-:W-:Y:S01]  /*a0f0*/  SHFL.IDX PT, R49, R49, R4, 0x1c1f ;  /* 0x001c1f0431317589 */ /* 0x000fe200000e0000 */
[----:B-1----:R-:W-:-:S02]  /*a100*/  SEL R37, R71, R70, P0 ;  /* 0x0000004647257207 */ /* 0x002fc40000000000 */
[----:B------:R-:W-:Y:S01]  /*a110*/  SEL R39, R70, R71, P0 ;  /* 0x0000004746277207 */ /* 0x000fe20000000000 */
[----:B------:R-:W-:Y:S04]  /*a120*/  SHFL.IDX PT, R57, R57, R4, 0x1c1f ;  /* 0x001c1f0439397589 */ /* 0x000fe800000e0000 */
[----:B------:R-:W-:Y:S04]  /*a130*/  SHFL.IDX PT, R42, R63, R4, 0x1c1f ;  /* 0x001c1f043f2a7589 */ /* 0x000fe800000e0000 */
[----:B------:R-:W-:Y:S04]  /*a140*/  SHFL.IDX PT, R73, R73, R4, 0x1c1f ;  /* 0x001c1f0449497589 */ /* 0x000fe800000e0000 */
[----:B------:R-:W-:Y:S04]  /*a150*/  SHFL.IDX PT, R75, R75, R4, 0x1c1f ;  /* 0x001c1f044b4b7589 */ /* 0x000fe800000e0000 */
[----:B------:R-:W-:Y:S04]  /*a160*/  SHFL.IDX PT, R77, R77, R4, 0x1c1f ;  /* 0x001c1f044d4d7589 */ /* 0x000fe800000e0000 */
[----:B------:R-:W-:Y:S04]  /*a170*/  SHFL.IDX PT, R67, R51, R4, 0x1c1f ;  /* 0x001c1f0433437589 */ /* 0x000fe800000e0000 */
[----:B------:R-:W-:Y:S04]  /*a180*/  SHFL.IDX PT, R79, R59, R4, 0x1c1f ;  /* 0x001c1f043b4f7589 */ /* 0x000fe800000e0000 */
[----:B------:R-:W0:Y:S04]  /*a190*/  SHFL.IDX PT, R52, R52, R33, 0x1c1f ;  /* 0x001c1f2134347589 */ /* 0x000e2800000e0000 */
[----:B------:R-:W-:Y:S04]  /*a1a0*/  SHFL.IDX PT, R72, R72, R33, 0x1c1f ;  /* 0x001c1f2148487589 */ /* 0x000fe800000e0000 */
[----:B------:R-:W1:Y:S04]  /*a1b0*/  SHFL.IDX PT, R44, R44, R33, 0x1c1f ;  /* 0x001c1f212c2c7589 */ /* 0x000e6800000e0000 */
[----:B------:R-:W-:Y:S04]  /*a1c0*/  SHFL.IDX PT, R4, R60, R33, 0x1c1f ;  /* 0x001c1f213c047589 */ /* 0x000fe800000e0000 */
[----:B------:R-:W2:Y:S04]  /*a1d0*/  SHFL.IDX PT, R74, R50, R33, 0x1c1f ;  /* 0x001c1f21324a7589 */ /* 0x000ea800000e0000 */
[----:B------:R0:W3:Y:S04]  /*a1e0*/  SHFL.IDX PT, R76, R58, R33, 0x1c1f ;  /* 0x001c1f213a4c7589 */ /* 0x0000e800000e0000 */
[----:B------:R-:W4:Y:S04]  /*a1f0*/  SHFL.IDX PT, R78, R66, R33, 0x1c1f ;  /* 0x001c1f21424e7589 */ /* 0x000f2800000e0000 */
[----:B------:R2:W4:Y:S01]  /*a200*/  SHFL.IDX PT, R43, R68, R33, 0x1c1f ;  /* 0x001c1f21442b7589 */ /* 0x00052200000e0000 */
[----:B0-----:R-:W-:-:S03]  /*a210*/  SEL R58, R52, R49, P0 ;  /* 0x00000031343a7207 */ /* 0x001fc60000000000 */
[----:B------:R0:W4:Y:S01]  /*a220*/  SHFL.IDX PT, R80, R80, R33, 0x1c1f ;  /* 0x001c1f2150507589 */ /* 0x00012200000e0000 */
[----:B-1----:R-:W-:Y:S02]  /*a230*/  SEL R48, R61, R44, P0 ;  /* 0x0000002c3d307207 */ /* 0x002fe40000000000 */
[----:B------:R-:W-:Y:S01]  /*a240*/  SEL R50, R44, R61, P0 ;  /* 0x0000003d2c327207 */ /* 0x000fe20000000000 */
[----:B------:R1:W-:Y:S01]  /*a250*/  STSM.16.M88.4 [R88], R28 ;  /* 0x0000001c58007844 */ /* 0x0003e20000000200 */
[----:B--2---:R-:W-:Y:S01]  /*a260*/  IMAD R68, R5, UR6, RZ ;  /* 0x0000000605447c24 */ /* 0x004fe2000f8e02ff */
[----:B------:R-:W-:Y:S02]  /*a270*/  SEL R51, R74, R75, P0 ;  /* 0x0000004b4a337207 */ /* 0x000fe40000000000 */
[----:B0-----:R-:W-:Y:S02]  /*a280*/  SEL R33, R69, R64, P0 ;  /* 0x0000004045217207 */ /* 0x001fe40000000000 */
[----:B------:R-:W-:-:S02]  /*a290*/  ISETP.GE.OR P3, PT, R47, R68, P1 ;  /* 0x000000442f00720c */ /* 0x000fc40000f66670 */
[----:B---3--:R-:W-:Y:S01]  /*a2a0*/  SEL R59, R76, R77, P0 ;  /* 0x0000004d4c3b7207 */ /* 0x008fe20000000000 */
[----:B------:R0:W-:Y:S04]  /*a2b0*/  STSM.16.M88.4 [R87], R32 ;  /* 0x0000002057007844 */ /* 0x0001e80000000200 */
[----:B------:R2:W-:Y:S01]  /*a2c0*/  STSM.16.M88.4 [R86], R36 ;  /* 0x0000002456007844 */ /* 0x0005e20000000200 */
[----:B-1----:R-:W-:Y:S01]  /*a2d0*/  VIADD R29, R47, 0x8 ;  /* 0x000000082f1d7836 */ /* 0x002fe20000000000 */
[----:B------:R-:W-:Y:S01]  /*a2e0*/  SEL R28, R55, R56, P0 ;  /* 0x00000038371c7207 */ /* 0x000fe20000000000 */
[----:B------:R-:W-:Y:S01]  /*a2f0*/  IMAD.IADD R31, R41, 0x1, R45 ;  /* 0x00000001291f7824 */ /* 0x000fe200078e022d */
[----:B------:R-:W-:Y:S02]  /*a300*/  SEL R30, R56, R55, P0 ;  /* 0x00000037381e7207 */ /* 0x000fe40000000000 */
[----:B------:R-:W-:-:S02]  /*a310*/  ISETP.GE.OR P1, PT, R29, R68, P1 ;  /* 0x000000441d00720c */ /* 0x000fc40000f26670 */
[----:B------:R-:W-:Y:S02]  /*a320*/  SEL R56, R49, R52, P0 ;  /* 0x0000003431387207 */ /* 0x000fe40000000000 */
[----:B------:R-:W-:Y:S02]  /*a330*/  SEL R29, R73, R72, P0 ;  /* 0x00000048491d7207 */ /* 0x000fe40000000000 */
[C---:B0-----:R-:W-:Y:S02]  /*a340*/  LEA R32, P4, R40.reuse, UR4, 0x2 ;  /* 0x0000000428207c11 */ /* 0x041fe4000f8810ff */
[----:B------:R-:W-:Y:S02]  /*a350*/  SEL R49, R75, R74, P0 ;  /* 0x0000004a4b317207 */ /* 0x000fe40000000000 */
[----:B------:R-:W-:Y:S01]  /*a360*/  LEA.HI.X R40, R40, UR5, R31, 0x2, P4 ;  /* 0x0000000528287c11 */ /* 0x000fe2000a0f141f */
[----:B------:R-:W-:Y:S01]  /*a370*/  SHFL.IDX PT, R60, R32, RZ, 0x1c1f ;  /* 0x001c1fff203c7589 */ /* 0x000fe200000e0000 */
[----:B------:R-:W-:-:S02]  /*a380*/  SEL R31, R72, R73, P0 ;  /* 0x00000049481f7207 */ /* 0x000fc40000000000 */
[----:B--2---:R-:W-:Y:S01]  /*a390*/  SEL R36, R57, R4, P0 ;  /* 0x0000000439247207 */ /* 0x004fe20000000000 */
[----:B------:R-:W0:Y:S01]  /*a3a0*/  SHFL.IDX PT, R61, R40, RZ, 0x1c1f ;  /* 0x001c1fff283d7589 */ /* 0x000e2200000e0000 */
[----:B------:R-:W-:Y:S02]  /*a3b0*/  SEL R38, R4, R57, P0 ;  /* 0x0000003904267207 */ /* 0x000fe40000000000 */
[----:B------:R-:W-:Y:S01]  /*a3c0*/  SEL R57, R77, R76, P0 ;  /* 0x0000004c4d397207 */ /* 0x000fe20000000000 */
[----:B------:R-:W-:Y:S01]  /*a3d0*/  STSM.16.M88.4 [R85], R28 ;  /* 0x0000001c55007844 */ /* 0x000fe20000000200 */
[----:B----4-:R-:W-:Y:S02]  /*a3e0*/  SEL R37, R67, R78, P0 ;  /* 0x0000004e43257207 */ /* 0x010fe40000000000 */
[----:B------:R-:W-:Y:S01]  /*a3f0*/  SEL R39, R78, R67, P0 ;  /* 0x000000434e277207 */ /* 0x000fe20000000000 */
[----:B------:R-:W-:Y:S01]  /*a400*/  STSM.16.M88.4 [R84], R48 ;  /* 0x0000003054007844 */ /* 0x000fe20000000200 */
[----:B------:R-:W-:-:S02]  /*a410*/  SEL R64, R42, R43, P0 ;  /* 0x0000002b2a407207 */ /* 0x000fc40000000000 */
[----:B------:R-:W-:Y:S01]  /*a420*/  SEL R66, R43, R42, P0 ;  /* 0x0000002a2b427207 */ /* 0x000fe20000000000 */
[----:B------:R-:W-:Y:S01]  /*a430*/  STSM.16.M88.4 [R83], R56 ;  /* 0x0000003853007844 */ /* 0x000fe20000000200 */
[----:B------:R-:W-:Y:S02]  /*a440*/  SEL R65, R79, R80, P0 ;  /* 0x000000504f417207 */ /* 0x000fe40000000000 */
[----:B------:R-:W-:Y:S01]  /*a450*/  SEL R67, R80, R79, P0 ;  /* 0x0000004f50437207 */ /* 0x000fe20000000000 */
[----:B------:R-:W-:Y:S04]  /*a460*/  STSM.16.M88.4 [R82], R36 ;  /* 0x0000002452007844 */ /* 0x000fe80000000200 */
[----:B------:R1:W-:Y:S01]  /*a470*/  STSM.16.M88.4 [R81], R64 ;  /* 0x0000004051007844 */ /* 0x0003e20000000200 */
[----:B------:R-:W-:Y:S06]  /*a480*/  BAR.SYNC.DEFER_BLOCKING 0x1, 0x100 ;  /* 0x0044000000007b1d */ /* 0x000fec0000010000 */
[----:B------:R-:W-:Y:S04]  /*a490*/  SHFL.IDX PT, R62, R32, 0x1, 0x1c1f ;  /* 0x003c1f00203e7f89 */ /* 0x000fe800000e0000 */
[----:B------:R-:W2:Y:S01]  /*a4a0*/  SHFL.IDX PT, R63, R40, 0x1, 0x1c1f ;  /* 0x003c1f00283f7f89 */ /* 0x000ea200000e0000 */
[----:B-1----:R-:W1:Y:S03]  /*a4b0*/  @P2 LDC R65, c[0x0][0xbec] ;  /* 0x0002fb00ff412b82 */ /* 0x002e660000000800 */
[----:B0-----:R0:W-:Y:S05]  /*a4c0*/  @!P3 ST.E desc[UR48][R60.64], R3 ;  /* 0x000000033c00b985 */ /* 0x0011ea000c101930 */
[----:B0-----:R-:W0:Y:S01]  /*a4d0*/  @P2 LDC R61, c[0x0][0xbf0] ;  /* 0x0002fc00ff3d2b82 */ /* 0x001e220000000800 */
[----:B--2---:R2:W-:Y:S01]  /*a4e0*/  @!P1 ST.E desc[UR48][R62.64], R0 ;  /* 0x000000003e009985 */ /* 0x0045e2000c101930 */
[----:B------:R-:W-:-:S03]  /*a4f0*/  UIMAD UR6, UR12, UR8, URZ ;  /* 0x000000080c0672a4 */ /* 0x000fc6000f8e023f */
[----:B------:R3:W5:Y:S01]  /*a500*/  LD.E.128 R48, desc[UR48][R8.64] ;  /* 0x0000003008307980 */ /* 0x000762000c101d00 */
[----:B------:R-:W-:Y:S01]  /*a510*/  UIMAD.WIDE.U32 UR4, UR13, UR8, URZ ;  /* 0x000000080d0472a5 */ /* 0x000fe2000f8e003f */
[----:B--2---:R-:W-:Y:S01]  /*a520*/  IMAD R0, R17, 0x20, R18 ;  /* 0x0000002011007824 */ /* 0x004fe200078e0212 */
[----:B------:R-:W-:Y:S01]  /*a530*/  UIMAD UR6, UR13, UR9, UR6 ;  /* 0x000000090d0672a4 */ /* 0x000fe2000f8e0206 */
[----:B------:R2:W5:Y:S02]  /*a540*/  LD.E.128 R36, desc[UR48][R6.64] ;  /* 0x0000003006247980 */ /* 0x000564000c101d00 */
[----:B---3--:R-:W-:Y:S01]  /*a550*/  IMAD R8, R89, 0x80, R0 ;  /* 0x0000008059087824 */ /* 0x008fe200078e0200 */
[----:B------:R-:W-:Y:S01]  /*a560*/  ULDC.64 UR8, c[0x0][0xaf0] ;  /* 0x0002bc0000087ab9 */ /* 0x000fe20000000a00 */
[----:B------:R-:W-:Y:S01]  /*a570*/  UIADD3 UR5, UR5, UR6, URZ ;  /* 0x0000000605057290 */ /* 0x000fe2000fffe03f */
[----:B------:R-:W5:Y:S01]  /*a580*/  LD.E.128 R44, desc[UR48][R26.64] ;  /* 0x000000301a2c7980 */ /* 0x000f62000c101d00 */
[----:B-1----:R-:W-:Y:S01]  /*a590*/  @P2 IMAD.HI.U32 R0, R8, R65, RZ ;  /* 0x0000004108002227 */ /* 0x002fe200078e00ff */
[----:B------:R-:W-:-:S02]  /*a5a0*/  UIMAD UR7, UR14, UR8, URZ ;  /* 0x000000080e0772a4 */ /* 0x000fc4000f8e023f */
[----:B------:R-:W5:Y:S01]  /*a5b0*/  LD.E.128 R40, desc[UR48][R24.64] ;  /* 0x0000003018287980 */ /* 0x000f62000c101d00 */
[----:B------:R-:W-:Y:S01]  /*a5c0*/  IMAD.MOV.U32 R3, RZ, RZ, R8 ;  /* 0x000000ffff037224 */ /* 0x000fe200078e0008 */
[----:B0-----:R-:W-:Y:S01]  /*a5d0*/  @P2 SHF.R.U32.HI R3, RZ, R61, R0 ;  /* 0x0000003dff032219 */ /* 0x001fe20000011600 */
[----:B------:R-:W-:Y:S01]  /*a5e0*/  UIMAD UR6, UR40, UR9, UR7 ;  /* 0x00000009280672a4 */ /* 0x000fe2000f8e0207 */
[----:B------:R-:W5:Y:S01]  /*a5f0*/  LD.E.128 R32, desc[UR48][R20.64] ;  /* 0x0000003014207980 */ /* 0x000f62000c101d00 */
[----:B------:R-:W-:Y:S01]  /*a600*/  UIMAD.WIDE.U32 UR4, UR40, UR8, UR4 ;  /* 0x00000008280472a5 */ /* 0x000fe2000f8e0004 */
[--C-:B------:R-:W-:Y:S01]  /*a610*/  SHF.R.S32.HI R0, RZ, 0x1f, R3.reuse ;  /* 0x0000001fff007819 */ /* 0x100fe20000011403 */
[----:B------:R-:W-:Y:S01]  /*a620*/  IMAD.MOV R4, RZ, RZ, -R3 ;  /* 0x000000ffff047224 */ /* 0x000fe200078e0a03 */
[----:B------:R-:W-:Y:S01]  /*a630*/  ULDC.64 UR8, c[0x0][0xae0] ;  /* 0x0002b80000087ab9 */ /* 0x000fe20000000a00 */
[----:B------:R-:W-:Y:S01]  /*a640*/  UIADD3 UR6, UR5, UR6, URZ ;  /* 0x0000000605067290 */ /* 0x000fe2000fffe03f */
[----:B------:R-:W5:Y:S01]  /*a650*/  LD.E.128 R28, desc[UR48][R14.64] ;  /* 0x000000300e1c7980 */ /* 0x000f62000c101d00 */
[----:B------:R-:W-:-:S02]  /*a660*/  IMAD R0, R0, UR8, RZ ;  /* 0x0000000800007c24 */ /* 0x000fc4000f8e02ff */
[----:B------:R-:W-:Y:S01]  /*a670*/  IMAD R9, R5, R4, R8 ;  /* 0x0000000405097224 */ /* 0x000fe200078e0208 */
[----:B------:R-:W5:Y:S01]  /*a680*/  LD.E.128 R52, desc[UR48][R12.64] ;  /* 0x000000300c347980 */ /* 0x000f62000c101d00 */
[----:B--2---:R-:W-:Y:S02]  /*a690*/  IMAD.U32 R7, RZ, RZ, UR5 ;  /* 0x00000005ff077e24 */ /* 0x004fe4000f8e00ff */
[----:B------:R-:W-:Y:S01]  /*a6a0*/  IMAD.U32 R6, RZ, RZ, UR4 ;  /* 0x00000004ff067e24 */ /* 0x000fe2000f8e00ff */
[----:B------:R0:W5:Y:S01]  /*a6b0*/  LD.E.128 R56, desc[UR48][R10.64] ;  /* 0x000000300a387980 */ /* 0x000162000c101d00 */
[----:B------:R-:W-:Y:S01]  /*a6c0*/  IMAD.U32 R7, RZ, RZ, UR6 ;  /* 0x00000006ff077e24 */ /* 0x000fe2000f8e00ff */
[----:B------:R-:W-:Y:S01]  /*a6d0*/  ULDC.64 UR6, c[0x0][0xad8] ;  /* 0x0002b60000067ab9 */ /* 0x000fe20000000a00 */
[----:B------:R-:W-:Y:S01]  /*a6e0*/  @!PT LDS RZ, [RZ] ;  /* 0x00000000fffff984 */ /* 0x000fe20000000800 */
[----:B------:R-:W-:Y:S01]  /*a6f0*/  @!PT LDS RZ, [RZ] ;  /* 0x00000000fffff984 */ /* 0x000fe20000000800 */
[----:B------:R-:W-:Y:S01]  /*a700*/  @!PT LDS RZ, [RZ] ;  /* 0x00000000fffff984 */ /* 0x000fe20000000800 */
[----:B------:R-:W-:Y:S01]  /*a710*/  @!PT LDS RZ, [RZ] ;  /* 0x00000000fffff984 */ /* 0x000fe20000000800 */
[----:B------:R1:W-:Y:S06]  /*a720*/  MEMBAR.ALL.CTA ;  /* 0x0000000000007992 */ /* 0x0003ec0000008000 */
[----:B-1----:R-:W1:Y:S01]  /*a730*/  FENCE.VIEW.ASYNC.S ;  /* 0x00000000000073c6 */ /* 0x002e620000000000 */
[----:B------:R-:W-:-:S04]  /*a740*/  IMAD.WIDE.U32 R4, R3, UR8, R6 ;  /* 0x0000000803047c25 */ /* 0x000fc8000f8e0006 */
[----:B0-----:R-:W-:Y:S01]  /*a750*/  IMAD R11, R3, UR9, R0 ;  /* 0x00000009030b7c24 */ /* 0x001fe2000f8e0200 */
[----:B------:R-:W-:Y:S01]  /*a760*/  SHF.R.S32.HI R0, RZ, 0x1f, R9 ;  /* 0x0000001fff007819 */ /* 0x000fe20000011409 */
[----:B------:R-:W-:Y:S02]  /*a770*/  IMAD R89, R89, 0x80, R18 ;  /* 0x0000008059597824 */ /* 0x000fe400078e0212 */
[----:B------:R-:W-:Y:S02]  /*a780*/  IMAD.IADD R5, R5, 0x1, R11 ;  /* 0x0000000105057824 */ /* 0x000fe400078e020b */
[----:B------:R-:W-:Y:S01]  /*a790*/  IMAD R0, R0, UR6, RZ ;  /* 0x0000000600007c24 */ /* 0x000fe2000f8e02ff */
[----:B------:R-:W-:Y:S01]  /*a7a0*/  UIADD3 UR39, UR39, 0x29820, URZ ;  /* 0x0002982027277890 */ /* 0x000fe2000fffe03f */
[----:B------:R-:W-:Y:S01]  /*a7b0*/  IMAD.WIDE.U32 R4, R9, UR6, R4 ;  /* 0x0000000609047c25 */ /* 0x000fe2000f8e0004 */
[----:B------:R-:W-:Y:S01]  /*a7c0*/  UIADD3 UR51, UR51, 0x1, URZ ;  /* 0x0000000133337890 */ /* 0x000fe2000fffe03f */
[----:B------:R-:W-:-:S02]  /*a7d0*/  ISETP.GE.AND P1, PT, R89, R68, PT ;  /* 0x000000445900720c */ /* 0x000fc40003f26270 */
[----:B------:R-:W-:Y:S01]  /*a7e0*/  IMAD R7, R9, UR7, R0 ;  /* 0x0000000709077c24 */ /* 0x000fe2000f8e0200 */
[----:B------:R-:W-:Y:S01]  /*a7f0*/  ULDC.64 UR6, c[0x0][0xa80] ;  /* 0x0002a00000067ab9 */ /* 0x000fe20000000a00 */
[----:B------:R-:W-:Y:S01]  /*a800*/  UPRMT UR39, URZ, 0x654, UR39 ;  /* 0x000006543f277896 */ /* 0x000fe20008000027 */
[----:B------:R-:W-:Y:S01]  /*a810*/  LEA R0, P2, R4, UR6, 0x1 ;  /* 0x0000000604007c11 */ /* 0x000fe2000f8408ff */
[----:B------:R-:W-:Y:S01]  /*a820*/  IMAD.IADD R5, R5, 0x1, R7 ;  /* 0x0000000105057824 */ /* 0x000fe200078e0207 */
[----:B------:R-:W-:Y:S01]  /*a830*/  UISETP.NE.AND UP0, UPT, UR51, 0x2, UPT ;  /* 0x000000023300788c */ /* 0x000fe2000bf05270 */
[----:B------:R-:W-:-:S03]  /*a840*/  VIADD R3, R89, 0x20 ;  /* 0x0000002059037836 */ /* 0x000fc60000000000 */
[----:B------:R-:W-:Y:S01]  /*a850*/  LEA.HI.X R10, R4, UR7, R5, 0x1, P2 ;  /* 0x00000007040a7c11 */ /* 0x000fe200090f0c05 */
[----:B------:R-:W-:Y:S01]  /*a860*/  USEL UR5, URZ, 0x1, UP0 ;  /* 0x000000013f057887 */ /* 0x000fe20008000000 */
[-C--:B------:R-:W-:Y:S01]  /*a870*/  ISETP.GE.AND P3, PT, R3, R68.reuse, PT ;  /* 0x000000440300720c */ /* 0x080fe20003f66270 */
[----:B------:R-:W-:Y:S01]  /*a880*/  ULDC UR4, c[0x0][0xc] ;  /* 0x0000030000047ab9 */ /* 0x000fe20000000800 */
[----:B------:R-:W-:Y:S01]  /*a890*/  VIADD R3, R89, 0x40 ;  /* 0x0000004059037836 */ /* 0x000fe20000000000 */
[----:B------:R-:W-:Y:S01]  /*a8a0*/  UIADD3 UR41, UR4, UR41, URZ ;  /* 0x0000002904297290 */ /* 0x000fe2000fffe03f */
[----:B-1----:R0:W1:Y:S01]  /*a8b0*/  SHFL.IDX PT, R8, R0, RZ, 0x181f ;  /* 0x00181fff00087589 */ /* 0x00206200000e0000 */
[----:B------:R-:W-:Y:S01]  /*a8c0*/  USEL UR51, UR51, URZ, UP0 ;  /* 0x0000003f33337287 */ /* 0x000fe20008000000 */
[----:B------:R-:W-:Y:S01]  /*a8d0*/  SYNCS.ARRIVE.TRANS64.RED.A1T0 RZ, [UR39], RZ ;  /* 0x000000ffffff79a7 */ /* 0x000fe20008100427 */
[----:B------:R-:W-:Y:S01]  /*a8e0*/  ULOP3.LUT UR43, UR43, UR5, URZ, 0x3c, !UPT ;  /* 0x000000052b2b7292 */ /* 0x000fe2000f8e3c3f */
[----:B------:R0:W2:Y:S01]  /*a8f0*/  SHFL.IDX PT, R9, R10, RZ, 0x181f ;  /* 0x00181fff0a097589 */ /* 0x0000a200000e0000 */
[----:B------:R-:W-:Y:S01]  /*a900*/  BSSY B0, `(.L_x_31) ;  /* 0x000000b000007945 */ /* 0x000fe20003800000 */
[----:B------:R-:W-:-:S03]  /*a910*/  ISETP.GE.AND P0, PT, R3, R68, PT ;  /* 0x000000440300720c */ /* 0x000fc60003f06270 */
[----:B------:R-:W-:Y:S10]  /*a920*/  @P1 BRA `(.L_x_32) ;  /* 0x0000000000201947 */ /* 0x000ff40003800000 */
[----:B------:R-:W-:Y:S02]  /*a930*/  ULDC UR4, c[0x0][0xac8] ;  /* 0x0002b20000047ab9 */ /* 0x000fe40000000800 */
[----:B------:R-:W-:Y:S02]  /*a940*/  ISETP.GE.AND P2, PT, R16, UR4, PT ;  /* 0x0000000410007c0c */ /* 0x000fe4000bf46270 */
[----:B------:R-:W-:-:S11]  /*a950*/  ISETP.GE.AND P1, PT, R2, UR4, PT ;  /* 0x0000000402007c0c */ /* 0x000fd6000bf26270 */
[----:B-1----:R-:W-:Y:S02]  /*a960*/  @!P2 LEA R6, P4, R16, R8, 0x1 ;  /* 0x000000081006a211 */ /* 0x002fe400078808ff */
[----:B--2---:R-:W-:Y:S02]  /*a970*/  @!P1 IMAD.WIDE R4, R2, 0x2, R8 ;  /* 0x0000000202049825 */ /* 0x004fe400078e0208 */
[----:B------:R-:W-:-:S03]  /*a980*/  @!P2 LEA.HI.X R7, R16, R9, R192, 0x1, P4 ;  /* 0x000000091007a211 */ /* 0x000fc600020f0cc0 */
[----:B-----5:R3:W-:Y:S04]  /*a990*/  @!P1 ST.E.128 desc[UR48][R4.64], R44 ;  /* 0x0000002c04009985 */ /* 0x0207e8000c101d30 */
[----:B------:R3:W-:Y:S02]  /*a9a0*/  @!P2 ST.E.128 desc[UR48][R6.64], R52 ;  /* 0x000000340600a985 */ /* 0x0007e4000c101d30 */
.L_x_32:
[----:B------:R-:W-:Y:S05]  /*a9b0*/  BSYNC B0 ;  /* 0x0000000000007941 */ /* 0x000fea0003800000 */
.L_x_31:
[----:B--2---:R2:W4:Y:S01]  /*a9c0*/  SHFL.IDX PT, R9, R10, 0x1, 0x181f ;  /* 0x00381f000a097f89 */ /* 0x00452200000e0000 */
[----:B------:R-:W-:Y:S03]  /*a9d0*/  BSSY B0, `(.L_x_33) ;  /* 0x000000b000007945 */ /* 0x000fe60003800000 */
[----:B-1----:R2:W1:Y:S01]  /*a9e0*/  SHFL.IDX PT, R8, R0, 0x1, 0x181f ;  /* 0x00381f0000087f89 */ /* 0x00246200000e0000 */
[----:B------:R-:W-:Y:S05]  /*a9f0*/  @P3 BRA `(.L_x_34) ;  /* 0x0000000000203947 */ /* 0x000fea0003800000 */
[----:B------:R-:W-:Y:S02]  /*aa00*/  ULDC UR4, c[0x0][0xac8] ;  /* 0x0002b20000047ab9 */ /* 0x000fe40000000800 */
[----:B------:R-:W-:Y:S02]  /*aa10*/  ISETP.GE.AND P3, PT, R16, UR4, PT ;  /* 0x0000000410007c0c */ /* 0x000fe4000bf66270 */
[----:B------:R-:W-:-:S11]  /*aa20*/  ISETP.GE.AND P2, PT, R2, UR4, PT ;  /* 0x0000000402007c0c */ /* 0x000fd6000bf46270 */
[----:B-1-3--:R-:W-:Y:S02]  /*aa30*/  @!P3 LEA R6, P1, R16, R8, 0x1 ;  /* 0x000000081006b211 */ /* 0x00afe400078208ff */
[----:B----4-:R-:W-:Y:S02]  /*aa40*/  @!P2 IMAD.WIDE R4, R2, 0x2, R8 ;  /* 0x000000020204a825 */ /* 0x010fe400078e0208 */
[----:B------:R-:W-:-:S03]  /*aa50*/  @!P3 LEA.HI.X R7, R16, R9, R192, 0x1, P1 ;  /* 0x000000091007b211 */ /* 0x000fc600008f0cc0 */
[----:B-----5:R1:W-:Y:S04]  /*aa60*/  @!P2 ST.E.128 desc[UR48][R4.64], R40 ;  /* 0x000000280400a985 */ /* 0x0203e8000c101d30 */
[----:B------:R1:W-:Y:S02]  /*aa70*/  @!P3 ST.E.128 desc[UR48][R6.64], R56 ;  /* 0x000000380600b985 */ /* 0x0003e4000c101d30 */
.L_x_34:
[----:B------:R-:W-:Y:S05]  /*aa80*/  BSYNC B0 ;  /* 0x0000000000007941 */ /* 0x000fea0003800000 */
.L_x_33:
[----:B----4-:R4:W0:Y:S01]  /*aa90*/  SHFL.IDX PT, R9, R10, 0x2, 0x181f ;  /* 0x00581f000a097f89 */ /* 0x01082200000e0000 */
[----:B------:R-:W-:Y:S03]  /*aaa0*/  BSSY B0, `(.L_x_35) ;  /* 0x000000b000007945 */ /* 0x000fe60003800000 */
[----:B-1----:R4:W1:Y:S01]  /*aab0*/  SHFL.IDX PT, R8, R0, 0x2, 0x181f ;  /* 0x00581f0000087f89 */ /* 0x00286200000e0000 */
[----:B------:R-:W-:Y:S05]  /*aac0*/  @P0 BRA `(.L_x_36) ;  /* 0x0000000000200947 */ /* 0x000fea0003800000 */
[----:B------:R-:W-:Y:S02]  /*aad0*/  ULDC UR4, c[0x0][0xac8] ;  /* 0x0002b20000047ab9 */ /* 0x000fe40000000800 */
[----:B------:R-:W-:Y:S02]  /*aae0*/  ISETP.GE.AND P2, PT, R16, UR4, PT ;  /* 0x0000000410007c0c */ /* 0x000fe4000bf46270 */
[----:B------:R-:W-:-:S11]  /*aaf0*/  ISETP.GE.AND P1, PT, R2, UR4, PT ;  /* 0x0000000402007c0c */ /* 0x000fd6000bf26270 */
[----:B-1-3--:R-:W-:Y:S02]  /*ab00*/  @!P2 LEA R6, P0, R16, R8, 0x1 ;  /* 0x000000081006a211 */ /* 0x00afe400078008ff */
[----:B0-----:R-:W-:Y:S02]  /*ab10*/  @!P1 IMAD.WIDE R4, R2, 0x2, R8 ;  /* 0x0000000202049825 */ /* 0x001fe400078e0208 */
[----:B------:R-:W-:-:S03]  /*ab20*/  @!P2 LEA.HI.X R7, R16, R9, R192, 0x1, P0 ;  /* 0x000000091007a211 */ /* 0x000fc600000f0cc0 */
[----:B-----5:R0:W-:Y:S04]  /*ab30*/  @!P1 ST.E.128 desc[UR48][R4.64], R32 ;  /* 0x0000002004009985 */ /* 0x0201e8000c101d30 */
[----:B------:R0:W-:Y:S02]  /*ab40*/  @!P2 ST.E.128 desc[UR48][R6.64], R48 ;  /* 0x000000300600a985 */ /* 0x0001e4000c101d30 */
.L_x_36:
[----:B------:R-:W-:Y:S05]  /*ab50*/  BSYNC B0 ;  /* 0x0000000000007941 */ /* 0x000fea0003800000 */
.L_x_35:
[----:B------:R-:W-:Y:S01]  /*ab60*/  VIADD R3, R89, 0x60 ;  /* 0x0000006059037836 */ /* 0x000fe20000000000 */
[----:B0-----:R0:W0:Y:S01]  /*ab70*/  SHFL.IDX PT, R9, R10, 0x3, 0x181f ;  /* 0x00781f000a097f89 */ /* 0x00102200000e0000 */
[----:B------:R-:W-:Y:S01]  /*ab80*/  UIADD3 UR44, UR44, 0x1, URZ ;  /* 0x000000012c2c7890 */ /* 0x000fe2000fffe03f */
[----:B------:R-:W-:Y:S02]  /*ab90*/  BSSY B0, `(.L_x_37) ;  /* 0x000000c000007945 */ /* 0x000fe40003800000 */
[----:B------:R-:W-:Y:S01]  /*aba0*/  ISETP.GE.AND P0, PT, R3, R68, PT ;  /* 0x000000440300720c */ /* 0x000fe20003f06270 */
[----:B-1----:R1:W0:-:S12]  /*abb0*/  SHFL.IDX PT, R8, R0, 0x3, 0x181f ;  /* 0x00781f0000087f89 */ /* 0x00221800000e0000 */
[----:B-1----:R-:W-:Y:S05]  /*abc0*/  @P0 BRA `(.L_x_38) ;  /* 0x0000000000200947 */ /* 0x002fea0003800000 */
[----:B------:R-:W-:Y:S02]  /*abd0*/  ULDC UR4, c[0x0][0xac8] ;  /* 0x0002b20000047ab9 */ /* 0x000fe40000000800 */
[----:B------:R-:W-:Y:S02]  /*abe0*/  ISETP.GE.AND P2, PT, R16, UR4, PT ;  /* 0x0000000410007c0c */ /* 0x000fe4000bf46270 */
[----:B------:R-:W-:-:S11]  /*abf0*/  ISETP.GE.AND P1, PT, R2, UR4, PT ;  /* 0x0000000402007c0c */ /* 0x000fd6000bf26270 */
[----:B0--3--:R-:W-:Y:S02]  /*ac00*/  @!P2 LEA R6, P0, R16, R8, 0x1 ;  /* 0x000000081006a211 */ /* 0x009fe400078008ff */
[----:B------:R-:W-:Y:S02]  /*ac10*/  @!P1 IMAD.WIDE R4, R2, 0x2, R8 ;  /* 0x0000000202049825 */ /* 0x000fe400078e0208 */
[----:B------:R-:W-:-:S03]  /*ac20*/  @!P2 LEA.HI.X R7, R16, R9, R192, 0x1, P0 ;  /* 0x000000091007a211 */ /* 0x000fc600000f0cc0 */
[----:B-----5:R1:W-:Y:S04]  /*ac30*/  @!P1 ST.E.128 desc[UR48][R4.64], R28 ;  /* 0x0000001c04009985 */ /* 0x0203e8000c101d30 */
[----:B------:R1:W-:Y:S02]  /*ac40*/  @!P2 ST.E.128 desc[UR48][R6.64], R36 ;  /* 0x000000240600a985 */ /* 0x0003e4000c101d30 */
.L_x_38:
[----:B------:R-:W-:Y:S05]  /*ac50*/  BSYNC B0 ;  /* 0x0000000000007941 */ /* 0x000fea0003800000 */
.L_x_37:
[----:B--2-4-:R-:W2:Y:S02]  /*ac60*/  LDC R0, c[0x0][0xc34] ;  /* 0x00030d00ff007b82 */ /* 0x014ea40000000800 */
[----:B--2---:R-:W-:-:S13]  /*ac70*/  ISETP.LE.AND P0, PT, R0, UR41, PT ;  /* 0x0000002900007c0c */ /* 0x004fda000bf03270 */
[----:B------:R-:W-:Y:S05]  /*ac80*/  @!P0 BRA `(.L_x_39) ;  /* 0xffffff6000448947 */ /* 0x000fea000383ffff */
[----:B------:R-:W-:Y:S05]  /*ac90*/  EXIT ;  /* 0x000000000000794d */ /* 0x000fea0003800000 */
.L_x_7:
[----:B------:R-:W-:-:S08]  /*aca0*/  NOP ;  /* 0x0000000000007918 */ /* 0x000fd00000000000 */
[----:B------:R-:W0:-:S00]  /*acb0*/  USETMAXREG.DEALLOC.CTAPOOL 0x18 ;  /* 0x00000018000079c8 */ /* 0x000e0000080e0500 */
[----:B------:R-:W1:Y:S01]  /*acc0*/  S2UR UR50, SR_CTAID.X ;  /* 0x00000000003279c3 */ /* 0x000e620000002500 */
[----:B0-----:R-:W-:Y:S01]  /*acd0*/  IMAD.MOV.U32 R0, RZ, RZ, 0x1 ;  /* 0x00000001ff007424 */ /* 0x001fe200078e00ff */
[----:B------:R-:W-:Y:S01]  /*ace0*/  UMOV UR46, 0x1 ;  /* 0x00000001002e7882 */ /* 0x000fe20000000000 */
[----:B------:R-:W-:-:S03]  /*acf0*/  IMAD.MOV.U32 R17, RZ, RZ, RZ ;  /* 0x000000ffff117224 */ /* 0x000fc600078e00ff */
[----:B------:R0:W-:Y:S02]  /*ad00*/  STL [R1], R0 ;  /* 0x0000000001007387 */ /* 0x0001e40000100800 */
[----:B------:R-:W1:Y:S02]  /*ad10*/  LDC R2, c[0x0][0xc34] ;  /* 0x00030d00ff027b82 */ /* 0x000e640000000800 */
[----:B-1----:R-:W-:-:S13]  /*ad20*/  ISETP.LE.AND P0, PT, R2, UR50, PT ;  /* 0x0000003202007c0c */ /* 0x002fda000bf03270 */
[----:B0-----:R-:W-:Y:S05]  /*ad30*/  @P0 BRA `(.L_x_40) ;  /* 0x0000003000b40947 */ /* 0x001fea0003800000 */
[----:B------:R-:W0:Y:S01]  /*ad40*/  S2R R11, SR_TID.X ;  /* 0x00000000000b7919 */ /* 0x000e220000002100 */
[----:B------:R-:W1:Y:S01]  /*ad50*/  S2UR UR4, SR_CgaCtaId ;  /* 0x00000000000479c3 */ /* 0x000e620000008800 */
[----:B------:R-:W-:Y:S01]  /*ad60*/  UMOV UR41, 0x400 ;  /* 0x0000040000297882 */ /* 0x000fe20000000000 */
[----:B------:R-:W-:Y:S01]  /*ad70*/  IMAD.MOV.U32 R17, RZ, RZ, RZ ;  /* 0x000000ffff117224 */ /* 0x000fe200078e00ff */
[----:B------:R-:W-:Y:S01]  /*ad80*/  ULDC.64 UR52, c[0x0][0x198] ;  /* 0x0000660000347ab9 */ /* 0x000fe20000000a00 */
[----:B------:R-:W-:Y:S02]  /*ad90*/  ULOP3.LUT UR42, UR38, 0x1, URZ, 0xfc, !UPT ;  /* 0x00000001262a7892 */ /* 0x000fe4000f8efc3f */
[----:B------:R-:W-:Y:S01]  /*ada0*/  ULOP3.LUT UR47, UR38, 0x2, URZ, 0xfc, !UPT ;  /* 0x00000002262f7892 */ /* 0x000fe2000f8efc3f */
[----:B------:R-:W-:Y:S01]  /*adb0*/  ULDC UR43, c[0x0][0xc] ;  /* 0x00000300002b7ab9 */ /* 0x000fe20000000800 */
[----:B------:R-:W-:Y:S01]  /*adc0*/  UMOV UR46, URZ ;  /* 0x0000003f002e7c82 */ /* 0x000fe20008000000 */
[----:B-1----:R-:W-:Y:S01]  /*add0*/  ULEA UR41, UR4, UR41, 0x18 ;  /* 0x0000002904297291 */ /* 0x002fe2000f8ec03f */
[C---:B0-----:R-:W-:Y:S01]  /*ade0*/  IMAD.SHL.U32 R4, R11.reuse, 0x80, RZ ;  /* 0x000000800b047824 */ /* 0x041fe200078e00ff */
[C---:B------:R-:W-:Y:S01]  /*adf0*/  LOP3.LUT R10, R11.reuse, 0x7f, RZ, 0xc0, !PT ;  /* 0x0000007f0b0a7812 */ /* 0x040fe200078ec0ff */
[C---:B------:R-:W-:Y:S01]  /*ae00*/  IMAD.SHL.U32 R2, R11.reuse, 0x10, RZ ;  /* 0x000000100b027824 */ /* 0x040fe200078e00ff */
[C---:B------:R-:W-:Y:S01]  /*ae10*/  LOP3.LUT P0, RZ, R11.reuse, 0x4, RZ, 0xc0, !PT ;  /* 0x000000040bff7812 */ /* 0x040fe2000780c0ff */
[----:B------:R-:W-:Y:S01]  /*ae20*/  IMAD.SHL.U32 R9, R11, 0x4, RZ ;  /* 0x000000040b097824 */ /* 0x000fe200078e00ff */
[----:B------:R-:W-:-:S02]  /*ae30*/  SHF.R.U32.HI R0, RZ, 0x5, R10 ;  /* 0x00000005ff007819 */ /* 0x000fc4000001160a */
[----:B------:R-:W-:-:S03]  /*ae40*/  LOP3.LUT R3, R4, 0x380, RZ, 0xc0, !PT ;  /* 0x0000038004037812 */ /* 0x000fc600078ec0ff */
[C---:B------:R-:W-:Y:S02]  /*ae50*/  IMAD.SHL.U32 R7, R0.reuse, 0x200, RZ ;  /* 0x0000020000077824 */ /* 0x040fe400078e00ff */
[----:B------:R-:W-:Y:S01]  /*ae60*/  IMAD R5, R0, 0x10, R3 ;  /* 0x0000001000057824 */ /* 0x000fe200078e0203 */
[----:B------:R-:W-:Y:S01]  /*ae70*/  LOP3.LUT R0, R2, 0x1b0, RZ, 0xc0, !PT ;  /* 0x000001b002007812 */ /* 0x000fe200078ec0ff */
[----:B------:R-:W-:-:S03]  /*ae80*/  IMAD.SHL.U32 R3, R11, 0x2, RZ ;  /* 0x000000020b037824 */ /* 0x000fc600078e00ff */
[--C-:B------:R-:W-:Y:S02]  /*ae90*/  LOP3.LUT R5, R5, 0x70, R2.reuse, 0x78, !PT ;  /* 0x0000007005057812 */ /* 0x100fe400078e7802 */
[----:B------:R-:W-:Y:S02]  /*aea0*/  LOP3.LUT R0, R0, 0x30, R3, 0x78, !PT ;  /* 0x0000003000007812 */ /* 0x000fe400078e7803 */
[----:B------:R-:W-:Y:S02]  /*aeb0*/  LOP3.LUT R3, R7, 0x40, R2, 0xf8, !PT ;  /* 0x0000004007037812 */ /* 0x000fe400078ef802 */
[----:B------:R-:W-:Y:S02]  /*aec0*/  LOP3.LUT R5, R5, 0xc00, R4, 0xf8, !PT ;  /* 0x00000c0005057812 */ /* 0x000fe400078ef804 */
[----:B------:R-:W-:Y:S01]  /*aed0*/  LOP3.LUT R0, R3, R0, RZ, 0xfc, !PT ;  /* 0x0000000003007212 */ /* 0x000fe200078efcff */
[----:B------:R-:W-:Y:S01]  /*aee0*/  IMAD.SHL.U32 R3, R11, 0x20, RZ ;  /* 0x000000200b037824 */ /* 0x000fe200078e00ff */
[----:B------:R-:W-:Y:S01]  /*aef0*/  LOP3.LUT R2, R2, 0x30, RZ, 0xc0, !PT ;  /* 0x0000003002027812 */ /* 0x000fe200078ec0ff */
[----:B------:R0:W-:Y:S02]  /*af00*/  STL [R1+0x14], R5 ;  /* 0x0000140501007387 */ /* 0x0001e40000100800 */
[----:B------:R-:W-:Y:S01]  /*af10*/  VIADD R0, R0, UR41 ;  /* 0x0000002900007c36 */ /* 0x000fe20008000000 */
[----:B------:R-:W-:-:S02]  /*af20*/  LOP3.LUT R6, R3, 0x80, RZ, 0xc0, !PT ;  /* 0x0000008003067812 */ /* 0x000fc400078ec0ff */
[----:B------:R-:W-:Y:S02]  /*af30*/  LOP3.LUT R8, R7, 0x60, R3, 0xf8, !PT ;  /* 0x0000006007087812 */ /* 0x000fe400078ef803 */
[----:B------:R-:W-:Y:S02]  /*af40*/  LOP3.LUT R6, R6, 0x10, R11, 0xf8, !PT ;  /* 0x0000001006067812 */ /* 0x000fe400078ef80b */
[----:B------:R-:W-:Y:S02]  /*af50*/  LOP3.LUT R7, R8, 0x100, R3, 0xf8, !PT ;  /* 0x0000010008077812 */ /* 0x000fe400078ef803 */
[----:B------:R-:W-:Y:S02]  /*af60*/  LOP3.LUT R6, R6, 0x10, R9, 0x78, !PT ;  /* 0x0000001006067812 */ /* 0x000fe400078e7809 */
[----:B0-----:R-:W-:Y:S02]  /*af70*/  SHF.R.U32.HI R5, RZ, 0x2, R10 ;  /* 0x00000002ff057819 */ /* 0x001fe4000001160a */
[----:B------:R-:W-:-:S02]  /*af80*/  LOP3.LUT R4, R7, R6, RZ, 0xfc, !PT ;  /* 0x0000000607047212 */ /* 0x000fc400078efcff */
[----:B------:R-:W-:Y:S02]  /*af90*/  LOP3.LUT R3, R5, 0x60, R3, 0xf8, !PT ;  /* 0x0000006005037812 */ /* 0x000fe400078ef803 */
[C---:B------:R-:W-:Y:S01]  /*afa0*/  LOP3.LUT R3, R2.reuse, 0x40, RZ, 0xfc, !PT ;  /* 0x0000004002037812 */ /* 0x040fe200078efcff */
[----:B------:R0:W-:Y:S04]  /*afb0*/  STL [R1+0x10], R4 ;  /* 0x0000100401007387 */ /* 0x0001e80000100800 */
[----:B------:R1:W-:Y:S01]  /*afc0*/  STL [R1+0x18], R0 ;  /* 0x0000180001007387 */ /* 0x0003e20000100800 */
[----:B0-----:R-:W-:Y:S01]  /*afd0*/  IMAD.MOV.U32 R4, RZ, RZ, 0x40 ;  /* 0x00000040ff047424 */ /* 0x001fe200078e00ff */
[----:B-1----:R-:W-:-:S04]  /*afe0*/  LOP3.LUT R0, R2, 0x80, RZ, 0xfc, !PT ;  /* 0x0000008002007812 */ /* 0x002fc800078efcff */
[----:B------:R-:W-:Y:S01]  /*aff0*/  SEL R4, R4, 0xffffffc0, !P0 ;  /* 0xffffffc004047807 */ /* 0x000fe20004000000 */
[----:B------:R-:W-:-:S05]  /*b000*/  IMAD.MOV.U32 R4, RZ, RZ, 0x1 ;  /* 0x00000001ff047424 */ /* 0x000fca00078e00ff */
[----:B------:R0:W-:Y:S02]  /*b010*/  STL [R1], R4 ;  /* 0x0000000401007387 */ /* 0x0001e40000100800 */
.L_x_87:
[----:B------:R-:W-:Y:S01]  /*b020*/  ULDC UR4, c[0x0][0xc38] ;  /* 0x00030e0000047ab9 */ /* 0x000fe20000000800 */
[----:B------:R-:W-:Y:S01]  /*b030*/  ULDC UR8, c[0x0][0xc44] ;  /* 0x0003110000087ab9 */ /* 0x000fe20000000800 */
[----:B------:R-:W-:Y:S02]  /*b040*/  UISETP.NE.AND UP2, UPT, UR4, 0x1, UPT ;  /* 0x000000010400788c */ /* 0x000fe4000bf45270 */
[----:B------:R-:W-:Y:S01]  /*b050*/  UISETP.NE.AND UP1, UPT, UR8, 0x1, UPT ;  /* 0x000000010800788c */ /* 0x000fe2000bf25270 */
[----:B------:R-:W-:Y:S01]  /*b060*/  ULDC.64 UR4, c[0x0][0x418] ;  /* 0x0001060000047ab9 */ /* 0x000fe20000000a00 */
[----:B------:R-:W-:Y:S01]  /*b070*/  ULDC UR6, c[0x0][0x424] ;  /* 0x0001090000067ab9 */ /* 0x000fe20000000800 */
[----:B------:R-:W-:Y:S02]  /*b080*/  UISETP.NE.U32.AND UP0, UPT, UR4, URZ, UPT ;  /* 0x0000003f0400728c */ /* 0x000fe4000bf05070 */
[----:B------:R-:W-:Y:S02]  /*b090*/  UIADD3 UR9, UR41, 0x1a400, URZ ;  /* 0x0001a40029097890 */ /* 0x000fe4000fffe03f */
[----:B------:R-:W-:-:S02]  /*b0a0*/  UISETP.NE.AND.EX UP0, UPT, UR5, URZ, UPT, UP0 ;  /* 0x0000003f0500728c */ /* 0x000fc4000bf05300 */
[----:B------:R-:W-:Y:S01]  /*b0b0*/  @UP2 ULDC UR4, c[0x0][0xc3c] ;  /* 0x00030f0000042ab9 */ /* 0x000fe20000000800 */
[----:B------:R-:W-:Y:S01]  /*b0c0*/  ULDC UR40, c[0x0][0x2f0] ;  /* 0x0000bc0000287ab9 */ /* 0x000fe20000000800 */
[----:B------:R-:W-:Y:S02]  /*b0d0*/  UIMAD.WIDE.U32 UR4, UR50, UR4, URZ ;  /* 0x00000004320472a5 */ /* 0x000fe4000f8e003f */
[----:B------:R-:W-:Y:S01]  /*b0e0*/  USEL UR6, UR6, 0x1, UP0 ;  /* 0x0000000106067887 */ /* 0x000fe20008000000 */
[----:B------:R-:W-:Y:S01]  /*b0f0*/  @UP2 ULDC UR7, c[0x0][0xc40] ;  /* 0x0003100000072ab9 */ /* 0x000fe20000000800 */
[----:B------:R-:W-:Y:S01]  /*b100*/  ULOP3.LUT UP0, URZ, UR9, 0x1bf, URZ, 0xc0, !UPT ;  /* 0x000001bf093f7892 */ /* 0x000fe2000f80c03f */
[----:B------:R-:W-:Y:S01]  /*b110*/  UMOV UR45, UR50 ;  /* 0x00000032002d7c82 */ /* 0x000fe20008000000 */
[----:B------:R-:W-:Y:S02]  /*b120*/  UIMAD UR40, UR6, UR40, URZ ;  /* 0x00000028062872a4 */ /* 0x000fe4000f8e023f */
[----:B------:R-:W-:-:S02]  /*b130*/  @UP2 USHF.R.U32.HI UR45, URZ, UR7, UR5 ;  /* 0x000000073f2d2299 */ /* 0x000fc40008011605 */
[----:B------:R-:W-:Y:S01]  /*b140*/  PLOP3.LUT P0, PT, PT, PT, UP0, 0x80, 0x0 ;  /* 0x000000000000781c */ /* 0x000fe20003f0f008 */
[----:B------:R-:W-:Y:S01]  /*b150*/  @UP1 ULDC.64 UR10, c[0x0][0xc48] ;  /* 0x00031200000a1ab9 */ /* 0x000fe20000000a00 */
[----:B------:R-:W-:Y:S02]  /*b160*/  UIADD3 UR6, UR40, 0x9f, URZ ;  /* 0x0000009f28067890 */ /* 0x000fe4000fffe03f */
[----:B------:R-:W-:Y:S02]  /*b170*/  UIMAD.WIDE.U32 UR4, UR45, UR10, URZ ;  /* 0x0000000a2d0472a5 */ /* 0x000fe4000f8e003f */
[----:B------:R-:W-:Y:S01]  /*b180*/  UMOV UR44, UR45 ;  /* 0x0000002d002c7c82 */ /* 0x000fe20008000000 */
[----:B------:R-:W-:Y:S02]  /*b190*/  UIMAD.WIDE UR6, UR6, 0x66666667, URZ ;  /* 0x66666667060678a5 */ /* 0x000fe4000f8e023f */
[----:B------:R-:W-:Y:S02]  /*b1a0*/  @UP1 USHF.R.U32.HI UR44, URZ, UR11, UR5 ;  /* 0x0000000b3f2c1299 */ /* 0x000fe40008011605 */
[----:B------:R-:W-:-:S02]  /*b1b0*/  USHF.R.U32.HI UR39, URZ, 0x1f, UR7 ;  /* 0x0000001f3f277899 */ /* 0x000fc40008011607 */
[----:B------:R-:W-:Y:S02]  /*b1c0*/  UIADD3 UR36, -UR44, URZ, URZ ;  /* 0x0000003f2c247290 */ /* 0x000fe4000fffe13f */
[----:B------:R-:W-:Y:S02]  /*b1d0*/  ULEA.HI.SX32 UR39, UR7, UR39, 0x1a ;  /* 0x0000002707277291 */ /* 0x000fe4000f8fd23f */
[----:B------:R-:W-:Y:S01]  /*b1e0*/  UIMAD UR36, UR8, UR36, UR45 ;  /* 0x00000024082472a4 */ /* 0x000fe2000f8e022d */
[----:B-1----:R-:W-:Y:S11]  /*b1f0*/  @!P0 BRA `(.L_x_41) ;  /* 0x0000000000408947 */ /* 0x002ff60003800000 */
[----:B------:R-:W-:Y:S01]  /*b200*/  MOV R2, 0x0 ;  /* 0x0000000000027802 */ /* 0x000fe20000000f00 */
[----:B------:R-:W-:Y:S01]  /*b210*/  ULDC.64 UR6, c[0x4][0xc8] ;  /* 0x0100320000067ab9 */ /* 0x000fe20000000a00 */
[----:B------:R-:W-:Y:S01]  /*b220*/  ULDC.64 UR8, c[0x4][0xd0] ;  /* 0x0100340000087ab9 */ /* 0x000fe20000000a00 */
[----:B------:R-:W-:Y:S01]  /*b230*/  ULDC.64 UR4, c[0x4][0x8] ;  /* 0x0100020000047ab9 */ /* 0x000fe20000000a00 */
[----:B0-----:R-:W-:Y:S02]  /*b240*/  IMAD.U32 R4, RZ, RZ, UR6 ;  /* 0x00000006ff047e24 */ /* 0x001fe4000f8e00ff */
[----:B------:R-:W0:Y:S01]  /*b250*/  LDC.64 R2, c[0x4][R2] ;  /* 0x0100000002027b82 */ /* 0x000e220000000a00 */
[----:B------:R-:W-:Y:S02]  /*b260*/  IMAD.U32 R5, RZ, RZ, UR7 ;  /* 0x00000007ff057e24 */ /* 0x000fe4000f8e00ff */
[----:B------:R-:W-:Y:S02]  /*b270*/  IMAD.U32 R6, RZ, RZ, UR8 ;  /* 0x00000008ff067e24 */ /* 0x000fe4000f8e00ff */
[----:B------:R-:W-:-:S02]  /*b280*/  IMAD.U32 R7, RZ, RZ, UR9 ;  /* 0x00000009ff077e24 */ /* 0x000fc4000f8e00ff */
[----:B------:R-:W-:Y:S02]  /*b290*/  IMAD.U32 R10, RZ, RZ, UR4 ;  /* 0x00000004ff0a7e24 */ /* 0x000fe4000f8e00ff */
[----:B------:R-:W-:Y:S02]  /*b2a0*/  IMAD.U32 R11, RZ, RZ, UR5 ;  /* 0x00000005ff0b7e24 */ /* 0x000fe4000f8e00ff */
[----:B------:R-:W-:Y:S02]  /*b2b0*/  IMAD.MOV.U32 R8, RZ, RZ, 0x70 ;  /* 0x00000070ff087424 */ /* 0x000fe400078e00ff */
[----:B------:R-:W-:Y:S02]  /*b2c0*/  IMAD.MOV.U32 R12, RZ, RZ, 0x1 ;  /* 0x00000001ff0c7424 */ /* 0x000fe400078e00ff */
[----:B------:R-:W-:-:S07]  /*b2d0*/  IMAD.MOV.U32 R13, RZ, RZ, RZ ;  /* 0x000000ffff0d7224 */ /* 0x000fce00078e00ff */
[----:B------:R-:W-:-:S07]  /*b2e0*/  LEPC R20, `(.L_x_41) ;  /* 0x000000001014794e */ /* 0x000fce0000000000 */
[----:B0-----:R-:W-:Y:S05]  /*b2f0*/  CALL.ABS.NOINC R2 ;  /* 0x0000000002007343 */ /* 0x001fea0003c00000 */
.L_x_41:
[----:B------:R-:W-:-:S06]  /*b300*/  UIADD3 UR4, UR41, 0xa400, URZ ;  /* 0x0000a40029047890 */ /* 0x000fcc000fffe03f */
[----:B------:R-:W-:-:S05]  /*b310*/  IMAD.U32 R16, RZ, RZ, UR4 ;  /* 0x00000004ff107e24 */ /* 0x000fca000f8e00ff */
[----:B------:R-:W-:-:S13]  /*b320*/  LOP3.LUT P0, RZ, R16, 0x3ff, RZ, 0xc0, !PT ;  /* 0x000003ff10ff7812 */ /* 0x000fda000780c0ff */
[----:B------:R-:W-:Y:S05]  /*b330*/  @!P0 BRA `(.L_x_42) ;  /* 0x0000000000408947 */ /* 0x000fea0003800000 */
[----:B------:R-:W-:Y:S01]  /*b340*/  MOV R2, 0x0 ;  /* 0x0000000000027802 */ /* 0x000fe20000000f00 */
[----:B------:R-:W-:Y:S01]  /*b350*/  ULDC.64 UR6, c[0x4][0xc8] ;  /* 0x0100320000067ab9 */ /* 0x000fe20000000a00 */
[----:B------:R-:W-:Y:S01]  /*b360*/  ULDC.64 UR8, c[0x4][0xd0] ;  /* 0x0100340000087ab9 */ /* 0x000fe20000000a00 */
[----:B------:R-:W-:Y:S01]  /*b370*/  ULDC.64 UR4, c[0x4][0x10] ;  /* 0x0100040000047ab9 */ /* 0x000fe20000000a00 */
[----:B0-----:R-:W-:Y:S01]  /*b380*/  IMAD.U32 R4, RZ, RZ, UR6 ;  /* 0x00000006ff047e24 */ /* 0x001fe2000f8e00ff */
[----:B------:R-:W-:Y:S01]  /*b390*/  MOV R12, 0x1 ;  /* 0x00000001000c7802 */ /* 0x000fe20000000f00 */
[----:B------:R-:W0:Y:S01]  /*b3a0*/  LDC.64 R2, c[0x4][R2] ;  /* 0x0100000002027b82 */ /* 0x000e220000000a00 */
[----:B------:R-:W-:Y:S02]  /*b3b0*/  IMAD.U32 R5, RZ, RZ, UR7 ;  /* 0x00000007ff057e24 */ /* 0x000fe4000f8e00ff */
[----:B------:R-:W-:Y:S02]  /*b3c0*/  IMAD.U32 R6, RZ, RZ, UR8 ;  /* 0x00000008ff067e24 */ /* 0x000fe4000f8e00ff */
[----:B------:R-:W-:-:S02]  /*b3d0*/  IMAD.U32 R7, RZ, RZ, UR9 ;  /* 0x00000009ff077e24 */ /* 0x000fc4000f8e00ff */
[----:B------:R-:W-:Y:S02]  /*b3e0*/  IMAD.U32 R10, RZ, RZ, UR4 ;  /* 0x00000004ff0a7e24 */ /* 0x000fe4000f8e00ff */
[----:B------:R-:W-:Y:S02]  /*b3f0*/  IMAD.U32 R11, RZ, RZ, UR5 ;  /* 0x00000005ff0b7e24 */ /* 0x000fe4000f8e00ff */
[----:B------:R-:W-:Y:S02]  /*b400*/  IMAD.MOV.U32 R8, RZ, RZ, 0x70 ;  /* 0x00000070ff087424 */ /* 0x000fe400078e00ff */
[----:B------:R-:W-:-:S07]  /*b410*/  IMAD.MOV.U32 R13, RZ, RZ, RZ ;  /* 0x000000ffff0d7224 */ /* 0x000fce00078e00ff */
[----:B------:R-:W-:-:S07]  /*b420*/  LEPC R20, `(.L_x_42) ;  /* 0x000000001014794e */ /* 0x000fce0000000000 */
[----:B0-----:R-:W-:Y:S05]  /*b430*/  CALL.ABS.NOINC R2 ;  /* 0x0000000002007343 */ /* 0x001fea0003c00000 */
.L_x_42:
[----:B------:R-:W-:-:S04]  /*b440*/  UIADD3 UR4, UR41, 0x400, URZ ;  /* 0x0000040029047890 */ /* 0x000fc8000fffe03f */
[----:B------:R-:W-:-:S06]  /*b450*/  ULOP3.LUT UP0, URZ, UR4, 0x9f, URZ, 0xc0, !UPT ;  /* 0x0000009f043f7892 */ /* 0x000fcc000f80c03f */
[----:B------:R-:W-:-:S13]  /*b460*/  PLOP3.LUT P0, PT, PT, PT, UP0, 0x80, 0x0 ;  /* 0x000000000000781c */ /* 0x000fda0003f0f008 */
[----:B------:R-:W-:Y:S05]  /*b470*/  @!P0 BRA `(.L_x_43) ;  /* 0x0000000000408947 */ /* 0x000fea0003800000 */
        /* <DEDUP_REMOVED lines=16> */
.L_x_43:
[----:B------:R-:W-:-:S13]  /*b580*/  LOP3.LUT P6, RZ, R16, 0x3ff, RZ, 0xc0, !PT ;  /* 0x000003ff10ff7812 */ /* 0x000fda00078cc0ff */
        /* <DEDUP_REMOVED lines=17> */
.L_x_44:
[----:B------:R-:W-:Y:S01]  /*b6a0*/  ULDC.64 UR4, c[0x0][0x9f8] ;  /* 0x00027e0000047ab9 */ /* 0x000fe20000000a00 */
[----:B------:R-:W2:Y:S01]  /*b6b0*/  LDL.LU R18, [R1+0x4] ;  /* 0x0000040001127983 */ /* 0x000ea20000300800 */
[----:B------:R-:W-:Y:S01]  /*b6c0*/  UISETP.NE.U32.AND UP0, UPT, UR4, URZ, UPT ;  /* 0x0000003f0400728c */ /* 0x000fe2000bf05070 */
[----:B------:R-:W-:-:S03]  /*b6d0*/  IMAD.U32 R8, RZ, RZ, UR44 ;  /* 0x0000002cff087e24 */ /* 0x000fc6000f8e00ff */
[----:B------:R-:W-:-:S06]  /*b6e0*/  UISETP.NE.AND.EX UP0, UPT, UR5, URZ, UPT, UP0 ;  /* 0x0000003f0500728c */ /* 0x000fcc000bf05300 */
[----:B------:R-:W-:-:S05]  /*b6f0*/  PLOP3.LUT P0, PT, PT, PT, UP0, 0x80, 0x0 ;  /* 0x000000000000781c */ /* 0x000fca0003f0f008 */
[----:B------:R-:W-:Y:S02]  /*b700*/  @UP0 ULDC.64 UR4, c[0x0][0x9f8] ;  /* 0x00027e0000040ab9 */ /* 0x000fe40000000a00 */
[----:B------:R-:W-:-:S06]  /*b710*/  @UP0 UIMAD.WIDE UR4, UR44, 0x4, UR4 ;  /* 0x000000042c0408a5 */ /* 0x000fcc000f8e0204 */
[----:B------:R-:W-:Y:S02]  /*b720*/  IMAD.U32 R2, RZ, RZ, UR4 ;  /* 0x00000004ff027e24 */ /* 0x000fe4000f8e00ff */
[----:B------:R-:W-:-:S05]  /*b730*/  IMAD.U32 R3, RZ, RZ, UR5 ;  /* 0x00000005ff037e24 */ /* 0x000fca000f8e00ff */
[----:B------:R1:W3:Y:S01]  /*b740*/  @P0 LDG.E R8, desc[UR48][R2.64] ;  /* 0x0000003002080981 */ /* 0x0002e2000c1e1900 */
[----:B------:R-:W-:Y:S01]  /*b750*/  UMOV UR4, 0xffffffff ;  /* 0xffffffff00047882 */ /* 0x000fe20000000000 */
[----:B------:R-:W4:Y:S01]  /*b760*/  S2R R19, SR_TID.X ;  /* 0x0000000000137919 */ /* 0x000f220000002100 */
[----:B-1----:R-:W1:Y:S02]  /*b770*/  LDC.64 R2, c[0x0][0x418] ;  /* 0x00010600ff027b82 */ /* 0x002e640000000a00 */
[----:B-1----:R-:W-:Y:S02]  /*b780*/  ISETP.NE.U32.AND P0, PT, R2, RZ, PT ;  /* 0x000000ff0200720c */ /* 0x002fe40003f05070 */
[----:B----4-:R-:W-:Y:S02]  /*b790*/  SHF.R.U32.HI R19, RZ, 0x5, R19 ;  /* 0x00000005ff137819 */ /* 0x010fe40000011613 */
[----:B------:R-:W-:Y:S02]  /*b7a0*/  ISETP.NE.AND.EX P1, PT, R3, RZ, PT, P0 ;  /* 0x000000ff0300720c */ /* 0x000fe40003f25300 */
[----:B------:R-:W-:-:S02]  /*b7b0*/  LOP3.LUT R19, R19, 0x3, RZ, 0xc0, !PT ;  /* 0x0000000313137812 */ /* 0x000fc400078ec0ff */
[----:B--2---:R-:W-:-:S09]  /*b7c0*/  LOP3.LUT R18, R18, 0xfffffffe, RZ, 0xc0, !PT ;  /* 0xfffffffe12127812 */ /* 0x004fd200078ec0ff */
[----:B------:R-:W-:Y:S02]  /*b7d0*/  @P1 LOP3.LUT R18, R18, 0x1, RZ, 0xfc, !PT ;  /* 0x0000000112121812 */ /* 0x000fe400078efcff */
[----:B---3--:R-:W-:Y:S01]  /*b7e0*/  SHF.R.S32.HI R9, RZ, 0x1f, R8 ;  /* 0x0000001fff097819 */ /* 0x008fe20000011408 */
[----:B------:R1:W-:Y:S01]  /*b7f0*/  STL [R1+0x8], R8 ;  /* 0x0000080801007387 */ /* 0x0003e20000100800 */
[----:B------:R-:W-:-:S03]  /*b800*/  SEL R16, R8, RZ, !P1 ;  /* 0x000000ff08107207 */ /* 0x000fc60004800000 */
[----:B------:R1:W-:Y:S04]  /*b810*/  STL [R1+0xc], R9 ;  /* 0x00000c0901007387 */ /* 0x0003e80000100800 */
[----:B------:R1:W-:Y:S01]  /*b820*/  STL [R1+0x4], R18 ;  /* 0x0000041201007387 */ /* 0x0003e20000100800 */
[----:B------:R-:W-:Y:S05]  /*b830*/  BRA.DIV UR4, `(.L_x_45) ;  /* 0x0000002e04487947 */ /* 0x000fea000b800000 */
[----:B------:R2:W3:Y:S02]  /*b840*/  SHFL.IDX PT, R14, R19, RZ, 0x1f ;  /* 0x00001fff130e7589 */ /* 0x0004e400000e0000 */
.L_x_103:
[----:B------:R-:W-:Y:S01]  /*b850*/  PLOP3.LUT P2, PT, PT, PT, PT, 0x8, 0x0 ;  /* 0x000000000000781c */ /* 0x000fe20003f4e170 */
[----:B------:R-:W-:Y:S01]  /*b860*/  IMAD.MOV.U32 R0, RZ, RZ, R18 ;  /* 0x000000ffff007224 */ /* 0x000fe200078e0012 */
[----:B---3--:R-:W-:-:S04]  /*b870*/  ISETP.NE.AND P0, PT, R14, RZ, PT ;  /* 0x000000ff0e00720c */ /* 0x008fc80003f05270 */
[----:B------:R-:W-:-:S07]  /*b880*/  LOP3.LUT R0, R0, 0xfffffffd, RZ, 0xc0, !PT ;  /* 0xfffffffd00007812 */ /* 0x000fce00078ec0ff */
[----:B------:R-:W-:-:S05]  /*b890*/  @P2 LOP3.LUT R0, R0, 0x2, RZ, 0xfc, !PT ;  /* 0x0000000200002812 */ /* 0x000fca00078efcff */
[----:B------:R3:W-:Y:S01]  /*b8a0*/  STL [R1+0x4], R0 ;  /* 0x0000040001007387 */ /* 0x0007e20000100800 */
[----:B------:R-:W-:Y:S05]  /*b8b0*/  @P0 BRA `(.L_x_46) ;  /* 0x00000004008c0947 */ /* 0x000fea0003800000 */
[----:B------:R-:W-:-:S06]  /*b8c0*/  UIADD3 UR4, UR39, -0x1, URZ ;  /* 0xffffffff27047890 */ /* 0x000fcc000fffe03f */
[----:B---3--:R-:W-:Y:S01]  /*b8d0*/  IMAD.U32 R0, RZ, RZ, UR4 ;  /* 0x00000004ff007e24 */ /* 0x008fe2000f8e00ff */
[----:B------:R-:W-:-:S03]  /*b8e0*/  UMOV UR4, 0xffffffff ;  /* 0xffffffff00047882 */ /* 0x000fc60000000000 */
[----:B------:R-:W-:Y:S05]  /*b8f0*/  BRA.DIV UR4, `(.L_x_47) ;  /* 0x0000002e04387947 */ /* 0x000fea000b800000 */
[----:B------:R-:W-:-:S13]  /*b900*/  ELECT P6, URZ, PT ;  /* 0x00000000003f782f */ /* 0x000fda00038c0000 */
.L_x_106:
[----:B------:R-:W-:Y:S05]  /*b910*/  @!P6 BRA `(.L_x_46) ;  /* 0x000000040074e947 */ /* 0x000fea0003800000 */
[----:B------:R-:W-:Y:S01]  /*b920*/  IMAD.MOV.U32 R16, RZ, RZ, R8 ;  /* 0x000000ffff107224 */ /* 0x000fe200078e0008 */
[----:B------:R-:W-:Y:S06]  /*b930*/  @!P1 BRA `(.L_x_48) ;  /* 0x0000000000449947 */ /* 0x000fec0003800000 */
[----:B------:R-:W3:Y:S01]  /*b940*/  LDC R7, c[0x0][0x43c] ;  /* 0x00010f00ff077b82 */ /* 0x000ee20000000800 */
[----:B------:R-:W-:Y:S01]  /*b950*/  ULDC.64 UR4, c[0x0][0x428] ;  /* 0x00010a0000047ab9 */ /* 0x000fe20000000a00 */
[----:B---3--:R-:W-:-:S13]  /*b960*/  ISETP.NE.AND P0, PT, R7, 0x1, PT ;  /* 0x000000010700780c */ /* 0x008fda0003f05270 */
[----:B0-----:R-:W0:Y:S02]  /*b970*/  @P0 LDC.64 R4, c[0x0][0x440] ;  /* 0x00011000ff040b82 */ /* 0x001e240000000a00 */
[----:B0-----:R-:W-:-:S04]  /*b980*/  @P0 IMAD.HI.U32 R6, R0, R4, RZ ;  /* 0x0000000400060227 */ /* 0x001fc800078e00ff */
[----:B------:R-:W-:Y:S01]  /*b990*/  IMAD.MOV.U32 R4, RZ, RZ, R0 ;  /* 0x000000ffff047224 */ /* 0x000fe200078e0000 */
[----:B------:R-:W-:Y:S01]  /*b9a0*/  @P0 SHF.R.U32.HI R4, RZ, R5, R6 ;  /* 0x00000005ff040219 */ /* 0x000fe20000011606 */
[----:B------:R-:W-:-:S04]  /*b9b0*/  IMAD R6, R9, UR4, RZ ;  /* 0x0000000409067c24 */ /* 0x000fc8000f8e02ff */
[----:B------:R-:W-:Y:S02]  /*b9c0*/  IMAD.MOV R5, RZ, RZ, -R4 ;  /* 0x000000ffff057224 */ /* 0x000fe400078e0a04 */
[----:B------:R-:W-:Y:S02]  /*b9d0*/  IMAD R6, R8, UR5, R6 ;  /* 0x0000000508067c24 */ /* 0x000fe4000f8e0206 */
[----:B------:R-:W-:Y:S01]  /*b9e0*/  IMAD R0, R7, R5, R0 ;  /* 0x0000000507007224 */ /* 0x000fe200078e0200 */
[----:B------:R-:W-:-:S03]  /*b9f0*/  SHF.R.S32.HI R5, RZ, 0x1f, R4 ;  /* 0x0000001fff057819 */ /* 0x000fc60000011404 */
[----:B------:R-:W-:-:S04]  /*ba00*/  IMAD.WIDE.U32 R4, R8, UR4, R4 ;  /* 0x0000000408047c25 */ /* 0x000fc8000f8e0004 */
[----:B------:R-:W-:Y:S01]  /*ba10*/  IMAD.IADD R6, R5, 0x1, R6 ;  /* 0x0000000105067824 */ /* 0x000fe200078e0206 */
[----:B------:R-:W-:-:S04]  /*ba20*/  LEA R2, P0, R4, R2, 0x2 ;  /* 0x0000000204027211 */ /* 0x000fc800078010ff */
[----:B------:R-:W-:-:S05]  /*ba30*/  LEA.HI.X R3, R4, R3, R6, 0x2, P0 ;  /* 0x0000000304037211 */ /* 0x000fca00000f1406 */
[----:B------:R3:W5:Y:S04]  /*ba40*/  LDG.E R16, desc[UR48][R2.64] ;  /* 0x0000003002107981 */ /* 0x000768000c1e1900 */
.L_x_48:
[----:B---3--:R-:W3:Y:S01]  /*ba50*/  LDL R3, [R1] ;  /* 0x0000000001037983 */ /* 0x008ee20000100800 */
[----:B------:R-:W0:Y:S02]  /*ba60*/  S2R R2, SR_TID.X ;  /* 0x0000000000027919 */ /* 0x000e240000002100 */
[----:B0-----:R-:W-:Y:S02]  /*ba70*/  LOP3.LUT R4, R2, 0x7f, RZ, 0xc0, !PT ;  /* 0x0000007f02047812 */ /* 0x001fe400078ec0ff */
[----:B------:R-:W-:Y:S02]  /*ba80*/  LEA R2, R17, UR41, 0x3 ;  /* 0x0000002911027c11 */ /* 0x000fe4000f8e18ff */
[----:B------:R-:W-:Y:S02]  /*ba90*/  ISETP.NE.AND P1, PT, R4, RZ, PT ;  /* 0x000000ff0400720c */ /* 0x000fe40003f25270 */
[----:B---3--:R-:W-:-:S04]  /*baa0*/  SHF.L.U32 R3, R3, 0x1f, RZ ;  /* 0x0000001f03037819 */ /* 0x008fc800000006ff */
[----:B------:R-:W0:Y:S02]  /*bab0*/  SYNCS.PHASECHK.TRANS64.TRYWAIT P0, [R2+URZ+0x29880], R3 ;  /* 0x02988003020075a7 */ /* 0x000e24000800017f */
[----:B0-----:R-:W-:Y:S05]  /*bac0*/  @!P0 BRA `(.L_x_49) ;  /* 0x0000002800e48947 */ /* 0x001fea0003800000 */
.L_x_107:
[----:B------:R-:W-:Y:S05]  /*bad0*/  @P1 BRA `(.L_x_50) ;  /* 0x00000000001c1947 */ /* 0x000fea0003800000 */
[----:B------:R-:W3:Y:S02]  /*bae0*/  S2R R4, SR_TID.X ;  /* 0x0000000000047919 */ /* 0x000ee40000002100 */
[----:B---3--:R-:W-:Y:S01]  /*baf0*/  LOP3.LUT R5, R4, 0x1f, RZ, 0xc0, !PT ;  /* 0x0000001f04057812 */ /* 0x008fe200078ec0ff */
[----:B------:R-:W-:-:S03]  /*bb00*/  IMAD.MOV.U32 R4, RZ, RZ, 0x5000 ;  /* 0x00005000ff047424 */ /* 0x000fc600078e00ff */
[----:B------:R-:W-:Y:S01]  /*bb10*/  ISETP.NE.AND P0, PT, R5, RZ, PT ;  /* 0x000000ff0500720c */ /* 0x000fe20003f05270 */
[----:B------:R3:W-:-:S12]  /*bb20*/  SYNCS.ARRIVE.TRANS64 RZ, [R2+URZ+0x29870], R4 ;  /* 0x0298700402ff79a7 */ /* 0x0007d8000800003f */
[----:B---3--:R-:W-:Y:S05]  /*bb30*/  @!P0 BRA `(.L_x_50) ;  /* 0x0000000000048947 */ /* 0x008fea0003800000 */
[----:B------:R-:W-:Y:S01]  /*bb40*/  BPT.TRAP 0x1 ;  /* 0x000000040000795c */ /* 0x000fe20000300000 */
.L_x_50:
[----:B------:R-:W-:Y:S01]  /*bb50*/  R2UR UR32, R17 ;  /* 0x00000000112072ca */ /* 0x000fe200000e0000 */
[----:B------:R-:W-:Y:S01]  /*bb60*/  IMAD R0, R0, 0xa0, RZ ;  /* 0x000000a000007824 */ /* 0x000fe200078e02ff */
[----:B------:R-:W-:Y:S01]  /*bb70*/  R2UR UR33, R2 ;  /* 0x00000000022172ca */ /* 0x000fe200000e0000 */
[----:B------:R-:W-:Y:S01]  /*bb80*/  UIADD3 UR4, UP0, UR52, 0x470, URZ ;  /* 0x0000047034047890 */ /* 0x000fe2000ff1e03f */
[----:B-----5:R-:W-:Y:S01]  /*bb90*/  R2UR UR37, R16 ;  /* 0x00000000102572ca */ /* 0x020fe200000e0000 */
[----:B------:R-:W-:Y:S01]  /*bba0*/  UMOV UR6, 0x0 ;  /* 0x0000000000067882 */ /* 0x000fe20000000000 */
[----:B------:R-:W-:Y:S01]  /*bbb0*/  R2UR UR35, R0 ;  /* 0x00000000002372ca */ /* 0x000fe200000e0000 */
[----:B------:R-:W-:Y:S01]  /*bbc0*/  UIADD3.X UR5, URZ, UR53, URZ, UP0, !UPT ;  /* 0x000000353f057290 */ /* 0x000fe200087fe43f */
[----:B------:R-:W-:Y:S01]  /*bbd0*/  UMOV UR7, 0x14f00000 ;  /* 0x14f0000000077882 */ /* 0x000fe20000000000 */
[----:B------:R-:W-:-:S04]  /*bbe0*/  UMOV UR34, URZ ;  /* 0x0000003f00227c82 */ /* 0x000fc80008000000 */
[----:B------:R-:W-:Y:S02]  /*bbf0*/  UIMAD UR32, UR32, 0x5000, UR41 ;  /* 0x00005000202078a4 */ /* 0x000fe4000f8e0229 */
[----:B------:R-:W-:Y:S02]  /*bc00*/  UIADD3 UR33, UR33, 0x29870, URZ ;  /* 0x0002987021217890 */ /* 0x000fe4000fffe03f */
[----:B------:R-:W-:-:S09]  /*bc10*/  UIADD3 UR32, UR32, 0xa400, URZ ;  /* 0x0000a40020207890 */ /* 0x000fd2000fffe03f */
[----:B------:R3:W-:Y:S01]  /*bc20*/  UTMALDG.4D [UR32], [UR4], desc[UR6] ;  /* 0x00000620040075b4 */ /* 0x0007e20008019000 */
[----:B------:R-:W4:Y:S02]  /*bc30*/  SYNCS.PHASECHK.TRANS64.TRYWAIT P0, [R2+URZ+0x29840], R3 ;  /* 0x02984003020075a7 */ /* 0x000f24000800017f */
[----:B---34-:R-:W-:Y:S05]  /*bc40*/  @!P0 BRA `(.L_x_51) ;  /* 0x0000002800988947 */ /* 0x018fea0003800000 */
.L_x_108:
[----:B------:R-:W-:Y:S05]  /*bc50*/  @P1 BRA `(.L_x_52) ;  /* 0x00000000001c1947 */ /* 0x000fea0003800000 */
[----:B------:R-:W4:Y:S01]  /*bc60*/  S2R R4, SR_TID.X ;  /* 0x0000000000047919 */ /* 0x000f220000002100 */
[----:B0--3--:R-:W-:-:S04]  /*bc70*/  IMAD.MOV.U32 R3, RZ, RZ, 0x7800 ;  /* 0x00007800ff037424 */ /* 0x009fc800078e00ff */
[----:B------:R0:W-:Y:S01]  /*bc80*/  SYNCS.ARRIVE.TRANS64 RZ, [R2+URZ+0x29830], R3 ;  /* 0x0298300302ff79a7 */ /* 0x0001e2000800003f */
[----:B----4-:R-:W-:-:S04]  /*bc90*/  LOP3.LUT R4, R4, 0x1f, RZ, 0xc0, !PT ;  /* 0x0000001f04047812 */ /* 0x010fc800078ec0ff */
[----:B------:R-:W-:-:S13]  /*bca0*/  ISETP.NE.AND P0, PT, R4, RZ, PT ;  /* 0x000000ff0400720c */ /* 0x000fda0003f05270 */
[----:B0-----:R-:W-:Y:S05]  /*bcb0*/  @!P0 BRA `(.L_x_52) ;  /* 0x0000000000048947 */ /* 0x001fea0003800000 */
[----:B------:R-:W-:Y:S01]  /*bcc0*/  BPT.TRAP 0x1 ;  /* 0x000000040000795c */ /* 0x000fe20000300000 */
.L_x_52:
[----:B0--3--:R-:W3:Y:S01]  /*bcd0*/  LDL.LU R3, [R1+0x4] ;  /* 0x0000040001037983 */ /* 0x009ee20000300800 */
[----:B------:R-:W-:Y:S01]  /*bce0*/  R2UR UR8, R17 ;  /* 0x00000000110872ca */ /* 0x000fe200000e0000 */
[----:B------:R-:W-:Y:S01]  /*bcf0*/  UIADD3 UR4, UP0, UR52, 0x370, URZ ;  /* 0x0000037034047890 */ /* 0x000fe2000ff1e03f */
[----:B------:R-:W-:Y:S01]  /*bd00*/  R2UR UR25, R2 ;  /* 0x00000000021972ca */ /* 0x000fe200000e0000 */
[----:B------:R-:W-:Y:S01]  /*bd10*/  UMOV UR6, 0x0 ;  /* 0x0000000000067882 */ /* 0x000fe20000000000 */
[----:B------:R-:W-:Y:S01]  /*bd20*/  PLOP3.LUT P0, PT, PT, PT, PT, 0x80, 0x0 ;  /* 0x000000000000781c */ /* 0x000fe20003f0f070 */
[----:B------:R-:W-:Y:S01]  /*bd30*/  UIADD3.X UR5, URZ, UR53, URZ, UP0, !UPT ;  /* 0x000000353f057290 */ /* 0x000fe200087fe43f */
[----:B------:R-:W-:Y:S01]  /*bd40*/  R2UR UR27, R0 ;  /* 0x00000000001b72ca */ /* 0x000fe200000e0000 */
[----:B------:R-:W-:Y:S01]  /*bd50*/  UMOV UR7, 0x14f00000 ;  /* 0x14f0000000077882 */ /* 0x000fe20000000000 */
[----:B------:R-:W-:Y:S01]  /*bd60*/  R2UR UR29, R16 ;  /* 0x00000000101d72ca */ /* 0x000fe200000e0000 */
[----:B------:R-:W-:Y:S01]  /*bd70*/  UMOV UR26, URZ ;  /* 0x0000003f001a7c82 */ /* 0x000fe20008000000 */
[----:B------:R-:W-:Y:S01]  /*bd80*/  UMOV UR28, UR36 ;  /* 0x00000024001c7c82 */ /* 0x000fe20008000000 */
[----:B------:R-:W-:Y:S01]  /*bd90*/  UMOV UR18, 0x40 ;  /* 0x0000004000127882 */ /* 0x000fe20000000000 */
[----:B------:R-:W-:Y:S01]  /*bda0*/  UMOV UR20, UR36 ;  /* 0x0000002400147c82 */ /* 0x000fe20008000000 */
[----:B------:R-:W-:-:S02]  /*bdb0*/  UIMAD UR8, UR8, 0x7800, UR41 ;  /* 0x00007800080878a4 */ /* 0x000fc4000f8e0229 */
[----:B------:R-:W-:Y:S02]  /*bdc0*/  UIADD3 UR25, UR25, 0x29830, URZ ;  /* 0x0002983019197890 */ /* 0x000fe4000fffe03f */
[----:B------:R-:W-:Y:S02]  /*bdd0*/  UIADD3 UR24, UR8, 0x1a400, URZ ;  /* 0x0001a40008187890 */ /* 0x000fe4000fffe03f */
[----:B------:R-:W-:Y:S02]  /*bde0*/  UIADD3 UR16, UR8, 0x1cc00, URZ ;  /* 0x0001cc0008107890 */ /* 0x000fe4000fffe03f */
[----:B------:R-:W-:Y:S01]  /*bdf0*/  UIADD3 UR8, UR8, 0x1f400, URZ ;  /* 0x0001f40008087890 */ /* 0x000fe2000fffe03f */
[----:B------:R-:W-:Y:S01]  /*be00*/  UMOV UR19, UR27 ;  /* 0x0000001b00137c82 */ /* 0x000fe20008000000 */
[----:B------:R-:W-:Y:S01]  /*be10*/  UMOV UR21, UR29 ;  /* 0x0000001d00157c82 */ /* 0x000fe20008000000 */
[----:B------:R-:W-:Y:S01]  /*be20*/  UMOV UR17, UR25 ;  /* 0x0000001900117c82 */ /* 0x000fe20008000000 */
[----:B------:R-:W-:Y:S01]  /*be30*/  UMOV UR10, 0x80 ;  /* 0x00000080000a7882 */ /* 0x000fe20000000000 */
[----:B------:R-:W-:Y:S01]  /*be40*/  UMOV UR12, UR36 ;  /* 0x00000024000c7c82 */ /* 0x000fe20008000000 */
[----:B------:R-:W-:Y:S01]  /*be50*/  UMOV UR11, UR27 ;  /* 0x0000001b000b7c82 */ /* 0x000fe20008000000 */
[----:B------:R-:W-:Y:S01]  /*be60*/  UMOV UR13, UR29 ;  /* 0x0000001d000d7c82 */ /* 0x000fe20008000000 */
[----:B------:R4:W-:Y:S01]  /*be70*/  UTMALDG.4D [UR24], [UR4], desc[UR6] ;  /* 0x00000618040075b4 */ /* 0x0009e20008019000 */
[----:B------:R-:W-:Y:S01]  /*be80*/  UMOV UR9, UR25 ;  /* 0x0000001900097c82 */ /* 0x000fe20008000000 */
[----:B------:R4:W-:Y:S01]  /*be90*/  UTMALDG.4D [UR16], [UR4], desc[UR6] ;  /* 0x00000610040075b4 */ /* 0x0009e20008019000 */
[----:B------:R4:W-:Y:S01]  /*bea0*/  UTMALDG.4D [UR8], [UR4], desc[UR6] ;  /* 0x00000608040075b4 */ /* 0x0009e20008019000 */
[----:B---3--:R-:W-:-:S04]  /*beb0*/  LOP3.LUT R3, R3, 0xfffffffd, RZ, 0xc0, !PT ;  /* 0xfffffffd03037812 */ /* 0x008fc800078ec0ff */
[----:B------:R-:W-:-:S05]  /*bec0*/  @P0 LOP3.LUT R3, R3, 0x2, RZ, 0xfc, !PT ;  /* 0x0000000203030812 */ /* 0x000fca00078efcff */
[----:B------:R4:W-:Y:S01]  /*bed0*/  STL [R1+0x4], R3 ;  /* 0x0000040301007387 */ /* 0x0009e20000100800 */
[----:B------:R-:W-:Y:S01]  /*bee0*/  NOP ;  /* 0x0000000000007918 */ /* 0x000fe20000000000 */
.L_x_46:
[----:B------:R-:W-:Y:S05]  /*bef0*/  WARPSYNC.ALL ;  /* 0x0000000000007948 */ /* 0x000fea0003800000 */
[----:B----4-:R-:W-:Y:S01]  /*bf00*/  UIADD3 UR4, UR41, 0x14400, URZ ;  /* 0x0001440029047890 */ /* 0x010fe2000fffe03f */
[----:B------:R-:W-:Y:S03]  /*bf10*/  BAR.SYNC.DEFER_BLOCKING 0x8, 0x180 ;  /* 0x0206000000007b1d */ /* 0x000fe60000010000 */
        /* <DEDUP_REMOVED lines=14> */
[----:B-1----:R-:W-:Y:S02]  /*c000*/  IMAD.MOV.U32 R8, RZ, RZ, 0x70 ;  /* 0x00000070ff087424 */ /* 0x002fe400078e00ff */
[----:B------:R-:W-:Y:S02]  /*c010*/  IMAD.MOV.U32 R12, RZ, RZ, 0x1 ;  /* 0x00000001ff0c7424 */ /* 0x000fe400078e00ff */
[----:B------:R-:W-:-:S07]  /*c020*/  IMAD.MOV.U32 R13, RZ, RZ, RZ ;  /* 0x000000ffff0d7224 */ /* 0x000fce00078e00ff */
[----:B------:R-:W-:-:S07]  /*c030*/  LEPC R20, `(.L_x_53) ;  /* 0x000000001014794e */ /* 0x000fce0000000000 */
[----:B0-23--:R-:W-:Y:S05]  /*c040*/  CALL.ABS.NOINC R2 ;  /* 0x0000000002007343 */ /* 0x00dfea0003c00000 */
.L_x_53:
[----:B-1----:R1:W5:Y:S01]  /*c050*/  LDL R8, [R1+0x18] ;  /* 0x0000180001087983 */ /* 0x0023620000100800 */
[----:B------:R-:W4:Y:S01]  /*c060*/  LDC R7, c[0x0][0x448] ;  /* 0x00011200ff077b82 */ /* 0x000f220000000800 */
[----:B---3--:R-:W-:Y:S01]  /*c070*/  IMAD R0, RZ, RZ, -UR45 ;  /* 0x8000002dff007e24 */ /* 0x008fe2000f8e02ff */
[----:B------:R-:W3:Y:S01]  /*c080*/  S2R R2, SR_TID.X ;  /* 0x0000000000027919 */ /* 0x000ee20000002100 */
[----:B------:R-:W2:Y:S05]  /*c090*/  S2R R18, SR_TID.X ;  /* 0x0000000000127919 */ /* 0x000eaa0000002100 */
[----:B------:R-:W0:Y:S01]  /*c0a0*/  LDC R3, c[0x0][0xc38] ;  /* 0x00030e00ff037b82 */ /* 0x000e220000000800 */
[----:B------:R-:W-:Y:S01]  /*c0b0*/  USHF.R.S32.HI UR4, URZ, 0x1f, UR36 ;  /* 0x0000001f3f047899 */ /* 0x000fe20008011424 */
[----:B------:R-:W-:Y:S01]  /*c0c0*/  ULDC.64 UR8, c[0x0][0x2d8] ;  /* 0x0000b60000087ab9 */ /* 0x000fe20000000a00 */
[----:B----4-:R-:W-:Y:S01]  /*c0d0*/  ISETP.NE.AND P0, PT, R7, 0x1, PT ;  /* 0x000000010700780c */ /* 0x010fe20003f05270 */
[----:B0-----:R-:W-:Y:S01]  /*c0e0*/  IMAD R0, R3, R0, UR50 ;  /* 0x0000003203007e24 */ /* 0x001fe2000f8e0200 */
[----:B---3--:R-:W-:-:S03]  /*c0f0*/  LOP3.LUT R2, R2, 0x7f, RZ, 0xc0, !PT ;  /* 0x0000007f02027812 */ /* 0x008fc600078ec0ff */
[----:B------:R-:W-:-:S08]  /*c100*/  IMAD.SHL.U32 R0, R0, 0x80, RZ ;  /* 0x0000008000007824 */ /* 0x000fd000078e00ff */
[----:B------:R-:W0:Y:S01]  /*c110*/  @P0 LDC R4, c[0x0][0x44c] ;  /* 0x00011300ff040b82 */ /* 0x000e220000000800 */
[----:B------:R-:W-:Y:S01]  /*c120*/  SHF.R.U32.HI R2, RZ, 0x2, R2 ;  /* 0x00000002ff027819 */ /* 0x000fe20000011602 */
[----:B--2---:R-:W-:-:S05]  /*c130*/  IMAD.SHL.U32 R18, R18, 0x20, RZ ;  /* 0x0000002012127824 */ /* 0x004fca00078e00ff */
[----:B------:R-:W-:Y:S02]  /*c140*/  LOP3.LUT R18, R2, 0x60, R18, 0xf8, !PT ;  /* 0x0000006002127812 */ /* 0x000fe400078ef812 */
[----:B------:R-:W2:Y:S02]  /*c150*/  @P0 LDC R2, c[0x0][0x450] ;  /* 0x00011400ff020b82 */ /* 0x000ea40000000800 */
[----:B------:R-:W-:-:S05]  /*c160*/  LOP3.LUT R3, R18, R0, RZ, 0xfc, !PT ;  /* 0x0000000012037212 */ /* 0x000fca00078efcff */
[----:B------:R-:W-:Y:S02]  /*c170*/  IMAD.MOV.U32 R6, RZ, RZ, R3 ;  /* 0x000000ffff067224 */ /* 0x000fe400078e0003 */
[----:B0-----:R-:W-:-:S05]  /*c180*/  @P0 IMAD.HI.U32 R4, R3, R4, RZ ;  /* 0x0000000403040227 */ /* 0x001fca00078e00ff */
[----:B--2---:R-:W-:-:S05]  /*c190*/  @P0 SHF.R.U32.HI R6, RZ, R2, R4 ;  /* 0x00000002ff060219 */ /* 0x004fca0000011604 */
[----:B------:R-:W-:Y:S01]  /*c1a0*/  IMAD.MOV R4, RZ, RZ, -R6 ;  /* 0x000000ffff047224 */ /* 0x000fe200078e0a06 */
[----:B------:R-:W0:Y:S03]  /*c1b0*/  S2R R19, SR_TID.X ;  /* 0x0000000000137919 */ /* 0x000e260000002100 */
[----:B------:R-:W-:Y:S02]  /*c1c0*/  IMAD R4, R7, R4, R3 ;  /* 0x0000000407047224 */ /* 0x000fe400078e0203 */
[----:B------:R-:W2:Y:S01]  /*c1d0*/  LDC.64 R2, c[0x0][0x2d0] ;  /* 0x0000b400ff027b82 */ /* 0x000ea20000000a00 */
[----:B------:R-:W3:Y:S01]  /*c1e0*/  S2R R18, SR_TID.X ;  /* 0x0000000000127919 */ /* 0x000ee20000002100 */
[----:B------:R-:W-:Y:S02]  /*c1f0*/  UIMAD UR6, UR4, UR8, URZ ;  /* 0x00000008040672a4 */ /* 0x000fe4000f8e023f */
[----:B------:R-:W-:-:S02]  /*c200*/  UIMAD.WIDE.U32 UR4, UR36, UR8, URZ ;  /* 0x00000008240472a5 */ /* 0x000fc4000f8e003f */
[----:B------:R-:W-:Y:S02]  /*c210*/  UIMAD UR6, UR36, UR9, UR6 ;  /* 0x00000009240672a4 */ /* 0x000fe4000f8e0206 */
[----:B------:R-:W-:Y:S01]  /*c220*/  USHF.R.S32.HI UR7, URZ, 0x1f, UR44 ;  /* 0x0000001f3f077899 */ /* 0x000fe2000801142c */
[----:B------:R-:W-:Y:S01]  /*c230*/  ULDC.64 UR8, c[0x0][0x2e0] ;  /* 0x0000b80000087ab9 */ /* 0x000fe20000000a00 */
[----:B------:R-:W-:Y:S02]  /*c240*/  UIADD3 UR5, UR5, UR6, URZ ;  /* 0x0000000605057290 */ /* 0x000fe4000fffe03f */
[----:B------:R-:W-:Y:S01]  /*c250*/  UIMAD UR6, UR7, UR8, URZ ;  /* 0x00000008070672a4 */ /* 0x000fe2000f8e023f */
[----:B------:R-:W-:Y:S01]  /*c260*/  SHF.R.S32.HI R5, RZ, 0x1f, R6 ;  /* 0x0000001fff057819 */ /* 0x000fe20000011406 */
[----:B------:R-:W-:Y:S02]  /*c270*/  UIMAD.WIDE.U32 UR4, UR44, UR8, UR4 ;  /* 0x000000082c0472a5 */ /* 0x000fe4000f8e0004 */
[----:B------:R-:W-:-:S04]  /*c280*/  UIMAD UR6, UR44, UR9, UR6 ;  /* 0x000000092c0672a4 */ /* 0x000fc8000f8e0206 */
[----:B------:R-:W-:Y:S01]  /*c290*/  UIADD3 UR5, UR5, UR6, URZ ;  /* 0x0000000605057290 */ /* 0x000fe2000fffe03f */
[-C--:B--2---:R-:W-:Y:S02]  /*c2a0*/  IMAD R5, R5, R2.reuse, RZ ;  /* 0x0000000205057224 */ /* 0x084fe400078e02ff */
[----:B------:R-:W-:Y:S02]  /*c2b0*/  ULDC.64 UR6, c[0x0][0x280] ;  /* 0x0000a00000067ab9 */ /* 0x000fe40000000a00 */
[C---:B------:R-:W-:Y:S02]  /*c2c0*/  IMAD R5, R6.reuse, R3, R5 ;  /* 0x0000000306057224 */ /* 0x040fe400078e0205 */
[----:B------:R-:W-:Y:S01]  /*c2d0*/  IMAD.WIDE.U32 R2, R6, R2, UR4 ;  /* 0x0000000406027e25 */ /* 0x000fe2000f8e0002 */
[----:B------:R-:W-:-:S03]  /*c2e0*/  ULDC.64 UR4, c[0x0][0x2c8] ;  /* 0x0000b20000047ab9 */ /* 0x000fc60000000a00 */
[----:B0-----:R-:W-:Y:S02]  /*c2f0*/  IMAD.SHL.U32 R19, R19, 0x10, RZ ;  /* 0x0000001013137824 */ /* 0x001fe400078e00ff */
[----:B------:R-:W-:Y:S01]  /*c300*/  IMAD.IADD R3, R3, 0x1, R5 ;  /* 0x0000000103037824 */ /* 0x000fe200078e0205 */
[----:B------:R-:W-:Y:S02]  /*c310*/  SHF.R.S32.HI R5, RZ, 0x1f, R4 ;  /* 0x0000001fff057819 */ /* 0x000fe40000011404 */
[----:B---3--:R-:W-:Y:S02]  /*c320*/  SHF.L.U32 R9, R18, 0x4, RZ ;  /* 0x0000000412097819 */ /* 0x008fe400000006ff */
[----:B------:R-:W-:Y:S01]  /*c330*/  LOP3.LUT R19, R19, 0x30, RZ, 0xc0, !PT ;  /* 0x0000003013137812 */ /* 0x000fe200078ec0ff */
[----:B------:R-:W-:Y:S02]  /*c340*/  IMAD R5, R5, UR4, RZ ;  /* 0x0000000405057c24 */ /* 0x000fe4000f8e02ff */
[----:B------:R-:W-:Y:S01]  /*c350*/  IMAD.WIDE.U32 R2, R4, UR4, R2 ;  /* 0x0000000404027c25 */ /* 0x000fe2000f8e0002 */
[----:B------:R-:W-:Y:S01]  /*c360*/  LOP3.LUT R9, R9, 0x30, RZ, 0xc0, !PT ;  /* 0x0000003009097812 */ /* 0x000fe200078ec0ff */
[----:B------:R-:W-:Y:S01]  /*c370*/  ULDC UR4, c[0x0][0x2b8] ;  /* 0x0000ae0000047ab9 */ /* 0x000fe20000000800 */
[----:B------:R-:W-:-:S02]  /*c380*/  LOP3.LUT R11, R19, 0x40, RZ, 0xfc, !PT ;  /* 0x00000040130b7812 */ /* 0x000fc400078efcff */
[----:B------:R-:W-:Y:S01]  /*c390*/  LOP3.LUT R10, R19, 0x80, RZ, 0xfc, !PT ;  /* 0x00000080130a7812 */ /* 0x000fe200078efcff */
[----:B------:R-:W-:Y:S01]  /*c3a0*/  IMAD R5, R4, UR5, R5 ;  /* 0x0000000504057c24 */ /* 0x000fe2000f8e0205 */
[----:B------:R-:W-:Y:S02]  /*c3b0*/  IADD3 R6, P3, R2, UR6, RZ ;  /* 0x0000000602067c10 */ /* 0x000fe4000ff7e0ff */
[----:B------:R-:W-:Y:S02]  /*c3c0*/  ISETP.GE.AND P0, PT, R9, UR4, PT ;  /* 0x0000000409007c0c */ /* 0x000fe4000bf06270 */
[----:B------:R-:W-:Y:S02]  /*c3d0*/  ISETP.GE.AND P1, PT, R11, UR4, PT ;  /* 0x000000040b007c0c */ /* 0x000fe4000bf26270 */
[----:B------:R-:W-:Y:S01]  /*c3e0*/  ISETP.GE.AND P2, PT, R10, UR4, PT ;  /* 0x000000040a007c0c */ /* 0x000fe2000bf46270 */
[----:B------:R-:W-:Y:S01]  /*c3f0*/  UMOV UR4, 0xffffffff ;  /* 0xffffffff00047882 */ /* 0x000fe20000000000 */
[----:B------:R-:W-:-:S02]  /*c400*/  LOP3.LUT R18, R18, 0x7f, RZ, 0xc0, !PT ;  /* 0x0000007f12127812 */ /* 0x000fc400078ec0ff */
[----:B------:R-:W-:Y:S02]  /*c410*/  IADD3.X R5, R3, UR7, R5, P3, !PT ;  /* 0x0000000703057c10 */ /* 0x000fe40009ffe405 */
[----:B------:R-:W-:Y:S01]  /*c420*/  SHF.R.U32.HI R10, RZ, 0x2, R18 ;  /* 0x00000002ff0a7819 */ /* 0x000fe20000011612 */
[----:B-1----:R-:W-:Y:S06]  /*c430*/  BRA.DIV UR4, `(.L_x_54) ;  /* 0x0000002204b07947 */ /* 0x002fec000b800000 */
[----:B------:R-:W0:Y:S01]  /*c440*/  SHFL.IDX PT, R3, R6, RZ, 0x1c1f ;  /* 0x001c1fff06037589 */ /* 0x000e2200000e0000 */
[----:B------:R-:W-:Y:S01]  /*c450*/  ULDC UR4, c[0x0][0x288] ;  /* 0x0000a20000047ab9 */ /* 0x000fe20000000800 */
[----:B------:R-:W-:Y:S02]  /*c460*/  IMAD.IADD R0, R10, 0x1, R0 ;  /* 0x000000010a007824 */ /* 0x000fe400078e0200 */
[----:B------:R-:W1:Y:S01]  /*c470*/  SHFL.IDX PT, R2, R5, RZ, 0x1c1f ;  /* 0x001c1fff05027589 */ /* 0x000e6200000e0000 */
[----:B------:R-:W-:-:S05]  /*c480*/  IMAD R4, R7, UR4, RZ ;  /* 0x0000000407047c24 */ /* 0x000fca000f8e02ff */
[----:B------:R-:W-:-:S13]  /*c490*/  ISETP.GE.AND P4, PT, R0, R4, PT ;  /* 0x000000040000720c */ /* 0x000fda0003f86270 */
[----:B0-----:R-:W-:-:S05]  /*c4a0*/  @!P4 IADD3 R3, P3, R9, R3, RZ ;  /* 0x000000030903c210 */ /* 0x001fca0007f7e0ff */
[----:B-1----:R-:W-:-:S05]  /*c4b0*/  @!P4 IMAD.X R2, RZ, RZ, R2, P3 ;  /* 0x000000ffff02c224 */ /* 0x002fca00018e0602 */
[----:B------:R-:W-:-:S04]  /*c4c0*/  @!P4 LOP3.LUT R3, R3, R2, RZ, 0x3c, !PT ;  /* 0x000000020303c212 */ /* 0x000fc800078e3cff */
[----:B------:R-:W-:-:S04]  /*c4d0*/  @!P4 LOP3.LUT R2, R3, R2, RZ, 0x3c, !PT ;  /* 0x000000020302c212 */ /* 0x000fc800078e3cff */
[----:B------:R-:W-:-:S05]  /*c4e0*/  @!P4 LOP3.LUT R3, R3, R2, RZ, 0x3c, !PT ;  /* 0x000000020303c212 */ /* 0x000fca00078e3cff */
[----:B------:R-:W-:Y:S01]  /*c4f0*/  @!PT LDS RZ, [RZ] ;  /* 0x00000000fffff984 */ /* 0x000fe20000000800 */
[----:B-----5:R-:W-:Y:S04]  /*c500*/  @!P4 LDGSTS.E.BYPASS.LTC128B.128 [R8+0x14400], desc[UR48][R2.64], !P0 ;  /* 0x144000000208cfae */ /* 0x020fe8000c101d70 */
[----:B------:R-:W-:Y:S04]  /*c510*/  @!P4 LDGSTS.E.BYPASS.LTC128B.128 [R8+0x16400], desc[UR48][R2.64+0x40], !P1 ;  /* 0x164000400208cfae */ /* 0x000fe8000c901d70 */
[----:B------:R0:W-:Y:S02]  /*c520*/  @!P4 LDGSTS.E.BYPASS.LTC128B.128 [R8+0x18400], desc[UR48][R2.64+0x80], !P2 ;  /* 0x184000800208cfae */ /* 0x0001e4000d101d70 */
[----:B0-----:R-:W-:-:S02]  /*c530*/  VIADD R2, R0, 0x20 ;  /* 0x0000002000027836 */ /* 0x001fc40000000000 */
[----:B------:R-:W0:Y:S03]  /*c540*/  SHFL.IDX PT, R3, R6, 0x1, 0x1c1f ;  /* 0x003c1f0006037f89 */ /* 0x000e2600000e0000 */
[----:B------:R-:W-:Y:S02]  /*c550*/  ISETP.GE.AND P3, PT, R2, R4, PT ;  /* 0x000000040200720c */ /* 0x000fe40003f66270 */
[----:B------:R-:W1:Y:S11]  /*c560*/  SHFL.IDX PT, R2, R5, 0x1, 0x1c1f ;  /* 0x003c1f0005027f89 */ /* 0x000e7600000e0000 */
[----:B0-----:R-:W-:-:S05]  /*c570*/  @!P3 IADD3 R3, P4, R9, R3, RZ ;  /* 0x000000030903b210 */ /* 0x001fca0007f9e0ff */
[----:B-1----:R-:W-:-:S05]  /*c580*/  @!P3 IMAD.X R2, RZ, RZ, R2, P4 ;  /* 0x000000ffff02b224 */ /* 0x002fca00020e0602 */
[----:B------:R-:W-:-:S04]  /*c590*/  @!P3 LOP3.LUT R3, R3, R2, RZ, 0x3c, !PT ;  /* 0x000000020303b212 */ /* 0x000fc800078e3cff */
[----:B------:R-:W-:-:S04]  /*c5a0*/  @!P3 LOP3.LUT R2, R3, R2, RZ, 0x3c, !PT ;  /* 0x000000020302b212 */ /* 0x000fc800078e3cff */
[----:B------:R-:W-:-:S05]  /*c5b0*/  @!P3 LOP3.LUT R3, R3, R2, RZ, 0x3c, !PT ;  /* 0x000000020303b212 */ /* 0x000fca00078e3cff */
[----:B------:R-:W-:Y:S04]  /*c5c0*/  @!P3 LDGSTS.E.BYPASS.LTC128B.128 [R8+0x14c00], desc[UR48][R2.64], !P0 ;  /* 0x14c000000208bfae */ /* 0x000fe8000c101d70 */
[----:B------:R-:W-:Y:S04]  /*c5d0*/  @!P3 LDGSTS.E.BYPASS.LTC128B.128 [R8+0x16c00], desc[UR48][R2.64+0x40], !P1 ;  /* 0x16c000400208bfae */ /* 0x000fe8000c901d70 */
[----:B------:R0:W-:Y:S02]  /*c5e0*/  @!P3 LDGSTS.E.BYPASS.LTC128B.128 [R8+0x18c00], desc[UR48][R2.64+0x80], !P2 ;  /* 0x18c000800208bfae */ /* 0x0001e4000d101d70 */
[----:B0-----:R-:W-:-:S02]  /*c5f0*/  VIADD R2, R0, 0x40 ;  /* 0x0000004000027836 */ /* 0x001fc40000000000 */
[----:B------:R-:W0:Y:S03]  /*c600*/  SHFL.IDX PT, R3, R6, 0x2, 0x1c1f ;  /* 0x005c1f0006037f89 */ /* 0x000e2600000e0000 */
[----:B------:R-:W-:Y:S02]  /*c610*/  ISETP.GE.AND P3, PT, R2, R4, PT ;  /* 0x000000040200720c */ /* 0x000fe40003f66270 */
[----:B------:R-:W1:Y:S04]  /*c620*/  SHFL.IDX PT, R2, R5, 0x2, 0x1c1f ;  /* 0x005c1f0005027f89 */ /* 0x000e6800000e0000 */
[----:B------:R-:W2:Y:S07]  /*c630*/  SHFL.IDX PT, R5, R5, 0x3, 0x1c1f ;  /* 0x007c1f0005057f89 */ /* 0x000eae00000e0000 */
[----:B0-----:R-:W-:-:S05]  /*c640*/  @!P3 IADD3 R3, P4, R9, R3, RZ ;  /* 0x000000030903b210 */ /* 0x001fca0007f9e0ff */
[----:B-1----:R-:W-:-:S05]  /*c650*/  @!P3 IMAD.X R2, RZ, RZ, R2, P4 ;  /* 0x000000ffff02b224 */ /* 0x002fca00020e0602 */
[----:B------:R-:W-:-:S04]  /*c660*/  @!P3 LOP3.LUT R3, R3, R2, RZ, 0x3c, !PT ;  /* 0x000000020303b212 */ /* 0x000fc800078e3cff */
[----:B------:R-:W-:-:S04]  /*c670*/  @!P3 LOP3.LUT R2, R3, R2, RZ, 0x3c, !PT ;  /* 0x000000020302b212 */ /* 0x000fc800078e3cff */
[----:B------:R-:W-:-:S05]  /*c680*/  @!P3 LOP3.LUT R3, R3, R2, RZ, 0x3c, !PT ;  /* 0x000000020303b212 */ /* 0x000fca00078e3cff */
[----:B------:R-:W-:Y:S04]  /*c690*/  @!P3 LDGSTS.E.BYPASS.LTC128B.128 [R8+0x15400], desc[UR48][R2.64], !P0 ;  /* 0x154000000208bfae */ /* 0x000fe8000c101d70 */
[----:B------:R-:W-:Y:S04]  /*c6a0*/  @!P3 LDGSTS.E.BYPASS.LTC128B.128 [R8+0x17400], desc[UR48][R2.64+0x40], !P1 ;  /* 0x174000400208bfae */ /* 0x000fe8000c901d70 */
[----:B------:R0:W-:Y:S04]  /*c6b0*/  @!P3 LDGSTS.E.BYPASS.LTC128B.128 [R8+0x19400], desc[UR48][R2.64+0x80], !P2 ;  /* 0x194000800208bfae */ /* 0x0001e8000d101d70 */
[----:B0-2---:R0:W1:Y:S02]  /*c6c0*/  SHFL.IDX PT, R2, R6, 0x3, 0x1c1f ;  /* 0x007c1f0006027f89 */ /* 0x00506400000e0000 */
.L_x_117:
[----:B------:R-:W-:Y:S01]  /*c6d0*/  VIADD R0, R0, 0x60 ;  /* 0x0000006000007836 */ /* 0x000fe20000000000 */
[----:B------:R-:W-:Y:S04]  /*c6e0*/  BSSY B0, `(.L_x_55) ;  /* 0x000000b000007945 */ /* 0x000fe80003800000 */
[----:B------:R-:W-:-:S13]  /*c6f0*/  ISETP.GE.AND P3, PT, R0, R4, PT ;  /* 0x000000040000720c */ /* 0x000fda0003f66270 */
[----:B------:R-:W-:Y:S05]  /*c700*/  @P3 BRA `(.L_x_56) ;  /* 0x0000000000203947 */ /* 0x000fea0003800000 */
[----:B-1----:R-:W-:-:S05]  /*c710*/  IADD3 R2, P3, R9, R2, RZ ;  /* 0x0000000209027210 */ /* 0x002fca0007f7e0ff */
[----:B------:R-:W-:-:S05]  /*c720*/  IMAD.X R3, RZ, RZ, R5, P3 ;  /* 0x000000ffff037224 */ /* 0x000fca00018e0605 */
[----:B------:R-:W-:Y:S01]  /*c730*/  @!PT LDS RZ, [RZ] ;  /* 0x00000000fffff984 */ /* 0x000fe20000000800 */
[----:B------:R-:W-:Y:S01]  /*c740*/  @!PT LDS RZ, [RZ] ;  /* 0x00000000fffff984 */ /* 0x000fe20000000800 */
[----:B------:R-:W-:Y:S01]  /*c750*/  @!PT LDS RZ, [RZ] ;  /* 0x00000000fffff984 */ /* 0x000fe20000000800 */
[----:B------:R2:W-:Y:S04]  /*c760*/  LDGSTS.E.BYPASS.LTC128B.128 [R8+0x15c00], desc[UR48][R2.64], !P0 ;  /* 0x15c0000002087fae */ /* 0x0005e8000c101d70 */
[----:B------:R2:W-:Y:S04]  /*c770*/  LDGSTS.E.BYPASS.LTC128B.128 [R8+0x17c00], desc[UR48][R2.64+0x40], !P1 ;  /* 0x17c0004002087fae */ /* 0x0005e8000c901d70 */
[----:B------:R2:W-:Y:S02]  /*c780*/  LDGSTS.E.BYPASS.LTC128B.128 [R8+0x19c00], desc[UR48][R2.64+0x80], !P2 ;  /* 0x19c0008002087fae */ /* 0x0005e4000d101d70 */
.L_x_56:
[----:B------:R-:W-:Y:S05]  /*c790*/  BSYNC B0 ;  /* 0x0000000000007941 */ /* 0x000fea0003800000 */
.L_x_55:
[----:B------:R-:W-:Y:S01]  /*c7a0*/  NOP ;  /* 0x0000000000007918 */ /* 0x000fe20000000000 */
[----:B------:R-:W-:Y:S01]  /*c7b0*/  SYNCS.ARRIVE.TRANS64.RED.A0T1 RZ, [UR41+0x29800], RZ ;  /* 0x029800ffffff79a7 */ /* 0x000fe20008200429 */
[----:B------:R-:W-:Y:S01]  /*c7c0*/  ARRIVES.LDGSTSBAR.64.TRANSCNT [UR41+0x29800] ;  /* 0x02980000ff0079b0 */ /* 0x000fe20008000aa9 */
[----:B------:R-:W-:Y:S01]  /*c7d0*/  NOP ;  /* 0x0000000000007918 */ /* 0x000fe20000000000 */
[----:B------:R-:W-:Y:S01]  /*c7e0*/  ULOP3.LUT UR4, UR46, 0x1, URZ, 0xc, !UPT ;  /* 0x000000012e047892 */ /* 0x000fe2000f8e0c3f */
[----:B------:R-:W-:Y:S05]  /*c7f0*/  SYNCS.ARRIVE.TRANS64.A1T0 RZ, [UR41+0x29800], RZ ;  /* 0x029800ffffff79a7 */ /* 0x000fea0008100029 */
[----:B------:R-:W-:-:S05]  /*c800*/  IMAD.U32 R0, RZ, RZ, UR4 ;  /* 0x00000004ff007e24 */ /* 0x000fca000f8e00ff */
[----:B------:R-:W-:-:S04]  /*c810*/  SHF.L.U32 R0, R0, 0x1f, RZ ;  /* 0x0000001f00007819 */ /* 0x000fc800000006ff */
[----:B------:R-:W3:Y:S02]  /*c820*/  SYNCS.PHASECHK.TRANS64.TRYWAIT P0, [UR41+0x29820], R0 ;  /* 0x02982000ff0075a7 */ /* 0x000ee40008000169 */
[----:B---3--:R-:W-:Y:S05]  /*c830*/  @!P0 BRA `(.L_x_57) ;  /* 0x0000002400108947 */ /* 0x008fea0003800000 */
.L_x_118:
[----:B------:R-:W-:-:S06]  /*c840*/  UISETP.GE.AND UP0, UPT, UR40, 0xa1, UPT ;  /* 0x000000a12800788c */ /* 0x000fcc000bf06270 */
[----:B------:R-:W-:-:S13]  /*c850*/  PLOP3.LUT P0, PT, PT, PT, UP0, 0x80, 0x0 ;  /* 0x000000000000781c */ /* 0x000fda0003f0f008 */
[----:B------:R-:W-:Y:S05]  /*c860*/  @!P0 BRA `(.L_x_58) ;  /* 0x0000001000008947 */ /* 0x000fea0003800000 */
[----:B--2---:R2:W5:Y:S01]  /*c870*/  LDL.LU R0, [R1] ;  /* 0x0000000001007983 */ /* 0x0045620000300800 */
[----:B------:R-:W-:Y:S01]  /*c880*/  UIADD3 UR4, UR39, -0x2, URZ ;  /* 0xfffffffe27047890 */ /* 0x000fe2000fffe03f */
[----:B------:R-:W-:-:S05]  /*c890*/  IMAD.MOV.U32 R3, RZ, RZ, R17 ;  /* 0x000000ffff037224 */ /* 0x000fca00078e0011 */
[----:B-1----:R-:W-:-:S07]  /*c8a0*/  IMAD.U32 R2, RZ, RZ, UR4 ;  /* 0x00000004ff027e24 */ /* 0x002fce000f8e00ff */
.L_x_80:
[----:B------:R-:W3:Y:S01]  /*c8b0*/  LDL R4, [R1+0x4] ;  /* 0x0000040001047983 */ /* 0x000ee20000100800 */
[----:B------:R-:W-:Y:S01]  /*c8c0*/  VIADD R17, R3, 0x1 ;  /* 0x0000000103117836 */ /* 0x000fe20000000000 */
[----:B------:R-:W-:Y:S04]  /*c8d0*/  BSSY B0, `(.L_x_59) ;  /* 0x0000089000007945 */ /* 0x000fe80003800000 */
[----:B------:R-:W-:-:S04]  /*c8e0*/  ISETP.NE.AND P0, PT, R17, 0x2, PT ;  /* 0x000000021100780c */ /* 0x000fc80003f05270 */
[----:B------:R-:W-:Y:S02]  /*c8f0*/  SEL R5, RZ, 0x1, P0 ;  /* 0x00000001ff057807 */ /* 0x000fe40000000000 */
[----:B------:R-:W-:Y:S02]  /*c900*/  SEL R17, R17, RZ, P0 ;  /* 0x000000ff11117207 */ /* 0x000fe40000000000 */
[----:B0----5:R-:W-:-:S05]  /*c910*/  LOP3.LUT R9, R0, R5, RZ, 0x3c, !PT ;  /* 0x0000000500097212 */ /* 0x021fca00078e3cff */
[----:B------:R1:W-:Y:S01]  /*c920*/  STL [R1], R9 ;  /* 0x0000000901007387 */ /* 0x0003e20000100800 */
[----:B---3--:R-:W-:-:S13]  /*c930*/  LOP3.LUT P1, RZ, R4, 0x2, RZ, 0xc0, !PT ;  /* 0x0000000204ff7812 */ /* 0x008fda000782c0ff */
[----:B-1----:R-:W-:Y:S05]  /*c940*/  @!P1 BRA `(.L_x_60) ;  /* 0x0000000800049947 */ /* 0x002fea0003800000 */
[----:B------:R-:W-:Y:S01]  /*c950*/  LOP3.LUT P1, RZ, R4, 0x1, RZ, 0xc0, !PT ;  /* 0x0000000104ff7812 */ /* 0x000fe2000782c0ff */
[----:B------:R-:W-:-:S12]  /*c960*/  IMAD.MOV.U32 R8, RZ, RZ, R2 ;  /* 0x000000ffff087224 */ /* 0x000fd800078e0002 */
[----:B------:R-:W-:Y:S05]  /*c970*/  @!P1 BRA `(.L_x_61) ;  /* 0x0000000000509947 */ /* 0x000fea0003800000 */
[----:B------:R-:W3:Y:S01]  /*c980*/  LDL R10, [R1+0xc] ;  /* 0x00000c00010a7983 */ /* 0x000ee20000100800 */
[----:B------:R-:W1:Y:S01]  /*c990*/  LDC R8, c[0x0][0x43c] ;  /* 0x00010f00ff087b82 */ /* 0x000e620000000800 */
[----:B------:R-:W-:Y:S02]  /*c9a0*/  ULDC.64 UR4, c[0x0][0x428] ;  /* 0x00010a0000047ab9 */ /* 0x000fe40000000a00 */
[----:B------:R-:W4:Y:S01]  /*c9b0*/  LDL R7, [R1+0x8] ;  /* 0x0000080001077983 */ /* 0x000f220000100800 */
[----:B-1----:R-:W-:-:S13]  /*c9c0*/  ISETP.NE.AND P0, PT, R8, 0x1, PT ;  /* 0x000000010800780c */ /* 0x002fda0003f05270 */
[----:B------:R-:W0:Y:S02]  /*c9d0*/  @P0 LDC.64 R4, c[0x0][0x440] ;  /* 0x00011000ff040b82 */ /* 0x000e240000000a00 */
[----:B0-----:R-:W-:-:S04]  /*c9e0*/  @P0 IMAD.HI.U32 R6, R2, R4, RZ ;  /* 0x0000000402060227 */ /* 0x001fc800078e00ff */
[----:B------:R-:W-:Y:S01]  /*c9f0*/  IMAD.MOV.U32 R4, RZ, RZ, R2 ;  /* 0x000000ffff047224 */ /* 0x000fe200078e0002 */
[----:B------:R-:W-:-:S05]  /*ca00*/  @P0 SHF.R.U32.HI R4, RZ, R5, R6 ;  /* 0x00000005ff040219 */ /* 0x000fca0000011606 */
[----:B------:R-:W-:-:S04]  /*ca10*/  IMAD.MOV R5, RZ, RZ, -R4 ;  /* 0x000000ffff057224 */ /* 0x000fc800078e0a04 */
[----:B------:R-:W-:Y:S01]  /*ca20*/  IMAD R8, R8, R5, R2 ;  /* 0x0000000508087224 */ /* 0x000fe200078e0202 */
[----:B------:R-:W-:Y:S01]  /*ca30*/  SHF.R.S32.HI R5, RZ, 0x1f, R4 ;  /* 0x0000001fff057819 */ /* 0x000fe20000011404 */
[----:B---3--:R-:W-:-:S04]  /*ca40*/  IMAD R6, R10, UR4, RZ ;  /* 0x000000040a067c24 */ /* 0x008fc8000f8e02ff */
[C---:B----4-:R-:W-:Y:S02]  /*ca50*/  IMAD R6, R7.reuse, UR5, R6 ;  /* 0x0000000507067c24 */ /* 0x050fe4000f8e0206 */
[----:B------:R-:W-:Y:S01]  /*ca60*/  IMAD.WIDE.U32 R4, R7, UR4, R4 ;  /* 0x0000000407047c25 */ /* 0x000fe2000f8e0004 */
[----:B------:R-:W-:-:S03]  /*ca70*/  ULDC.64 UR4, c[0x0][0x418] ;  /* 0x0001060000047ab9 */ /* 0x000fc60000000a00 */
[----:B------:R-:W-:Y:S01]  /*ca80*/  IMAD.IADD R5, R6, 0x1, R5 ;  /* 0x0000000106057824 */ /* 0x000fe200078e0205 */
[----:B------:R-:W-:-:S04]  /*ca90*/  LEA R6, P0, R4, UR4, 0x2 ;  /* 0x0000000404067c11 */ /* 0x000fc8000f8010ff */
[----:B------:R-:W-:-:S05]  /*caa0*/  LEA.HI.X R7, R4, UR5, R5, 0x2, P0 ;  /* 0x0000000504077c11 */ /* 0x000fca00080f1405 */
[----:B------:R1:W5:Y:S04]  /*cab0*/  LDG.E R16, desc[UR48][R6.64] ;  /* 0x0000003006107981 */ /* 0x000368000c1e1900 */
.L_x_61:
[----:B------:R-:W3:Y:S01]  /*cac0*/  S2R R4, SR_TID.X ;  /* 0x0000000000047919 */ /* 0x000ee20000002100 */
[----:B01----:R-:W-:Y:S01]  /*cad0*/  LEA R6, R17, UR41, 0x3 ;  /* 0x0000002911067c11 */ /* 0x003fe2000f8e18ff */
[----:B------:R-:W-:Y:S01]  /*cae0*/  BSSY B1, `(.L_x_62) ;  /* 0x0000006000017945 */ /* 0x000fe20003800000 */
[----:B---3--:R-:W-:Y:S02]  /*caf0*/  LOP3.LUT R5, R4, 0x7f, RZ, 0xc0, !PT ;  /* 0x0000007f04057812 */ /* 0x008fe400078ec0ff */
[----:B------:R-:W-:Y:S02]  /*cb00*/  SHF.L.U32 R4, R9, 0x1f, RZ ;  /* 0x0000001f09047819 */ /* 0x000fe400000006ff */
[----:B------:R-:W-:Y:S02]  /*cb10*/  ISETP.NE.AND P1, PT, R5, RZ, PT ;  /* 0x000000ff0500720c */ /* 0x000fe40003f25270 */
[----:B------:R-:W0:Y:S02]  /*cb20*/  SYNCS.PHASECHK.TRANS64.TRYWAIT P0, [R6+URZ+0x29880], R4 ;  /* 0x02988004060075a7 */ /* 0x000e24000800017f */
[----:B0-----:R-:W-:Y:S09]  /*cb30*/  @!P0 BRA `(.L_x_63) ;  /* 0x0000002000688947 */ /* 0x001ff20003800000 */
.L_x_119:
[----:B------:R-:W-:Y:S05]  /*cb40*/  BSYNC B1 ;  /* 0x0000000000017941 */ /* 0x000fea0003800000 */
.L_x_62:
[----:B------:R-:W-:Y:S04]  /*cb50*/  BSSY B1, `(.L_x_64) ;  /* 0x0000009000017945 */ /* 0x000fe80003800000 */
[----:B------:R-:W-:Y:S05]  /*cb60*/  @P1 BRA `(.L_x_65) ;  /* 0x00000000001c1947 */ /* 0x000fea0003800000 */
[----:B------:R-:W1:Y:S02]  /*cb70*/  S2R R5, SR_TID.X ;  /* 0x0000000000057919 */ /* 0x000e640000002100 */
[----:B-1----:R-:W-:Y:S01]  /*cb80*/  LOP3.LUT R7, R5, 0x1f, RZ, 0xc0, !PT ;  /* 0x0000001f05077812 */ /* 0x002fe200078ec0ff */
[----:B------:R-:W-:-:S03]  /*cb90*/  IMAD.MOV.U32 R5, RZ, RZ, 0x5000 ;  /* 0x00005000ff057424 */ /* 0x000fc600078e00ff */
[----:B------:R-:W-:Y:S01]  /*cba0*/  ISETP.NE.AND P0, PT, R7, RZ, PT ;  /* 0x000000ff0700720c */ /* 0x000fe20003f05270 */
[----:B------:R1:W-:-:S12]  /*cbb0*/  SYNCS.ARRIVE.TRANS64 RZ, [R6+URZ+0x29870], R5 ;  /* 0x0298700506ff79a7 */ /* 0x0003d8000800003f */
[----:B-1----:R-:W-:Y:S05]  /*cbc0*/  @!P0 BRA `(.L_x_65) ;  /* 0x0000000000048947 */ /* 0x002fea0003800000 */
[----:B------:R-:W-:Y:S01]  /*cbd0*/  BPT.TRAP 0x1 ;  /* 0x000000040000795c */ /* 0x000fe20000300000 */
.L_x_65:
[----:B------:R-:W-:Y:S05]  /*cbe0*/  BSYNC B1 ;  /* 0x0000000000017941 */ /* 0x000fea0003800000 */
.L_x_64:
[----:B------:R-:W-:Y:S01]  /*cbf0*/  IMAD.MOV.U32 R10, RZ, RZ, RZ ;  /* 0x000000ffff0a7224 */ /* 0x000fe200078e00ff */
[----:B------:R-:W-:Y:S01]  /*cc00*/  UIADD3 UR4, UP0, UR52, 0x470, URZ ;  /* 0x0000047034047890 */ /* 0x000fe2000ff1e03f */
[----:B------:R-:W-:Y:S01]  /*cc10*/  IMAD.U32 R7, RZ, RZ, UR41 ;  /* 0x00000029ff077e24 */ /* 0x000fe2000f8e00ff */
[----:B------:R-:W-:Y:S01]  /*cc20*/  PLOP3.LUT P0, PT, PT, PT, PT, 0x80, 0x0 ;  /* 0x000000000000781c */ /* 0x000fe20003f0f070 */
[----:B------:R-:W-:Y:S01]  /*cc30*/  IMAD R8, R8, 0xa0, RZ ;  /* 0x000000a008087824 */ /* 0x000fe200078e02ff */
[----:B------:R-:W-:Y:S01]  /*cc40*/  R2UR UR10, R10 ;  /* 0x000000000a0a72ca */ /* 0x000fe200000e0000 */
[----:B------:R-:W-:Y:S01]  /*cc50*/  IMAD R5, R17, 0x5000, R7 ;  /* 0x0000500011057824 */ /* 0x000fe200078e0207 */
[----:B------:R-:W-:Y:S01]  /*cc60*/  UIADD3.X UR5, URZ, UR53, URZ, UP0, !UPT ;  /* 0x000000353f057290 */ /* 0x000fe200087fe43f */
[----:B------:R-:W-:Y:S01]  /*cc70*/  VIADD R9, R6, 0x29870 ;  /* 0x0002987006097836 */ /* 0x000fe20000000000 */
[----:B------:R-:W-:Y:S01]  /*cc80*/  UMOV UR6, 0x0 ;  /* 0x0000000000067882 */ /* 0x000fe20000000000 */
[----:B------:R-:W-:Y:S01]  /*cc90*/  VIADD R5, R5, 0xa400 ;  /* 0x0000a40005057836 */ /* 0x000fe20000000000 */
[----:B------:R-:W-:-:S09]  /*cca0*/  UMOV UR7, 0x14f00000 ;  /* 0x14f0000000077882 */ /* 0x000fd20000000000 */
.L_x_66:
[----:B------:R-:W-:-:S13]  /*ccb0*/  @P0 ELECT P2, URZ, PT ;  /* 0x00000000003f082f */ /* 0x000fda0003840000 */
[----:B-----5:R-:W-:Y:S01]  /*ccc0*/  @P2 R2UR UR13, R16 ;  /* 0x00000000100d22ca */ /* 0x020fe200000e0000 */
[----:B------:R-:W-:Y:S01]  /*ccd0*/  UMOV UR12, UR36 ;  /* 0x00000024000c7c82 */ /* 0x000fe20008000000 */
[----:B------:R-:W-:Y:S02]  /*cce0*/  @P2 R2UR UR11, R8 ;  /* 0x00000000080b22ca */ /* 0x000fe400000e0000 */
[----:B------:R-:W-:Y:S02]  /*ccf0*/  @P2 R2UR UR9, R9 ;  /* 0x00000000090922ca */ /* 0x000fe400000e0000 */
[----:B------:R-:W-:Y:S02]  /*cd00*/  @P2 R2UR UR8, R5 ;  /* 0x00000000050822ca */ /* 0x000fe400000e0000 */
[----:B------:R-:W-:Y:S02]  /*cd10*/  @P2 PLOP3.LUT P0, PT, P2, PT, PT, 0x8, 0x0 ;  /* 0x000000000000281c */ /* 0x000fe4000170e170 */
[----:B------:R-:W-:-:S09]  /*cd20*/  PLOP3.LUT P2, PT, PT, PT, PT, 0x8, 0x0 ;  /* 0x000000000000781c */ /* 0x000fd20003f4e170 */
[----:B------:R1:W-:Y:S02]  /*cd30*/  UTMALDG.4D [UR8], [UR4], desc[UR6] ;  /* 0x00000608040075b4 */ /* 0x0003e40008019000 */
[----:B-1----:R-:W-:Y:S05]  /*cd40*/  @P0 BRA.U.ANY `(.L_x_66) ;  /* 0xfffffffd00d80947 */ /* 0x002fea000393ffff */
[----:B------:R-:W1:Y:S01]  /*cd50*/  SYNCS.PHASECHK.TRANS64.TRYWAIT P0, [R6+URZ+0x29840], R4 ;  /* 0x02984004060075a7 */ /* 0x000e62000800017f */
[----:B------:R-:W-:Y:S04]  /*cd60*/  BSSY B1, `(.L_x_67) ;  /* 0x0000002000017945 */ /* 0x000fe80003800000 */
[----:B-1----:R-:W-:Y:S05]  /*cd70*/  @!P0 BRA `(.L_x_68) ;  /* 0x0000001c00ec8947 */ /* 0x002fea0003800000 */
.L_x_120:
[----:B------:R-:W-:Y:S05]  /*cd80*/  BSYNC B1 ;  /* 0x0000000000017941 */ /* 0x000fea0003800000 */
.L_x_67:
[----:B------:R-:W-:Y:S01]  /*cd90*/  BSSY B1, `(.L_x_69) ;  /* 0x000000b000017945 */ /* 0x000fe20003800000 */
[----:B01----:R-:W-:Y:S02]  /*cda0*/  IMAD.MOV.U32 R4, RZ, RZ, 0x0 ;  /* 0x00000000ff047424 */ /* 0x003fe400078e00ff */
[----:B------:R-:W-:Y:S01]  /*cdb0*/  IMAD.MOV.U32 R5, RZ, RZ, 0x14f00000 ;  /* 0x14f00000ff057424 */ /* 0x000fe200078e00ff */
[----:B------:R-:W-:Y:S06]  /*cdc0*/  @P1 BRA `(.L_x_70) ;  /* 0x00000000001c1947 */ /* 0x000fec0003800000 */
[----:B------:R-:W0:Y:S02]  /*cdd0*/  S2R R9, SR_TID.X ;  /* 0x0000000000097919 */ /* 0x000e240000002100 */
[----:B0-----:R-:W-:Y:S01]  /*cde0*/  LOP3.LUT R11, R9, 0x1f, RZ, 0xc0, !PT ;  /* 0x0000001f090b7812 */ /* 0x001fe200078ec0ff */
[----:B------:R-:W-:-:S03]  /*cdf0*/  IMAD.MOV.U32 R9, RZ, RZ, 0x7800 ;  /* 0x00007800ff097424 */ /* 0x000fc600078e00ff */
[----:B------:R-:W-:Y:S01]  /*ce00*/  ISETP.NE.AND P0, PT, R11, RZ, PT ;  /* 0x000000ff0b00720c */ /* 0x000fe20003f05270 */
[----:B------:R0:W-:-:S12]  /*ce10*/  SYNCS.ARRIVE.TRANS64 RZ, [R6+URZ+0x29830], R9 ;  /* 0x0298300906ff79a7 */ /* 0x0001d8000800003f */
[----:B0-----:R-:W-:Y:S05]  /*ce20*/  @!P0 BRA `(.L_x_70) ;  /* 0x0000000000048947 */ /* 0x001fea0003800000 */
[----:B------:R-:W-:Y:S01]  /*ce30*/  BPT.TRAP 0x1 ;  /* 0x000000040000795c */ /* 0x000fe20000300000 */
.L_x_70:
[----:B------:R-:W-:Y:S05]  /*ce40*/  BSYNC B1 ;  /* 0x0000000000017941 */ /* 0x000fea0003800000 */
.L_x_69:
[----:B------:R-:W-:Y:S01]  /*ce50*/  R2UR UR10, R10 ;  /* 0x000000000a0a72ca */ /* 0x000fe200000e0000 */
[----:B------:R-:W-:Y:S01]  /*ce60*/  IMAD R7, R17, 0x7800, R7 ;  /* 0x0000780011077824 */ /* 0x000fe200078e0207 */
[----:B------:R-:W-:Y:S01]  /*ce70*/  R2UR UR6, R4 ;  /* 0x00000000040672ca */ /* 0x000fe200000e0000 */
[----:B------:R-:W-:Y:S01]  /*ce80*/  UIADD3 UR4, UP0, UR52, 0x370, URZ ;  /* 0x0000037034047890 */ /* 0x000fe2000ff1e03f */
[----:B------:R-:W-:Y:S01]  /*ce90*/  R2UR UR7, R5 ;  /* 0x00000000050772ca */ /* 0x000fe200000e0000 */
[----:B------:R-:W-:Y:S01]  /*cea0*/  VIADD R6, R6, 0x29830 ;  /* 0x0002983006067836 */ /* 0x000fe20000000000 */
[----:B------:R-:W-:Y:S01]  /*ceb0*/  PLOP3.LUT P0, PT, PT, PT, PT, 0x80, 0x0 ;  /* 0x000000000000781c */ /* 0x000fe20003f0f070 */
[----:B------:R-:W-:Y:S01]  /*cec0*/  VIADD R9, R7, 0x1a400 ;  /* 0x0001a40007097836 */ /* 0x000fe20000000000 */
[----:B------:R-:W-:-:S12]  /*ced0*/  UIADD3.X UR5, URZ, UR53, URZ, UP0, !UPT ;  /* 0x000000353f057290 */ /* 0x000fd800087fe43f */
.L_x_71:
[----:B------:R-:W-:-:S13]  /*cee0*/  @P0 ELECT P1, URZ, PT ;  /* 0x00000000003f082f */ /* 0x000fda0003820000 */
[----:B------:R-:W-:Y:S01]  /*cef0*/  @P1 R2UR UR13, R16 ;  /* 0x00000000100d12ca */ /* 0x000fe200000e0000 */
[----:B------:R-:W-:Y:S01]  /*cf00*/  UMOV UR12, UR36 ;  /* 0x00000024000c7c82 */ /* 0x000fe20008000000 */
[----:B------:R-:W-:Y:S02]  /*cf10*/  @P1 R2UR UR11, R8 ;  /* 0x00000000080b12ca */ /* 0x000fe400000e0000 */
[----:B------:R-:W-:Y:S02]  /*cf20*/  @P1 R2UR UR9, R6 ;  /* 0x00000000060912ca */ /* 0x000fe400000e0000 */
[----:B------:R-:W-:Y:S02]  /*cf30*/  @P1 R2UR UR8, R9 ;  /* 0x00000000090812ca */ /* 0x000fe400000e0000 */
[----:B------:R-:W-:Y:S02]  /*cf40*/  @P1 PLOP3.LUT P0, PT, P1, PT, PT, 0x8, 0x0 ;  /* 0x000000000000181c */ /* 0x000fe40000f0e170 */
[----:B------:R-:W-:-:S09]  /*cf50*/  PLOP3.LUT P1, PT, PT, PT, PT, 0x8, 0x0 ;  /* 0x000000000000781c */ /* 0x000fd20003f2e170 */
[----:B------:R0:W-:Y:S02]  /*cf60*/  UTMALDG.4D [UR8], [UR4], desc[UR6] ;  /* 0x00000608040075b4 */ /* 0x0001e40008019000 */
[----:B0-----:R-:W-:Y:S05]  /*cf70*/  @P0 BRA.U.ANY `(.L_x_71) ;  /* 0xfffffffd00d80947 */ /* 0x001fea000393ffff */
[----:B------:R-:W-:Y:S01]  /*cf80*/  R2UR UR6, R4 ;  /* 0x00000000040672ca */ /* 0x000fe200000e0000 */
[----:B------:R-:W-:Y:S01]  /*cf90*/  VIADD R9, R7, 0x1cc00 ;  /* 0x0001cc0007097836 */ /* 0x000fe20000000000 */
[----:B------:R-:W-:Y:S01]  /*cfa0*/  R2UR UR7, R5 ;  /* 0x00000000050772ca */ /* 0x000fe200000e0000 */
[----:B------:R-:W-:Y:S01]  /*cfb0*/  UMOV UR10, 0x40 ;  /* 0x00000040000a7882 */ /* 0x000fe20000000000 */
[----:B------:R-:W-:-:S13]  /*cfc0*/  PLOP3.LUT P0, PT, PT, PT, PT, 0x80, 0x0 ;  /* 0x000000000000781c */ /* 0x000fda0003f0f070 */
.L_x_72:
        /* <DEDUP_REMOVED lines=15> */
.L_x_73:
        /* <DEDUP_REMOVED lines=10> */
.L_x_60:
[----:B------:R-:W-:Y:S05]  /*d160*/  BSYNC B0 ;  /* 0x0000000000007941 */ /* 0x000fea0003800000 */
.L_x_59:
[----:B------:R-:W-:-:S06]  /*d170*/  UISETP.NE.AND UP0, UPT, UR42, 0x3, UPT ;  /* 0x000000032a00788c */ /* 0x000fcc000bf05270 */
[----:B------:R-:W-:-:S13]  /*d180*/  PLOP3.LUT P0, PT, PT, PT, UP0, 0x80, 0x0 ;  /* 0x000000000000781c */ /* 0x000fda0003f0f008 */
[----:B------:R-:W-:Y:S05]  /*d190*/  @!P0 BRA `(.L_x_74) ;  /* 0x0000000000048947 */ /* 0x000fea0003800000 */
[----:B------:R-:W-:Y:S01]  /*d1a0*/  BPT.TRAP 0x1 ;  /* 0x000000040000795c */ /* 0x000fe20000300000 */
.L_x_74:
[----:B------:R-:W-:Y:S01]  /*d1b0*/  IMAD.U32 R4, RZ, RZ, UR47 ;  /* 0x0000002fff047e24 */ /* 0x000fe2000f8e00ff */
[----:B------:R-:W-:Y:S01]  /*d1c0*/  LEA R18, R3, UR41, 0x3 ;  /* 0x0000002903127c11 */ /* 0x000fe2000f8e18ff */
[----:B------:R-:W-:Y:S03]  /*d1d0*/  BSSY B0, `(.L_x_75) ;  /* 0x0000006000007945 */ /* 0x000fe60003800000 */
[----:B------:R-:W-:Y:S02]  /*d1e0*/  ISETP.NE.AND P1, PT, R4, 0x3, PT ;  /* 0x000000030400780c */ /* 0x000fe40003f25270 */
[----:B------:R-:W-:-:S04]  /*d1f0*/  LOP3.LUT R4, R0, 0x1, RZ, 0x3c, !PT ;  /* 0x0000000100047812 */ /* 0x000fc800078e3cff */
[----:B------:R-:W-:-:S04]  /*d200*/  SHF.L.U32 R4, R4, 0x1f, RZ ;  /* 0x0000001f04047819 */ /* 0x000fc800000006ff */
[----:B------:R-:W1:Y:S02]  /*d210*/  SYNCS.PHASECHK.TRANS64.TRYWAIT P0, [R18+URZ+0x29870], R4 ;  /* 0x02987004120075a7 */ /* 0x000e64000800017f */
[----:B-1----:R-:W-:Y:S05]  /*d220*/  @!P0 BRA `(.L_x_76) ;  /* 0x0000001800d48947 */ /* 0x002fea0003800000 */
.L_x_121:
[----:B------:R-:W-:Y:S05]  /*d230*/  BSYNC B0 ;  /* 0x0000000000007941 */ /* 0x000fea0003800000 */
.L_x_75:
[----:B------:R-:W-:Y:S05]  /*d240*/  @!P1 BRA `(.L_x_77) ;  /* 0x0000000000049947 */ /* 0x000fea0003800000 */
[----:B------:R-:W-:Y:S01]  /*d250*/  BPT.TRAP 0x1 ;  /* 0x000000040000795c */ /* 0x000fe20000300000 */
.L_x_77:
[----:B------:R-:W-:Y:S01]  /*d260*/  SHF.L.U32 R0, R0, 0x1f, RZ ;  /* 0x0000001f00007819 */ /* 0x000fe200000006ff */
[----:B------:R-:W-:-:S03]  /*d270*/  IMAD R12, R3, 0x5000, RZ ;  /* 0x00005000030c7824 */ /* 0x000fc600078e02ff */
[----:B------:R-:W3:Y:S02]  /*d280*/  SYNCS.PHASECHK.TRANS64.TRYWAIT P0, [R18+URZ+0x29860], R0 ;  /* 0x02986000120075a7 */ /* 0x000ee4000800017f */
[----:B---3--:R-:W-:Y:S05]  /*d290*/  @!P0 BRA `(.L_x_78) ;  /* 0x0000001800cc8947 */ /* 0x008fea0003800000 */
.L_x_122:
[----:B-1----:R-:W3:Y:S04]  /*d2a0*/  LDL R4, [R1+0x14] ;  /* 0x0000140001047983 */ /* 0x002ee80000100800 */
[----:B------:R-:W4:Y:S01]  /*d2b0*/  LDL R13, [R1+0x10] ;  /* 0x00001000010d7983 */ /* 0x000f220000100800 */
[----:B------:R-:W-:Y:S05]  /*d2c0*/  WARPSYNC.ALL ;  /* 0x0000000000007948 */ /* 0x000fea0003800000 */
[----:B------:R-:W1:Y:S01]  /*d2d0*/  S2R R3, SR_TID.X ;  /* 0x0000000000037919 */ /* 0x000e620000002100 */
[----:B0-----:R-:W-:Y:S01]  /*d2e0*/  IMAD.MOV.U32 R6, RZ, RZ, 0x40 ;  /* 0x00000040ff067424 */ /* 0x001fe200078e00ff */
[----:B-1----:R-:W-:-:S04]  /*d2f0*/  LOP3.LUT P0, RZ, R3, 0x4, RZ, 0xc0, !PT ;  /* 0x0000000403ff7812 */ /* 0x002fc8000780c0ff */
[----:B------:R-:W-:Y:S02]  /*d300*/  SEL R6, R6, 0xffffffc0, !P0 ;  /* 0xffffffc006067807 */ /* 0x000fe40004000000 */
[C---:B---3--:R-:W-:Y:S02]  /*d310*/  LOP3.LUT R0, R12.reuse, R4, RZ, 0xfc, !PT ;  /* 0x000000040c007212 */ /* 0x048fe400078efcff */
[----:B----4-:R-:W-:-:S03]  /*d320*/  LOP3.LUT R19, R12, R13, RZ, 0xfc, !PT ;  /* 0x0000000d0c137212 */ /* 0x010fc600078efcff */
[----:B------:R-:W0:Y:S01]  /*d330*/  LDSM.16.MT88.4 R8, [R0+UR41+0xa400] ;  /* 0x00a400290008783b */ /* 0x000e220008004200 */
[----:B------:R-:W-:Y:S02]  /*d340*/  VIADD R3, R0, UR41 ;  /* 0x0000002900037c36 */ /* 0x000fe40008000000 */
[----:B------:R-:W-:Y:S02]  /*d350*/  VIADD R19, R19, UR41 ;  /* 0x0000002913137c36 */ /* 0x000fe40008000000 */
[----:B------:R-:W-:Y:S01]  /*d360*/  IMAD.IADD R3, R6, 0x1, R3 ;  /* 0x0000000106037824 */ /* 0x000fe200078e0203 */
[C-C-:B0-----:R-:W-:Y:S02]  /*d370*/  PRMT R4, R8.reuse, 0x6420, R9.reuse ;  /* 0x0000642008047816 */ /* 0x141fe40000000009 */
[----:B------:R-:W-:Y:S02]  /*d380*/  PRMT R5, R8, 0x7531, R9 ;  /* 0x0000753108057816 */ /* 0x000fe40000000009 */
[----:B------:R-:W-:-:S02]  /*d390*/  PRMT R6, R10, 0x6420, R11 ;  /* 0x000064200a067816 */ /* 0x000fc4000000000b */
[----:B------:R-:W-:Y:S02]  /*d3a0*/  PRMT R7, R10, 0x7531, R11 ;  /* 0x000075310a077816 */ /* 0x000fe4000000000b */
[----:B------:R-:W0:Y:S04]  /*d3b0*/  LDSM.16.MT88.4 R8, [R3+0xa400] ;  /* 0x00a400000308783b */ /* 0x000e280000004200 */
[----:B------:R-:W-:Y:S01]  /*d3c0*/  STSM.16.M88.4 [R19+0x400], R4 ;  /* 0x0004000413007844 */ /* 0x000fe20000000200 */
[C-C-:B0-----:R-:W-:Y:S02]  /*d3d0*/  PRMT R12, R8.reuse, 0x6420, R9.reuse ;  /* 0x00006420080c7816 */ /* 0x141fe40000000009 */
[----:B------:R-:W-:Y:S02]  /*d3e0*/  PRMT R13, R8, 0x7531, R9 ;  /* 0x00007531080d7816 */ /* 0x000fe40000000009 */
[----:B------:R-:W-:-:S02]  /*d3f0*/  PRMT R14, R10, 0x6420, R11 ;  /* 0x000064200a0e7816 */ /* 0x000fc4000000000b */
[----:B------:R-:W-:-:S05]  /*d400*/  PRMT R15, R10, 0x7531, R11 ;  /* 0x000075310a0f7816 */ /* 0x000fca000000000b */
[----:B------:R-:W-:Y:S04]  /*d410*/  STSM.16.M88.4 [R19+0xc00], R12 ;  /* 0x000c000c13007844 */ /* 0x000fe80000000200 */
[----:B------:R-:W0:Y:S02]  /*d420*/  LDSM.16.MT88.4 R8, [R0+UR41+0xb400] ;  /* 0x00b400290008783b */ /* 0x000e240008004200 */
        /* <DEDUP_REMOVED lines=29> */
[----:B------:R0:W-:Y:S02]  /*d600*/  STSM.16.M88.4 [R19+0x3400], R4 ;  /* 0x0034000413007844 */ /* 0x0001e40000000200 */
[C-C-:B0-----:R-:W-:Y:S02]  /*d610*/  PRMT R4, R8.reuse, 0x6420, R9.reuse ;  /* 0x0000642008047816 */ /* 0x141fe40000000009 */
[----:B------:R-:W-:-:S02]  /*d620*/  PRMT R5, R8, 0x7531, R9 ;  /* 0x0000753108057816 */ /* 0x000fc40000000009 */
[C-C-:B------:R-:W-:Y:S02]  /*d630*/  PRMT R6, R10.reuse, 0x6420, R11.reuse ;  /* 0x000064200a067816 */ /* 0x140fe4000000000b */
[----:B------:R-:W-:-:S05]  /*d640*/  PRMT R7, R10, 0x7531, R11 ;  /* 0x000075310a077816 */ /* 0x000fca000000000b */
[----:B------:R-:W-:Y:S04]  /*d650*/  STSM.16.M88.4 [R19+0x3c00], R4 ;  /* 0x003c000413007844 */ /* 0x000fe80000000200 */
[----:B------:R-:W0:Y:S04]  /*d660*/  LDSM.16.MT88.4 R12, [R0+UR41+0xe400] ;  /* 0x00e40029000c783b */ /* 0x000e280008004200 */
[----:B------:R-:W1:Y:S01]  /*d670*/  LDSM.16.MT88.4 R4, [R3+0xe400] ;  /* 0x00e400000304783b */ /* 0x000e620000004200 */
[C-C-:B0-----:R-:W-:Y:S02]  /*d680*/  PRMT R8, R12.reuse, 0x6420, R13.reuse ;  /* 0x000064200c087816 */ /* 0x141fe4000000000d */
[----:B------:R-:W-:-:S02]  /*d690*/  PRMT R9, R12, 0x7531, R13 ;  /* 0x000075310c097816 */ /* 0x000fc4000000000d */
[C-C-:B------:R-:W-:Y:S02]  /*d6a0*/  PRMT R10, R14.reuse, 0x6420, R15.reuse ;  /* 0x000064200e0a7816 */ /* 0x140fe4000000000f */
[----:B------:R-:W-:-:S05]  /*d6b0*/  PRMT R11, R14, 0x7531, R15 ;  /* 0x000075310e0b7816 */ /* 0x000fca000000000f */
[----:B------:R1:W-:Y:S02]  /*d6c0*/  STSM.16.M88.4 [R19+0x4400], R8 ;  /* 0x0044000813007844 */ /* 0x0003e40000000200 */
[C-C-:B-1----:R-:W-:Y:S02]  /*d6d0*/  PRMT R8, R4.reuse, 0x6420, R5.reuse ;  /* 0x0000642004087816 */ /* 0x142fe40000000005 */
[----:B------:R-:W-:Y:S02]  /*d6e0*/  PRMT R9, R4, 0x7531, R5 ;  /* 0x0000753104097816 */ /* 0x000fe40000000005 */
[C-C-:B------:R-:W-:Y:S02]  /*d6f0*/  PRMT R10, R6.reuse, 0x6420, R7.reuse ;  /* 0x00006420060a7816 */ /* 0x140fe40000000007 */
[----:B------:R-:W-:-:S05]  /*d700*/  PRMT R11, R6, 0x7531, R7 ;  /* 0x00007531060b7816 */ /* 0x000fca0000000007 */
[----:B------:R0:W-:Y:S01]  /*d710*/  STSM.16.M88.4 [R19+0x4c00], R8 ;  /* 0x004c000813007844 */ /* 0x0001e20000000200 */
[----:B------:R-:W-:Y:S01]  /*d720*/  @!PT LDS RZ, [RZ] ;  /* 0x00000000fffff984 */ /* 0x000fe20000000800 */
[----:B------:R-:W-:Y:S01]  /*d730*/  @!PT LDS RZ, [RZ] ;  /* 0x00000000fffff984 */ /* 0x000fe20000000800 */
[----:B------:R-:W-:Y:S01]  /*d740*/  @!PT LDS RZ, [RZ] ;  /* 0x00000000fffff984 */ /* 0x000fe20000000800 */
[----:B------:R-:W-:Y:S01]  /*d750*/  @!PT LDS RZ, [RZ] ;  /* 0x00000000fffff984 */ /* 0x000fe20000000800 */
[----:B------:R1:W-:Y:S06]  /*d760*/  MEMBAR.ALL.CTA ;  /* 0x0000000000007992 */ /* 0x0003ec0000008000 */
[----:B-1----:R-:W1:Y:S01]  /*d770*/  FENCE.VIEW.ASYNC.S ;  /* 0x00000000000073c6 */ /* 0x002e620000000000 */
[----:B------:R-:W-:Y:S05]  /*d780*/  @!P1 BRA `(.L_x_79) ;  /* 0x0000000000049947 */ /* 0x000fea0003800000 */
[----:B------:R-:W-:Y:S01]  /*d790*/  BPT.TRAP 0x1 ;  /* 0x000000040000795c */ /* 0x000fe20000300000 */
.L_x_79:
[----:B------:R-:W3:Y:S01]  /*d7a0*/  S2R R0, SR_TID.X ;  /* 0x0000000000007919 */ /* 0x000ee20000002100 */
[----:B-1----:R1:W-:Y:S01]  /*d7b0*/  SYNCS.ARRIVE.TRANS64.A1T0 RZ, [R18+URZ+0x29850], RZ ;  /* 0x029850ff12ff79a7 */ /* 0x0023e2000810003f */
[----:B---3--:R-:W-:Y:S01]  /*d7c0*/  LOP3.LUT R0, R0, 0x7f, RZ, 0xc0, !PT ;  /* 0x0000007f00007812 */ /* 0x008fe200078ec0ff */
[----:B------:R-:W-:Y:S03]  /*d7d0*/  BAR.SYNC.DEFER_BLOCKING 0x2, 0x80 ;  /* 0x0082000000007b1d */ /* 0x000fe60000010000 */
[----:B------:R-:W-:-:S03]  /*d7e0*/  ISETP.NE.AND P0, PT, R0, RZ, PT ;  /* 0x000000ff0000720c */ /* 0x000fc60003f05270 */
[----:B------:R3:W5:Y:S10]  /*d7f0*/  LDL R0, [R1] ;  /* 0x0000000001007983 */ /* 0x0007740000100800 */
[----:B-1----:R-:W-:-:S05]  /*d800*/  @!P0 VIADD R18, R18, 0x29880 ;  /* 0x0002988012128836 */ /* 0x002fca0000000000 */
[----:B------:R-:W-:-:S04]  /*d810*/  @!P0 PRMT R18, RZ, 0x654, R18 ;  /* 0x00000654ff128816 */ /* 0x000fc80000000012 */
[----:B------:R3:W-:Y:S01]  /*d820*/  @!P0 SYNCS.ARRIVE.TRANS64.RED.A1T0 RZ, [R18+URZ], RZ ;  /* 0x000000ff12ff89a7 */ /* 0x0007e2000810043f */
[C---:B------:R-:W-:Y:S01]  /*d830*/  ISETP.GT.AND P0, PT, R2.reuse, RZ, PT ;  /* 0x000000ff0200720c */ /* 0x040fe20003f04270 */
[----:B------:R-:W-:Y:S02]  /*d840*/  VIADD R2, R2, 0xffffffff ;  /* 0xffffffff02027836 */ /* 0x000fe40000000000 */
[----:B------:R-:W-:-:S10]  /*d850*/  IMAD.MOV.U32 R3, RZ, RZ, R17 ;  /* 0x000000ffff037224 */ /* 0x000fd400078e0011 */
[----:B---3--:R-:W-:Y:S05]  /*d860*/  @P0 BRA `(.L_x_80) ;  /* 0xfffffff000100947 */ /* 0x008fea000383ffff */
.L_x_58:
[----:B------:R-:W-:-:S06]  /*d870*/  UISETP.NE.AND UP0, UPT, UR42, 0x3, UPT ;  /* 0x000000032a00788c */ /* 0x000fcc000bf05270 */
[----:B------:R-:W-:-:S13]  /*d880*/  PLOP3.LUT P0, PT, PT, PT, UP0, 0x80, 0x0 ;  /* 0x000000000000781c */ /* 0x000fda0003f0f008 */
[----:B------:R-:W-:Y:S05]  /*d890*/  @!P0 BRA `(.L_x_81) ;  /* 0x0000000000048947 */ /* 0x000fea0003800000 */
[----:B------:R-:W-:Y:S01]  /*d8a0*/  BPT.TRAP 0x1 ;  /* 0x000000040000795c */ /* 0x000fe20000300000 */
.L_x_81:
[----:B--2--5:R-:W2:Y:S01]  /*d8b0*/  LDL R0, [R1] ;  /* 0x0000000001007983 */ /* 0x024ea20000100800 */
[----:B------:R-:W-:Y:S01]  /*d8c0*/  LEA R16, R17, UR41, 0x3 ;  /* 0x0000002911107c11 */ /* 0x000fe2000f8e18ff */
[----:B------:R-:W-:Y:S01]  /*d8d0*/  BSSY B0, `(.L_x_82) ;  /* 0x0000007000007945 */ /* 0x000fe20003800000 */
[----:B--2---:R-:W-:Y:S01]  /*d8e0*/  LOP3.LUT R3, R0, 0x1, RZ, 0x3c, !PT ;  /* 0x0000000100037812 */ /* 0x004fe200078e3cff */
[----:B------:R-:W-:-:S03]  /*d8f0*/  IMAD.U32 R0, RZ, RZ, UR47 ;  /* 0x0000002fff007e24 */ /* 0x000fc6000f8e00ff */
[----:B------:R-:W-:Y:S02]  /*d900*/  SHF.L.U32 R3, R3, 0x1f, RZ ;  /* 0x0000001f03037819 */ /* 0x000fe400000006ff */
[----:B------:R-:W-:Y:S02]  /*d910*/  ISETP.NE.AND P1, PT, R0, 0x3, PT ;  /* 0x000000030000780c */ /* 0x000fe40003f25270 */
[----:B------:R-:W2:Y:S02]  /*d920*/  SYNCS.PHASECHK.TRANS64.TRYWAIT P0, [R16+URZ+0x29870], R3 ;  /* 0x02987003100075a7 */ /* 0x000ea4000800017f */
[----:B--2---:R-:W-:Y:S09]  /*d930*/  @!P0 BRA `(.L_x_83) ;  /* 0x0000001400388947 */ /* 0x004ff20003800000 */
.L_x_123:
[----:B------:R-:W-:Y:S05]  /*d940*/  BSYNC B0 ;  /* 0x0000000000007941 */ /* 0x000fea0003800000 */
.L_x_82:
[----:B------:R-:W-:Y:S05]  /*d950*/  @!P1 BRA `(.L_x_84) ;  /* 0x0000000000049947 */ /* 0x000fea0003800000 */
[----:B------:R-:W-:Y:S01]  /*d960*/  BPT.TRAP 0x1 ;  /* 0x000000040000795c */ /* 0x000fe20000300000 */
.L_x_84:
[----:B------:R-:W2:Y:S02]  /*d970*/  LDL R0, [R1] ;  /* 0x0000000001007983 */ /* 0x000ea40000100800 */
[----:B--2---:R-:W-:-:S04]  /*d980*/  SHF.L.U32 R3, R0, 0x1f, RZ ;  /* 0x0000001f00037819 */ /* 0x004fc800000006ff */
[----:B------:R-:W2:Y:S02]  /*d990*/  SYNCS.PHASECHK.TRANS64.TRYWAIT P0, [R16+URZ+0x29860], R3 ;  /* 0x02986003100075a7 */ /* 0x000ea4000800017f */
[----:B--2---:R-:W-:Y:S05]  /*d9a0*/  @!P0 BRA `(.L_x_85) ;  /* 0x0000001400308947 */ /* 0x004fea0003800000 */
.L_x_124:
[----:B-1----:R-:W3:Y:S04]  /*d9b0*/  LDL R2, [R1+0x14] ;  /* 0x0000140001027983 */ /* 0x002ee80000100800 */
[----:B------:R-:W4:Y:S01]  /*d9c0*/  LDL R12, [R1+0x10] ;  /* 0x00001000010c7983 */ /* 0x000f220000100800 */
[----:B------:R-:W-:Y:S01]  /*d9d0*/  IMAD R0, R17, 0x5000, RZ ;  /* 0x0000500011007824 */ /* 0x000fe200078e02ff */
[----:B------:R-:W-:Y:S05]  /*d9e0*/  WARPSYNC.ALL ;  /* 0x0000000000007948 */ /* 0x000fea0003800000 */
[----:B0-----:R-:W0:Y:S01]  /*d9f0*/  S2R R8, SR_TID.X ;  /* 0x0000000000087919 */ /* 0x001e220000002100 */
[----:B------:R-:W-:Y:S01]  /*da00*/  IMAD.MOV.U32 R10, RZ, RZ, 0x40 ;  /* 0x00000040ff0a7424 */ /* 0x000fe200078e00ff */
[----:B0-----:R-:W-:-:S04]  /*da10*/  LOP3.LUT P0, RZ, R8, 0x4, RZ, 0xc0, !PT ;  /* 0x0000000408ff7812 */ /* 0x001fc8000780c0ff */
[----:B------:R-:W-:Y:S02]  /*da20*/  SEL R10, R10, 0xffffffc0, !P0 ;  /* 0xffffffc00a0a7807 */ /* 0x000fe40004000000 */
[C---:B---3--:R-:W-:Y:S02]  /*da30*/  LOP3.LUT R2, R0.reuse, R2, RZ, 0xfc, !PT ;  /* 0x0000000200027212 */ /* 0x048fe400078efcff */
[----:B----4-:R-:W-:-:S03]  /*da40*/  LOP3.LUT R0, R0, R12, RZ, 0xfc, !PT ;  /* 0x0000000c00007212 */ /* 0x010fc600078efcff */
[----:B------:R-:W0:Y:S01]  /*da50*/  LDSM.16.MT88.4 R4, [R2+UR41+0xa400] ;  /* 0x00a400290204783b */ /* 0x000e220008004200 */
[----:B--2---:R-:W-:Y:S02]  /*da60*/  VIADD R3, R2, UR41 ;  /* 0x0000002902037c36 */ /* 0x004fe40008000000 */
[----:B------:R-:W-:Y:S02]  /*da70*/  VIADD R0, R0, UR41 ;  /* 0x0000002900007c36 */ /* 0x000fe40008000000 */
[----:B------:R-:W-:Y:S01]  /*da80*/  IMAD.IADD R3, R10, 0x1, R3 ;  /* 0x000000010a037824 */ /* 0x000fe200078e0203 */
        /* <DEDUP_REMOVED lines=53> */
[----:B------:R1:W-:Y:S01]  /*dde0*/  STSM.16.M88.4 [R0+0x4400], R12 ;  /* 0x0044000c00007844 */ /* 0x0003e20000000200 */
[C-C-:B0-----:R-:W-:Y:S02]  /*ddf0*/  PRMT R8, R4.reuse, 0x6420, R5.reuse ;  /* 0x0000642004087816 */ /* 0x141fe40000000005 */
[----:B------:R-:W-:Y:S02]  /*de00*/  PRMT R9, R4, 0x7531, R5 ;  /* 0x0000753104097816 */ /* 0x000fe40000000005 */
[----:B------:R-:W-:-:S02]  /*de10*/  PRMT R10, R6, 0x6420, R7 ;  /* 0x00006420060a7816 */ /* 0x000fc40000000007 */
[----:B------:R-:W-:-:S05]  /*de20*/  PRMT R11, R6, 0x7531, R7 ;  /* 0x00007531060b7816 */ /* 0x000fca0000000007 */
[----:B------:R1:W-:Y:S01]  /*de30*/  STSM.16.M88.4 [R0+0x4c00], R8 ;  /* 0x004c000800007844 */ /* 0x0003e20000000200 */
[----:B------:R-:W-:Y:S01]  /*de40*/  @!PT LDS RZ, [RZ] ;  /* 0x00000000fffff984 */ /* 0x000fe20000000800 */
[----:B------:R-:W-:Y:S01]  /*de50*/  @!PT LDS RZ, [RZ] ;  /* 0x00000000fffff984 */ /* 0x000fe20000000800 */
[----:B------:R-:W-:Y:S01]  /*de60*/  @!PT LDS RZ, [RZ] ;  /* 0x00000000fffff984 */ /* 0x000fe20000000800 */
[----:B------:R-:W-:Y:S01]  /*de70*/  @!PT LDS RZ, [RZ] ;  /* 0x00000000fffff984 */ /* 0x000fe20000000800 */
[----:B------:R0:W-:Y:S06]  /*de80*/  MEMBAR.ALL.CTA ;  /* 0x0000000000007992 */ /* 0x0001ec0000008000 */
[----:B0-----:R-:W0:Y:S01]  /*de90*/  FENCE.VIEW.ASYNC.S ;  /* 0x00000000000073c6 */ /* 0x001e220000000000 */
[----:B------:R-:W-:Y:S05]  /*dea0*/  @!P1 BRA `(.L_x_86) ;  /* 0x0000000000049947 */ /* 0x000fea0003800000 */
[----:B------:R-:W-:Y:S01]  /*deb0*/  BPT.TRAP 0x1 ;  /* 0x000000040000795c */ /* 0x000fe20000300000 */
.L_x_86:
[----:B------:R-:W2:Y:S01]  /*dec0*/  LDL.LU R3, [R1] ;  /* 0x0000000001037983 */ /* 0x000ea20000300800 */
[----:B0-----:R-:W-:Y:S01]  /*ded0*/  SYNCS.ARRIVE.TRANS64.A1T0 RZ, [R16+URZ+0x29850], RZ ;  /* 0x029850ff10ff79a7 */ /* 0x001fe2000810003f */
[----:B-1----:R-:W0:Y:S01]  /*dee0*/  S2R R0, SR_TID.X ;  /* 0x0000000000007919 */ /* 0x002e220000002100 */
[----:B------:R-:W-:Y:S01]  /*def0*/  VIADD R17, R17, 0x1 ;  /* 0x0000000111117836 */ /* 0x000fe20000000000 */
[----:B------:R-:W1:Y:S01]  /*df00*/  LDC R2, c[0x0][0xc34] ;  /* 0x00030d00ff027b82 */ /* 0x000e620000000800 */
[----:B0-----:R-:W-:-:S07]  /*df10*/  LOP3.LUT R0, R0, 0x7f, RZ, 0xc0, !PT ;  /* 0x0000007f00007812 */ /* 0x001fce00078ec0ff */
[----:B------:R-:W-:Y:S01]  /*df20*/  BAR.SYNC.DEFER_BLOCKING 0x2, 0x80 ;  /* 0x0082000000007b1d */ /* 0x000fe20000010000 */
[----:B------:R-:W-:-:S13]  /*df30*/  ISETP.NE.AND P0, PT, R0, RZ, PT ;  /* 0x000000ff0000720c */ /* 0x000fda0003f05270 */
[----:B------:R-:W-:-:S05]  /*df40*/  @!P0 VIADD R0, R16, 0x29880 ;  /* 0x0002988010008836 */ /* 0x000fca0000000000 */
[----:B------:R-:W-:-:S04]  /*df50*/  @!P0 PRMT R0, RZ, 0x654, R0 ;  /* 0x00000654ff008816 */ /* 0x000fc80000000000 */
[----:B------:R0:W-:Y:S01]  /*df60*/  @!P0 SYNCS.ARRIVE.TRANS64.RED.A1T0 RZ, [R0+URZ], RZ ;  /* 0x000000ff00ff89a7 */ /* 0x0001e2000810043f */
[----:B------:R-:W-:-:S04]  /*df70*/  ISETP.NE.AND P0, PT, R17, 0x2, PT ;  /* 0x000000021100780c */ /* 0x000fc80003f05270 */
[----:B0-----:R-:W-:Y:S01]  /*df80*/  SEL R0, RZ, 0x1, P0 ;  /* 0x00000001ff007807 */ /* 0x001fe20000000000 */
[----:B------:R-:W-:-:S06]  /*df90*/  UIADD3 UR50, UR43, UR50, URZ ;  /* 0x000000322b327290 */ /* 0x000fcc000fffe03f */
[----:B-1----:R-:W-:Y:S01]  /*dfa0*/  ISETP.LE.AND P1, PT, R2, UR50, PT ;  /* 0x0000003202007c0c */ /* 0x002fe2000bf23270 */
[----:B------:R-:W-:Y:S01]  /*dfb0*/  UIADD3 UR46, UR46, 0x1, URZ ;  /* 0x000000012e2e7890 */ /* 0x000fe2000fffe03f */
[----:B------:R-:W-:Y:S02]  /*dfc0*/  SEL R17, R17, RZ, P0 ;  /* 0x000000ff11117207 */ /* 0x000fe40000000000 */
[----:B--2---:R-:W-:-:S05]  /*dfd0*/  LOP3.LUT R3, R3, R0, RZ, 0x3c, !PT ;  /* 0x0000000003037212 */ /* 0x004fca00078e3cff */
[----:B------:R1:W-:Y:S04]  /*dfe0*/  STL [R1], R3 ;  /* 0x0000000301007387 */ /* 0x0003e80000100800 */
[----:B------:R-:W-:Y:S05]  /*dff0*/  @!P1 BRA `(.L_x_87) ;  /* 0xffffffd000089947 */ /* 0x000fea000383ffff */
[----:B------:R-:W-:-:S12]  /*e000*/  ULOP3.LUT UR46, UR46, 0x1, URZ, 0xc, !UPT ;  /* 0x000000012e2e7892 */ /* 0x000fd8000f8e0c3f */
.L_x_40:
[----:B-1----:R-:W0:Y:S01]  /*e010*/  S2R R3, SR_CgaCtaId ;  /* 0x0000000000037919 */ /* 0x002e220000008800 */
[----:B------:R-:W-:-:S04]  /*e020*/  MOV R0, 0x400 ;  /* 0x0000040000007802 */ /* 0x000fc80000000f00 */
[----:B0-----:R-:W-:Y:S01]  /*e030*/  LEA R8, R3, R0, 0x18 ;  /* 0x0000000003087211 */ /* 0x001fe200078ec0ff */
[----:B------:R-:W-:-:S05]  /*e040*/  IMAD.U32 R0, RZ, RZ, UR46 ;  /* 0x0000002eff007e24 */ /* 0x000fca000f8e00ff */
[----:B------:R-:W-:-:S04]  /*e050*/  SHF.L.U32 R0, R0, 0x1f, RZ ;  /* 0x0000001f00007819 */ /* 0x000fc800000006ff */
[----:B------:R-:W0:Y:S02]  /*e060*/  SYNCS.PHASECHK.TRANS64.TRYWAIT P0, [R8+URZ+0x29820], R0 ;  /* 0x02982000080075a7 */ /* 0x000e24000800017f */
[----:B0-----:R-:W-:Y:S05]  /*e070*/  @!P0 BRA `(.L_x_88) ;  /* 0x0000000c00908947 */ /* 0x001fea0003800000 */
.L_x_125:
[----:B------:R-:W1:Y:S02]  /*e080*/  S2R R2, SR_TID.X ;  /* 0x0000000000027919 */ /* 0x000e640000002100 */
[----:B-1----:R-:W-:-:S04]  /*e090*/  SHF.R.U32.HI R2, RZ, 0x5, R2 ;  /* 0x00000005ff027819 */ /* 0x002fc80000011602 */
[----:B------:R-:W-:-:S05]  /*e0a0*/  LOP3.LUT R2, R2, 0x3, RZ, 0xc0, !PT ;  /* 0x0000000302027812 */ /* 0x000fca00078ec0ff */
[----:B0-----:R-:W0:Y:S02]  /*e0b0*/  SHFL.IDX PT, R0, R2, RZ, 0x1f ;  /* 0x00001fff02007589 */ /* 0x001e2400000e0000 */
[----:B0-----:R-:W-:-:S13]  /*e0c0*/  ISETP.NE.AND P0, PT, R0, RZ, PT ;  /* 0x000000ff0000720c */ /* 0x001fda0003f05270 */
[----:B------:R-:W-:Y:S05]  /*e0d0*/  @P0 EXIT ;  /* 0x000000000000094d */ /* 0x000fea0003800000 */
[----:B------:R-:W-:Y:S01]  /*e0e0*/  ELECT P0, URZ, PT ;  /* 0x00000000003f782f */ /* 0x000fe20003800000 */
[----:B------:R-:W-:-:S12]  /*e0f0*/  BSSY B0, `(.L_x_89) ;  /* 0x0000028000007945 */ /* 0x000fd80003800000 */
[----:B------:R-:W-:Y:S05]  /*e100*/  @!P0 BRA `(.L_x_90) ;  /* 0x0000000000988947 */ /* 0x000fea0003800000 */
[----:B------:R-:W-:-:S06]  /*e110*/  ULOP3.LUT UR4, UR38, 0x2, URZ, 0xfc, !UPT ;  /* 0x0000000226047892 */ /* 0x000fcc000f8efc3f */
[----:B------:R-:W-:-:S04]  /*e120*/  MOV R0, UR4 ;  /* 0x0000000400007c02 */ /* 0x000fc80008000f00 */
[----:B------:R-:W-:-:S13]  /*e130*/  ISETP.NE.AND P0, PT, R0, 0x3, PT ;  /* 0x000000030000780c */ /* 0x000fda0003f05270 */
[----:B------:R-:W-:Y:S05]  /*e140*/  @!P0 BRA `(.L_x_91) ;  /* 0x0000000000048947 */ /* 0x000fea0003800000 */
[----:B------:R-:W-:Y:S01]  /*e150*/  BPT.TRAP 0x1 ;  /* 0x000000040000795c */ /* 0x000fe20000300000 */
.L_x_91:
[----:B------:R-:W2:Y:S01]  /*e160*/  LDL.LU R6, [R1] ;  /* 0x0000000001067983 */ /* 0x000ea20000300800 */
[----:B------:R-:W-:Y:S02]  /*e170*/  VIADD R0, R8, 0x29840 ;  /* 0x0002984008007836 */ /* 0x000fe40000000000 */
[C---:B------:R-:W-:Y:S02]  /*e180*/  VIADD R2, R17.reuse, 0x1 ;  /* 0x0000000111027836 */ /* 0x040fe40000000000 */
[----:B------:R-:W-:-:S03]  /*e190*/  IMAD R5, R17, 0x8, R0 ;  /* 0x0000000811057824 */ /* 0x000fc600078e0200 */
[----:B------:R-:W-:-:S04]  /*e1a0*/  ISETP.NE.AND P2, PT, R2, 0x2, PT ;  /* 0x000000020200780c */ /* 0x000fc80003f45270 */
[----:B------:R-:W-:Y:S02]  /*e1b0*/  SEL R3, RZ, 0x1, P2 ;  /* 0x00000001ff037807 */ /* 0x000fe40001000000 */
[C---:B--2---:R-:W-:Y:S02]  /*e1c0*/  SHF.L.U32 R4, R6.reuse, 0x1f, RZ ;  /* 0x0000001f06047819 */ /* 0x044fe400000006ff */
[----:B------:R-:W-:Y:S02]  /*e1d0*/  LOP3.LUT R6, R6, R3, RZ, 0x3c, !PT ;  /* 0x0000000306067212 */ /* 0x000fe400078e3cff */
[----:B------:R-:W0:Y:S01]  /*e1e0*/  SYNCS.PHASECHK.TRANS64.TRYWAIT P1, [R5+URZ], R4 ;  /* 0x00000004050075a7 */ /* 0x000e22000802017f */
[----:B------:R-:W-:-:S05]  /*e1f0*/  SEL R3, R2, RZ, P2 ;  /* 0x000000ff02037207 */ /* 0x000fca0001000000 */
[----:B------:R-:W-:Y:S01]  /*e200*/  IMAD R7, R3, 0x8, R0 ;  /* 0x0000000803077824 */ /* 0x000fe200078e0200 */
[----:B------:R-:W-:Y:S01]  /*e210*/  SHF.L.U32 R0, R6, 0x1f, RZ ;  /* 0x0000001f06007819 */ /* 0x000fe200000006ff */
[----:B0-----:R-:W-:Y:S06]  /*e220*/  @!P1 BRA `(.L_x_92) ;  /* 0x0000000c00389947 */ /* 0x001fec0003800000 */
.L_x_126:
[----:B------:R-:W1:Y:S02]  /*e230*/  SYNCS.PHASECHK.TRANS64.TRYWAIT P1, [R7+URZ], R0 ;  /* 0x00000000070075a7 */ /* 0x000e64000802017f */
[----:B-1----:R-:W-:Y:S05]  /*e240*/  @!P1 BRA `(.L_x_93) ;  /* 0x0000000c00449947 */ /* 0x002fea0003800000 */
.L_x_127:
[----:B------:R-:W-:Y:S05]  /*e250*/  @!P0 BRA `(.L_x_94) ;  /* 0x0000000000048947 */ /* 0x000fea0003800000 */
[----:B------:R-:W-:Y:S01]  /*e260*/  BPT.TRAP 0x1 ;  /* 0x000000040000795c */ /* 0x000fe20000300000 */
.L_x_94:
[----:B------:R-:W-:-:S04]  /*e270*/  IMAD R17, R17, 0x8, R8 ;  /* 0x0000000811117824 */ /* 0x000fc800078e0208 */
[----:B------:R-:W2:Y:S02]  /*e280*/  SYNCS.PHASECHK.TRANS64.TRYWAIT P1, [R17+URZ+0x29860], R4 ;  /* 0x02986004110075a7 */ /* 0x000ea4000802017f */
[----:B--2---:R-:W-:Y:S05]  /*e290*/  @!P1 BRA `(.L_x_95) ;  /* 0x0000000c00449947 */ /* 0x004fea0003800000 */
.L_x_128:
[----:B------:R-:W-:Y:S05]  /*e2a0*/  @!P0 BRA `(.L_x_96) ;  /* 0x0000000000048947 */ /* 0x000fea0003800000 */
[----:B------:R-:W-:Y:S01]  /*e2b0*/  BPT.TRAP 0x1 ;  /* 0x000000040000795c */ /* 0x000fe20000300000 */
.L_x_96:
[----:B------:R-:W-:-:S04]  /*e2c0*/  IMAD R3, R3, 0x8, R8 ;  /* 0x0000000803037824 */ /* 0x000fc800078e0208 */
[----:B------:R-:W3:Y:S02]  /*e2d0*/  SYNCS.PHASECHK.TRANS64.TRYWAIT P1, [R3+URZ+0x29860], R0 ;  /* 0x02986000030075a7 */ /* 0x000ee4000802017f */
[----:B---3--:R-:W-:Y:S05]  /*e2e0*/  @!P1 BRA `(.L_x_97) ;  /* 0x0000000c00449947 */ /* 0x008fea0003800000 */
.L_x_129:
[----:B------:R-:W-:Y:S05]  /*e2f0*/  @!P0 BRA `(.L_x_98) ;  /* 0x0000000000048947 */ /* 0x000fea0003800000 */
[----:B------:R-:W-:Y:S01]  /*e300*/  BPT.TRAP 0x1 ;  /* 0x000000040000795c */ /* 0x000fe20000300000 */
.L_x_98:
[----:B------:R-:W4:Y:S02]  /*e310*/  SYNCS.PHASECHK.TRANS64.TRYWAIT P0, [R17+URZ+0x29880], R4 ;  /* 0x02988004110075a7 */ /* 0x000f24000800017f */
[----:B----4-:R-:W-:Y:S05]  /*e320*/  @!P0 BRA `(.L_x_99) ;  /* 0x0000000c00488947 */ /* 0x010fea0003800000 */
.L_x_100:
[----:B------:R0:W0:Y:S02]  /*e330*/  SYNCS.PHASECHK.TRANS64.TRYWAIT P0, [R3+URZ+0x29880], R0 ;  /* 0x02988000030075a7 */ /* 0x000024000800017f */
[----:B0-----:R-:W-:Y:S05]  /*e340*/  @!P0 NANOSLEEP.SYNCS 0x989680 ;  /* 0x009896800000895d */ /* 0x001fea0003900000 */
[----:B------:R-:W0:Y:S02]  /*e350*/  @!P0 SYNCS.PHASECHK.TRANS64 P0, [R3+URZ+0x29880], R0 ;  /* 0x02988000030085a7 */ /* 0x000e24000800007f */
[----:B0-----:R-:W-:Y:S05]  /*e360*/  @!P0 BRA `(.L_x_100) ;  /* 0xfffffffc00f08947 */ /* 0x001fea000383ffff */
.L_x_90:
[----:B------:R-:W-:Y:S05]  /*e370*/  BSYNC B0 ;  /* 0x0000000000007941 */ /* 0x000fea0003800000 */
.L_x_89:
[----:B------:R-:W-:Y:S05]  /*e380*/  EXIT ;  /* 0x000000000000794d */ /* 0x000fea0003800000 */
.L_x_10:
[----:B0-----:R-:W-:-:S04]  /*e390*/  IMAD.U32 R3, RZ, RZ, UR39 ;  /* 0x00000027ff037e24 */ /* 0x001fc8000f8e00ff */
[----:B------:R0:W1:Y:S03]  /*e3a0*/  SYNCS.PHASECHK.TRANS64.TRYWAIT P1, [R3+URZ+0x29800], R8 ;  /* 0x02980008030075a7 */ /* 0x000066000802017f */
[----:B-1----:R-:W-:Y:S05]  /*e3b0*/  @!P1 NANOSLEEP.SYNCS 0x989680 ;  /* 0x009896800000995d */ /* 0x002fea0003900000 */
[----:B------:R-:W1:Y:S02]  /*e3c0*/  @!P1 SYNCS.PHASECHK.TRANS64 P1, [R3+URZ+0x29800], R8 ;  /* 0x02980008030095a7 */ /* 0x000e64000802007f */
[----:B-1----:R-:W-:Y:S05]  /*e3d0*/  @!P1 BRA `(.L_x_10) ;  /* 0xfffffffc00ec9947 */ /* 0x002fea000383ffff */
[----:B------:R-:W-:Y:S05]  /*e3e0*/  BRA `(.L_x_101) ;  /* 0xffffff3000387947 */ /* 0x000fea000383ffff */
.L_x_14:
[----:B-1----:R1:W2:Y:S02]  /*e3f0*/  SYNCS.PHASECHK.TRANS64.TRYWAIT P1, [R3+URZ+0x29830], R4 ;  /* 0x02983004030075a7 */ /* 0x0022a4000802017f */
[----:B--2---:R-:W-:Y:S05]  /*e400*/  @!P1 NANOSLEEP.SYNCS 0x989680 ;  /* 0x009896800000995d */ /* 0x004fea0003900000 */
[----:B------:R-:W2:Y:S02]  /*e410*/  @!P1 SYNCS.PHASECHK.TRANS64 P1, [R3+URZ+0x29830], R4 ;  /* 0x02983004030095a7 */ /* 0x000ea4000802007f */
[----:B--2---:R-:W-:Y:S05]  /*e420*/  @!P1 BRA `(.L_x_14) ;  /* 0xfffffffc00f09947 */ /* 0x004fea000383ffff */
[----:B------:R-:W-:Y:S05]  /*e430*/  BRA `(.L_x_13) ;  /* 0xffffff3000607947 */ /* 0x000fea000383ffff */
.L_x_19:
[----:B-1----:R-:W-:-:S04]  /*e440*/  IMAD.U32 R8, RZ, RZ, UR6 ;  /* 0x00000006ff087e24 */ /* 0x002fc8000f8e00ff */
[----:B------:R1:W2:Y:S03]  /*e450*/  SYNCS.PHASECHK.TRANS64.TRYWAIT P1, [R8+URZ+0x29830], R7 ;  /* 0x02983007080075a7 */ /* 0x0002a6000802017f */
[----:B--2---:R-:W-:Y:S05]  /*e460*/  @!P1 NANOSLEEP.SYNCS 0x989680 ;  /* 0x009896800000995d */ /* 0x004fea0003900000 */
[----:B------:R-:W2:Y:S02]  /*e470*/  @!P1 SYNCS.PHASECHK.TRANS64 P1, [R8+URZ+0x29830], R7 ;  /* 0x02983007080095a7 */ /* 0x000ea4000802007f */
[----:B--2---:R-:W-:Y:S05]  /*e480*/  @!P1 BRA `(.L_x_19) ;  /* 0xfffffffc00ec9947 */ /* 0x004fea000383ffff */
[----:B------:R-:W-:Y:S05]  /*e490*/  BRA `(.L_x_16) ;  /* 0xffffff6c00887947 */ /* 0x000fea000383ffff */
.L_x_23:
[----:B-1----:R-:W-:-:S04]  /*e4a0*/  IMAD.U32 R8, RZ, RZ, UR6 ;  /* 0x00000006ff087e24 */ /* 0x002fc8000f8e00ff */
[----:B------:R1:W2:Y:S03]  /*e4b0*/  SYNCS.PHASECHK.TRANS64.TRYWAIT P1, [R8+URZ+0x29850], R7 ;  /* 0x02985007080075a7 */ /* 0x0002a6000802017f */
[----:B--2---:R-:W-:Y:S05]  /*e4c0*/  @!P1 NANOSLEEP.SYNCS 0x989680 ;  /* 0x009896800000995d */ /* 0x004fea0003900000 */
[----:B------:R-:W2:Y:S02]  /*e4d0*/  @!P1 SYNCS.PHASECHK.TRANS64 P1, [R8+URZ+0x29850], R7 ;  /* 0x02985007080095a7 */ /* 0x000ea4000802007f */
[----:B--2---:R-:W-:Y:S05]  /*e4e0*/  @!P1 BRA `(.L_x_23) ;  /* 0xfffffffc00ec9947 */ /* 0x004fea000383ffff */
[----:B------:R-:W-:Y:S05]  /*e4f0*/  BRA `(.L_x_20) ;  /* 0xffffff7800887947 */ /* 0x000fea000383ffff */
.L_x_29:
[----:B-1----:R-:W-:-:S04]  /*e500*/  IMAD.U32 R3, RZ, RZ, UR4 ;  /* 0x00000004ff037e24 */ /* 0x002fc8000f8e00ff */
[----:B------:R1:W2:Y:S03]  /*e510*/  SYNCS.PHASECHK.TRANS64.TRYWAIT P1, [R3+URZ+0x29850], R0 ;  /* 0x02985000030075a7 */ /* 0x0002a6000802017f */
[----:B--2---:R-:W-:Y:S05]  /*e520*/  @!P1 NANOSLEEP.SYNCS 0x989680 ;  /* 0x009896800000995d */ /* 0x004fea0003900000 */
[----:B------:R-:W2:Y:S02]  /*e530*/  @!P1 SYNCS.PHASECHK.TRANS64 P1, [R3+URZ+0x29850], R0 ;  /* 0x02985000030095a7 */ /* 0x000ea4000802007f */
[----:B--2---:R-:W-:Y:S05]  /*e540*/  @!P1 BRA `(.L_x_29) ;  /* 0xfffffffc00ec9947 */ /* 0x004fea000383ffff */
[----:B------:R-:W-:Y:S05]  /*e550*/  BRA `(.L_x_28) ;  /* 0xffffffa000d87947 */ /* 0x000fea000383ffff */
.L_x_45:
[----:B------:R-:W-:Y:S02]  /*e560*/  IMAD.MOV.U32 R13, RZ, RZ, R19 ;  /* 0x000000ffff0d7224 */ /* 0x000fe400078e0013 */
[----:B------:R-:W-:Y:S02]  /*e570*/  IMAD.MOV.U32 R12, RZ, RZ, RZ ;  /* 0x000000ffff0c7224 */ /* 0x000fe400078e00ff */
[----:B------:R-:W-:Y:S02]  /*e580*/  IMAD.MOV.U32 R11, RZ, RZ, 0x1f ;  /* 0x0000001fff0b7424 */ /* 0x000fe400078e00ff */
[----:B------:R-:W-:-:S07]  /*e590*/  IMAD.MOV.U32 R15, RZ, RZ, -0x1 ;  /* 0xffffffffff0f7424 */ /* 0x000fce00078e00ff */
[----:B01----:R-:W-:Y:S05]  /*e5a0*/  WARPSYNC.COLLECTIVE R15, `(.L_x_102) ;  /* 0x000000000f087348 */ /* 0x003fea0003c00000 */
[----:B------:R2:W3:Y:S02]  /*e5b0*/  SHFL.IDX P6, R14, R13, R12, R11 ;  /* 0x0000000c0d0e7389 */ /* 0x0004e400000c000b */
[----:B0123--:R-:W-:Y:S01]  /*e5c0*/  ENDCOLLECTIVE ;  /* 0x000000000000791b */ /* 0x00ffe20003800000 */
.L_x_102:
[----:B------:R-:W-:Y:S05]  /*e5d0*/  BRA `(.L_x_103) ;  /* 0xffffffd0009c7947 */ /* 0x000fea000383ffff */
.L_x_47:
[----:B------:R-:W-:Y:S01]  /*e5e0*/  BSSY B0, `(.L_x_104) ;  /* 0x0000006000007945 */ /* 0x000fe20003800000 */
[----:B------:R-:W-:-:S07]  /*e5f0*/  IMAD.MOV.U32 R15, RZ, RZ, -0x1 ;  /* 0xffffffffff0f7424 */ /* 0x000fce00078e00ff */
[----:B012---:R-:W-:Y:S05]  /*e600*/  WARPSYNC.COLLECTIVE R15, `(.L_x_105) ;  /* 0x000000000f0c7348 */ /* 0x007fea0003c00000 */
[----:B------:R-:W-:Y:S02]  /*e610*/  ELECT P6, UR62, PT ;  /* 0x00000000003e782f */ /* 0x000fe400038c0000 */
[----:B------:R-:W-:Y:S01]  /*e620*/  MOV R14, UR62 ;  /* 0x0000003e000e7c02 */ /* 0x000fe20008000f00 */
[----:B012---:R-:W-:Y:S10]  /*e630*/  ENDCOLLECTIVE ;  /* 0x000000000000791b */ /* 0x007ff40003800000 */
.L_x_105:
[----:B------:R-:W-:Y:S05]  /*e640*/  BSYNC B0 ;  /* 0x0000000000007941 */ /* 0x000fea0003800000 */
.L_x_104:
[----:B------:R-:W-:Y:S05]  /*e650*/  BRA `(.L_x_106) ;  /* 0xffffffd000ac7947 */ /* 0x000fea000383ffff */
.L_x_49:
[----:B0-----:R0:W3:Y:S02]  /*e660*/  SYNCS.PHASECHK.TRANS64.TRYWAIT P0, [R2+URZ+0x29880], R3 ;  /* 0x02988003020075a7 */ /* 0x0010e4000800017f */
[----:B---3--:R-:W-:Y:S05]  /*e670*/  @!P0 NANOSLEEP.SYNCS 0x989680 ;  /* 0x009896800000895d */ /* 0x008fea0003900000 */
[----:B------:R-:W3:Y:S02]  /*e680*/  @!P0 SYNCS.PHASECHK.TRANS64 P0, [R2+URZ+0x29880], R3 ;  /* 0x02988003020085a7 */ /* 0x000ee4000800007f */
[----:B---3--:R-:W-:Y:S05]  /*e690*/  @!P0 BRA `(.L_x_49) ;  /* 0xfffffffc00f08947 */ /* 0x008fea000383ffff */
[----:B------:R-:W-:Y:S05]  /*e6a0*/  BRA `(.L_x_107) ;  /* 0xffffffd400087947 */ /* 0x000fea000383ffff */
.L_x_51:
[----:B---3--:R3:W4:Y:S02]  /*e6b0*/  SYNCS.PHASECHK.TRANS64.TRYWAIT P0, [R2+URZ+0x29840], R3 ;  /* 0x02984003020075a7 */ /* 0x008724000800017f */
[----:B----4-:R-:W-:Y:S05]  /*e6c0*/  @!P0 NANOSLEEP.SYNCS 0x989680 ;  /* 0x009896800000895d */ /* 0x010fea0003900000 */
[----:B------:R-:W4:Y:S02]  /*e6d0*/  @!P0 SYNCS.PHASECHK.TRANS64 P0, [R2+URZ+0x29840], R3 ;  /* 0x02984003020085a7 */ /* 0x000f24000800007f */
[----:B----4-:R-:W-:Y:S05]  /*e6e0*/  @!P0 BRA `(.L_x_51) ;  /* 0xfffffffc00f08947 */ /* 0x010fea000383ffff */
[----:B------:R-:W-:Y:S05]  /*e6f0*/  BRA `(.L_x_108) ;  /* 0xffffffd400547947 */ /* 0x000fea000383ffff */
.L_x_54:
[----:B------:R-:W-:Y:S02]  /*e700*/  IMAD.MOV.U32 R13, RZ, RZ, R5 ;  /* 0x000000ffff0d7224 */ /* 0x000fe400078e0005 */
[----:B------:R-:W-:Y:S02]  /*e710*/  IMAD.MOV.U32 R12, RZ, RZ, RZ ;  /* 0x000000ffff0c7224 */ /* 0x000fe400078e00ff */
[----:B------:R-:W-:Y:S02]  /*e720*/  IMAD.MOV.U32 R11, RZ, RZ, 0x1c1f ;  /* 0x00001c1fff0b7424 */ /* 0x000fe400078e00ff */
[----:B------:R-:W-:Y:S02]  /*e730*/  IMAD.MOV.U32 R15, RZ, RZ, -0x1 ;  /* 0xffffffffff0f7424 */ /* 0x000fe400078e00ff */
[----:B------:R-:W-:-:S07]  /*e740*/  IMAD.IADD R0, R10, 0x1, R0 ;  /* 0x000000010a007824 */ /* 0x000fce00078e0200 */
[----:B-----5:R-:W-:Y:S05]  /*e750*/  WARPSYNC.COLLECTIVE R15, `(.L_x_109) ;  /* 0x000000000f087348 */ /* 0x020fea0003c00000 */
[----:B------:R0:W1:Y:S02]  /*e760*/  SHFL.IDX P6, R14, R13, R12, R11 ;  /* 0x0000000c0d0e7389 */ /* 0x00006400000c000b */
[----:B01---5:R-:W-:Y:S01]  /*e770*/  ENDCOLLECTIVE ;  /* 0x000000000000791b */ /* 0x023fe20003800000 */
.L_x_109:
[----:B------:R-:W-:Y:S02]  /*e780*/  IMAD.MOV.U32 R13, RZ, RZ, R6 ;  /* 0x000000ffff0d7224 */ /* 0x000fe400078e0006 */
[----:B------:R-:W-:-:S07]  /*e790*/  IMAD.MOV.U32 R2, RZ, RZ, R14 ;  /* 0x000000ffff027224 */ /* 0x000fce00078e000e */
[----:B------:R-:W-:Y:S05]  /*e7a0*/  WARPSYNC.COLLECTIVE R15, `(.L_x_110) ;  /* 0x000000000f087348 */ /* 0x000fea0003c00000 */
[----:B------:R0:W1:Y:S02]  /*e7b0*/  SHFL.IDX P6, R14, R13, R12, R11 ;  /* 0x0000000c0d0e7389 */ /* 0x00006400000c000b */
[----:B01----:R-:W-:Y:S01]  /*e7c0*/  ENDCOLLECTIVE ;  /* 0x000000000000791b */ /* 0x003fe20003800000 */
.L_x_110:
[----:B------:R-:W-:Y:S02]  /*e7d0*/  ULDC UR4, c[0x0][0x288] ;  /* 0x0000a20000047ab9 */ /* 0x000fe40000000800 */
[----:B------:R-:W-:Y:S02]  /*e7e0*/  IMAD R4, R7, UR4, RZ ;  /* 0x0000000407047c24 */ /* 0x000fe4000f8e02ff */
[----:B------:R-:W-:-:S03]  /*e7f0*/  VIADD R7, R0, 0x20 ;  /* 0x0000002000077836 */ /* 0x000fc60000000000 */
[----:B------:R-:W-:Y:S01]  /*e800*/  ISETP.GE.AND P4, PT, R0, R4, PT ;  /* 0x000000040000720c */ /* 0x000fe20003f86270 */
[----:B------:R-:W-:Y:S02]  /*e810*/  IMAD.MOV.U32 R13, RZ, RZ, R5 ;  /* 0x000000ffff0d7224 */ /* 0x000fe400078e0005 */
[----:B------:R-:W-:Y:S02]  /*e820*/  IMAD.MOV.U32 R12, RZ, RZ, 0x1 ;  /* 0x00000001ff0c7424 */ /* 0x000fe400078e00ff */
[----:B------:R-:W-:-:S08]  /*e830*/  IMAD.MOV.U32 R3, RZ, RZ, R14 ;  /* 0x000000ffff037224 */ /* 0x000fd000078e000e */
[----:B------:R-:W-:Y:S05]  /*e840*/  WARPSYNC.COLLECTIVE R15, `(.L_x_111) ;  /* 0x000000000f087348 */ /* 0x000fea0003c00000 */
[----:B------:R0:W1:Y:S02]  /*e850*/  SHFL.IDX P6, R14, R13, R12, R11 ;  /* 0x0000000c0d0e7389 */ /* 0x00006400000c000b */
[----:B01----:R-:W-:Y:S01]  /*e860*/  ENDCOLLECTIVE ;  /* 0x000000000000791b */ /* 0x003fe20003800000 */
.L_x_111:
[----:B------:R-:W-:-:S05]  /*e870*/  @!P4 IADD3 R3, P3, R9, R3, RZ ;  /* 0x000000030903c210 */ /* 0x000fca0007f7e0ff */
[----:B------:R-:W-:Y:S01]  /*e880*/  @!P4 IMAD.X R2, RZ, RZ, R2, P3 ;  /* 0x000000ffff02c224 */ /* 0x000fe200018e0602 */
[----:B------:R-:W-:-:S04]  /*e890*/  ISETP.GE.AND P3, PT, R7, R4, PT ;  /* 0x000000040700720c */ /* 0x000fc80003f66270 */
[----:B------:R-:W-:Y:S01]  /*e8a0*/  @!P4 LOP3.LUT R3, R3, R2, RZ, 0x3c, !PT ;  /* 0x000000020303c212 */ /* 0x000fe200078e3cff */
[----:B------:R-:W-:-:S03]  /*e8b0*/  IMAD.MOV.U32 R13, RZ, RZ, R6 ;  /* 0x000000ffff0d7224 */ /* 0x000fc600078e0006 */
[----:B------:R-:W-:-:S04]  /*e8c0*/  @!P4 LOP3.LUT R2, R3, R2, RZ, 0x3c, !PT ;  /* 0x000000020302c212 */ /* 0x000fc800078e3cff */
[----:B------:R-:W-:-:S05]  /*e8d0*/  @!P4 LOP3.LUT R3, R3, R2, RZ, 0x3c, !PT ;  /* 0x000000020303c212 */ /* 0x000fca00078e3cff */
[----:B------:R-:W-:Y:S01]  /*e8e0*/  @!PT LDS RZ, [RZ] ;  /* 0x00000000fffff984 */ /* 0x000fe20000000800 */
[----:B------:R-:W-:Y:S01]  /*e8f0*/  @!PT LDS RZ, [RZ] ;  /* 0x00000000fffff984 */ /* 0x000fe20000000800 */
[----:B------:R-:W-:Y:S01]  /*e900*/  @!PT LDS RZ, [RZ] ;  /* 0x00000000fffff984 */ /* 0x000fe20000000800 */
[----:B------:R-:W-:Y:S04]  /*e910*/  @!P4 LDGSTS.E.BYPASS.LTC128B.128 [R8+0x14400], desc[UR48][R2.64], !P0 ;  /* 0x144000000208cfae */ /* 0x000fe8000c101d70 */
[----:B------:R-:W-:Y:S04]  /*e920*/  @!P4 LDGSTS.E.BYPASS.LTC128B.128 [R8+0x16400], desc[UR48][R2.64+0x40], !P1 ;  /* 0x164000400208cfae */ /* 0x000fe8000c901d70 */
[----:B------:R0:W-:Y:S02]  /*e930*/  @!P4 LDGSTS.E.BYPASS.LTC128B.128 [R8+0x18400], desc[UR48][R2.64+0x80], !P2 ;  /* 0x184000800208cfae */ /* 0x0001e4000d101d70 */
[----:B0-----:R-:W-:-:S07]  /*e940*/  IMAD.MOV.U32 R2, RZ, RZ, R14 ;  /* 0x000000ffff027224 */ /* 0x001fce00078e000e */
[----:B------:R-:W-:Y:S05]  /*e950*/  WARPSYNC.COLLECTIVE R15, `(.L_x_112) ;  /* 0x000000000f087348 */ /* 0x000fea0003c00000 */
[----:B------:R0:W1:Y:S02]  /*e960*/  SHFL.IDX P6, R14, R13, R12, R11 ;  /* 0x0000000c0d0e7389 */ /* 0x00006400000c000b */
[----:B01----:R-:W-:Y:S01]  /*e970*/  ENDCOLLECTIVE ;  /* 0x000000000000791b */ /* 0x003fe20003800000 */
.L_x_112:
[----:B------:R-:W-:Y:S02]  /*e980*/  IMAD.MOV.U32 R13, RZ, RZ, R5 ;  /* 0x000000ffff0d7224 */ /* 0x000fe400078e0005 */
[----:B------:R-:W-:Y:S02]  /*e990*/  IMAD.MOV.U32 R12, RZ, RZ, 0x2 ;  /* 0x00000002ff0c7424 */ /* 0x000fe400078e00ff */
[----:B------:R-:W-:-:S07]  /*e9a0*/  IMAD.MOV.U32 R3, RZ, RZ, R14 ;  /* 0x000000ffff037224 */ /* 0x000fce00078e000e */
[----:B------:R-:W-:Y:S05]  /*e9b0*/  WARPSYNC.COLLECTIVE R15, `(.L_x_113) ;  /* 0x000000000f087348 */ /* 0x000fea0003c00000 */
[----:B------:R0:W1:Y:S02]  /*e9c0*/  SHFL.IDX P6, R14, R13, R12, R11 ;  /* 0x0000000c0d0e7389 */ /* 0x00006400000c000b */
[----:B01----:R-:W-:Y:S01]  /*e9d0*/  ENDCOLLECTIVE ;  /* 0x000000000000791b */ /* 0x003fe20003800000 */
.L_x_113:
[----:B------:R-:W-:-:S05]  /*e9e0*/  @!P3 IADD3 R3, P4, R9, R3, RZ ;  /* 0x000000030903b210 */ /* 0x000fca0007f9e0ff */
[----:B------:R-:W-:-:S05]  /*e9f0*/  @!P3 IMAD.X R2, RZ, RZ, R2, P4 ;  /* 0x000000ffff02b224 */ /* 0x000fca00020e0602 */
        /* <DEDUP_REMOVED lines=10> */
[----:B0-----:R-:W-:-:S05]  /*eaa0*/  VIADD R2, R0, 0x40 ;  /* 0x0000004000027836 */ /* 0x001fca0000000000 */
[----:B------:R-:W-:Y:S01]  /*eab0*/  ISETP.GE.AND P3, PT, R2, R4, PT ;  /* 0x000000040200720c */ /* 0x000fe20003f66270 */
[----:B------:R-:W-:-:S12]  /*eac0*/  IMAD.MOV.U32 R2, RZ, RZ, R14 ;  /* 0x000000ffff027224 */ /* 0x000fd800078e000e */
[----:B------:R-:W-:Y:S05]  /*ead0*/  WARPSYNC.COLLECTIVE R15, `(.L_x_114) ;  /* 0x000000000f087348 */ /* 0x000fea0003c00000 */
[----:B------:R0:W1:Y:S02]  /*eae0*/  SHFL.IDX P6, R14, R13, R12, R11 ;  /* 0x0000000c0d0e7389 */ /* 0x00006400000c000b */
[----:B01----:R-:W-:Y:S01]  /*eaf0*/  ENDCOLLECTIVE ;  /* 0x000000000000791b */ /* 0x003fe20003800000 */
.L_x_114:
[----:B------:R-:W-:Y:S02]  /*eb00*/  IMAD.MOV.U32 R13, RZ, RZ, R5 ;  /* 0x000000ffff0d7224 */ /* 0x000fe400078e0005 */
[----:B------:R-:W-:Y:S02]  /*eb10*/  IMAD.MOV.U32 R12, RZ, RZ, 0x3 ;  /* 0x00000003ff0c7424 */ /* 0x000fe400078e00ff */
[----:B------:R-:W-:-:S07]  /*eb20*/  IMAD.MOV.U32 R3, RZ, RZ, R14 ;  /* 0x000000ffff037224 */ /* 0x000fce00078e000e */
[----:B------:R-:W-:Y:S05]  /*eb30*/  WARPSYNC.COLLECTIVE R15, `(.L_x_115) ;  /* 0x000000000f087348 */ /* 0x000fea0003c00000 */
[----:B------:R0:W1:Y:S02]  /*eb40*/  SHFL.IDX P6, R14, R13, R12, R11 ;  /* 0x0000000c0d0e7389 */ /* 0x00006400000c000b */
[----:B01----:R-:W-:Y:S01]  /*eb50*/  ENDCOLLECTIVE ;  /* 0x000000000000791b */ /* 0x003fe20003800000 */
.L_x_115:
[----:B------:R-:W-:-:S05]  /*eb60*/  @!P3 IADD3 R3, P4, R9, R3, RZ ;  /* 0x000000030903b210 */ /* 0x000fca0007f9e0ff */
[----:B------:R-:W-:-:S05]  /*eb70*/  @!P3 IMAD.X R2, RZ, RZ, R2, P4 ;  /* 0x000000ffff02b224 */ /* 0x000fca00020e0602 */
[----:B------:R-:W-:Y:S01]  /*eb80*/  @!P3 LOP3.LUT R3, R3, R2, RZ, 0x3c, !PT ;  /* 0x000000020303b212 */ /* 0x000fe200078e3cff */
[----:B------:R-:W-:-:S03]  /*eb90*/  IMAD.MOV.U32 R13, RZ, RZ, R6 ;  /* 0x000000ffff0d7224 */ /* 0x000fc600078e0006 */
[----:B------:R-:W-:-:S04]  /*eba0*/  @!P3 LOP3.LUT R2, R3, R2, RZ, 0x3c, !PT ;  /* 0x000000020302b212 */ /* 0x000fc800078e3cff */
[----:B------:R-:W-:Y:S01]  /*ebb0*/  @!P3 LOP3.LUT R3, R3, R2, RZ, 0x3c, !PT ;  /* 0x000000020303b212 */ /* 0x000fe200078e3cff */
[----:B------:R-:W-:-:S07]  /*ebc0*/  IMAD.MOV.U32 R5, RZ, RZ, R14 ;  /* 0x000000ffff057224 */ /* 0x000fce00078e000e */
[----:B------:R-:W-:Y:S05]  /*ebd0*/  WARPSYNC.COLLECTIVE R15, `(.L_x_116) ;  /* 0x000000000f087348 */ /* 0x000fea0003c00000 */
[----:B------:R0:W1:Y:S02]  /*ebe0*/  SHFL.IDX P6, R14, R13, R12, R11 ;  /* 0x0000000c0d0e7389 */ /* 0x00006400000c000b */
[----:B01----:R-:W-:Y:S01]  /*ebf0*/  ENDCOLLECTIVE ;  /* 0x000000000000791b */ /* 0x003fe20003800000 */
.L_x_116:
[----:B------:R-:W-:Y:S01]  /*ec00*/  @!PT LDS RZ, [RZ] ;  /* 0x00000000fffff984 */ /* 0x000fe20000000800 */
[----:B------:R-:W-:Y:S01]  /*ec10*/  @!PT LDS RZ, [RZ] ;  /* 0x00000000fffff984 */ /* 0x000fe20000000800 */
[----:B------:R-:W-:Y:S01]  /*ec20*/  @!PT LDS RZ, [RZ] ;  /* 0x00000000fffff984 */ /* 0x000fe20000000800 */
[----:B------:R-:W-:Y:S04]  /*ec30*/  @!P3 LDGSTS.E.BYPASS.LTC128B.128 [R8+0x15400], desc[UR48][R2.64], !P0 ;  /* 0x154000000208bfae */ /* 0x000fe8000c101d70 */
[----:B------:R-:W-:Y:S04]  /*ec40*/  @!P3 LDGSTS.E.BYPASS.LTC128B.128 [R8+0x17400], desc[UR48][R2.64+0x40], !P1 ;  /* 0x174000400208bfae */ /* 0x000fe8000c901d70 */
[----:B------:R0:W-:Y:S02]  /*ec50*/  @!P3 LDGSTS.E.BYPASS.LTC128B.128 [R8+0x19400], desc[UR48][R2.64+0x80], !P2 ;  /* 0x194000800208bfae */ /* 0x0001e4000d101d70 */
[----:B0-----:R-:W-:Y:S01]  /*ec60*/  IMAD.MOV.U32 R2, RZ, RZ, R14 ;  /* 0x000000ffff027224 */ /* 0x001fe200078e000e */
[----:B------:R-:W-:Y:S06]  /*ec70*/  BRA `(.L_x_117) ;  /* 0xffffffd800947947 */ /* 0x000fec000383ffff */
.L_x_57:
[----:B--2---:R-:W-:-:S04]  /*ec80*/  IMAD.U32 R3, RZ, RZ, UR41 ;  /* 0x00000029ff037e24 */ /* 0x004fc8000f8e00ff */
[----:B------:R2:W3:Y:S03]  /*ec90*/  SYNCS.PHASECHK.TRANS64.TRYWAIT P0, [R3+URZ+0x29820], R0 ;  /* 0x02982000030075a7 */ /* 0x0004e6000800017f */
[----:B---3--:R-:W-:Y:S05]  /*eca0*/  @!P0 NANOSLEEP.SYNCS 0x989680 ;  /* 0x009896800000895d */ /* 0x008fea0003900000 */
[----:B------:R-:W3:Y:S02]  /*ecb0*/  @!P0 SYNCS.PHASECHK.TRANS64 P0, [R3+URZ+0x29820], R0 ;  /* 0x02982000030085a7 */ /* 0x000ee4000800007f */
[----:B---3--:R-:W-:Y:S05]  /*ecc0*/  @!P0 BRA `(.L_x_57) ;  /* 0xfffffffc00ec8947 */ /* 0x008fea000383ffff */
[----:B------:R-:W-:Y:S05]  /*ecd0*/  BRA `(.L_x_118) ;  /* 0xffffffd800d87947 */ /* 0x000fea000383ffff */
.L_x_63:
[----:B0-----:R0:W1:Y:S02]  /*ece0*/  SYNCS.PHASECHK.TRANS64.TRYWAIT P0, [R6+URZ+0x29880], R4 ;  /* 0x02988004060075a7 */ /* 0x001064000800017f */
[----:B-1----:R-:W-:Y:S05]  /*ecf0*/  @!P0 NANOSLEEP.SYNCS 0x989680 ;  /* 0x009896800000895d */ /* 0x002fea0003900000 */
[----:B------:R-:W1:Y:S02]  /*ed00*/  @!P0 SYNCS.PHASECHK.TRANS64 P0, [R6+URZ+0x29880], R4 ;  /* 0x02988004060085a7 */ /* 0x000e64000800007f */
[----:B-1----:R-:W-:Y:S05]  /*ed10*/  @!P0 BRA `(.L_x_63) ;  /* 0xfffffffc00f08947 */ /* 0x002fea000383ffff */
[----:B------:R-:W-:Y:S05]  /*ed20*/  BRA `(.L_x_119) ;  /* 0xffffffdc00847947 */ /* 0x000fea000383ffff */
.L_x_68:
[----:B-1----:R1:W3:Y:S02]  /*ed30*/  SYNCS.PHASECHK.TRANS64.TRYWAIT P0, [R6+URZ+0x29840], R4 ;  /* 0x02984004060075a7 */ /* 0x0022e4000800017f */
[----:B---3--:R-:W-:Y:S05]  /*ed40*/  @!P0 NANOSLEEP.SYNCS 0x989680 ;  /* 0x009896800000895d */ /* 0x008fea0003900000 */
[----:B------:R-:W3:Y:S02]  /*ed50*/  @!P0 SYNCS.PHASECHK.TRANS64 P0, [R6+URZ+0x29840], R4 ;  /* 0x02984004060085a7 */ /* 0x000ee4000800007f */
[----:B---3--:R-:W-:Y:S05]  /*ed60*/  @!P0 BRA `(.L_x_68) ;  /* 0xfffffffc00f08947 */ /* 0x008fea000383ffff */
[----:B------:R-:W-:Y:S05]  /*ed70*/  BRA `(.L_x_120) ;  /* 0xffffffe000007947 */ /* 0x000fea000383ffff */
.L_x_76:
[----:B-1----:R1:W3:Y:S02]  /*ed80*/  SYNCS.PHASECHK.TRANS64.TRYWAIT P0, [R18+URZ+0x29870], R4 ;  /* 0x02987004120075a7 */ /* 0x0022e4000800017f */
[----:B---3--:R-:W-:Y:S05]  /*ed90*/  @!P0 NANOSLEEP.SYNCS 0x989680 ;  /* 0x009896800000895d */ /* 0x008fea0003900000 */
[----:B------:R-:W3:Y:S02]  /*eda0*/  @!P0 SYNCS.PHASECHK.TRANS64 P0, [R18+URZ+0x29870], R4 ;  /* 0x02987004120085a7 */ /* 0x000ee4000800007f */
[----:B---3--:R-:W-:Y:S05]  /*edb0*/  @!P0 BRA `(.L_x_76) ;  /* 0xfffffffc00f08947 */ /* 0x008fea000383ffff */
[----:B------:R-:W-:Y:S05]  /*edc0*/  BRA `(.L_x_121) ;  /* 0xffffffe400187947 */ /* 0x000fea000383ffff */
.L_x_78:
[----:B---3--:R3:W4:Y:S02]  /*edd0*/  SYNCS.PHASECHK.TRANS64.TRYWAIT P0, [R18+URZ+0x29860], R0 ;  /* 0x02986000120075a7 */ /* 0x008724000800017f */
[----:B----4-:R-:W-:Y:S05]  /*ede0*/  @!P0 NANOSLEEP.SYNCS 0x989680 ;  /* 0x009896800000895d */ /* 0x010fea0003900000 */
[----:B------:R-:W4:Y:S02]  /*edf0*/  @!P0 SYNCS.PHASECHK.TRANS64 P0, [R18+URZ+0x29860], R0 ;  /* 0x02986000120085a7 */ /* 0x000f24000800007f */
[----:B----4-:R-:W-:Y:S05]  /*ee00*/  @!P0 BRA `(.L_x_78) ;  /* 0xfffffffc00f08947 */ /* 0x010fea000383ffff */
[----:B------:R-:W-:Y:S05]  /*ee10*/  BRA `(.L_x_122) ;  /* 0xffffffe400207947 */ /* 0x000fea000383ffff */
.L_x_83:
[----:B--2---:R2:W3:Y:S02]  /*ee20*/  SYNCS.PHASECHK.TRANS64.TRYWAIT P0, [R16+URZ+0x29870], R3 ;  /* 0x02987003100075a7 */ /* 0x0044e4000800017f */
[----:B---3--:R-:W-:Y:S05]  /*ee30*/  @!P0 NANOSLEEP.SYNCS 0x989680 ;  /* 0x009896800000895d */ /* 0x008fea0003900000 */
[----:B------:R-:W3:Y:S02]  /*ee40*/  @!P0 SYNCS.PHASECHK.TRANS64 P0, [R16+URZ+0x29870], R3 ;  /* 0x02987003100085a7 */ /* 0x000ee4000800007f */
[----:B---3--:R-:W-:Y:S05]  /*ee50*/  @!P0 BRA `(.L_x_83) ;  /* 0xfffffffc00f08947 */ /* 0x008fea000383ffff */
[----:B------:R-:W-:Y:S05]  /*ee60*/  BRA `(.L_x_123) ;  /* 0xffffffe800b47947 */ /* 0x000fea000383ffff */
.L_x_85:
[----:B--2---:R2:W3:Y:S02]  /*ee70*/  SYNCS.PHASECHK.TRANS64.TRYWAIT P0, [R16+URZ+0x29860], R3 ;  /* 0x02986003100075a7 */ /* 0x0044e4000800017f */
[----:B---3--:R-:W-:Y:S05]  /*ee80*/  @!P0 NANOSLEEP.SYNCS 0x989680 ;  /* 0x009896800000895d */ /* 0x008fea0003900000 */
[----:B------:R-:W3:Y:S02]  /*ee90*/  @!P0 SYNCS.PHASECHK.TRANS64 P0, [R16+URZ+0x29860], R3 ;  /* 0x02986003100085a7 */ /* 0x000ee4000800007f */
[----:B---3--:R-:W-:Y:S05]  /*eea0*/  @!P0 BRA `(.L_x_85) ;  /* 0xfffffffc00f08947 */ /* 0x008fea000383ffff */
[----:B------:R-:W-:Y:S05]  /*eeb0*/  BRA `(.L_x_124) ;  /* 0xffffffe800bc7947 */ /* 0x000fea000383ffff */
.L_x_88:
[----:B0-----:R0:W1:Y:S02]  /*eec0*/  SYNCS.PHASECHK.TRANS64.TRYWAIT P0, [R8+URZ+0x29820], R0 ;  /* 0x02982000080075a7 */ /* 0x001064000800017f */
[----:B-1----:R-:W-:Y:S05]  /*eed0*/  @!P0 NANOSLEEP.SYNCS 0x989680 ;  /* 0x009896800000895d */ /* 0x002fea0003900000 */
[----:B------:R-:W1:Y:S02]  /*eee0*/  @!P0 SYNCS.PHASECHK.TRANS64 P0, [R8+URZ+0x29820], R0 ;  /* 0x02982000080085a7 */ /* 0x000e64000800007f */
[----:B-1----:R-:W-:Y:S05]  /*eef0*/  @!P0 BRA `(.L_x_88) ;  /* 0xfffffffc00f08947 */ /* 0x002fea000383ffff */
[----:B------:R-:W-:Y:S05]  /*ef00*/  BRA `(.L_x_125) ;  /* 0xfffffff0005c7947 */ /* 0x000fea000383ffff */
.L_x_92:
[----:B0-----:R0:W1:Y:S02]  /*ef10*/  SYNCS.PHASECHK.TRANS64.TRYWAIT P1, [R5+URZ], R4 ;  /* 0x00000004050075a7 */ /* 0x001064000802017f */
[----:B-1----:R-:W-:Y:S05]  /*ef20*/  @!P1 NANOSLEEP.SYNCS 0x989680 ;  /* 0x009896800000995d */ /* 0x002fea0003900000 */
[----:B------:R-:W1:Y:S02]  /*ef30*/  @!P1 SYNCS.PHASECHK.TRANS64 P1, [R5+URZ], R4 ;  /* 0x00000004050095a7 */ /* 0x000e64000802007f */
[----:B-1----:R-:W-:Y:S05]  /*ef40*/  @!P1 BRA `(.L_x_92) ;  /* 0xfffffffc00f09947 */ /* 0x002fea000383ffff */
[----:B------:R-:W-:Y:S05]  /*ef50*/  BRA `(.L_x_126) ;  /* 0xfffffff000b47947 */ /* 0x000fea000383ffff */
.L_x_93:
[----:B-1----:R1:W2:Y:S02]  /*ef60*/  SYNCS.PHASECHK.TRANS64.TRYWAIT P1, [R7+URZ], R0 ;  /* 0x00000000070075a7 */ /* 0x0022a4000802017f */
[----:B--2---:R-:W-:Y:S05]  /*ef70*/  @!P1 NANOSLEEP.SYNCS 0x989680 ;  /* 0x009896800000995d */ /* 0x004fea0003900000 */
[----:B------:R-:W2:Y:S02]  /*ef80*/  @!P1 SYNCS.PHASECHK.TRANS64 P1, [R7+URZ], R0 ;  /* 0x00000000070095a7 */ /* 0x000ea4000802007f */
[----:B--2---:R-:W-:Y:S05]  /*ef90*/  @!P1 BRA `(.L_x_93) ;  /* 0xfffffffc00f09947 */ /* 0x004fea000383ffff */
[----:B------:R-:W-:Y:S05]  /*efa0*/  BRA `(.L_x_127) ;  /* 0xfffffff000a87947 */ /* 0x000fea000383ffff */
.L_x_95:
[----:B--2---:R2:W3:Y:S02]  /*efb0*/  SYNCS.PHASECHK.TRANS64.TRYWAIT P1, [R17+URZ+0x29860], R4 ;  /* 0x02986004110075a7 */ /* 0x0044e4000802017f */
[----:B---3--:R-:W-:Y:S05]  /*efc0*/  @!P1 NANOSLEEP.SYNCS 0x989680 ;  /* 0x009896800000995d */ /* 0x008fea0003900000 */
[----:B------:R-:W3:Y:S02]  /*efd0*/  @!P1 SYNCS.PHASECHK.TRANS64 P1, [R17+URZ+0x29860], R4 ;  /* 0x02986004110095a7 */ /* 0x000ee4000802007f */
[----:B---3--:R-:W-:Y:S05]  /*efe0*/  @!P1 BRA `(.L_x_95) ;  /* 0xfffffffc00f09947 */ /* 0x008fea000383ffff */
[----:B------:R-:W-:Y:S05]  /*eff0*/  BRA `(.L_x_128) ;  /* 0xfffffff000a87947 */ /* 0x000fea000383ffff */
.L_x_97:
[----:B---3--:R3:W4:Y:S02]  /*f000*/  SYNCS.PHASECHK.TRANS64.TRYWAIT P1, [R3+URZ+0x29860], R0 ;  /* 0x02986000030075a7 */ /* 0x008724000802017f */
[----:B----4-:R-:W-:Y:S05]  /*f010*/  @!P1 NANOSLEEP.SYNCS 0x989680 ;  /* 0x009896800000995d */ /* 0x010fea0003900000 */
[----:B------:R-:W4:Y:S02]  /*f020*/  @!P1 SYNCS.PHASECHK.TRANS64 P1, [R3+URZ+0x29860], R0 ;  /* 0x02986000030095a7 */ /* 0x000f24000802007f */
[----:B----4-:R-:W-:Y:S05]  /*f030*/  @!P1 BRA `(.L_x_97) ;  /* 0xfffffffc00f09947 */ /* 0x010fea000383ffff */
[----:B------:R-:W-:Y:S05]  /*f040*/  BRA `(.L_x_129) ;  /* 0xfffffff000a87947 */ /* 0x000fea000383ffff */
.L_x_99:
[----:B----4-:R4:W0:Y:S02]  /*f050*/  SYNCS.PHASECHK.TRANS64.TRYWAIT P0, [R17+URZ+0x29880], R4 ;  /* 0x02988004110075a7 */ /* 0x010824000800017f */
[----:B0-----:R-:W-:Y:S05]  /*f060*/  @!P0 NANOSLEEP.SYNCS 0x989680 ;  /* 0x009896800000895d */ /* 0x001fea0003900000 */
[----:B------:R-:W0:Y:S02]  /*f070*/  @!P0 SYNCS.PHASECHK.TRANS64 P0, [R17+URZ+0x29880], R4 ;  /* 0x02988004110085a7 */ /* 0x000e24000800007f */
[----:B0-----:R-:W-:Y:S05]  /*f080*/  @!P0 BRA `(.L_x_99) ;  /* 0xfffffffc00f08947 */ /* 0x001fea000383ffff */
[----:B------:R-:W-:Y:S05]  /*f090*/  BRA `(.L_x_100) ;  /* 0xfffffff000a47947 */ /* 0x000fea000383ffff */
.L_x_130:
[----:B------:R-:W-:-:S00]  /*f0a0*/  BRA `(.L_x_130) ;  /* 0xfffffffc00fc7947 */ /* 0x000fc0000383ffff */
[----:B------:R-:W-:-:S00]  /*f0b0*/  NOP ;  /* 0x0000000000007918 */ /* 0x000fc00000000000 */
        /* <DEDUP_REMOVED lines=12> */
.L_x_2805:


//--------------------- .text._ZN7cutlass13device_kernelIN5flash11enable_sm90INS1_16FlashAttnFwdSm90INS1_25CollectiveMainloopFwdSm90ILi2EN4cute5tupleIJNS5_1CILi2EEENS7_ILi1EEES9_EEENS6_IJNS7_ILi128EEENS7_ILi160EEENS7_ILi192EEEEEELi128ENS_12float_e4m3_tEfNS_4arch4Sm90ELb0ELb0ELb1ELb0ELb0ELb0ELb0ELb1ELb1ELb1ELb0ELb0EEENS1_21CollectiveEpilogueFwdINS6_IJSB_SB_SC_EEESA_NS_10bfloat16_tESH_Li256ELb0ELb1ELb0ELb1EEENS1_29StaticPersistentTileSchedulerILb0EEEEEEEEEvNT_6ParamsE --------------------------
	.section	.text._ZN7cutlass13device_kernelIN5flash11enable_sm90INS1_16FlashAttnFwdSm90INS1_25CollectiveMainloopFwdSm90ILi2EN4cute5tupleIJNS5_1CILi2EEENS7_ILi1EEES9_EEENS6_IJNS7_ILi128EEENS7_ILi160EEENS7_ILi192EEEEEELi128ENS_12float_e4m3_tEfNS_4arch4Sm90ELb0ELb0ELb1ELb0ELb0ELb0ELb0ELb1ELb1ELb1ELb0ELb0EEENS1_21CollectiveEpilogueFwdINS6_IJSB_SB_SC_EEESA_NS_10bfloat16_tESH_Li256ELb0ELb1ELb0ELb1EEENS1_29StaticPersistentTileSchedulerILb0EEEEEEEEEvNT_6ParamsE,"ax",@progbits
	.align	128
.text._ZN7cutlass13device_kernelIN5flash11enable_sm90INS1_16FlashAttnFwdSm90INS1_25CollectiveMainloopFwdSm90ILi2EN4cute5tupleIJNS5_1CILi2EEENS7_ILi1EEES9_EEENS6_IJNS7_ILi128EEENS7_ILi160EEENS7_ILi192EEEEEELi128ENS_12float_e4m3_tEfNS_4arch4Sm90ELb0ELb0ELb1ELb0ELb0ELb0ELb0ELb1ELb1ELb1ELb0ELb0EEENS1_21CollectiveEpilogueFwdINS6_IJSB_SB_SC_EEESA_NS_10bfloat16_tESH_Li256ELb0ELb1ELb0ELb1EEENS1_29StaticPersistentTileSchedulerILb0EEEEEEEEEvNT_6ParamsE:
        .type           _ZN7cutlass13device_kernelIN5flash11enable_sm90INS1_16FlashAttnFwdSm90INS1_25CollectiveMainloopFwdSm90ILi2EN4cute5tupleIJNS5_1CILi2EEENS7_ILi1EEES9_EEENS6_IJNS7_ILi128EEENS7_ILi160EEENS7_ILi192EEEEEELi128ENS_12float_e4m3_tEfNS_4arch4Sm90ELb0ELb0ELb1ELb0ELb0ELb0ELb0ELb1ELb1ELb1ELb0ELb0EEENS1_21CollectiveEpilogueFwdINS6_IJSB_SB_SC_EEESA_NS_10bfloat16_tESH_Li256ELb0ELb1ELb0ELb1EEENS1_29StaticPersistentTileSchedulerILb0EEEEEEEEEvNT_6ParamsE,@function
        .size           _ZN7cutlass13device_kernelIN5flash11enable_sm90INS1_16FlashAttnFwdSm90INS1_25CollectiveMainloopFwdSm90ILi2EN4cute5tupleIJNS5_1CILi2EEENS7_ILi1EEES9_EEENS6_IJNS7_ILi128EEENS7_ILi160EEENS7_ILi192EEEEEELi128ENS_12float_e4m3_tEfNS_4arch4Sm90ELb0ELb0ELb1ELb0ELb0ELb0ELb0ELb1ELb1ELb1ELb0ELb0EEENS1_21CollectiveEpilogueFwdINS6_IJSB_SB_SC_EEESA_NS_10bfloat16_tESH_Li256ELb0ELb1ELb0ELb1EEENS1_29StaticPersistentTileSchedulerILb0EEEEEEEEEvNT_6ParamsE,(.L_x_2806 - _ZN7cutlass13device_kernelIN5flash11enable_sm90INS1_16FlashAttnFwdSm90INS1_25CollectiveMainloopFwdSm90ILi2EN4cute5tupleIJNS5_1CILi2EEENS7_ILi1EEES9_EEENS6_IJNS7_ILi128EEENS7_ILi160EEENS7_ILi192EEEEEELi128ENS_12float_e4m3_tEfNS_4arch4Sm90ELb0ELb0ELb1ELb0ELb0ELb0ELb0ELb1ELb1ELb1ELb0ELb0EEENS1_21CollectiveEpilogueFwdINS6_IJSB_SB_SC_EEESA_NS_10bfloat16_tESH_Li256ELb0ELb1ELb0ELb1EEENS1_29StaticPersistentTileSchedulerILb0EEEEEEEEEvNT_6ParamsE)
        .other          _ZN7cutlass13device_kernelIN5flash11enable_sm90INS1_16FlashAttnFwdSm90INS1_25CollectiveMainloopFwdSm90ILi2EN4cute5tupleIJNS5_1CILi2EEENS7_ILi1EEES9_EEENS6_IJNS7_ILi128EEENS7_ILi160EEENS7_ILi192EEEEEELi128ENS_12float_e4m3_tEfNS_4arch4Sm90ELb0ELb0ELb1ELb0ELb0ELb0ELb0ELb1ELb1ELb1ELb0ELb0EEENS1_21CollectiveEpilogueFwdINS6_IJSB_SB_SC_EEESA_NS_10bfloat16_tESH_Li256ELb0ELb1ELb0ELb1EEENS1_29StaticPersistentTileSchedulerILb0EEEEEEEEEvNT_6ParamsE,@"STO_CUDA_ENTRY STV_DEFAULT"
_ZN7cutlass13device_kernelIN5flash11enable_sm90INS1_16FlashAttnFwdSm90INS1_25CollectiveMainloopFwdSm90ILi2EN4cute5tupleIJNS5_1CILi2EEENS7_ILi1EEES9_EEENS6_IJNS7_ILi128EEENS7_ILi160EEENS7_ILi192EEEEEELi128ENS_12float_e4m3_tEfNS_4arch4Sm90ELb0ELb0ELb1ELb0ELb0ELb0ELb0ELb1ELb1ELb1ELb0ELb0EEENS1_21CollectiveEpilogueFwdINS6_IJSB_SB_SC_EEESA_NS_10bfloat16_tESH_Li256ELb0ELb1ELb0ELb1EEENS1_29StaticPersistentTileSchedulerILb0EEEEEEEEEvNT_6ParamsE:
        /* <DEDUP_REMOVED lines=18> */
.L_x_132:
[----:B------:R-:W-:Y:S05]  /*0120*/  BSYNC B0 ;  /* 0x0000000000007941 */ /* 0x000fea0003800000 */
.L_x_131:
        /* <DEDUP_REMOVED lines=41> */
.L_x_133:
[----:B0-----:R-:W0:Y:S01]  /*03c0*/  S2UR UR4, SR_CTAID.Y ;  /* 0x00000000000479c3 */ /* 0x001e220000002600 */
[----:B------:R-:W3:Y:S01]  /*03d0*/  SHFL.IDX PT, R4, R0, RZ, 0x1f ;  /* 0x00001fff00047589 */ /* 0x000ee200000e0000 */
[----:B------:R-:W-:Y:S01]  /*03e0*/  ULDC UR5, c[0x0][0x154] ;  /* 0x0000550000057ab9 */ /* 0x000fe20000000800 */
[----:B------:R-:W-:-:S05]  /*03f0*/  NOP ;  /* 0x0000000000007918 */ /* 0x000fca0000000000 */
[----:B------:R-:W5:Y:S08]  /*0400*/  S2UR UR50, SR_CTAID.X ;  /* 0x00000000003279c3 */ /* 0x000f700000002500 */
[----:B------:R-:W1:Y:S01]  /*0410*/  LDC R6, c[0x0][0x148] ;  /* 0x00005200ff067b82 */ /* 0x000e620000000800 */
[----:B0-----:R-:W-:Y:S02]  /*0420*/  I2FP.F32.U32 R3, UR4 ;  /* 0x0000000400037c45 */ /* 0x001fe40008201000 */
[----:B---3--:R-:W-:-:S03]  /*0430*/  ISETP.NE.AND P0, PT, R4, RZ, PT ;  /* 0x000000ff0400720c */ /* 0x008fc60003f05270 */
[----:B------:R-:W-:Y:S01]  /*0440*/  FMUL R5, R3, UR5 ;  /* 0x0000000503057c20 */ /* 0x000fe20008400000 */
[----:B------:R-:W-:Y:S02]  /*0450*/  SHF.R.S32.HI R3, RZ, 0x1f, R7 ;  /* 0x0000001fff037819 */ /* 0x000fe40000011407 */
[----:B-----5:R-:W-:-:S03]  /*0460*/  I2FP.F32.U32 R4, UR50 ;  /* 0x0000003200047c45 */ /* 0x020fc60008201000 */
[----:B------:R-:W0:Y:S02]  /*0470*/  F2I.U32.TRUNC.NTZ R5, R5 ;  /* 0x0000000500057305 */ /* 0x000e24000020f000 */
[----:B0-----:R-:W-:-:S04]  /*0480*/  IMAD.MOV R11, RZ, RZ, -R5 ;  /* 0x000000ffff0b7224 */ /* 0x001fc800078e0a05 */
[----:B-1----:R-:W-:Y:S01]  /*0490*/  IMAD R11, R6, R11, UR4 ;  /* 0x00000004060b7e24 */ /* 0x002fe2000f8e020b */
[----:B------:R-:W-:Y:S02]  /*04a0*/  ULDC UR4, c[0x0][0x150] ;  /* 0x0000540000047ab9 */ /* 0x000fe40000000800 */
[----:B------:R-:W-:Y:S01]  /*04b0*/  FMUL R8, R4, UR4 ;  /* 0x0000000404087c20 */ /* 0x000fe20008400000 */
[----:B------:R-:W-:Y:S06]  /*04c0*/  @P0 BRA `(.L_x_134) ;  /* 0x0000000000480947 */ /* 0x000fec0003800000 */
[----:B------:R-:W0:Y:S01]  /*04d0*/  S2UR UR5, SR_CgaCtaId ;  /* 0x00000000000579c3 */ /* 0x000e220000008800 */
[----:B------:R-:W-:Y:S01]  /*04e0*/  UMOV UR4, 0x400 ;  /* 0x0000040000047882 */ /* 0x000fe20000000000 */
[----:B------:R-:W-:Y:S01]  /*04f0*/  UMOV UR6, 0x80 ;  /* 0x0000008000067882 */ /* 0x000fe20000000000 */
[----:B------:R-:W-:Y:S01]  /*0500*/  UMOV UR9, 0x100 ;  /* 0x0000010000097882 */ /* 0x000fe20000000000 */
[----:B------:R-:W-:-:S04]  /*0510*/  UIADD3 UR6, -UR6, 0x100000, URZ ;  /* 0x0010000006067890 */ /* 0x000fc8000fffe13f */
[----:B------:R-:W-:Y:S02]  /*0520*/  USHF.L.U32 UR7, UR6, 0xb, URZ ;  /* 0x0000000b06077899 */ /* 0x000fe4000800063f */
[----:B------:R-:W-:Y:S01]  /*0530*/  USHF.L.U32 UR6, UR6, 0x1, URZ ;  /* 0x0000000106067899 */ /* 0x000fe2000800063f */
[----:B------:R-:W-:Y:S01]  /*0540*/  ELECT P0, URZ, PT ;  /* 0x00000000003f782f */ /* 0x000fe20003800000 */
[----:B0-----:R-:W-:Y:S02]  /*0550*/  ULEA UR8, UR5, UR4, 0x18 ;  /* 0x0000000405087291 */ /* 0x001fe4000f8ec03f */
[----:B------:R-:W-:-:S04]  /*0560*/  UIADD3 UR4, -UR9, 0x100000, URZ ;  /* 0x0010000009047890 */ /* 0x000fc8000fffe13f */
[----:B------:R-:W-:Y:S02]  /*0570*/  USHF.L.U32 UR5, UR4, 0xb, URZ ;  /* 0x0000000b04057899 */ /* 0x000fe4000800063f */
[----:B------:R-:W-:Y:S01]  /*0580*/  USHF.L.U32 UR4, UR4, 0x1, URZ ;  /* 0x0000000104047899 */ /* 0x000fe2000800063f */
[----:B------:R-:W0:Y:S03]  /*0590*/  FENCE.VIEW.ASYNC.S ;  /* 0x00000000000073c6 */ /* 0x000e260000000000 */
[----:B0-----:R0:W1:Y:S08]  /*05a0*/  SYNCS.EXCH.64 URZ, [UR8+0x29850], UR6 ;  /* 0x02985006083f75b2 */ /* 0x0010700008000100 */
[----:B------:R0:W3:Y:S01]  /*05b0*/  SYNCS.EXCH.64 URZ, [UR8+0x29860], UR4 ;  /* 0x02986004083f75b2 */ /* 0x0000e20008000100 */
[----:B------:R0:W0:Y:S01]  /*05c0*/  SYNCS.EXCH.64 URZ, [UR8+0x29858], UR6 ;  /* 0x02985806083f75b2 */ /* 0x0000220008000100 */
[----:B------:R0:W0:Y:S01]  /*05d0*/  SYNCS.EXCH.64 URZ, [UR8+0x29868], UR4 ;  /* 0x02986804083f75b2 */ /* 0x0000220008000100 */
[----:B------:R-:W-:Y:S01]  /*05e0*/  NOP ;  /* 0x0000000000007918 */ /* 0x000fe20000000000 */
.L_x_134:
[----:B------:R-:W5:Y:S01]  /*05f0*/  SHFL.IDX PT, R6, R0, RZ, 0x1f ;  /* 0x00001fff00067589 */ /* 0x000f6200000e0000 */
[----:B------:R-:W-:Y:S01]  /*0600*/  LEA.HI R3, R3, R7, RZ, 0x7 ;  /* 0x0000000703037211 */ /* 0x000fe200078f38ff */
[----:B------:R-:W0:Y:S01]  /*0610*/  LDC R9, c[0x0][0x144] ;  /* 0x00005100ff097b82 */ /* 0x000e220000000800 */
[----:B------:R-:W0:Y:S01]  /*0620*/  F2I.U32.TRUNC.NTZ R8, R8 ;  /* 0x0000000800087305 */ /* 0x000e22000020f000 */
[----:B------:R-:W-:Y:S01]  /*0630*/  NOP ;  /* 0x0000000000007918 */ /* 0x000fe20000000000 */
[----:B------:R-:W-:-:S05]  /*0640*/  LOP3.LUT R3, R3, 0xffffff80, RZ, 0xc0, !PT ;  /* 0xffffff8003037812 */ /* 0x000fca00078ec0ff */
[----:B------:R-:W-:Y:S01]  /*0650*/  IMAD.IADD R3, R7, 0x1, -R3 ;  /* 0x0000000107037824 */ /* 0x000fe200078e0a03 */
[----:B------:R-:W-:-:S04]  /*0660*/  SHF.R.S32.HI R7, RZ, 0x1f, R2 ;  /* 0x0000001fff077819 */ /* 0x000fc80000011402 */
[----:B------:R-:W-:Y:S02]  /*0670*/  SHF.R.S32.HI R4, RZ, 0x1f, R3 ;  /* 0x0000001fff047819 */ /* 0x000fe40000011403 */
[----:B------:R-:W-:Y:S02]  /*0680*/  LEA.HI R7, R7, R2, RZ, 0x2 ;  /* 0x0000000207077211 */ /* 0x000fe400078f10ff */
[----:B------:R-:W-:-:S04]  /*0690*/  LEA.HI R4, R4, R3, RZ, 0x3 ;  /* 0x0000000304047211 */ /* 0x000fc800078f18ff */
[--C-:B------:R-:W-:Y:S02]  /*06a0*/  SHF.R.S32.HI R5, RZ, 0x3, R4.reuse ;  /* 0x00000003ff057819 */ /* 0x100fe40000011404 */
[----:B-----5:R-:W-:Y:S02]  /*06b0*/  ISETP.NE.AND P0, PT, R6, RZ, PT ;  /* 0x000000ff0600720c */ /* 0x020fe40003f05270 */
[----:B------:R-:W-:-:S04]  /*06c0*/  SHF.R.S32.HI R4, RZ, 0x1f, R4 ;  /* 0x0000001fff047819 */ /* 0x000fc80000011404 */
[----:B------:R-:W-:-:S04]  /*06d0*/  LEA.HI R4, R4, R5, RZ, 0x2 ;  /* 0x0000000504047211 */ /* 0x000fc800078f10ff */
[----:B------:R-:W-:-:S03]  /*06e0*/  LOP3.LUT R4, R4, 0xfffffffc, RZ, 0xc0, !PT ;  /* 0xfffffffc04047812 */ /* 0x000fc600078ec0ff */
[----:B------:R-:W-:Y:S05]  /*06f0*/  @P0 BRA `(.L_x_135) ;  /* 0x0000000000480947 */ /* 0x000fea0003800000 */
[----:B0-----:R-:W0:Y:S01]  /*0700*/  S2UR UR5, SR_CgaCtaId ;  /* 0x00000000000579c3 */ /* 0x001e220000008800 */
        /* <DEDUP_REMOVED lines=12> */
[----:B0-----:R0:W0:Y:S08]  /*07d0*/  SYNCS.EXCH.64 URZ, [UR8+0x29870], UR6 ;  /* 0x02987006083f75b2 */ /* 0x0010300008000100 */
[----:B------:R0:W0:Y:S01]  /*07e0*/  SYNCS.EXCH.64 URZ, [UR8+0x29880], UR4 ;  /* 0x02988004083f75b2 */ /* 0x0000220008000100 */
[----:B------:R0:W0:Y:S01]  /*07f0*/  SYNCS.EXCH.64 URZ, [UR8+0x29878], UR6 ;  /* 0x02987806083f75b2 */ /* 0x0000220008000100 */
[----:B------:R0:W0:Y:S01]  /*0800*/  SYNCS.EXCH.64 URZ, [UR8+0x29888], UR4 ;  /* 0x02988804083f75b2 */ /* 0x0000220008000100 */
[----:B------:R-:W-:Y:S01]  /*0810*/  NOP ;  /* 0x0000000000007918 */ /* 0x000fe20000000000 */
.L_x_135:
[----:B------:R-:W5:Y:S01]  /*0820*/  SHFL.IDX PT, R12, R0, RZ, 0x1f ;  /* 0x00001fff000c7589 */ /* 0x000f6200000e0000 */
[----:B------:R-:W-:Y:S01]  /*0830*/  LOP3.LUT R7, R7, 0x3ffffffc, RZ, 0xc0, !PT ;  /* 0x3ffffffc07077812 */ /* 0x000fe200078ec0ff */
[----:B------:R-:W-:Y:S01]  /*0840*/  IMAD.IADD R4, R5, 0x1, -R4 ;  /* 0x0000000105047824 */ /* 0x000fe200078e0a04 */
[----:B------:R-:W-:Y:S01]  /*0850*/  SHF.R.S32.HI R5, RZ, 0x1f, R6 ;  /* 0x0000001fff057819 */ /* 0x000fe20000011406 */
[----:B------:R-:W1:Y:S01]  /*0860*/  LDC R10, c[0x0][0x140] ;  /* 0x00005000ff0a7b82 */ /* 0x000e620000000800 */
[----:B0-----:R-:W-:Y:S01]  /*0870*/  IMAD.MOV R8, RZ, RZ, -R8 ;  /* 0x000000ffff087224 */ /* 0x001fe200078e0a08 */
[----:B------:R-:W-:Y:S01]  /*0880*/  NOP ;  /* 0x0000000000007918 */ /* 0x000fe20000000000 */
[----:B------:R-:W-:Y:S01]  /*0890*/  IMAD.IADD R7, R2, 0x1, -R7 ;  /* 0x0000000102077824 */ /* 0x000fe200078e0a07 */
[----:B------:R-:W-:Y:S01]  /*08a0*/  LEA.HI R5, R5, R6, RZ, 0x2 ;  /* 0x0000000605057211 */ /* 0x000fe200078f10ff */
[----:B------:R-:W-:Y:S02]  /*08b0*/  IMAD R9, R9, R8, UR50 ;  /* 0x0000003209097e24 */ /* 0x000fe4000f8e0208 */
[----:B------:R-:W-:Y:S01]  /*08c0*/  IMAD R7, R7, 0x4, R4 ;  /* 0x0000000407077824 */ /* 0x000fe200078e0204 */
[----:B------:R-:W-:-:S04]  /*08d0*/  LOP3.LUT R5, R5, 0x3ffffffc, RZ, 0xc0, !PT ;  /* 0x3ffffffc05057812 */ /* 0x000fc800078ec0ff */
[----:B------:R-:W-:Y:S01]  /*08e0*/  LEA.HI R2, R7, R7, RZ, 0x1 ;  /* 0x0000000707027211 */ /* 0x000fe200078f08ff */
[----:B------:R-:W-:-:S03]  /*08f0*/  IMAD.IADD R5, R6, 0x1, -R5 ;  /* 0x0000000106057824 */ /* 0x000fc600078e0a05 */
[----:B------:R-:W-:Y:S01]  /*0900*/  LOP3.LUT R2, R2, 0xfffffffe, RZ, 0xc0, !PT ;  /* 0xfffffffe02027812 */ /* 0x000fe200078ec0ff */
[----:B------:R-:W-:Y:S01]  /*0910*/  IMAD R5, R5, 0x4, R4 ;  /* 0x0000000405057824 */ /* 0x000fe200078e0204 */
[----:B-----5:R-:W-:-:S03]  /*0920*/  ISETP.NE.AND P0, PT, R12, RZ, PT ;  /* 0x000000ff0c00720c */ /* 0x020fc60003f05270 */
[----:B------:R-:W-:-:S05]  /*0930*/  IMAD.IADD R2, R7, 0x1, -R2 ;  /* 0x0000000107027824 */ /* 0x000fca00078e0a02 */
[----:B------:R-:W-:Y:S02]  /*0940*/  ISETP.NE.AND P5, PT, R2, R9, PT ;  /* 0x000000090200720c */ /* 0x000fe40003fa5270 */
[----:B------:R-:W-:-:S04]  /*0950*/  LEA.HI R2, R5, R5, RZ, 0x1 ;  /* 0x0000000505027211 */ /* 0x000fc800078f08ff */
[----:B------:R-:W-:Y:S01]  /*0960*/  LOP3.LUT R2, R2, 0xfffffffe, RZ, 0xc0, !PT ;  /* 0xfffffffe02027812 */ /* 0x000fe200078ec0ff */
[----:B------:R-:W-:Y:S06]  /*0970*/  @P0 BRA `(.L_x_136) ;  /* 0x0000000000480947 */ /* 0x000fec0003800000 */
[----:B------:R-:W0:Y:S01]  /*0980*/  S2UR UR5, SR_CgaCtaId ;  /* 0x00000000000579c3 */ /* 0x000e220000008800 */
        /* <DEDUP_REMOVED lines=17> */
.L_x_136:
[----:B------:R-:W5:Y:S01]  /*0aa0*/  SHFL.IDX PT, R6, R0, RZ, 0x1f ;  /* 0x00001fff00067589 */ /* 0x000f6200000e0000 */
[----:B------:R-:W-:Y:S01]  /*0ab0*/  IMAD.IADD R2, R5, 0x1, -R2 ;  /* 0x0000000105027824 */ /* 0x000fe200078e0a02 */
[----:B------:R-:W-:Y:S01]  /*0ac0*/  LOP3.LUT P0, RZ, R3, 0x7, RZ, 0xc0, !PT ;  /* 0x0000000703ff7812 */ /* 0x000fe2000780c0ff */
[----:B------:R-:W-:Y:S01]  /*0ad0*/  IMAD.SHL.U32 R4, R5, 0x4, RZ ;  /* 0x0000000405047824 */ /* 0x000fe200078e00ff */
[----:B-1----:R-:W-:Y:S01]  /*0ae0*/  ISETP.EQ.U32.AND P1, PT, R10, 0x1, PT ;  /* 0x000000010a00780c */ /* 0x002fe20003f22070 */
[----:B------:R-:W-:Y:S01]  /*0af0*/  IMAD.SHL.U32 R16, R7, 0x4, RZ ;  /* 0x0000000407107824 */ /* 0x000fe200078e00ff */
[----:B------:R-:W-:Y:S01]  /*0b00*/  ISETP.NE.AND P2, PT, R2, R9, PT ;  /* 0x000000090200720c */ /* 0x000fe20003f45270 */
[----:B------:R-:W-:Y:S01]  /*0b10*/  NOP ;  /* 0x0000000000007918 */ /* 0x000fe20000000000 */
[----:B------:R-:W-:Y:S02]  /*0b20*/  LOP3.LUT R8, R5, 0xc, R4, 0x78, !PT ;  /* 0x0000000c05087812 */ /* 0x000fe400078e7804 */
[----:B------:R-:W-:-:S03]  /*0b30*/  LOP3.LUT R16, R7, 0xc, R16, 0x78, !PT ;  /* 0x0000000c07107812 */ /* 0x000fc600078e7810 */
[----:B------:R1:W-:Y:S01]  /*0b40*/  STL [R1+0x10], R8 ;  /* 0x0000100801007387 */ /* 0x0003e20000100800 */
[C---:B------:R-:W-:Y:S02]  /*0b50*/  @P5 LEA.HI R2, R16.reuse, R16, RZ, 0x1 ;  /* 0x0000001010025211 */ /* 0x040fe400078f08ff */
[----:B------:R-:W-:Y:S02]  /*0b60*/  ISETP.LT.U32.AND P4, PT, R16, 0x2, !P0 ;  /* 0x000000021000780c */ /* 0x000fe40004781070 */
[----:B------:R-:W-:Y:S02]  /*0b70*/  @P5 SHF.R.S32.HI R2, RZ, 0x1, R2 ;  /* 0x00000001ff025819 */ /* 0x000fe40000011402 */
[----:B------:R-:W-:Y:S02]  /*0b80*/  @P2 LEA.HI R3, R8, R8, RZ, 0x1 ;  /* 0x0000000808032211 */ /* 0x000fe400078f08ff */
[----:B------:R-:W-:Y:S01]  /*0b90*/  @P5 ISETP.NE.AND P6, PT, R2, R11, PT ;  /* 0x0000000b0200520c */ /* 0x000fe20003fc5270 */
[----:B------:R-:W-:Y:S01]  /*0ba0*/  IMAD.MOV.U32 R2, RZ, RZ, 0x1 ;  /* 0x00000001ff027424 */ /* 0x000fe200078e00ff */
[----:B-----5:R-:W-:-:S02]  /*0bb0*/  ISETP.NE.AND P3, PT, R6, RZ, PT ;  /* 0x000000ff0600720c */ /* 0x020fc40003f65270 */
[----:B------:R-:W-:Y:S02]  /*0bc0*/  @P2 SHF.R.S32.HI R4, RZ, 0x1, R3 ;  /* 0x00000001ff042819 */ /* 0x000fe40000011403 */
[----:B------:R-:W-:Y:S02]  /*0bd0*/  SEL R3, RZ, 0x1, !P4 ;  /* 0x00000001ff037807 */ /* 0x000fe40006000000 */
[----:B------:R-:W-:Y:S02]  /*0be0*/  @P5 SEL R2, RZ, 0x1, P6 ;  /* 0x00000001ff025807 */ /* 0x000fe40003000000 */
[----:B------:R-:W-:Y:S01]  /*0bf0*/  @P2 ISETP.NE.AND P4, PT, R4, R11, PT ;  /* 0x0000000b0400220c */ /* 0x000fe20003f85270 */
[----:B------:R-:W-:Y:S01]  /*0c00*/  IMAD.MOV.U32 R4, RZ, RZ, 0x1 ;  /* 0x00000001ff047424 */ /* 0x000fe200078e00ff */
[----:B------:R-:W-:Y:S02]  /*0c10*/  ISETP.LT.U32.AND P0, PT, R8, 0x2, !P0 ;  /* 0x000000020800780c */ /* 0x000fe40004701070 */
[----:B------:R-:W-:-:S02]  /*0c20*/  LOP3.LUT R2, R2, R3, RZ, 0xc0, !PT ;  /* 0x0000000302027212 */ /* 0x000fc400078ec0ff */
[----:B------:R-:W-:Y:S02]  /*0c30*/  SEL R3, RZ, 0x1, !P0 ;  /* 0x00000001ff037807 */ /* 0x000fe40004000000 */
[----:B------:R-:W-:Y:S01]  /*0c40*/  @P2 SEL R4, RZ, 0x1, P4 ;  /* 0x00000001ff042807 */ /* 0x000fe20002000000 */
[----:B-1----:R-:W-:Y:S06]  /*0c50*/  @P3 BRA `(.L_x_137) ;  /* 0x0000000000483947 */ /* 0x002fec0003800000 */
        /* <DEDUP_REMOVED lines=17> */
[----:B-1----:R-:W-:Y:S01]  /*0d70*/  NOP ;  /* 0x0000000000007918 */ /* 0x002fe20000000000 */
.L_x_137:
[----:B------:R-:W-:Y:S01]  /*0d80*/  LOP3.LUT R3, R4, R3, RZ, 0xc0, !PT ;  /* 0x0000000304037212 */ /* 0x000fe200078ec0ff */
[----:B------:R-:W-:-:S04]  /*0d90*/  NOP ;  /* 0x0000000000007918 */ /* 0x000fc80000000000 */
[----:B------:R1:W-:Y:S01]  /*0da0*/  STL [R1+0xc], R3 ;  /* 0x00000c0301007387 */ /* 0x0003e20000100800 */
[----:B------:R-:W-:Y:S05]  /*0db0*/  @!P1 BRA `(.L_x_138) ;  /* 0x0000000000089947 */ /* 0x000fea0003800000 */
[----:B0-234-:R-:W-:Y:S01]  /*0dc0*/  UCGABAR_ARV ;  /* 0x00000000000079c7 */ /* 0x01dfe20008000000 */
[----:B------:R-:W-:Y:S05]  /*0dd0*/  BRA `(.L_x_139) ;  /* 0x0000000000047947 */ /* 0x000fea0003800000 */
.L_x_138:
[----:B0-234-:R-:W-:Y:S01]  /*0de0*/  NOP ;  /* 0x0000000000007918 */ /* 0x01dfe20000000000 */
.L_x_139:
[----:B------:R-:W-:Y:S05]  /*0df0*/  @!P1 BRA `(.L_x_140) ;  /* 0x00000000000c9947 */ /* 0x000fea0003800000 */
[----:B------:R-:W-:Y:S01]  /*0e00*/  UCGABAR_WAIT ;  /* 0x0000000000007dc7 */ /* 0x000fe20008000000 */
[----:B------:R-:W-:Y:S01]  /*0e10*/  CCTL.IVALL ;  /* 0x00000000ff00798f */ /* 0x000fe20002000000 */
[----:B------:R-:W-:Y:S05]  /*0e20*/  BRA `(.L_x_141) ;  /* 0x0000000000047947 */ /* 0x000fea0003800000 */
.L_x_140:
[----:B------:R-:W-:Y:S06]  /*0e30*/  BAR.SYNC.DEFER_BLOCKING 0x0 ;  /* 0x0000000000007b1d */ /* 0x000fec0000010000 */
.L_x_141:
[----:B------:R-:W-:Y:S01]  /*0e40*/  PLOP3.LUT P0, PT, PT, PT, UP0, 0x80, 0x0 ;  /* 0x000000000000781c */ /* 0x000fe20003f0f008 */
[----:B------:R-:W-:Y:S01]  /*0e50*/  UMOV UR38, 0x1 ;  /* 0x0000000100267882 */ /* 0x000fe20000000000 */
[----:B------:R-:W-:Y:S01]  /*0e60*/  ULDC.64 UR48, c[0x0][0x208] ;  /* 0x0000820000307ab9 */ /* 0x000fe20000000a00 */
[----:B------:R-:W-:-:S10]  /*0e70*/  USEL UR38, UR38, 0x2, !UP0 ;  /* 0x0000000226267887 */ /* 0x000fd4000c000000 */
[----:B------:R-:W-:Y:S05]  /*0e80*/  @!P0 BRA `(.L_x_142) ;  /* 0x000000a000188947 */ /* 0x000fea0003800000 */
.L_x_143:
[----:B------:R-:W-:-:S08]  /*0e90*/  NOP ;  /* 0x0000000000007918 */ /* 0x000fd00000000000 */
[----:B------:R-:W0:Y:S02]  /*0ea0*/  USETMAXREG.TRY_ALLOC.CTAPOOL UP0, 0xf0 ;  /* 0x000000f0000079c8 */ /* 0x000e240008000600 */
[----:B0-----:R-:W-:-:S13]  /*0eb0*/  PLOP3.LUT P0, PT, PT, PT, UP0, 0x80, 0x0 ;  /* 0x000000000000781c */ /* 0x001fda0003f0f008 */
[----:B------:R-:W-:Y:S05]  /*0ec0*/  @!P0 BRA `(.L_x_143) ;  /* 0xfffffffc00f08947 */ /* 0x000fea000383ffff */
[----:B-1----:R-:W0:Y:S01]  /*0ed0*/  S2R R3, SR_TID.X ;  /* 0x0000000000037919 */ /* 0x002e220000002100 */
        /* <DEDUP_REMOVED lines=10> */
[----:B------:R-:W-:Y:S01]  /*0f80*/  UMOV UR44, URZ ;  /* 0x0000003f002c7c82 */ /* 0x000fe20008000000 */
[----:B------:R-:W-:Y:S02]  /*0f90*/  UMOV UR43, URZ ;  /* 0x0000003f002b7c82 */ /* 0x000fe40008000000 */
[----:B------:R-:W-:Y:S01]  /*0fa0*/  SHF.R.S32.HI R0, RZ, 0x1f, R19 ;  /* 0x0000001fff007819 */ /* 0x000fe20000011413 */
[----:B------:R-:W-:-:S03]  /*0fb0*/  UMOV UR51, URZ ;  /* 0x0000003f00337c82 */ /* 0x000fc60008000000 */
[CC--:B------:R-:W-:Y:S02]  /*0fc0*/  LEA.HI R3, R0.reuse, R19.reuse, RZ, 0x7 ;  /* 0x0000001300037211 */ /* 0x0c0fe400078f38ff */
[CC--:B------:R-:W-:Y:S02]  /*0fd0*/  LEA.HI R5, R0.reuse, R19.reuse, RZ, 0x5 ;  /* 0x0000001300057211 */ /* 0x0c0fe400078f28ff */
[----:B------:R-:W-:Y:S02]  /*0fe0*/  LOP3.LUT R4, R3, 0xffffff80, RZ, 0xc0, !PT ;  /* 0xffffff8003047812 */ /* 0x000fe400078ec0ff */
[CC--:B------:R-:W-:Y:S01]  /*0ff0*/  LEA.HI R6, R0.reuse, R19.reuse, RZ, 0x4 ;  /* 0x0000001300067211 */ /* 0x0c0fe200078f20ff */
[----:B------:R-:W-:Y:S01]  /*1000*/  IMAD.SHL.U32 R5, R5, 0x20, RZ ;  /* 0x0000002005057824 */ /* 0x000fe200078e00ff */
[----:B------:R-:W-:Y:S01]  /*1010*/  LEA.HI R10, R0, R19, RZ, 0x2 ;  /* 0x00000013000a7211 */ /* 0x000fe200078f10ff */
[----:B------:R-:W-:Y:S01]  /*1020*/  IMAD.IADD R23, R19, 0x1, -R4 ;  /* 0x0000000113177824 */ /* 0x000fe200078e0a04 */
[----:B------:R-:W-:-:S02]  /*1030*/  LOP3.LUT R8, R6, 0x3fffff0, RZ, 0xc0, !PT ;  /* 0x03fffff006087812 */ /* 0x000fc400078ec0ff */
[----:B------:R-:W-:Y:S02]  /*1040*/  LOP3.LUT R9, R5, 0xfffffc00, RZ, 0xc0, !PT ;  /* 0xfffffc0005097812 */ /* 0x000fe400078ec0ff */
[----:B------:R-:W-:Y:S01]  /*1050*/  SHF.R.S32.HI R4, RZ, 0x1f, R23 ;  /* 0x0000001fff047819 */ /* 0x000fe20000011417 */
[----:B------:R-:W-:Y:S01]  /*1060*/  IMAD.IADD R8, R19, 0x1, -R8 ;  /* 0x0000000113087824 */ /* 0x000fe200078e0a08 */
[----:B------:R-:W-:Y:S02]  /*1070*/  SHF.R.S32.HI R7, RZ, 0x4, R6 ;  /* 0x00000004ff077819 */ /* 0x000fe40000011406 */
[----:B------:R-:W-:Y:S01]  /*1080*/  LEA.HI R5, R4, R23, RZ, 0x2 ;  /* 0x0000001704057211 */ /* 0x000fe200078f10ff */
[----:B------:R-:W-:Y:S01]  /*1090*/  IMAD R9, R8, 0x40, R9 ;  /* 0x0000004008097824 */ /* 0x000fe200078e0209 */
[----:B------:R-:W-:Y:S02]  /*10a0*/  LEA.HI R6, R6, R7, RZ, 0x1 ;  /* 0x0000000706067211 */ /* 0x000fe400078f08ff */
[----:B------:R-:W-:-:S02]  /*10b0*/  SHF.R.S32.HI R8, RZ, 0x2, R5 ;  /* 0x00000002ff087819 */ /* 0x000fc40000011405 */
[----:B------:R-:W-:Y:S02]  /*10c0*/  SHF.R.S32.HI R11, RZ, 0x1f, R5 ;  /* 0x0000001fff0b7819 */ /* 0x000fe40000011405 */
[----:B------:R-:W-:Y:S02]  /*10d0*/  LOP3.LUT R6, R6, 0x1ffffffe, RZ, 0xc0, !PT ;  /* 0x1ffffffe06067812 */ /* 0x000fe400078ec0ff */
[----:B------:R-:W-:Y:S02]  /*10e0*/  LOP3.LUT R10, R10, 0xfffffffc, RZ, 0xc0, !PT ;  /* 0xfffffffc0a0a7812 */ /* 0x000fe400078ec0ff */
[----:B------:R-:W-:Y:S01]  /*10f0*/  LEA.HI R22, R0, R19, RZ, 0x3 ;  /* 0x0000001300167211 */ /* 0x000fe200078f18ff */
[----:B------:R-:W-:Y:S01]  /*1100*/  IMAD.IADD R6, R7, 0x1, -R6 ;  /* 0x0000000107067824 */ /* 0x000fe200078e0a06 */
[----:B------:R-:W-:Y:S01]  /*1110*/  LEA.HI R11, R11, R8, RZ, 0x3 ;  /* 0x000000080b0b7211 */ /* 0x000fe200078f18ff */
[----:B------:R-:W-:Y:S01]  /*1120*/  IMAD.IADD R10, R19, 0x1, -R10 ;  /* 0x00000001130a7824 */ /* 0x000fe200078e0a0a */
[----:B------:R-:W-:Y:S01]  /*1130*/  SHF.R.S32.HI R168, RZ, 0x7, R3 ;  /* 0x00000007ffa87819 */ /* 0x000fe20000011403 */
[----:B------:R-:W-:Y:S01]  /*1140*/  IMAD R171, R6, 0x8, R9 ;  /* 0x0000000806ab7824 */ /* 0x000fe200078e0209 */
[----:B------:R-:W-:Y:S01]  /*1150*/  LOP3.LUT R0, R22, 0xfffffff8, RZ, 0xc0, !PT ;  /* 0xfffffff816007812 */ /* 0x000fe200078ec0ff */
[----:B------:R-:W-:Y:S01]  /*1160*/  IMAD.MOV.U32 R7, RZ, RZ, -0x2 ;  /* 0xfffffffeff077424 */ /* 0x000fe200078e00ff */
[----:B------:R-:W-:-:S02]  /*1170*/  LOP3.LUT R11, R11, 0xfffffff8, RZ, 0xc0, !PT ;  /* 0xfffffff80b0b7812 */ /* 0x000fc400078ec0ff */
[----:B------:R-:W-:Y:S01]  /*1180*/  LEA.HI R4, R4, R23, RZ, 0x5 ;  /* 0x0000001704047211 */ /* 0x000fe200078f28ff */
[----:B------:R-:W-:Y:S01]  /*1190*/  IMAD.IADD R19, R19, 0x1, -R0 ;  /* 0x0000000113137824 */ /* 0x000fe200078e0a00 */
[----:B------:R-:W-:Y:S01]  /*11a0*/  LEA.HI R3, R3, R168, RZ, 0x1 ;  /* 0x000000a803037211 */ /* 0x000fe200078f08ff */
[----:B------:R-:W-:Y:S01]  /*11b0*/  IMAD.IADD R11, R8, 0x1, -R11 ;  /* 0x00000001080b7824 */ /* 0x000fe200078e0a0b */
[----:B------:R-:W-:Y:S01]  /*11c0*/  LEA.HI R6, R10, R10, RZ, 0x1 ;  /* 0x0000000a0a067211 */ /* 0x000fe200078f08ff */
[----:B------:R-:W-:Y:S01]  /*11d0*/  IMAD.SHL.U32 R17, R19, 0x8, RZ ;  /* 0x0000000813117824 */ /* 0x000fe200078e00ff */
[----:B------:R-:W-:Y:S02]  /*11e0*/  SHF.R.S32.HI R4, RZ, 0x5, R4 ;  /* 0x00000005ff047819 */ /* 0x000fe40000011404 */
[----:B------:R-:W-:Y:S01]  /*11f0*/  LOP3.LUT R3, R3, 0x3fffffe, RZ, 0xc0, !PT ;  /* 0x03fffffe03037812 */ /* 0x000fe200078ec0ff */
[----:B------:R-:W-:Y:S01]  /*1200*/  VIADD R18, R17, 0x40 ;  /* 0x0000004011127836 */ /* 0x000fe20000000000 */
[----:B------:R-:W-:Y:S01]  /*1210*/  LOP3.LUT R0, R5, 0x7ffffffc, RZ, 0xc0, !PT ;  /* 0x7ffffffc05007812 */ /* 0x000fe200078ec0ff */
[----:B------:R-:W-:Y:S01]  /*1220*/  IMAD R4, R4, 0x10, R11 ;  /* 0x0000001004047824 */ /* 0x000fe200078e020b */
[----:B------:R-:W-:Y:S01]  /*1230*/  LOP3.LUT R5, R6, 0x1ffffffe, RZ, 0xc0, !PT ;  /* 0x1ffffffe06057812 */ /* 0x000fe200078ec0ff */
[----:B------:R-:W-:Y:S01]  /*1240*/  IMAD.IADD R3, R168, 0x1, -R3 ;  /* 0x00000001a8037824 */ /* 0x000fe200078e0a03 */
[----:B------:R-:W-:Y:S01]  /*1250*/  SHF.R.S32.HI R22, RZ, 0x3, R22 ;  /* 0x00000003ff167819 */ /* 0x000fe20000011416 */
[----:B------:R-:W-:Y:S01]  /*1260*/  IMAD.IADD R0, R23, 0x1, -R0 ;  /* 0x0000000117007824 */ /* 0x000fe200078e0a00 */
[----:B------:R-:W-:Y:S01]  /*1270*/  SHF.R.S32.HI R193, RZ, 0x1f, R18 ;  /* 0x0000001fffc17819 */ /* 0x000fe20000011412 */
[----:B------:R-:W-:-:S02]  /*1280*/  IMAD.IADD R170, R10, 0x1, -R5 ;  /* 0x000000010aaa7824 */ /* 0x000fc400078e0a05 */
[----:B------:R-:W-:Y:S02]  /*1290*/  IMAD R169, R3, 0x40, R4 ;  /* 0x0000004003a97824 */ /* 0x000fe400078e0204 */
[----:B------:R-:W-:Y:S02]  /*12a0*/  IMAD R192, R0, R7, 0xa0 ;  /* 0x000000a000c07424 */ /* 0x000fe400078e0207 */
[----:B------:R-:W-:-:S07]  /*12b0*/  IMAD R170, R170, 0x8, R169 ;  /* 0x00000008aaaa7824 */ /* 0x000fce00078e02a9 */
.L_x_176:
        /* <DEDUP_REMOVED lines=55> */
.L_x_144:
        /* <DEDUP_REMOVED lines=60> */
.L_x_244:
[----:B------:R-:W-:Y:S05]  /*19f0*/  @!P0 BRA `(.L_x_146) ;  /* 0x0000000000048947 */ /* 0x000fea0003800000 */
[----:B------:R-:W-:Y:S01]  /*1a00*/  BPT.TRAP 0x1 ;  /* 0x000000040000795c */ /* 0x000fe20000300000 */
.L_x_146:
[----:B0-----:R-:W-:Y:S02]  /*1a10*/  IMAD.U32 R3, RZ, RZ, UR51 ;  /* 0x00000033ff037e24 */ /* 0x001fe4000f8e00ff */
[----:B------:R-:W-:-:S03]  /*1a20*/  IMAD.U32 R4, RZ, RZ, UR43 ;  /* 0x0000002bff047e24 */ /* 0x000fc6000f8e00ff */
[----:B------:R-:W-:Y:S02]  /*1a30*/  LEA R3, R3, UR39, 0x3 ;  /* 0x0000002703037c11 */ /* 0x000fe4000f8e18ff */
[----:B------:R-:W-:-:S04]  /*1a40*/  SHF.L.U32 R4, R4, 0x1f, RZ ;  /* 0x0000001f04047819 */ /* 0x000fc800000006ff */
[----:B------:R0:W1:Y:S01]  /*1a50*/  SYNCS.PHASECHK.TRANS64.TRYWAIT P1, [R3+URZ+0x29830], R4 ;  /* 0x02983004030075a7 */ /* 0x000062000802017f */
[----:B------:R-:W-:Y:S05]  /*1a60*/  @!P0 BRA `(.L_x_147) ;  /* 0x0000000000048947 */ /* 0x000fea0003800000 */
[----:B------:R-:W-:Y:S01]  /*1a70*/  BPT.TRAP 0x1 ;  /* 0x000000040000795c */ /* 0x000fe20000300000 */
.L_x_147:
[----:B-1----:R-:W-:Y:S05]  /*1a80*/  @P1 BRA `(.L_x_148) ;  /* 0x0000000000081947 */ /* 0x002fea0003800000 */
[----:B------:R-:W1:Y:S02]  /*1a90*/  SYNCS.PHASECHK.TRANS64.TRYWAIT P1, [R3+URZ+0x29830], R4 ;  /* 0x02983004030075a7 */ /* 0x000e64000802017f */
[----:B-1----:R-:W-:Y:S05]  /*1aa0*/  @!P1 BRA `(.L_x_149) ;  /* 0x000000cc005c9947 */ /* 0x002fea0003800000 */
.L_x_148:
[----:B------:R-:W-:Y:S05]  /*1ab0*/  WARPSYNC.ALL ;  /* 0x0000000000007948 */ /* 0x000fea0003800000 */
[----:B------:R-:W-:Y:S01]  /*1ac0*/  UIADD3 UR4, UR39, 0x1a400, URZ ;  /* 0x0001a40027047890 */ /* 0x000fe2000fffe03f */
[----:B------:R-:W-:Y:S01]  /*1ad0*/  WARPGROUP.ARRIVE ;  /* 0x00000000000079c5 */ /* 0x000fe20000000000 */
[----:B------:R-:W-:Y:S02]  /*1ae0*/  ULOP3.LUT UR28, UR46, 0x10000, URZ, 0xfc, !UPT ;  /* 0x000100002e1c7892 */ /* 0x000fe4000f8efc3f */
[----:B------:R-:W-:Y:S01]  /*1af0*/  USHF.R.U32.HI UR4, URZ, 0x4, UR4 ;  /* 0x000000043f047899 */ /* 0x000fe20008011604 */
[----:B------:R-:W-:Y:S01]  /*1b00*/  UMOV UR25, 0x80000020 ;  /* 0x8000002000197882 */ /* 0x000fe20000000000 */
[----:B------:R-:W-:-:S02]  /*1b10*/  UMOV UR27, 0x80000020 ;  /* 0x80000020001b7882 */ /* 0x000fc40000000000 */
[----:B------:R-:W-:Y:S01]  /*1b20*/  ULOP3.LUT UR4, UR4, 0x3fff, URZ, 0xc0, !UPT ;  /* 0x00003fff04047892 */ /* 0x000fe2000f8ec03f */
[----:B------:R-:W-:Y:S01]  /*1b30*/  UMOV UR24, UR28 ;  /* 0x0000001c00187c82 */ /* 0x000fe20008000000 */
[----:B------:R-:W-:Y:S02]  /*1b40*/  UMOV UR5, UR25 ;  /* 0x0000001900057c82 */ /* 0x000fe40008000000 */
[----:B------:R-:W-:Y:S01]  /*1b50*/  ULOP3.LUT UR46, UR4, 0x10000, URZ, 0xfc, !UPT ;  /* 0x00010000042e7892 */ /* 0x000fe2000f8efc3f */
[----:B------:R-:W-:Y:S02]  /*1b60*/  UMOV UR7, 0x80000020 ;  /* 0x8000002000077882 */ /* 0x000fe40000000000 */
[----:B------:R-:W-:Y:S01]  /*1b70*/  UMOV UR4, UR24 ;  /* 0x0000001800047c82 */ /* 0x000fe20008000000 */
[----:B------:R-:W-:Y:S01]  /*1b80*/  UIMAD UR30, UR51, 0x780, UR46 ;  /* 0x00000780331e78a4 */ /* 0x000fe2000f8e022e */
[----:B------:R-:W-:Y:S01]  /*1b90*/  UMOV UR11, 0x80000020 ;  /* 0x80000020000b7882 */ /* 0x000fe20000000000 */
[----:B------:R-:W-:-:S02]  /*1ba0*/  UMOV UR15, 0x80000020 ;  /* 0x80000020000f7882 */ /* 0x000fc40000000000 */
[----:B------:R-:W-:Y:S02]  /*1bb0*/  UIADD3 UR6, UR30, 0x80, URZ ;  /* 0x000000801e067890 */ /* 0x000fe4000fffe03f */
[----:B------:R-:W-:Y:S02]  /*1bc0*/  UIADD3 UR8, UR30, 0x100, URZ ;  /* 0x000001001e087890 */ /* 0x000fe4000fffe03f */
[----:B------:R-:W-:Y:S01]  /*1bd0*/  UMOV UR26, UR30 ;  /* 0x0000001e001a7c82 */ /* 0x000fe20008000000 */
[----:B------:R-:W-:Y:S01]  /*1be0*/  UIADD3 UR9, UR30, 0x180, URZ ;  /* 0x000001801e097890 */ /* 0x000fe2000fffe03f */
[----:B------:R-:W-:Y:S01]  /*1bf0*/  QGMMA.64x32x32.F32.E4M3.E4M3 R88, gdesc[UR24], RZ, !UPT, gsb0 ;  /* 0x00600000185879f3 */ /* 0x000fe2000c0008ff */
[----:B------:R-:W-:Y:S01]  /*1c00*/  UMOV UR26, UR6 ;  /* 0x00000006001a7c82 */ /* 0x000fe20008000000 */
[----:B------:R-:W-:Y:S01]  /*1c10*/  UMOV UR27, 0x80000020 ;  /* 0x80000020001b7882 */ /* 0x000fe20000000000 */
[----:B------:R-:W-:Y:S01]  /*1c20*/  UMOV UR6, UR8 ;  /* 0x0000000800067c82 */ /* 0x000fe20008000000 */
[----:B------:R-:W-:-:S02]  /*1c30*/  UIADD3 UR10, UR30, 0x200, URZ ;  /* 0x000002001e0a7890 */ /* 0x000fc4000fffe03f */
[----:B------:R-:W-:Y:S02]  /*1c40*/  UIADD3 UR12, UR30, 0x102, URZ ;  /* 0x000001021e0c7890 */ /* 0x000fe4000fffe03f */
[----:B------:R-:W-:Y:S02]  /*1c50*/  UIADD3 UR13, UR30, 0x182, URZ ;  /* 0x000001821e0d7890 */ /* 0x000fe4000fffe03f */
[----:B------:R-:W-:Y:S02]  /*1c60*/  UIADD3 UR14, UR30, 0x202, URZ ;  /* 0x000002021e0e7890 */ /* 0x000fe4000fffe03f */
[----:B------:R-:W-:Y:S01]  /*1c70*/  UIADD3 UR18, UR30, 0x382, URZ ;  /* 0x000003821e127890 */ /* 0x000fe2000fffe03f */
[----:B------:R-:W-:Y:S01]  /*1c80*/  UMOV UR19, 0x80000020 ;  /* 0x8000002000137882 */ /* 0x000fe20000000000 */
[----:B------:R-:W-:Y:S01]  /*1c90*/  UIADD3 UR22, UR30, 0x600, URZ ;  /* 0x000006001e167890 */ /* 0x000fe2000fffe03f */
[----:B------:R-:W-:Y:S01]  /*1ca0*/  UMOV UR23, 0x80000020 ;  /* 0x8000002000177882 */ /* 0x000fe20000000000 */
[----:B------:R-:W-:Y:S01]  /*1cb0*/  UMOV UR31, 0x80000020 ;  /* 0x80000020001f7882 */ /* 0x000fe20000000000 */
[----:B------:R-:W-:-:S02]  /*1cc0*/  WARPGROUP.DEPBAR.LE gsb0, 0x0 ;  /* 0x00008000000079c5 */ /* 0x000fc40000010000 */
[----:B------:R-:W-:-:S06]  /*1cd0*/  WARPGROUP.ARRIVE ;  /* 0x00000000000079c5 */ /* 0x000fcc0000000000 */
[----:B------:R-:W-:Y:S01]  /*1ce0*/  QGMMA.64x32x32.F32.E4M3.E4M3 R72, gdesc[UR24], RZ, !UPT, gsb0 ;  /* 0x00600000184879f3 */ /* 0x000fe2000c0008ff */
[----:B------:R-:W-:Y:S01]  /*1cf0*/  UMOV UR26, UR9 ;  /* 0x00000009001a7c82 */ /* 0x000fe20008000000 */
[----:B------:R-:W-:Y:S01]  /*1d00*/  UMOV UR27, 0x80000020 ;  /* 0x80000020001b7882 */ /* 0x000fe20000000000 */
[----:B------:R-:W-:Y:S02]  /*1d10*/  WARPGROUP.DEPBAR.LE gsb0, 0x0 ;  /* 0x00008000000079c5 */ /* 0x000fe40000010000 */
[----:B------:R-:W-:-:S06]  /*1d20*/  WARPGROUP.ARRIVE ;  /* 0x00000000000079c5 */ /* 0x000fcc0000000000 */
[----:B------:R-:W-:Y:S01]  /*1d30*/  QGMMA.64x32x32.F32.E4M3.E4M3 R56, gdesc[UR4], RZ, !UPT, gsb0 ;  /* 0x00600000043879f3 */ /* 0x000fe2000c0008ff */
[----:B------:R-:W-:Y:S02]  /*1d40*/  UIADD3 UR4, UR28, 0x2, URZ ;  /* 0x000000021c047890 */ /* 0x000fe4000fffe03f */
[----:B------:R-:W-:Y:S01]  /*1d50*/  UIADD3 UR6, UR30, 0x2, URZ ;  /* 0x000000021e067890 */ /* 0x000fe2000fffe03f */
[----:B------:R-:W-:Y:S01]  /*1d60*/  UMOV UR5, 0x80000020 ;  /* 0x8000002000057882 */ /* 0x000fe20000000000 */
[----:B------:R-:W-:Y:S01]  /*1d70*/  UMOV UR7, 0x80000020 ;  /* 0x8000002000077882 */ /* 0x000fe20000000000 */
[----:B------:R-:W-:Y:S02]  /*1d80*/  UMOV UR9, UR5 ;  /* 0x0000000500097c82 */ /* 0x000fe40008000000 */
[----:B------:R-:W-:Y:S01]  /*1d90*/  UMOV UR8, UR4 ;  /* 0x0000000400087c82 */ /* 0x000fe20008000000 */
        /* <DEDUP_REMOVED lines=12> */
[----:B------:R-:W-:Y:S01]  /*1e60*/  UMOV UR6, UR10 ;  /* 0x0000000a00067c82 */ /* 0x000fe20008000000 */
[----:B------:R-:W-:Y:S01]  /*1e70*/  UMOV UR7, 0x80000020 ;  /* 0x8000002000077882 */ /* 0x000fe20000000000 */
[----:B------:R-:W-:Y:S01]  /*1e80*/  UMOV UR10, UR12 ;  /* 0x0000000c000a7c82 */ /* 0x000fe20008000000 */
[----:B------:R-:W-:Y:S02]  /*1e90*/  WARPGROUP.DEPBAR.LE gsb0, 0x0 ;  /* 0x00008000000079c5 */ /* 0x000fe40000010000 */
[----:B------:R-:W-:-:S06]  /*1ea0*/  WARPGROUP.ARRIVE ;  /* 0x00000000000079c5 */ /* 0x000fcc0000000000 */
[----:B------:R-:W-:Y:S01]  /*1eb0*/  QGMMA.64x32x32.F32.E4M3.E4M3 R72, gdesc[UR4], R72, gsb0 ;  /* 0x00600000044879f3 */ /* 0x000fe20008000848 */
[----:B------:R-:W-:Y:S01]  /*1ec0*/  UMOV UR6, UR13 ;  /* 0x0000000d00067c82 */ /* 0x000fe20008000000 */
[----:B------:R-:W-:Y:S01]  /*1ed0*/  UMOV UR7, 0x80000020 ;  /* 0x8000002000077882 */ /* 0x000fe20000000000 */
[----:B------:R-:W-:Y:S02]  /*1ee0*/  WARPGROUP.DEPBAR.LE gsb0, 0x0 ;  /* 0x00008000000079c5 */ /* 0x000fe40000010000 */
[----:B------:R-:W-:-:S06]  /*1ef0*/  WARPGROUP.ARRIVE ;  /* 0x00000000000079c5 */ /* 0x000fcc0000000000 */
[----:B------:R-:W-:Y:S01]  /*1f00*/  QGMMA.64x32x32.F32.E4M3.E4M3 R56, gdesc[UR8], R56, gsb0 ;  /* 0x00600000083879f3 */ /* 0x000fe20008000838 */
        /* <DEDUP_REMOVED lines=16> */
[----:B------:R-:W-:Y:S01]  /*2010*/  UIADD3 UR7, UR30, 0x400, URZ ;  /* 0x000004001e077890 */ /* 0x000fe2000fffe03f */
        /* <DEDUP_REMOVED lines=96> */
[----:B------:R-:W-:-:S03]  /*2620*/  UIADD3 UR6, UR30, 0x702, URZ ;  /* 0x000007021e067890 */ /* 0x000fc6000fffe03f */
        /* <DEDUP_REMOVED lines=18> */
[----:B------:R-:W-:Y:S05]  /*2750*/  @!P0 BRA `(.L_x_150) ;  /* 0x0000000000048947 */ /* 0x000fea0003800000 */
[----:B------:R-:W-:Y:S01]  /*2760*/  BPT.TRAP 0x1 ;  /* 0x000000040000795c */ /* 0x000fe20000300000 */
.L_x_150:
[C---:B------:R-:W-:Y:S01]  /*2770*/  FMUL.FTZ R8, R0.reuse, R90 ;  /* 0x0000005a00087220 */ /* 0x040fe20000410000 */
[C---:B------:R-:W-:Y:S01]  /*2780*/  FMUL.FTZ R9, R0.reuse, R91 ;  /* 0x0000005b00097220 */ /* 0x040fe20000410000 */
[C---:B------:R-:W-:Y:S01]  /*2790*/  FMUL.FTZ R94, R0.reuse, R94 ;  /* 0x0000005e005e7220 */ /* 0x040fe20000410000 */
[C---:B------:R-:W-:Y:S01]  /*27a0*/  FMUL.FTZ R24, R0.reuse, R24 ;  /* 0x0000001800187220 */ /* 0x040fe20000410000 */
[C---:B------:R-:W-:Y:S01]  /*27b0*/  FMUL.FTZ R95, R0.reuse, R95 ;  /* 0x0000005f005f7220 */ /* 0x040fe20000410000 */
[----:B------:R-:W-:Y:S01]  /*27c0*/  IMAD.U32 R91, RZ, RZ, UR47 ;  /* 0x0000002fff5b7e24 */ /* 0x000fe2000f8e00ff */
[----:B------:R-:W2:Y:S01]  /*27d0*/  MUFU.TANH R8, R8 ;  /* 0x0000000800087308 */ /* 0x000ea20000002400 */
[C---:B------:R-:W-:Y:S01]  /*27e0*/  FMUL.FTZ R98, R0.reuse, R98 ;  /* 0x0000006200627220 */ /* 0x040fe20000410000 */
[C---:B01----:R-:W-:Y:S01]  /*27f0*/  FMUL.FTZ R4, R0.reuse, R88 ;  /* 0x0000005800047220 */ /* 0x043fe20000410000 */
[C---:B------:R-:W-:Y:S01]  /*2800*/  FMUL.FTZ R99, R0.reuse, R99 ;  /* 0x0000006300637220 */ /* 0x040fe20000410000 */
[C---:B------:R-:W-:Y:S01]  /*2810*/  FMUL.FTZ R5, R0.reuse, R89 ;  /* 0x0000005900057220 */ /* 0x040fe20000410000 */
[C---:B------:R-:W-:Y:S01]  /*2820*/  FMUL.FTZ R102, R0.reuse, R102 ;  /* 0x0000006600667220 */ /* 0x040fe20000410000 */
[C---:B------:R-:W-:Y:S01]  /*2830*/  FMUL.FTZ R6, R0.reuse, R92 ;  /* 0x0000005c00067220 */ /* 0x040fe20000410000 */
[C---:B------:R-:W-:Y:S01]  /*2840*/  FMUL.FTZ R103, R0.reuse, R103 ;  /* 0x0000006700677220 */ /* 0x040fe20000410000 */
        /* <DEDUP_REMOVED lines=8> */
[----:B------:R1:W-:Y:S01]  /*28d0*/  MUFU.TANH R90, R24 ;  /* 0x00000018005a7308 */ /* 0x0003e20000002400 */
[C---:B------:R-:W-:Y:S01]  /*28e0*/  FMUL.FTZ R79, R0.reuse, R79 ;  /* 0x0000004f004f7220 */ /* 0x040fe20000410000 */
[C---:B------:R-:W-:Y:S01]  /*28f0*/  FMUL.FTZ R13, R0.reuse, R101 ;  /* 0x00000065000d7220 */ /* 0x040fe20000410000 */
[C---:B------:R-:W-:Y:S01]  /*2900*/  FMUL.FTZ R82, R0.reuse, R82 ;  /* 0x0000005200527220 */ /* 0x040fe20000410000 */
[C---:B------:R-:W-:Y:S01]  /*2910*/  FMUL.FTZ R15, R0.reuse, R72 ;  /* 0x00000048000f7220 */ /* 0x040fe20000410000 */
[C---:B------:R-:W-:Y:S01]  /*2920*/  FMUL.FTZ R83, R0.reuse, R83 ;  /* 0x0000005300537220 */ /* 0x040fe20000410000 */
[C---:B------:R-:W-:Y:S01]  /*2930*/  FMUL.FTZ R26, R0.reuse, R26 ;  /* 0x0000001a001a7220 */ /* 0x040fe20000410000 */
[----:B------:R-:W-:Y:S01]  /*2940*/  FMUL.FTZ R14, R0, R73 ;  /* 0x00000049000e7220 */ /* 0x000fe20000410000 */
[----:B------:R-:W3:Y:S01]  /*2950*/  MUFU.TANH R94, R94 ;  /* 0x0000005e005e7308 */ /* 0x000ee20000002400 */
[----:B-1----:R-:W-:-:S02]  /*2960*/  VIADD R24, R192, UR50 ;  /* 0x00000032c0187c36 */ /* 0x002fc40008000000 */
[C---:B------:R-:W-:Y:S01]  /*2970*/  FMUL.FTZ R86, R0.reuse, R86 ;  /* 0x0000005600567220 */ /* 0x040fe20000410000 */
[C---:B------:R-:W-:Y:S01]  /*2980*/  FMUL.FTZ R30, R0.reuse, R30 ;  /* 0x0000001e001e7220 */ /* 0x040fe20000410000 */
[C---:B------:R-:W-:Y:S01]  /*2990*/  FMUL.FTZ R21, R0.reuse, R76 ;  /* 0x0000004c00157220 */ /* 0x040fe20000410000 */
[----:B------:R-:W-:Y:S02]  /*29a0*/  IMAD R91, R91, -0xa0, R24 ;  /* 0xffffff605b5b7824 */ /* 0x000fe400078e0218 */
[C---:B------:R-:W-:Y:S01]  /*29b0*/  FMUL.FTZ R87, R0.reuse, R87 ;  /* 0x0000005700577220 */ /* 0x040fe20000410000 */
[C---:B------:R-:W-:Y:S01]  /*29c0*/  FMUL.FTZ R20, R0.reuse, R77 ;  /* 0x0000004d00147220 */ /* 0x040fe20000410000 */
[----:B------:R-:W1:Y:S01]  /*29d0*/  MUFU.TANH R95, R95 ;  /* 0x0000005f005f7308 */ /* 0x000e620000002400 */
[C---:B------:R-:W-:Y:S01]  /*29e0*/  FMUL.FTZ R58, R0.reuse, R58 ;  /* 0x0000003a003a7220 */ /* 0x040fe20000410000 */
[C---:B------:R-:W-:Y:S01]  /*29f0*/  ISETP.GT.AND P4, PT, R91.reuse, RZ, PT ;  /* 0x000000ff5b00720c */ /* 0x040fe20003f84270 */
[C---:B------:R-:W-:Y:S01]  /*2a00*/  FMUL.FTZ R34, R0.reuse, R34 ;  /* 0x0000002200227220 */ /* 0x040fe20000410000 */
[C---:B------:R-:W-:Y:S01]  /*2a10*/  ISETP.GT.AND P3, PT, R91.reuse, 0x1, PT ;  /* 0x000000015b00780c */ /* 0x040fe20003f64270 */
[C---:B------:R-:W-:Y:S01]  /*2a20*/  FMUL.FTZ R73, R0.reuse, R80 ;  /* 0x0000005000497220 */ /* 0x040fe20000410000 */
[----:B------:R-:W-:Y:S01]  /*2a30*/  ISETP.GT.AND P2, PT, R91, 0x8, PT ;  /* 0x000000085b00780c */ /* 0x000fe20003f44270 */
[----:B------:R-:W-:Y:S01]  /*2a40*/  FMUL.FTZ R59, R0, R59 ;  /* 0x0000003b003b7220 */ /* 0x000fe20000410000 */
[----:B------:R-:W4:Y:S01]  /*2a50*/  MUFU.TANH R98, R98 ;  /* 0x0000006200627308 */ /* 0x000f220000002400 */
[----:B--2---:R-:W-:Y:S01]  /*2a60*/  FSEL R92, R8, -INF , P4 ;  /* 0xff800000085c7808 */ /* 0x004fe20002000000 */
[C---:B------:R-:W-:Y:S01]  /*2a70*/  FMUL.FTZ R38, R0.reuse, R38 ;  /* 0x0000002600267220 */ /* 0x040fe20000410000 */
[----:B0-----:R-:W-:Y:S01]  /*2a80*/  FSEL R142, R9, -INF , P3 ;  /* 0xff800000098e7808 */ /* 0x001fe20001800000 */
[C---:B------:R-:W-:Y:S01]  /*2a90*/  FMUL.FTZ R72, R0.reuse, R81 ;  /* 0x0000005100487220 */ /* 0x040fe20000410000 */
[C---:B------:R-:W-:Y:S01]  /*2aa0*/  ISETP.GT.AND P1, PT, R91.reuse, 0x9, PT ;  /* 0x000000095b00780c */ /* 0x040fe20003f24270 */
[----:B------:R-:W-:Y:S01]  /*2ab0*/  FMUL.FTZ R62, R0, R62 ;  /* 0x0000003e003e7220 */ /* 0x000fe20000410000 */
[----:B---3--:R-:W-:Y:S01]  /*2ac0*/  FSEL R144, R94, -INF , P2 ;  /* 0xff8000005e907808 */ /* 0x008fe20001000000 */
[----:B------:R-:W0:Y:S01]  /*2ad0*/  MUFU.TANH R4, R4 ;  /* 0x0000000400047308 */ /* 0x000e220000002400 */
[----:B------:R-:W-:Y:S01]  /*2ae0*/  FMNMX.FTZ R9, R92, R142, !PT ;  /* 0x0000008e5c097209 */ /* 0x000fe20007810000 */
[C---:B------:R-:W-:Y:S01]  /*2af0*/  FMUL.FTZ R63, R0.reuse, R63 ;  /* 0x0000003f003f7220 */ /* 0x040fe20000410000 */
[----:B------:R-:W-:Y:S01]  /*2b00*/  ISETP.GT.AND P6, PT, R91, 0x10, PT ;  /* 0x000000105b00780c */ /* 0x000fe20003fc4270 */
[C---:B------:R-:W-:Y:S01]  /*2b10*/  FMUL.FTZ R40, R0.reuse, R40 ;  /* 0x0000002800287220 */ /* 0x040fe20000410000 */
[----:B-1----:R-:W-:Y:S01]  /*2b20*/  FSEL R146, R95, -INF , P1 ;  /* 0xff8000005f927808 */ /* 0x002fe20000800000 */
[----:B------:R-:W-:Y:S01]  /*2b30*/  FMUL.FTZ R76, R0, R56 ;  /* 0x00000038004c7220 */ /* 0x000fe20000410000 */
[----:B------:R-:W-:Y:S01]  /*2b40*/  FMNMX.FTZ R9, R144, R9, !PT ;  /* 0x0000000990097209 */ /* 0x000fe20007810000 */
[----:B------:R-:W1:Y:S01]  /*2b50*/  MUFU.TANH R99, R99 ;  /* 0x0000006300637308 */ /* 0x000e620000002400 */
[C---:B------:R-:W-:Y:S01]  /*2b60*/  ISETP.GT.AND P5, PT, R91.reuse, 0x11, PT ;  /* 0x000000115b00780c */ /* 0x040fe20003fa4270 */
[----:B------:R-:W-:Y:S01]  /*2b70*/  FMUL.FTZ R56, R0, R57 ;  /* 0x0000003900387220 */ /* 0x000fe20000410000 */
[----:B----4-:R-:W-:Y:S01]  /*2b80*/  FSEL R148, R98, -INF , P6 ;  /* 0xff80000062947808 */ /* 0x010fe20003000000 */
[----:B------:R-:W-:Y:S01]  /*2b90*/  FMUL.FTZ R57, R0, R61 ;  /* 0x0000003d00397220 */ /* 0x000fe20000410000 */
[----:B------:R-:W-:Y:S01]  /*2ba0*/  FMNMX.FTZ R9, R146, R9, !PT ;  /* 0x0000000992097209 */ /* 0x000fe20007810000 */
[C---:B------:R-:W-:Y:S01]  /*2bb0*/  FMUL.FTZ R66, R0.reuse, R66 ;  /* 0x0000004200427220 */ /* 0x040fe20000410000 */
[----:B------:R-:W-:Y:S01]  /*2bc0*/  FMUL.FTZ R67, R0, R67 ;  /* 0x0000004300437220 */ /* 0x000fe20000410000 */
[----:B------:R-:W2:Y:S01]  /*2bd0*/  MUFU.TANH R5, R5 ;  /* 0x0000000500057308 */ /* 0x000ea20000002400 */
[----:B0-----:R-:W-:Y:S01]  /*2be0*/  FSEL R4, R4, -INF , P4 ;  /* 0xff80000004047808 */ /* 0x001fe20002000000 */
[C---:B------:R-:W-:Y:S01]  /*2bf0*/  FMUL.FTZ R42, R0.reuse, R42 ;  /* 0x0000002a002a7220 */ /* 0x040fe20000410000 */
[----:B------:R-:W-:Y:S01]  /*2c00*/  ISETP.GT.AND P4, PT, R91, 0x18, PT ;  /* 0x000000185b00780c */ /* 0x000fe20003f84270 */
[----:B------:R-:W-:Y:S01]  /*2c10*/  FMUL.FTZ R70, R0, R70 ;  /* 0x0000004600467220 */ /* 0x000fe20000410000 */
[----:B------:R-:W-:Y:S01]  /*2c20*/  FMNMX.FTZ R9, R148, R9, !PT ;  /* 0x0000000994097209 */ /* 0x000fe20007810000 */
[C---:B------:R-:W-:Y:S01]  /*2c30*/  FMUL.FTZ R60, R0.reuse, R60 ;  /* 0x0000003c003c7220 */ /* 0x040fe20000410000 */
[C---:B------:R-:W-:Y:S01]  /*2c40*/  FMUL.FTZ R71, R0.reuse, R71 ;  /* 0x0000004700477220 */ /* 0x040fe20000410000 */
[----:B------:R-:W0:Y:S01]  /*2c50*/  MUFU.TANH R102, R102 ;  /* 0x0000006600667308 */ /* 0x000e220000002400 */
[----:B-1----:R-:W-:Y:S01]  /*2c60*/  FSEL R150, R99, -INF , P5 ;  /* 0xff80000063967808 */ /* 0x002fe20002800000 */
[C---:B------:R-:W-:Y:S01]  /*2c70*/  FMUL.FTZ R44, R0.reuse, R44 ;  /* 0x0000002c002c7220 */ /* 0x040fe20000410000 */
[C---:B------:R-:W-:Y:S01]  /*2c80*/  FMUL.FTZ R64, R0.reuse, R64 ;  /* 0x0000004000407220 */ /* 0x040fe20000410000 */
[----:B------:R-:W-:Y:S01]  /*2c90*/  FMUL.FTZ R43, R0, R43 ;  /* 0x0000002b002b7220 */ /* 0x000fe20000410000 */
[----:B------:R-:W-:Y:S01]  /*2ca0*/  FMNMX.FTZ R9, R150, R9, !PT ;  /* 0x0000000996097209 */ /* 0x000fe20007810000 */
[C---:B------:R-:W-:Y:S01]  /*2cb0*/  FMUL.FTZ R65, R0.reuse, R65 ;  /* 0x0000004100417220 */ /* 0x040fe20000410000 */
[C---:B------:R-:W-:Y:S01]  /*2cc0*/  FMUL.FTZ R46, R0.reuse, R46 ;  /* 0x0000002e002e7220 */ /* 0x040fe20000410000 */
[----:B------:R-:W1:Y:S01]  /*2cd0*/  MUFU.TANH R6, R6 ;  /* 0x0000000600067308 */ /* 0x000e620000002400 */
[----:B--2---:R-:W-:Y:S01]  /*2ce0*/  FSEL R5, R5, -INF , P3 ;  /* 0xff80000005057808 */ /* 0x004fe20001800000 */
[C---:B------:R-:W-:Y:S01]  /*2cf0*/  FMUL.FTZ R68, R0.reuse, R68 ;  /* 0x0000004400447220 */ /* 0x040fe20000410000 */
[C---:B------:R-:W-:Y:S01]  /*2d00*/  ISETP.GT.AND P3, PT, R91.reuse, 0x19, PT ;  /* 0x000000195b00780c */ /* 0x040fe20003f64270 */
[C---:B------:R-:W-:Y:S01]  /*2d10*/  FMUL.FTZ R47, R0.reuse, R47 ;  /* 0x0000002f002f7220 */ /* 0x040fe20000410000 */
[C---:B------:R-:W-:Y:S01]  /*2d20*/  FMUL.FTZ R69, R0.reuse, R69 ;  /* 0x0000004500457220 */ /* 0x040fe20000410000 */
[C---:B------:R-:W-:Y:S01]  /*2d30*/  FMUL.FTZ R48, R0.reuse, R48 ;  /* 0x0000003000307220 */ /* 0x040fe20000410000 */
[----:B------:R-:W-:Y:S01]  /*2d40*/  FMUL.FTZ R50, R0, R50 ;  /* 0x0000003200327220 */ /* 0x000fe20000410000 */
[----:B------:R-:W2:Y:S01]  /*2d50*/  MUFU.TANH R103, R103 ;  /* 0x0000006700677308 */ /* 0x000ea20000002400 */
[----:B0-----:R-:W-:Y:S01]  /*2d60*/  FSEL R152, R102, -INF , P4 ;  /* 0xff80000066987808 */ /* 0x001fe20002000000 */
[C---:B------:R-:W-:Y:S01]  /*2d70*/  FMUL.FTZ R51, R0.reuse, R51 ;  /* 0x0000003300337220 */ /* 0x040fe20000410000 */
[C---:B------:R-:W-:Y:S01]  /*2d80*/  FMUL.FTZ R41, R0.reuse, R41 ;  /* 0x0000002900297220 */ /* 0x040fe20000410000 */
[----:B------:R-:W-:Y:S01]  /*2d90*/  FMUL.FTZ R52, R0, R52 ;  /* 0x0000003400347220 */ /* 0x000fe20000410000 */
[----:B------:R-:W-:Y:S01]  /*2da0*/  FMNMX.FTZ R9, R152, R9, !PT ;  /* 0x0000000998097209 */ /* 0x000fe20007810000 */
[C---:B------:R-:W-:Y:S01]  /*2db0*/  FMUL.FTZ R54, R0.reuse, R54 ;  /* 0x0000003600367220 */ /* 0x040fe20000410000 */
[----:B------:R-:W-:Y:S01]  /*2dc0*/  FMUL.FTZ R55, R0, R55 ;  /* 0x0000003700377220 */ /* 0x000fe20000410000 */
[----:B------:R-:W0:Y:S01]  /*2dd0*/  MUFU.TANH R7, R7 ;  /* 0x0000000700077308 */ /* 0x000e220000002400 */
[----:B-1----:R-:W-:Y:S01]  /*2de0*/  FSEL R6, R6, -INF , P2 ;  /* 0xff80000006067808 */ /* 0x002fe20001000000 */
[C---:B------:R-:W-:Y:S01]  /*2df0*/  FMUL.FTZ R45, R0.reuse, R45 ;  /* 0x0000002d002d7220 */ /* 0x040fe20000410000 */
[----:B------:R-:W-:Y:S01]  /*2e00*/  ISETP.GT.AND P2, PT, R91, 0x20, PT ;  /* 0x000000205b00780c */ /* 0x000fe20003f44270 */
[C---:B------:R-:W-:Y:S01]  /*2e10*/  FMUL.FTZ R27, R0.reuse, R27 ;  /* 0x0000001b001b7220 */ /* 0x040fe20000410000 */
[C---:B------:R-:W-:Y:S01]  /*2e20*/  FMUL.FTZ R49, R0.reuse, R49 ;  /* 0x0000003100317220 */ /* 0x040fe20000410000 */
[C---:B------:R-:W-:Y:S01]  /*2e30*/  FMUL.FTZ R31, R0.reuse, R31 ;  /* 0x0000001f001f7220 */ /* 0x040fe20000410000 */
[C---:B------:R-:W-:Y:S01]  /*2e40*/  FMUL.FTZ R53, R0.reuse, R53 ;  /* 0x0000003500357220 */ /* 0x040fe20000410000 */
[----:B------:R1:W3:Y:S01]  /*2e50*/  MUFU.TANH R88, R74 ;  /* 0x0000004a00587308 */ /* 0x0002e20000002400 */
[----:B--2---:R-:W-:Y:S01]  /*2e60*/  FSEL R154, R103, -INF , P3 ;  /* 0xff800000679a7808 */ /* 0x004fe20001800000 */
[C---:B------:R-:W-:Y:S01]  /*2e70*/  FMUL.FTZ R35, R0.reuse, R35 ;  /* 0x0000002300237220 */ /* 0x040fe20000410000 */
[C---:B------:R-:W-:Y:S01]  /*2e80*/  FMUL.FTZ R25, R0.reuse, R25 ;  /* 0x0000001900197220 */ /* 0x040fe20000410000 */
[----:B------:R-:W-:Y:S01]  /*2e90*/  FMUL.FTZ R39, R0, R39 ;  /* 0x0000002700277220 */ /* 0x000fe20000410000 */
[----:B------:R-:W-:Y:S01]  /*2ea0*/  FMNMX.FTZ R9, R154, R9, !PT ;  /* 0x000000099a097209 */ /* 0x000fe20007810000 */
[----:B------:R-:W-:Y:S01]  /*2eb0*/  ULDC UR6, c[0x0][0x988] ;  /* 0x0002620000067ab9 */ /* 0x000fe20000000800 */
[----:B------:R-:W-:Y:S01]  /*2ec0*/  P2R R105, PR, RZ, 0x1 ;  /* 0x00000001ff697803 */ /* 0x000fe20000000000 */
[----:B------:R-:W-:Y:S01]  /*2ed0*/  MUFU.TANH R10, R10 ;  /* 0x0000000a000a7308 */ /* 0x000fe20000002400 */
[----:B0-----:R-:W-:Y:S01]  /*2ee0*/  FSEL R24, R7, -INF , P1 ;  /* 0xff80000007187808 */ /* 0x001fe20000800000 */
[----:B-1----:R-:W-:Y:S01]  /*2ef0*/  FMUL.FTZ R74, R0, R85 ;  /* 0x00000055004a7220 */ /* 0x002fe20000410000 */
[----:B------:R-:W-:Y:S01]  /*2f00*/  ISETP.GT.AND P1, PT, R91, 0x21, PT ;  /* 0x000000215b00780c */ /* 0x000fe20003f24270 */
[----:B------:R-:W-:-:S02]  /*2f10*/  IMAD.U32 R7, RZ, RZ, UR6 ;  /* 0x00000006ff077e24 */ /* 0x000fc4000f8e00ff */
[C---:B------:R-:W-:Y:S01]  /*2f20*/  FMUL.FTZ R29, R0.reuse, R29 ;  /* 0x0000001d001d7220 */ /* 0x040fe20000410000 */
[C---:B------:R-:W-:Y:S01]  /*2f30*/  FMUL.FTZ R33, R0.reuse, R33 ;  /* 0x0000002100217220 */ /* 0x040fe20000410000 */
[----:B------:R-:W-:Y:S01]  /*2f40*/  FMUL.FTZ R37, R0, R37 ;  /* 0x0000002500257220 */ /* 0x000fe20000410000 */
[----:B------:R0:W1:Y:S01]  /*2f50*/  MUFU.TANH R89, R75 ;  /* 0x0000004b00597308 */ /* 0x0000620000002400 */
[----:B---3--:R-:W-:Y:S01]  /*2f60*/  FSEL R88, R88, -INF , P2 ;  /* 0xff80000058587808 */ /* 0x008fe20001000000 */
[C---:B------:R-:W-:Y:S01]  /*2f70*/  FMUL.FTZ R28, R0.reuse, R28 ;  /* 0x0000001c001c7220 */ /* 0x040fe20000410000 */
[C---:B------:R-:W-:Y:S01]  /*2f80*/  FMUL.FTZ R32, R0.reuse, R32 ;  /* 0x0000002000207220 */ /* 0x040fe20000410000 */
[----:B------:R-:W-:Y:S01]  /*2f90*/  FMUL.FTZ R36, R0, R36 ;  /* 0x0000002400247220 */ /* 0x000fe20000410000 */
[----:B------:R-:W-:Y:S01]  /*2fa0*/  FMNMX.FTZ R9, R88, R9, !PT ;  /* 0x0000000958097209 */ /* 0x000fe20007810000 */
[----:B------:R-:W-:Y:S02]  /*2fb0*/  UISETP.GE.AND UP0, UPT, UR50, 0xa1, UPT ;  /* 0x000000a13200788c */ /* 0x000fe4000bf06270 */
[----:B------:R-:W-:Y:S01]  /*2fc0*/  MUFU.TANH R11, R11 ;  /* 0x0000000b000b7308 */ /* 0x000fe20000002400 */
[----:B0-----:R-:W-:-:S07]  /*2fd0*/  FMUL.FTZ R75, R0, R84 ;  /* 0x00000054004b7220 */ /* 0x001fce0000410000 */
[----:B------:R-:W-:Y:S01]  /*2fe0*/  MUFU.TANH R78, R78 ;  /* 0x0000004e004e7308 */ /* 0x000fe20000002400 */
[----:B-1----:R-:W-:-:S04]  /*2ff0*/  FSEL R156, R89, -INF , P1 ;  /* 0xff800000599c7808 */ /* 0x002fc80000800000 */
[----:B------:R-:W-:-:S03]  /*3000*/  FMNMX.FTZ R9, R156, R9, !PT ;  /* 0x000000099c097209 */ /* 0x000fc60007810000 */
[----:B------:R-:W0:Y:S08]  /*3010*/  MUFU.TANH R12, R12 ;  /* 0x0000000c000c7308 */ /* 0x000e300000002400 */
[----:B------:R-:W-:Y:S08]  /*3020*/  MUFU.TANH R79, R79 ;  /* 0x0000004f004f7308 */ /* 0x000ff00000002400 */
[----:B------:R-:W-:Y:S01]  /*3030*/  MUFU.TANH R13, R13 ;  /* 0x0000000d000d7308 */ /* 0x000fe20000002400 */
[----:B0-----:R-:W-:-:S02]  /*3040*/  FSEL R12, R12, -INF , P4 ;  /* 0xff8000000c0c7808 */ /* 0x001fc40002000000 */
[----:B------:R-:W-:-:S05]  /*3050*/  ISETP.GT.AND P4, PT, R91, 0x30, PT ;  /* 0x000000305b00780c */ /* 0x000fca0003f84270 */
[----:B------:R-:W0:Y:S08]  /*3060*/  MUFU.TANH R82, R82 ;  /* 0x0000005200527308 */ /* 0x000e300000002400 */
[----:B------:R-:W-:Y:S08]  /*3070*/  MUFU.TANH R15, R15 ;  /* 0x0000000f000f7308 */ /* 0x000ff00000002400 */
[----:B------:R1:W-:Y:S01]  /*3080*/  MUFU.TANH R126, R26 ;  /* 0x0000001a007e7308 */ /* 0x0003e20000002400 */
[----:B0-----:R-:W-:-:S07]  /*3090*/  FSEL R162, R82, -INF , P4 ;  /* 0xff80000052a27808 */ /* 0x001fce0002000000 */
[----:B------:R-:W-:Y:S01]  /*30a0*/  MUFU.TANH R83, R83 ;  /* 0x0000005300537308 */ /* 0x000fe20000002400 */
[----:B-1----:R-:W-:Y:S02]  /*30b0*/  FSEL R26, R10, -INF , P6 ;  /* 0xff8000000a1a7808 */ /* 0x002fe40003000000 */
[----:B------:R-:W-:-:S04]  /*30c0*/  ISETP.GT.AND P6, PT, R91, 0x28, PT ;  /* 0x000000285b00780c */ /* 0x000fc80003fc4270 */
[----:B------:R-:W-:Y:S01]  /*30d0*/  FSEL R158, R78, -INF , P6 ;  /* 0xff8000004e9e7808 */ /* 0x000fe20003000000 */
[----:B------:R-:W0:Y:S03]  /*30e0*/  MUFU.TANH R14, R14 ;  /* 0x0000000e000e7308 */ /* 0x000e260000002400 */
[----:B------:R-:W-:-:S05]  /*30f0*/  FMNMX.FTZ R9, R158, R9, !PT ;  /* 0x000000099e097209 */ /* 0x000fca0007810000 */
[----:B------:R1:W-:Y:S08]  /*3100*/  MUFU.TANH R130, R30 ;  /* 0x0000001e00827308 */ /* 0x0003f00000002400 */
[----:B------:R-:W-:Y:S01]  /*3110*/  MUFU.TANH R86, R86 ;  /* 0x0000005600567308 */ /* 0x000fe20000002400 */
[----:B-1----:R-:W-:Y:S02]  /*3120*/  FSEL R30, R11, -INF , P5 ;  /* 0xff8000000b1e7808 */ /* 0x002fe40002800000 */
[----:B------:R-:W-:-:S02]  /*3130*/  ISETP.GT.AND P5, PT, R91, 0x29, PT ;  /* 0x000000295b00780c */ /* 0x000fc40003fa4270 */
[----:B0-----:R-:W-:Y:S02]  /*3140*/  FSEL R14, R14, -INF , P1 ;  /* 0xff8000000e0e7808 */ /* 0x001fe40000800000 */
[----:B------:R-:W-:Y:S01]  /*3150*/  FSEL R160, R79, -INF , P5 ;  /* 0xff8000004fa07808 */ /* 0x000fe20002800000 */
[----:B------:R-:W-:Y:S01]  /*3160*/  MUFU.TANH R21, R21 ;  /* 0x0000001500157308 */ /* 0x000fe20000002400 */
[----:B------:R-:W-:Y:S02]  /*3170*/  ISETP.GT.AND P1, PT, R91, 0x39, PT ;  /* 0x000000395b00780c */ /* 0x000fe40003f24270 */
[----:B------:R-:W-:-:S04]  /*3180*/  FMNMX.FTZ R9, R160, R9, !PT ;  /* 0x00000009a0097209 */ /* 0x000fc80007810000 */
[----:B------:R-:W-:Y:S01]  /*3190*/  FMNMX.FTZ R9, R162, R9, !PT ;  /* 0x00000009a2097209 */ /* 0x000fe20007810000 */
[----:B------:R-:W0:Y:S08]  /*31a0*/  MUFU.TANH R87, R87 ;  /* 0x0000005700577308 */ /* 0x000e300000002400 */
[----:B------:R-:W1:Y:S08]  /*31b0*/  MUFU.TANH R20, R20 ;  /* 0x0000001400147308 */ /* 0x000e700000002400 */
[----:B------:R2:W-:Y:S01]  /*31c0*/  MUFU.TANH R134, R34 ;  /* 0x0000002200867308 */ /* 0x0005e20000002400 */
[----:B0-----:R-:W-:-:S07]  /*31d0*/  FSEL R122, R87, -INF , P1 ;  /* 0xff800000577a7808 */ /* 0x001fce0000800000 */
[----:B------:R-:W-:Y:S01]  /*31e0*/  MUFU.TANH R58, R58 ;  /* 0x0000003a003a7308 */ /* 0x000fe20000002400 */
[----:B--2---:R-:W-:Y:S02]  /*31f0*/  FSEL R34, R13, -INF , P3 ;  /* 0xff8000000d227808 */ /* 0x004fe40001800000 */
[----:B------:R-:W-:Y:S02]  /*3200*/  ISETP.GT.AND P3, PT, R91, 0x31, PT ;  /* 0x000000315b00780c */ /* 0x000fe40003f64270 */
[----:B-1----:R-:W-:Y:S02]  /*3210*/  FSEL R20, R20, -INF , P5 ;  /* 0xff80000014147808 */ /* 0x002fe40002800000 */
[----:B------:R-:W-:Y:S01]  /*3220*/  FSEL R164, R83, -INF , P3 ;  /* 0xff80000053a47808 */ /* 0x000fe20001800000 */
[----:B------:R-:W-:Y:S01]  /*3230*/  MUFU.TANH R73, R73 ;  /* 0x0000004900497308 */ /* 0x000fe20000002400 */
[----:B------:R-:W-:Y:S02]  /*3240*/  ISETP.GT.AND P5, PT, R91, 0x41, PT ;  /* 0x000000415b00780c */ /* 0x000fe40003fa4270 */
[----:B------:R-:W-:-:S05]  /*3250*/  FMNMX.FTZ R9, R164, R9, !PT ;  /* 0x00000009a4097209 */ /* 0x000fca0007810000 */
[----:B------:R0:W-:Y:S08]  /*3260*/  MUFU.TANH R140, R38 ;  /* 0x00000026008c7308 */ /* 0x0001f00000002400 */
[----:B------:R-:W1:Y:S01]  /*3270*/  MUFU.TANH R59, R59 ;  /* 0x0000003b003b7308 */ /* 0x000e620000002400 */
[----:B0-----:R-:W-:Y:S02]  /*3280*/  FSEL R38, R15, -INF , P2 ;  /* 0xff8000000f267808 */ /* 0x001fe40001000000 */
[----:B------:R-:W-:-:S04]  /*3290*/  ISETP.GT.AND P2, PT, R91, 0x38, PT ;  /* 0x000000385b00780c */ /* 0x000fc80003f44270 */
[----:B------:R-:W-:Y:S01]  /*32a0*/  FSEL R166, R86, -INF , P2 ;  /* 0xff80000056a67808 */ /* 0x000fe20001000000 */
[----:B------:R-:W0:Y:S03]  /*32b0*/  MUFU.TANH R72, R72 ;  /* 0x0000004800487308 */ /* 0x000e260000002400 */
[----:B------:R-:W-:-:S04]  /*32c0*/  FMNMX.FTZ R9, R166, R9, !PT ;  /* 0x00000009a6097209 */ /* 0x000fc80007810000 */
[----:B------:R-:W-:Y:S01]  /*32d0*/  FMNMX.FTZ R9, R122, R9, !PT ;  /* 0x000000097a097209 */ /* 0x000fe20007810000 */
[----:B------:R-:W-:Y:S01]  /*32e0*/  MUFU.TANH R62, R62 ;  /* 0x0000003e003e7308 */ /* 0x000fe20000002400 */
[----:B-1----:R-:W-:-:S07]  /*32f0*/  FSEL R116, R59, -INF , P5 ;  /* 0xff8000003b747808 */ /* 0x002fce0002800000 */
[----:B------:R-:W-:Y:S01]  /*3300*/  MUFU.TANH R75, R75 ;  /* 0x0000004b004b7308 */ /* 0x000fe20000002400 */
[----:B0-----:R-:W-:Y:S02]  /*3310*/  FSEL R72, R72, -INF , P3 ;  /* 0xff80000048487808 */ /* 0x001fe40001800000 */
[----:B------:R-:W-:-:S05]  /*3320*/  ISETP.GT.AND P3, PT, R91, 0x49, PT ;  /* 0x000000495b00780c */ /* 0x000fca0003f64270 */
[----:B------:R0:W-:Y:S08]  /*3330*/  MUFU.TANH R61, R40 ;  /* 0x00000028003d7308 */ /* 0x0001f00000002400 */
[----:B------:R-:W1:Y:S01]  /*3340*/  MUFU.TANH R63, R63 ;  /* 0x0000003f003f7308 */ /* 0x000e620000002400 */
[----:B0-----:R-:W-:Y:S02]  /*3350*/  FSEL R40, R21, -INF , P6 ;  /* 0xff80000015287808 */ /* 0x001fe40003000000 */
[----:B------:R-:W-:-:S02]  /*3360*/  ISETP.GT.AND P6, PT, R91, 0x40, PT ;  /* 0x000000405b00780c */ /* 0x000fc40003fc4270 */
[----:B------:R-:W-:Y:S02]  /*3370*/  FMNMX.FTZ R21, R4, R5, !PT ;  /* 0x0000000504157209 */ /* 0x000fe40007810000 */
[----:B------:R-:W-:Y:S01]  /*3380*/  FSEL R118, R58, -INF , P6 ;  /* 0xff8000003a767808 */ /* 0x000fe20003000000 */
[----:B------:R-:W0:Y:S01]  /*3390*/  MUFU.TANH R74, R74 ;  /* 0x0000004a004a7308 */ /* 0x000e220000002400 */
[----:B------:R-:W-:Y:S02]  /*33a0*/  FMNMX.FTZ R21, R6, R21, !PT ;  /* 0x0000001506157209 */ /* 0x000fe40007810000 */
[----:B------:R-:W-:-:S04]  /*33b0*/  FMNMX.FTZ R9, R118, R9, !PT ;  /* 0x0000000976097209 */ /* 0x000fc80007810000 */
[----:B------:R-:W-:Y:S01]  /*33c0*/  FMNMX.FTZ R9, R116, R9, !PT ;  /* 0x0000000974097209 */ /* 0x000fe20007810000 */
[----:B------:R-:W-:Y:S01]  /*33d0*/  MUFU.TANH R66, R66 ;  /* 0x0000004200427308 */ /* 0x000fe20000002400 */
[----:B-1----:R-:W-:-:S07]  /*33e0*/  FSEL R120, R63, -INF , P3 ;  /* 0xff8000003f787808 */ /* 0x002fce0001800000 */
[----:B------:R-:W1:Y:S01]  /*33f0*/  MUFU.TANH R76, R76 ;  /* 0x0000004c004c7308 */ /* 0x000e620000002400 */
[----:B0-----:R-:W-:Y:S02]  /*3400*/  FSEL R74, R74, -INF , P1 ;  /* 0xff8000004a4a7808 */ /* 0x001fe40000800000 */
[----:B------:R-:W-:-:S05]  /*3410*/  ISETP.GT.AND P1, PT, R91, 0x51, PT ;  /* 0x000000515b00780c */ /* 0x000fca0003f24270 */
[----:B------:R0:W-:Y:S08]  /*3420*/  MUFU.TANH R100, R42 ;  /* 0x0000002a00647308 */ /* 0x0001f00000002400 */
[----:B------:R-:W2:Y:S01]  /*3430*/  MUFU.TANH R67, R67 ;  /* 0x0000004300437308 */ /* 0x000ea20000002400 */
[----:B0-----:R-:W-:Y:S02]  /*3440*/  FSEL R42, R73, -INF , P4 ;  /* 0xff800000492a7808 */ /* 0x001fe40002000000 */
[----:B------:R-:W-:-:S02]  /*3450*/  ISETP.GT.AND P4, PT, R91, 0x48, PT ;  /* 0x000000485b00780c */ /* 0x000fc40003f84270 */
[----:B-1----:R-:W-:Y:S02]  /*3460*/  FSEL R76, R76, -INF , P6 ;  /* 0xff8000004c4c7808 */ /* 0x002fe40003000000 */
[----:B------:R-:W-:Y:S01]  /*3470*/  FSEL R106, R62, -INF , P4 ;  /* 0xff8000003e6a7808 */ /* 0x000fe20002000000 */
[----:B------:R-:W0:Y:S01]  /*3480*/  MUFU.TANH R56, R56 ;  /* 0x0000003800387308 */ /* 0x000e220000002400 */
[----:B------:R-:W-:Y:S02]  /*3490*/  ISETP.GT.AND P6, PT, R91, 0x58, PT ;  /* 0x000000585b00780c */ /* 0x000fe40003fc4270 */
[----:B------:R-:W-:-:S04]  /*34a0*/  FMNMX.FTZ R9, R106, R9, !PT ;  /* 0x000000096a097209 */ /* 0x000fc80007810000 */
[----:B------:R-:W-:Y:S01]  /*34b0*/  FMNMX.FTZ R9, R120, R9, !PT ;  /* 0x0000000978097209 */ /* 0x000fe20007810000 */
[----:B------:R-:W1:Y:S01]  /*34c0*/  MUFU.TANH R70, R70 ;  /* 0x0000004600467308 */ /* 0x000e620000002400 */
[----:B--2---:R-:W-:-:S07]  /*34d0*/  FSEL R112, R67, -INF , P1 ;  /* 0xff80000043707808 */ /* 0x004fce0000800000 */
[----:B------:R-:W-:Y:S01]  /*34e0*/  MUFU.TANH R60, R60 ;  /* 0x0000003c003c7308 */ /* 0x000fe20000002400 */
[----:B0-----:R-:W-:Y:S02]  /*34f0*/  FSEL R56, R56, -INF , P5 ;  /* 0xff80000038387808 */ /* 0x001fe40002800000 */
[----:B------:R-:W-:-:S05]  /*3500*/  ISETP.GT.AND P5, PT, R91, 0x59, PT ;  /* 0x000000595b00780c */ /* 0x000fca0003fa4270 */
[----:B------:R0:W-:Y:S01]  /*3510*/  MUFU.TANH R77, R44 ;  /* 0x0000002c004d7308 */ /* 0x0001e20000002400 */
[----:B-1----:R-:W-:-:S07]  /*3520*/  FSEL R108, R70, -INF , P6 ;  /* 0xff800000466c7808 */ /* 0x002fce0003000000 */
        /* <DEDUP_REMOVED lines=8> */
[----:B-1----:R-:W-:Y:S02]  /*35b0*/  FSEL R104, R71, -INF , P5 ;  /* 0xff80000047687808 */ /* 0x002fe40002800000 */
[----:B------:R-:W-:-:S04]  /*35c0*/  FMNMX.FTZ R9, R108, R9, !PT ;  /* 0x000000096c097209 */ /* 0x000fc80007810000 */
[----:B------:R-:W-:Y:S01]  /*35d0*/  FMNMX.FTZ R9, R104, R9, !PT ;  /* 0x0000000968097209 */ /* 0x000fe20007810000 */
[----:B------:R-:W-:Y:S08]  /*35e0*/  MUFU.TANH R43, R43 ;  /* 0x0000002b002b7308 */ /* 0x000ff00000002400 */
[----:B------:R-:W-:Y:S08]  /*35f0*/  MUFU.TANH R65, R65 ;  /* 0x0000004100417308 */ /* 0x000ff00000002400 */
[----:B------:R1:W-:Y:S08]  /*3600*/  MUFU.TANH R80, R46 ;  /* 0x0000002e00507308 */ /* 0x0003f00000002400 */
[----:B------:R-:W-:Y:S01]  /*3610*/  MUFU.TANH R68, R68 ;  /* 0x0000004400447308 */ /* 0x000fe20000002400 */
[----:B-1----:R-:W-:-:S02]  /*3620*/  FSEL R46, R60, -INF , P4 ;  /* 0xff8000003c2e7808 */ /* 0x002fc40002000000 */
[----:B------:R-:W-:-:S04]  /*3630*/  ISETP.GT.AND P4, PT, R91, 0x60, PT ;  /* 0x000000605b00780c */ /* 0x000fc80003f84270 */
[----:B------:R-:W-:Y:S01]  /*3640*/  FSEL R100, R100, -INF , P4 ;  /* 0xff80000064647808 */ /* 0x000fe20002000000 */
[----:B------:R-:W-:Y:S01]  /*3650*/  MUFU.TANH R47, R47 ;  /* 0x0000002f002f7308 */ /* 0x000fe20000002400 */
[----:B------:R-:W-:Y:S02]  /*3660*/  FSEL R60, R61, -INF , P4 ;  /* 0xff8000003d3c7808 */ /* 0x000fe40002000000 */
[----:B------:R-:W-:Y:S02]  /*3670*/  FMNMX.FTZ R9, R100, R9, !PT ;  /* 0x0000000964097209 */ /* 0x000fe40007810000 */
[----:B------:R-:W-:-:S03]  /*3680*/  ISETP.GT.AND P4, PT, R91, 0x78, PT ;  /* 0x000000785b00780c */ /* 0x000fc60003f84270 */
[----:B------:R-:W1:Y:S08]  /*3690*/  MUFU.TANH R69, R69 ;  /* 0x0000004500457308 */ /* 0x000e700000002400 */
[----:B------:R0:W-:Y:S08]  /*36a0*/  MUFU.TANH R81, R48 ;  /* 0x0000003000517308 */ /* 0x0001f00000002400 */
[----:B------:R2:W-:Y:S01]  /*36b0*/  MUFU.TANH R84, R50 ;  /* 0x0000003200547308 */ /* 0x0005e20000002400 */
[----:B0-----:R-:W-:-:S02]  /*36c0*/  FSEL R48, R57, -INF , P3 ;  /* 0xff80000039307808 */ /* 0x001fc40001800000 */
[----:B------:R-:W-:Y:S02]  /*36d0*/  ISETP.GT.AND P3, PT, R91, 0x61, PT ;  /* 0x000000615b00780c */ /* 0x000fe40003f64270 */
[----:B-1----:R-:W-:Y:S02]  /*36e0*/  FSEL R58, R69, -INF , P5 ;  /* 0xff800000453a7808 */ /* 0x002fe40002800000 */
[----:B------:R-:W-:Y:S01]  /*36f0*/  FSEL R96, R43, -INF , P3 ;  /* 0xff8000002b607808 */ /* 0x000fe20001800000 */
[----:B------:R-:W0:Y:S01]  /*3700*/  MUFU.TANH R51, R51 ;  /* 0x0000003300337308 */ /* 0x000e220000002400 */
[----:B--2---:R-:W-:Y:S02]  /*3710*/  FSEL R50, R64, -INF , P2 ;  /* 0xff80000040327808 */ /* 0x004fe40001000000 */
[----:B------:R-:W-:Y:S02]  /*3720*/  ISETP.GT.AND P2, PT, R91, 0x68, PT ;  /* 0x000000685b00780c */ /* 0x000fe40003f44270 */
[----:B------:R-:W-:-:S02]  /*3730*/  FMNMX.FTZ R9, R96, R9, !PT ;  /* 0x0000000960097209 */ /* 0x000fc40007810000 */
[----:B------:R-:W-:Y:S01]  /*3740*/  FSEL R10, R80, -INF , P2 ;  /* 0xff800000500a7808 */ /* 0x000fe20001000000 */
[----:B------:R-:W1:Y:S01]  /*3750*/  MUFU.TANH R41, R41 ;  /* 0x0000002900297308 */ /* 0x000e620000002400 */
[----:B------:R-:W-:Y:S02]  /*3760*/  ISETP.GT.AND P5, PT, R91, 0x71, PT ;  /* 0x000000715b00780c */ /* 0x000fe40003fa4270 */
[----:B------:R-:W-:Y:S02]  /*3770*/  FMNMX.FTZ R9, R10, R9, !PT ;  /* 0x000000090a097209 */ /* 0x000fe40007810000 */
[----:B------:R-:W-:Y:S02]  /*3780*/  FSEL R64, R77, -INF , P2 ;  /* 0xff8000004d407808 */ /* 0x000fe40001000000 */
[----:B------:R-:W-:Y:S01]  /*3790*/  ISETP.GT.AND P2, PT, R91, 0x80, PT ;  /* 0x000000805b00780c */ /* 0x000fe20003f44270 */
[----:B------:R2:W-:Y:S01]  /*37a0*/  MUFU.TANH R85, R52 ;  /* 0x0000003400557308 */ /* 0x0005e20000002400 */
[----:B0-----:R-:W-:-:S02]  /*37b0*/  FSEL R102, R51, -INF , P5 ;  /* 0xff80000033667808 */ /* 0x001fc40002800000 */
[----:B------:R-:W-:Y:S02]  /*37c0*/  FSEL R126, R126, -INF , P2 ;  /* 0xff8000007e7e7808 */ /* 0x000fe40001000000 */
[----:B------:R-:W-:Y:S02]  /*37d0*/  FSEL R82, R90, -INF , P2 ;  /* 0xff8000005a527808 */ /* 0x000fe40001000000 */
[----:B------:R-:W-:Y:S01]  /*37e0*/  ISETP.GT.AND P2, PT, R91, 0x98, PT ;  /* 0x000000985b00780c */ /* 0x000fe20003f44270 */
[----:B------:R0:W3:Y:S01]  /*37f0*/  MUFU.TANH R110, R54 ;  /* 0x00000036006e7308 */ /* 0x0000e20000002400 */
[----:B--2---:R-:W-:Y:S02]  /*3800*/  FSEL R52, R65, -INF , P1 ;  /* 0xff80000041347808 */ /* 0x004fe40000800000 */
[----:B------:R-:W-:Y:S02]  /*3810*/  ISETP.GT.AND P1, PT, R91, 0x69, PT ;  /* 0x000000695b00780c */ /* 0x000fe40003f24270 */
[----:B-1----:R-:W-:-:S02]  /*3820*/  FSEL R62, R41, -INF , P3 ;  /* 0xff800000293e7808 */ /* 0x002fc40001800000 */
[----:B------:R-:W-:Y:S01]  /*3830*/  FSEL R94, R47, -INF , P1 ;  /* 0xff8000002f5e7808 */ /* 0x000fe20000800000 */
[----:B------:R-:W1:Y:S01]  /*3840*/  MUFU.TANH R55, R55 ;  /* 0x0000003700377308 */ /* 0x000e620000002400 */
[----:B0-----:R-:W-:Y:S02]  /*3850*/  FSEL R54, R68, -INF , P6 ;  /* 0xff80000044367808 */ /* 0x001fe40003000000 */
[C---:B------:R-:W-:Y:S02]  /*3860*/  ISETP.GT.AND P6, PT, R91.reuse, 0x70, PT ;  /* 0x000000705b00780c */ /* 0x040fe40003fc4270 */
[----:B------:R-:W-:Y:S02]  /*3870*/  FMNMX.FTZ R9, R94, R9, !PT ;  /* 0x000000095e097209 */ /* 0x000fe40007810000 */
[----:B------:R-:W-:Y:S01]  /*3880*/  FSEL R98, R84, -INF , P6 ;  /* 0xff80000054627808 */ /* 0x000fe20003000000 */
[----:B------:R-:W0:Y:S01]  /*3890*/  MUFU.TANH R45, R45 ;  /* 0x0000002d002d7308 */ /* 0x000e220000002400 */
[----:B------:R-:W-:-:S02]  /*38a0*/  ISETP.GT.AND P3, PT, R91, 0x79, PT ;  /* 0x000000795b00780c */ /* 0x000fc40003f64270 */
[----:B------:R-:W-:Y:S02]  /*38b0*/  FMNMX.FTZ R9, R98, R9, !PT ;  /* 0x0000000962097209 */ /* 0x000fe40007810000 */
[----:B---3--:R-:W-:Y:S02]  /*38c0*/  FSEL R110, R110, -INF , P4 ;  /* 0xff8000006e6e7808 */ /* 0x008fe40002000000 */
[----:B------:R-:W-:Y:S01]  /*38d0*/  FMNMX.FTZ R9, R102, R9, !PT ;  /* 0x0000000966097209 */ /* 0x000fe20007810000 */
[----:B------:R-:W2:Y:S01]  /*38e0*/  MUFU.TANH R27, R27 ;  /* 0x0000001b001b7308 */ /* 0x000ea20000002400 */
[----:B-1----:R-:W-:Y:S02]  /*38f0*/  FSEL R124, R55, -INF , P3 ;  /* 0xff800000377c7808 */ /* 0x002fe40001800000 */
[----:B------:R-:W-:Y:S02]  /*3900*/  FMNMX.FTZ R9, R110, R9, !PT ;  /* 0x000000096e097209 */ /* 0x000fe40007810000 */
[----:B------:R-:W-:-:S02]  /*3910*/  FSEL R68, R81, -INF , P6 ;  /* 0xff80000051447808 */ /* 0x000fc40003000000 */
[----:B------:R-:W-:Y:S01]  /*3920*/  FMNMX.FTZ R9, R124, R9, !PT ;  /* 0x000000097c097209 */ /* 0x000fe20007810000 */
[----:B------:R-:W1:Y:S01]  /*3930*/  MUFU.TANH R49, R49 ;  /* 0x0000003100317308 */ /* 0x000e620000002400 */
[----:B0-----:R-:W-:Y:S02]  /*3940*/  FSEL R66, R45, -INF , P1 ;  /* 0xff8000002d427808 */ /* 0x001fe40000800000 */
[C---:B------:R-:W-:Y:S02]  /*3950*/  ISETP.GT.AND P1, PT, R91.reuse, 0x81, PT ;  /* 0x000000815b00780c */ /* 0x040fe40003f24270 */
[----:B------:R-:W-:Y:S02]  /*3960*/  ISETP.GT.AND P6, PT, R91, 0x88, PT ;  /* 0x000000885b00780c */ /* 0x000fe40003fc4270 */
[----:B------:R-:W-:Y:S01]  /*3970*/  FMNMX.FTZ R9, R126, R9, !PT ;  /* 0x000000097e097209 */ /* 0x000fe20007810000 */
[----:B------:R-:W0:Y:S01]  /*3980*/  MUFU.TANH R31, R31 ;  /* 0x0000001f001f7308 */ /* 0x000e220000002400 */
[----:B--2---:R-:W-:-:S02]  /*3990*/  FSEL R128, R27, -INF , P1 ;  /* 0xff8000001b807808 */ /* 0x004fc40000800000 */
[----:B------:R-:W-:Y:S02]  /*39a0*/  FSEL R130, R130, -INF , P6 ;  /* 0xff80000082827808 */ /* 0x000fe40003000000 */
[----:B------:R-:W-:Y:S02]  /*39b0*/  FMNMX.FTZ R9, R128, R9, !PT ;  /* 0x0000000980097209 */ /* 0x000fe40007810000 */
[----:B------:R-:W-:Y:S01]  /*39c0*/  FSEL R78, R85, -INF , P4 ;  /* 0xff800000554e7808 */ /* 0x000fe20002000000 */
[----:B------:R-:W2:Y:S01]  /*39d0*/  MUFU.TANH R53, R53 ;  /* 0x0000003500357308 */ /* 0x000ea20000002400 */
[----:B-1----:R-:W-:Y:S02]  /*39e0*/  FSEL R70, R49, -INF , P5 ;  /* 0xff80000031467808 */ /* 0x002fe40002800000 */
[C---:B------:R-:W-:Y:S02]  /*39f0*/  ISETP.GT.AND P5, PT, R91.reuse, 0x89, PT ;  /* 0x000000895b00780c */ /* 0x040fe40003fa4270 */
[----:B------:R-:W-:-:S02]  /*3a00*/  ISETP.GT.AND P4, PT, R91, 0x90, PT ;  /* 0x000000905b00780c */ /* 0x000fc40003f84270 */
[----:B------:R-:W-:Y:S01]  /*3a10*/  FMNMX.FTZ R9, R130, R9, !PT ;  /* 0x0000000982097209 */ /* 0x000fe20007810000 */
[----:B------:R-:W1:Y:S01]  /*3a20*/  MUFU.TANH R35, R35 ;  /* 0x0000002300237308 */ /* 0x000e620000002400 */
[----:B0-----:R-:W-:Y:S02]  /*3a30*/  FSEL R132, R31, -INF , P5 ;  /* 0xff8000001f847808 */ /* 0x001fe40002800000 */
[----:B------:R-:W-:Y:S02]  /*3a40*/  FSEL R134, R134, -INF , P4 ;  /* 0xff80000086867808 */ /* 0x000fe40002000000 */
[----:B------:R-:W-:Y:S02]  /*3a50*/  FMNMX.FTZ R9, R132, R9, !PT ;  /* 0x0000000984097209 */ /* 0x000fe40007810000 */
[----:B------:R-:W-:Y:S01]  /*3a60*/  FSEL R140, R140, -INF , P2 ;  /* 0xff8000008c8c7808 */ /* 0x000fe20001000000 */
[----:B------:R-:W0:Y:S01]  /*3a70*/  MUFU.TANH R25, R25 ;  /* 0x0000001900197308 */ /* 0x000e220000002400 */
[----:B--2---:R-:W-:-:S02]  /*3a80*/  FSEL R80, R53, -INF , P3 ;  /* 0xff80000035507808 */ /* 0x004fc40001800000 */
[----:B------:R-:W-:Y:S02]  /*3a90*/  ISETP.GT.AND P3, PT, R91, 0x91, PT ;  /* 0x000000915b00780c */ /* 0x000fe40003f64270 */
[----:B------:R-:W-:-:S03]  /*3aa0*/  FMNMX.FTZ R9, R134, R9, !PT ;  /* 0x0000000986097209 */ /* 0x000fc60007810000 */
[----:B------:R-:W2:Y:S01]  /*3ab0*/  MUFU.TANH R39, R39 ;  /* 0x0000002700277308 */ /* 0x000ea20000002400 */
[----:B-1----:R-:W-:-:S04]  /*3ac0*/  FSEL R136, R35, -INF , P3 ;  /* 0xff80000023887808 */ /* 0x002fc80001800000 */
[----:B------:R-:W-:-:S03]  /*3ad0*/  FMNMX.FTZ R9, R136, R9, !PT ;  /* 0x0000000988097209 */ /* 0x000fc60007810000 */
[----:B------:R1:W-:Y:S01]  /*3ae0*/  MUFU.TANH R43, R29 ;  /* 0x0000001d002b7308 */ /* 0x0003e20000002400 */
[----:B0-----:R-:W-:Y:S02]  /*3af0*/  FSEL R84, R25, -INF , P1 ;  /* 0xff80000019547808 */ /* 0x001fe40000800000 */
[----:B------:R-:W-:Y:S02]  /*3b00*/  ISETP.GT.AND P1, PT, R91, 0x99, PT ;  /* 0x000000995b00780c */ /* 0x000fe40003f24270 */
[----:B------:R-:W-:Y:S02]  /*3b10*/  FMNMX.FTZ R9, R140, R9, !PT ;  /* 0x000000098c097209 */ /* 0x000fe40007810000 */
[----:B------:R-:W-:Y:S01]  /*3b20*/  FMNMX.FTZ R25, R24, R21, !PT ;  /* 0x0000001518197209 */ /* 0x000fe20007810000 */
[----:B------:R-:W-:Y:S01]  /*3b30*/  MUFU.TANH R47, R33 ;  /* 0x00000021002f7308 */ /* 0x000fe20000002400 */
[----:B--2---:R-:W-:Y:S02]  /*3b40*/  FSEL R138, R39, -INF , P1 ;  /* 0xff800000278a7808 */ /* 0x004fe40000800000 */
[----:B------:R-:W-:-:S02]  /*3b50*/  FMNMX.FTZ R25, R26, R25, !PT ;  /* 0x000000191a197209 */ /* 0x000fc40007810000 */
[----:B------:R-:W-:Y:S02]  /*3b60*/  FMNMX.FTZ R9, R138, R9, !PT ;  /* 0x000000098a097209 */ /* 0x000fe40007810000 */
[----:B------:R-:W-:Y:S01]  /*3b70*/  FMNMX.FTZ R25, R30, R25, !PT ;  /* 0x000000191e197209 */ /* 0x000fe20007810000 */
[----:B------:R-:W-:Y:S02]  /*3b80*/  MUFU.TANH R51, R37 ;  /* 0x0000002500337308 */ /* 0x000fe40000002400 */
[----:B------:R-:W0:Y:S01]  /*3b90*/  SHFL.BFLY PT, R8, R9, 0x2, 0x1f ;  /* 0x0c401f0009087f89 */ /* 0x000e2200000e0000 */
[----:B------:R-:W-:-:S04]  /*3ba0*/  FMNMX.FTZ R25, R12, R25, !PT ;  /* 0x000000190c197209 */ /* 0x000fc80007810000 */
[----:B------:R-:W-:Y:S01]  /*3bb0*/  FMNMX.FTZ R27, R34, R25, !PT ;  /* 0x00000019221b7209 */ /* 0x000fe20007810000 */
[----:B------:R-:W2:Y:S03]  /*3bc0*/  MUFU.TANH R41, R28 ;  /* 0x0000001c00297308 */ /* 0x000ea60000002400 */
[----:B------:R-:W-:-:S04]  /*3bd0*/  FMNMX.FTZ R27, R38, R27, !PT ;  /* 0x0000001b261b7209 */ /* 0x000fc80007810000 */
[----:B------:R-:W-:Y:S01]  /*3be0*/  FMNMX.FTZ R27, R14, R27, !PT ;  /* 0x0000001b0e1b7209 */ /* 0x000fe20007810000 */
[----:B------:R-:W-:Y:S03]  /*3bf0*/  MUFU.TANH R45, R32 ;  /* 0x00000020002d7308 */ /* 0x000fe60000002400 */
[----:B------:R-:W-:-:S05]  /*3c00*/  FMNMX.FTZ R27, R40, R27, !PT ;  /* 0x0000001b281b7209 */ /* 0x000fca0007810000 */
[----:B------:R-:W3:Y:S01]  /*3c10*/  MUFU.TANH R49, R36 ;  /* 0x0000002400317308 */ /* 0x000ee20000002400 */
[----:B0-----:R-:W-:-:S05]  /*3c20*/  FMNMX.FTZ R11, R9, R8, !PT ;  /* 0x00000008090b7209 */ /* 0x001fca0007810000 */
[----:B------:R-:W0:Y:S02]  /*3c30*/  SHFL.BFLY PT, R8, R11, 0x1, 0x1f ;  /* 0x0c201f000b087f89 */ /* 0x000e2400000e0000 */
[----:B0-----:R-:W-:-:S04]  /*3c40*/  FMNMX.FTZ R8, R11, R8, !PT ;  /* 0x000000080b087209 */ /* 0x001fc80007810000 */
[C---:B------:R-:W-:Y:S01]  /*3c50*/  FSETP.NEU.FTZ.AND P0, PT, R8.reuse, -INF , PT ;  /* 0xff8000000800780b */ /* 0x040fe20003f1d000 */
[----:B------:R-:W-:-:S05]  /*3c60*/  FFMA.FTZ R35, R8, R7, -8 ;  /* 0xc100000008237423 */ /* 0x000fca0000010007 */
[----:B------:R-:W-:Y:S02]  /*3c70*/  FSEL R35, R35, RZ, P0 ;  /* 0x000000ff23237208 */ /* 0x000fe40000000000 */
[----:B------:R-:W-:-:S03]  /*3c80*/  ISETP.NE.AND P0, PT, R105, RZ, PT ;  /* 0x000000ff6900720c */ /* 0x000fc60003f05270 */
[-CC-:B-1----:R-:W-:Y:S01]  /*3c90*/  FFMA.FTZ R29, R88, R7.reuse, -R35.reuse ;  /* 0x00000007581d7223 */ /* 0x182fe20000010823 */
[----:B------:R-:W-:-:S01]  /*3ca0*/  FFMA.FTZ R53, R106, R7, -R35 ;  /* 0x000000076a357223 */ /* 0x000fc20000010823 */
[-CC-:B------:R-:W-:Y:S01]  /*3cb0*/  FFMA.FTZ R55, R114, R7.reuse, -R35.reuse ;  /* 0x0000000772377223 */ /* 0x180fe20000010823 */
[----:B--2---:R-:W-:Y:S01]  /*3cc0*/  FSEL R114, R41, -INF , P6 ;  /* 0xff80000029727808 */ /* 0x004fe20003000000 */
[----:B------:R0:W-:Y:S01]  /*3cd0*/  MUFU.EX2 R21, R29 ;  /* 0x0000001d00157308 */ /* 0x0001e20000000800 */
[----:B------:R-:W-:-:S01]  /*3ce0*/  FFMA.FTZ R118, R118, R7, -R35 ;  /* 0x0000000776767223 */ /* 0x000fc20000010823 */
[-CC-:B------:R-:W-:Y:S01]  /*3cf0*/  FFMA.FTZ R57, R108, R7.reuse, -R35.reuse ;  /* 0x000000076c397223 */ /* 0x180fe20000010823 */
[----:B------:R-:W-:Y:S01]  /*3d00*/  FSEL R108, R43, -INF , P5 ;  /* 0xff8000002b6c7808 */ /* 0x000fe20002800000 */
[-CC-:B------:R-:W-:Y:S01]  /*3d10*/  FFMA.FTZ R28, R142, R7.reuse, -R35.reuse ;  /* 0x000000078e1c7223 */ /* 0x180fe20000010823 */
[----:B------:R-:W-:Y:S01]  /*3d20*/  FSEL R142, R47, -INF , P3 ;  /* 0xff8000002f8e7808 */ /* 0x000fe20001800000 */
[-CC-:B------:R-:W-:Y:S01]  /*3d30*/  FFMA.FTZ R41, R100, R7.reuse, -R35.reuse ;  /* 0x0000000764297223 */ /* 0x180fe20000010823 */
[----:B---3--:R-:W-:Y:S01]  /*3d40*/  FSEL R100, R49, -INF , P2 ;  /* 0xff80000031647808 */ /* 0x008fe20001000000 */
[--C-:B------:R-:W-:Y:S01]  /*3d50*/  FFMA.FTZ R11, R144, R7, -R35.reuse ;  /* 0x00000007900b7223 */ /* 0x100fe20000010823 */
[----:B0-----:R-:W-:Y:S01]  /*3d60*/  FMNMX.FTZ R29, R20, R27, !PT ;  /* 0x0000001b141d7209 */ /* 0x001fe20007810000 */
[-CC-:B------:R-:W-:Y:S01]  /*3d70*/  FFMA.FTZ R43, R10, R7.reuse, -R35.reuse ;  /* 0x000000070a2b7223 */ /* 0x180fe20000010823 */
[----:B------:R-:W-:Y:S01]  /*3d80*/  FSEL R144, R51, -INF , P1 ;  /* 0xff80000033907808 */ /* 0x000fe20000800000 */
[--C-:B------:R-:W-:Y:S01]  /*3d90*/  FFMA.FTZ R9, R92, R7, -R35.reuse ;  /* 0x000000075c097223 */ /* 0x100fe20000010823 */
[----:B------:R-:W-:Y:S01]  /*3da0*/  FMNMX.FTZ R29, R42, R29, !PT ;  /* 0x0000001d2a1d7209 */ /* 0x000fe20007810000 */
[----:B------:R-:W-:Y:S01]  /*3db0*/  MUFU.EX2 R28, R28 ;  /* 0x0000001c001c7308 */ /* 0x000fe20000000800 */
[----:B------:R-:W-:-:S01]  /*3dc0*/  FFMA.FTZ R32, R146, R7, -R35 ;  /* 0x0000000792207223 */ /* 0x000fc20000010823 */
[--C-:B------:R-:W-:Y:S01]  /*3dd0*/  FFMA.FTZ R13, R148, R7, -R35.reuse ;  /* 0x00000007940d7223 */ /* 0x100fe20000010823 */
[----:B------:R-:W-:Y:S01]  /*3de0*/  FMNMX.FTZ R29, R72, R29, !PT ;  /* 0x0000001d481d7209 */ /* 0x000fe20007810000 */
[-CC-:B------:R-:W-:Y:S01]  /*3df0*/  FFMA.FTZ R47, R110, R7.reuse, -R35.reuse ;  /* 0x000000076e2f7223 */ /* 0x180fe20000010823 */
[----:B------:R-:W-:-:S01]  /*3e00*/  FFMA.FTZ R110, R128, R7, -R35 ;  /* 0x00000007806e7223 */ /* 0x000fc20000010823 */
        /* <DEDUP_REMOVED lines=18> */
[----:B------:R-:W0:Y:S01]  /*3f30*/  MUFU.EX2 R32, R32 ;  /* 0x0000002000207308 */ /* 0x000e220000000800 */
[----:B------:R-:W-:-:S01]  /*3f40*/  FFMA.FTZ R122, R122, R7, -R35 ;  /* 0x000000077a7a7223 */ /* 0x000fc20000010823 */
[--C-:B------:R-:W-:Y:S01]  /*3f50*/  FFMA.FTZ R116, R116, R7, -R35.reuse ;  /* 0x0000000774747223 */ /* 0x100fe20000010823 */
[----:B------:R-:W-:Y:S01]  /*3f60*/  FMNMX.FTZ R33, R48, R31, !PT ;  /* 0x0000001f30217209 */ /* 0x000fe20007810000 */
[-CC-:B------:R-:W-:Y:S01]  /*3f70*/  FFMA.FTZ R112, R112, R7.reuse, -R35.reuse ;  /* 0x0000000770707223 */ /* 0x180fe20000010823 */
[----:B------:R-:W-:-:S01]  /*3f80*/  FFMA.FTZ R104, R104, R7, -R35 ;  /* 0x0000000768687223 */ /* 0x000fc20000010823 */
[--C-:B------:R-:W-:Y:S01]  /*3f90*/  FFMA.FTZ R96, R96, R7, -R35.reuse ;  /* 0x0000000760607223 */ /* 0x100fe20000010823 */
[----:B------:R-:W-:Y:S01]  /*3fa0*/  FMNMX.FTZ R33, R50, R33, !PT ;  /* 0x0000002132217209 */ /* 0x000fe20007810000 */
[----:B------:R1:W-:Y:S01]  /*3fb0*/  MUFU.EX2 R31, R118 ;  /* 0x00000076001f7308 */ /* 0x0003e20000000800 */
[----:B------:R-:W-:-:S01]  /*3fc0*/  FFMA.FTZ R94, R94, R7, -R35 ;  /* 0x000000075e5e7223 */ /* 0x000fc20000010823 */
[--C-:B------:R-:W-:Y:S01]  /*3fd0*/  FFMA.FTZ R51, R130, R7, -R35.reuse ;  /* 0x0000000782337223 */ /* 0x100fe20000010823 */
[----:B------:R-:W-:Y:S01]  /*3fe0*/  FMNMX.FTZ R33, R52, R33, !PT ;  /* 0x0000002134217209 */ /* 0x000fe20007810000 */
[-CC-:B------:R-:W-:Y:S01]  /*3ff0*/  FFMA.FTZ R120, R132, R7.reuse, -R35.reuse ;  /* 0x0000000784787223 */ /* 0x180fe20000010823 */
[----:B------:R-:W-:-:S02]  /*4000*/  FFMA.FTZ R126, R138, R7, -R35 ;  /* 0x000000078a7e7223 */ /* 0x000fc40000010823 */
[----:B------:R-:W-:Y:S01]  /*4010*/  FMNMX.FTZ R33, R54, R33, !PT ;  /* 0x0000002136217209 */ /* 0x000fe20007810000 */
[----:B------:R-:W-:Y:S01]  /*4020*/  MUFU.EX2 R13, R13 ;  /* 0x0000000d000d7308 */ /* 0x000fe20000000800 */
[----:B-1----:R-:W-:Y:S01]  /*4030*/  FSEL R118, R45, -INF , P4 ;  /* 0xff8000002d767808 */ /* 0x002fe20002000000 */
[--C-:B------:R-:W-:Y:S01]  /*4040*/  FFMA.FTZ R45, R98, R7, -R35.reuse ;  /* 0x00000007622d7223 */ /* 0x100fe20000010823 */
[----:B------:R-:W-:Y:S01]  /*4050*/  FMNMX.FTZ R37, R58, R33, !PT ;  /* 0x000000213a257209 */ /* 0x000fe20007810000 */
[-CC-:B------:R-:W-:Y:S01]  /*4060*/  FFMA.FTZ R98, R102, R7.reuse, -R35.reuse ;  /* 0x0000000766627223 */ /* 0x180fe20000010823 */
[----:B------:R-:W-:-:S01]  /*4070*/  FFMA.FTZ R102, R124, R7, -R35 ;  /* 0x000000077c667223 */ /* 0x000fc20000010823 */
[----:B------:R-:W-:Y:S01]  /*4080*/  FFMA.FTZ R124, R136, R7, -R35 ;  /* 0x00000007887c7223 */ /* 0x000fe20000010823 */
[----:B------:R-:W-:Y:S01]  /*4090*/  FMNMX.FTZ R37, R60, R37, !PT ;  /* 0x000000253c257209 */ /* 0x000fe20007810000 */
[----:B------:R1:W-:Y:S03]  /*40a0*/  MUFU.EX2 R33, R53 ;  /* 0x0000003500217308 */ /* 0x0003e60000000800 */
[----:B------:R-:W-:-:S04]  /*40b0*/  FMNMX.FTZ R37, R62, R37, !PT ;  /* 0x000000253e257209 */ /* 0x000fc80007810000 */
[----:B------:R-:W-:Y:S01]  /*40c0*/  FMNMX.FTZ R37, R64, R37, !PT ;  /* 0x0000002540257209 */ /* 0x000fe20007810000 */
[----:B------:R-:W-:Y:S03]  /*40d0*/  MUFU.EX2 R36, R36 ;  /* 0x0000002400247308 */ /* 0x000fe60000000800 */
[----:B------:R-:W-:-:S04]  /*40e0*/  FMNMX.FTZ R39, R66, R37, !PT ;  /* 0x0000002542277209 */ /* 0x000fc80007810000 */
[----:B------:R-:W-:Y:S01]  /*40f0*/  FMNMX.FTZ R39, R68, R39, !PT ;  /* 0x0000002744277209 */ /* 0x000fe20007810000 */
[----:B------:R2:W-:Y:S03]  /*4100*/  MUFU.EX2 R37, R55 ;  /* 0x0000003700257308 */ /* 0x0005e60000000800 */
[----:B------:R-:W-:-:S04]  /*4110*/  FMNMX.FTZ R39, R70, R39, !PT ;  /* 0x0000002746277209 */ /* 0x000fc80007810000 */
[----:B------:R-:W-:Y:S01]  /*4120*/  FMNMX.FTZ R39, R78, R39, !PT ;  /* 0x000000274e277209 */ /* 0x000fe20007810000 */
[----:B------:R-:W-:Y:S03]  /*4130*/  MUFU.EX2 R15, R15 ;  /* 0x0000000f000f7308 */ /* 0x000fe60000000800 */
[----:B-1----:R-:W-:-:S04]  /*4140*/  FMNMX.FTZ R53, R80, R39, !PT ;  /* 0x0000002750357209 */ /* 0x002fc80007810000 */
[----:B------:R-:W-:Y:S01]  /*4150*/  FMNMX.FTZ R53, R82, R53, !PT ;  /* 0x0000003552357209 */ /* 0x000fe20007810000 */
[----:B------:R1:W-:Y:S03]  /*4160*/  MUFU.EX2 R39, R57 ;  /* 0x0000003900277308 */ /* 0x0003e60000000800 */
[----:B------:R-:W-:-:S04]  /*4170*/  FMNMX.FTZ R53, R84, R53, !PT ;  /* 0x0000003554357209 */ /* 0x000fc80007810000 */
[----:B------:R-:W-:Y:S01]  /*4180*/  FMNMX.FTZ R53, R114, R53, !PT ;  /* 0x0000003572357209 */ /* 0x000fe20007810000 */
[----:B------:R-:W-:Y:S03]  /*4190*/  MUFU.EX2 R86, R86 ;  /* 0x0000005600567308 */ /* 0x000fe60000000800 */
[----:B------:R-:W-:-:S04]  /*41a0*/  FMNMX.FTZ R53, R108, R53, !PT ;  /* 0x000000356c357209 */ /* 0x000fc80007810000 */
[----:B------:R-:W-:Y:S01]  /*41b0*/  FMNMX.FTZ R53, R118, R53, !PT ;  /* 0x0000003576357209 */ /* 0x000fe20007810000 */
[----:B------:R-:W-:Y:S03]  /*41c0*/  MUFU.EX2 R88, R88 ;  /* 0x0000005800587308 */ /* 0x000fe60000000800 */
[----:B------:R-:W-:-:S04]  /*41d0*/  FMNMX.FTZ R53, R142, R53, !PT ;  /* 0x000000358e357209 */ /* 0x000fc80007810000 */
[----:B------:R-:W-:Y:S01]  /*41e0*/  FMNMX.FTZ R53, R100, R53, !PT ;  /* 0x0000003564357209 */ /* 0x000fe20007810000 */
[----:B------:R-:W-:Y:S03]  /*41f0*/  MUFU.EX2 R25, R158 ;  /* 0x0000009e00197308 */ /* 0x000fe60000000800 */
[----:B------:R-:W-:-:S05]  /*4200*/  FMNMX.FTZ R53, R144, R53, !PT ;  /* 0x0000003590357209 */ /* 0x000fca0007810000 */
[----:B------:R-:W2:Y:S01]  /*4210*/  SHFL.BFLY PT, R10, R53, 0x2, 0x1f ;  /* 0x0c401f00350a7f89 */ /* 0x000ea200000e0000 */
[----:B------:R-:W-:Y:S08]  /*4220*/  MUFU.EX2 R90, R90 ;  /* 0x0000005a005a7308 */ /* 0x000ff00000000800 */
[----:B------:R-:W-:Y:S08]  /*4230*/  MUFU.EX2 R27, R162 ;  /* 0x000000a2001b7308 */ /* 0x000ff00000000800 */
[----:B------:R-:W-:Y:S01]  /*4240*/  MUFU.EX2 R92, R92 ;  /* 0x0000005c005c7308 */ /* 0x000fe20000000800 */
[----:B--2---:R-:W-:Y:S01]  /*4250*/  FMNMX.FTZ R55, R53, R10, !PT ;  /* 0x0000000a35377209 */ /* 0x004fe20007810000 */
[----:B------:R-:W-:-:S06]  /*4260*/  FFMA.FTZ R53, R134, R7, -R35 ;  /* 0x0000000786357223 */ /* 0x000fcc0000010823 */
[----:B------:R-:W-:Y:S01]  /*4270*/  MUFU.EX2 R29, R166 ;  /* 0x000000a6001d7308 */ /* 0x000fe20000000800 */
[----:B------:R-:W2:Y:S07]  /*4280*/  SHFL.BFLY PT, R10, R55, 0x1, 0x1f ;  /* 0x0c201f00370a7f89 */ /* 0x000eae00000e0000 */
[----:B------:R-:W-:Y:S08]  /*4290*/  MUFU.EX2 R122, R122 ;  /* 0x0000007a007a7308 */ /* 0x000ff00000000800 */
[----:B------:R-:W-:Y:S08]  /*42a0*/  MUFU.EX2 R116, R116 ;  /* 0x0000007400747308 */ /* 0x000ff00000000800 */
[----:B------:R-:W-:Y:S01]  /*42b0*/  MUFU.EX2 R106, R106 ;  /* 0x0000006a006a7308 */ /* 0x000fe20000000800 */
[----:B--2---:R-:W-:Y:S01]  /*42c0*/  FMNMX.FTZ R10, R55, R10, !PT ;  /* 0x0000000a370a7209 */ /* 0x004fe20007810000 */
[----:B------:R-:W-:-:S03]  /*42d0*/  FFMA.FTZ R55, R140, R7, -R35 ;  /* 0x000000078c377223 */ /* 0x000fc60000010823 */
[C---:B------:R-:W-:Y:S01]  /*42e0*/  FSETP.NEU.FTZ.AND P1, PT, R10.reuse, -INF , PT ;  /* 0xff8000000a00780b */ /* 0x040fe20003f3d000 */
[----:B-1----:R-:W-:-:S02]  /*42f0*/  FFMA.FTZ R57, R10, R7, -8 ;  /* 0xc10000000a397423 */ /* 0x002fc40000010007 */
[----:B------:R-:W-:Y:S03]  /*4300*/  MUFU.EX2 R112, R112 ;  /* 0x0000007000707308 */ /* 0x000fe60000000800 */
[----:B------:R-:W-:Y:S02]  /*4310*/  FSEL R65, R57, RZ, P1 ;  /* 0x000000ff39417208 */ /* 0x000fe40000800000 */
[----:B------:R-:W-:-:S03]  /*4320*/  ISETP.NE.AND P1, PT, R2, RZ, PT ;  /* 0x000000ff0200720c */ /* 0x000fc60003f25270 */
        /* <DEDUP_REMOVED lines=17> */
[----:B------:R-:W-:-:S01]  /*4440*/  FFMA.FTZ R46, R46, R7, -R65 ;  /* 0x000000072e2e7223 */ /* 0x000fc20000010841 */
[--C-:B------:R-:W-:Y:S01]  /*4450*/  FFMA.FTZ R48, R48, R7, -R65.reuse ;  /* 0x0000000730307223 */ /* 0x100fe20000010841 */
[----:B0-----:R-:W-:Y:S01]  /*4460*/  F2FP.SATFINITE.E4M3.F32.PACK_AB_MERGE_C R38, R32, R11, RZ ;  /* 0x0000000b2026723e */ /* 0x001fe200048070ff */
[-CC-:B------:R-:W-:Y:S01]  /*4470*/  FFMA.FTZ R63, R52, R7.reuse, -R65.reuse ;  /* 0x00000007343f7223 */ /* 0x180fe20000010841 */
[----:B------:R-:W-:-:S01]  /*4480*/  FFMA.FTZ R54, R54, R7, -R65 ;  /* 0x0000000736367223 */ /* 0x000fc20000010841 */
[-CC-:B------:R-:W-:Y:S01]  /*4490*/  FFMA.FTZ R58, R58, R7.reuse, -R65.reuse ;  /* 0x000000073a3a7223 */ /* 0x180fe20000010841 */
[----:B------:R-:W-:Y:S01]  /*44a0*/  @P1 VIADD R3, R3, 0x29840 ;  /* 0x0002984003031836 */ /* 0x000fe20000000000 */
[----:B------:R0:W2:Y:S01]  /*44b0*/  MUFU.EX2 R67, R57 ;  /* 0x0000003900437308 */ /* 0x0000a20000000800 */
[----:B------:R-:W-:-:S01]  /*44c0*/  FFMA.FTZ R60, R60, R7, -R65 ;  /* 0x000000073c3c7223 */ /* 0x000fc20000010841 */
[-CC-:B------:R-:W-:Y:S01]  /*44d0*/  FFMA.FTZ R62, R62, R7.reuse, -R65.reuse ;  /* 0x000000073e3e7223 */ /* 0x180fe20000010841 */
[----:B------:R-:W-:-:S01]  /*44e0*/  FFMA.FTZ R64, R64, R7, -R65 ;  /* 0x0000000740407223 */ /* 0x000fc20000010841 */
[----:B------:R-:W-:Y:S01]  /*44f0*/  @P1 PRMT R3, R16, 0x654, R3 ;  /* 0x0000065410031816 */ /* 0x000fe20000000003 */
[----:B------:R-:W-:-:S01]  /*4500*/  FFMA.FTZ R66, R66, R7, -R65 ;  /* 0x0000000742427223 */ /* 0x000fc20000010841 */
[----:B------:R-:W-:Y:S01]  /*4510*/  FFMA.FTZ R68, R68, R7, -R65 ;  /* 0x0000000744447223 */ /* 0x000fe20000010841 */
[----:B------:R-:W-:Y:S01]  /*4520*/  F2FP.SATFINITE.E4M3.F32.PACK_AB_MERGE_C R173, R28, R9, R38 ;  /* 0x000000091cad723e */ /* 0x000fe20004807026 */
[----:B------:R3:W4:Y:S01]  /*4530*/  MUFU.EX2 R128, R24 ;  /* 0x0000001800807308 */ /* 0x0007220000000800 */
[----:B-1----:R-:W-:-:S01]  /*4540*/  FADD.FTZ R30, R4, R5 ;  /* 0x00000005041e7221 */ /* 0x002fc20000010000 */
[-CC-:B0-----:R-:W-:Y:S01]  /*4550*/  FFMA.FTZ R57, R14, R7.reuse, -R65.reuse ;  /* 0x000000070e397223 */ /* 0x181fe20000010841 */
[----:B------:R-:W-:-:S01]  /*4560*/  FFMA.FTZ R14, R42, R7, -R65 ;  /* 0x000000072a0e7223 */ /* 0x000fc20000010841 */
[----:B------:R0:W-:Y:S01]  /*4570*/  @P1 SYNCS.ARRIVE.TRANS64.RED.A1T0 RZ, [R3+URZ], RZ ;  /* 0x000000ff03ff19a7 */ /* 0x0001e2000810043f */
[----:B------:R-:W-:-:S01]  /*4580*/  FFMA.FTZ R70, R70, R7, -R65 ;  /* 0x0000000746467223 */ /* 0x000fc20000010841 */
[-CC-:B------:R-:W-:Y:S01]  /*4590*/  FFMA.FTZ R78, R78, R7.reuse, -R65.reuse ;  /* 0x000000074e4e7223 */ /* 0x180fe20000010841 */
[----:B------:R-:W-:-:S01]  /*45a0*/  FFMA.FTZ R80, R80, R7, -R65 ;  /* 0x0000000750507223 */ /* 0x000fc20000010841 */
[----:B------:R-:W1:Y:S01]  /*45b0*/  MUFU.EX2 R6, R6 ;  /* 0x0000000600067308 */ /* 0x000e620000000800 */
[----:B--2---:R-:W-:-:S01]  /*45c0*/  FADD.FTZ R79, R67, R30 ;  /* 0x0000001e434f7221 */ /* 0x004fc20000010000 */
[-CC-:B---3--:R-:W-:Y:S01]  /*45d0*/  FFMA.FTZ R24, R20, R7.reuse, -R65.reuse ;  /* 0x0000000714187223 */ /* 0x188fe20000010841 */
[----:B------:R-:W-:-:S01]  /*45e0*/  FFMA.FTZ R20, R76, R7, -R65 ;  /* 0x000000074c147223 */ /* 0x000fc20000010841 */
[-CC-:B------:R-:W-:Y:S01]  /*45f0*/  FFMA.FTZ R82, R82, R7.reuse, -R65.reuse ;  /* 0x0000000752527223 */ /* 0x180fe20000010841 */
[----:B------:R-:W-:-:S01]  /*4600*/  FFMA.FTZ R84, R84, R7, -R65 ;  /* 0x0000000754547223 */ /* 0x000fc20000010841 */
[-CC-:B------:R-:W-:Y:S01]  /*4610*/  FFMA.FTZ R114, R114, R7.reuse, -R65.reuse ;  /* 0x0000000772727223 */ /* 0x180fe20000010841 */
[----:B------:R-:W-:-:S01]  /*4620*/  FFMA.FTZ R108, R108, R7, -R65 ;  /* 0x000000076c6c7223 */ /* 0x000fc20000010841 */
[----:B------:R2:W-:Y:S01]  /*4630*/  MUFU.EX2 R69, R34 ;  /* 0x0000002200457308 */ /* 0x0005e20000000800 */
[----:B----4-:R-:W-:-:S01]  /*4640*/  FADD.FTZ R79, R128, R79 ;  /* 0x0000004f804f7221 */ /* 0x010fc20000010000 */
[--C-:B------:R-:W-:Y:S01]  /*4650*/  FFMA.FTZ R118, R118, R7, -R65.reuse ;  /* 0x0000000776767223 */ /* 0x100fe20000010841 */
[----:B------:R-:W-:Y:S01]  /*4660*/  F2FP.SATFINITE.E4M3.F32.PACK_AB_MERGE_C R67, R128, R67, RZ ;  /* 0x000000438043723e */ /* 0x000fe200048070ff */
[-CC-:B------:R-:W-:Y:S01]  /*4670*/  FFMA.FTZ R142, R142, R7.reuse, -R65.reuse ;  /* 0x000000078e8e7223 */ /* 0x180fe20000010841 */
[----:B------:R-:W-:-:S01]  /*4680*/  FFMA.FTZ R100, R100, R7, -R65 ;  /* 0x0000000764647223 */ /* 0x000fc20000010841 */
[----:B------:R-:W-:-:S02]  /*4690*/  PLOP3.LUT P1, PT, PT, PT, UP0, 0x80, 0x0 ;  /* 0x000000000000781c */ /* 0x000fc40003f2f008 */
[----:B------:R-:W3:Y:S01]  /*46a0*/  MUFU.EX2 R35, R35 ;  /* 0x0000002300237308 */ /* 0x000ee20000000800 */
[----:B--2---:R-:W-:-:S01]  /*46b0*/  FADD.FTZ R34, R9, R28 ;  /* 0x0000001c09227221 */ /* 0x004fc20000010000 */
[----:B------:R-:W-:-:S03]  /*46c0*/  F2FP.SATFINITE.E4M3.F32.PACK_AB_MERGE_C R172, R5, R4, R67 ;  /* 0x0000000405ac723e */ /* 0x000fc60004807043 */
[----:B------:R-:W-:-:S03]  /*46d0*/  FADD.FTZ R81, R11, R34 ;  /* 0x000000220b517221 */ /* 0x000fc60000010000 */
[----:B------:R-:W2:Y:S01]  /*46e0*/  MUFU.EX2 R26, R26 ;  /* 0x0000001a001a7308 */ /* 0x000ea20000000800 */
[----:B------:R-:W-:-:S04]  /*46f0*/  FADD.FTZ R30, R32, R81 ;  /* 0x00000051201e7221 */ /* 0x000fc80000010000 */
[----:B------:R-:W-:Y:S01]  /*4700*/  FADD.FTZ R81, R13, R30 ;  /* 0x0000001e0d517221 */ /* 0x000fe20000010000 */
[----:B-1----:R-:W-:-:S02]  /*4710*/  FADD.FTZ R30, R6, R79 ;  /* 0x0000004f061e7221 */ /* 0x002fc40000010000 */
[----:B------:R-:W1:Y:S01]  /*4720*/  MUFU.EX2 R12, R12 ;  /* 0x0000000c000c7308 */ /* 0x000e620000000800 */
[----:B------:R-:W-:-:S01]  /*4730*/  FADD.FTZ R34, R36, R81 ;  /* 0x0000005124227221 */ /* 0x000fc20000010000 */
[----:B---3--:R-:W-:-:S03]  /*4740*/  FADD.FTZ R79, R35, R30 ;  /* 0x0000001e234f7221 */ /* 0x008fc60000010000 */
[----:B------:R-:W-:-:S03]  /*4750*/  FADD.FTZ R81, R15, R34 ;  /* 0x000000220f517221 */ /* 0x000fc60000010000 */
[----:B------:R-:W3:Y:S01]  /*4760*/  MUFU.EX2 R57, R57 ;  /* 0x0000003900397308 */ /* 0x000ee20000000800 */
[----:B--2---:R-:W-:-:S01]  /*4770*/  FADD.FTZ R30, R26, R79 ;  /* 0x0000004f1a1e7221 */ /* 0x004fc20000010000 */
[C---:B------:R-:W-:Y:S01]  /*4780*/  FADD.FTZ R34, R86.reuse, R81 ;  /* 0x0000005156227221 */ /* 0x040fe20000010000 */
[----:B------:R-:W-:Y:S02]  /*4790*/  F2FP.SATFINITE.E4M3.F32.PACK_AB_MERGE_C R86, R86, R15, RZ ;  /* 0x0000000f5656723e */ /* 0x000fe400048070ff */
[----:B------:R-:W-:Y:S01]  /*47a0*/  FADD.FTZ R79, R69, R30 ;  /* 0x0000001e454f7221 */ /* 0x000fe20000010000 */
[----:B------:R-:W-:-:S01]  /*47b0*/  FADD.FTZ R81, R21, R34 ;  /* 0x0000002215517221 */ /* 0x000fc20000010000 */
[----:B------:R-:W-:Y:S01]  /*47c0*/  F2FP.SATFINITE.E4M3.F32.PACK_AB_MERGE_C R69, R69, R26, RZ ;  /* 0x0000001a4545723e */ /* 0x000fe200048070ff */
[----:B------:R-:W2:Y:S01]  /*47d0*/  MUFU.EX2 R40, R40 ;  /* 0x0000002800287308 */ /* 0x000ea20000000800 */
[----:B-1----:R-:W-:-:S01]  /*47e0*/  FADD.FTZ R30, R12, R79 ;  /* 0x0000004f0c1e7221 */ /* 0x002fc20000010000 */
[----:B------:R-:W-:Y:S01]  /*47f0*/  FADD.FTZ R34, R88, R81 ;  /* 0x0000005158227221 */ /* 0x000fe20000010000 */
[----:B------:R-:W-:-:S02]  /*4800*/  F2FP.SATFINITE.E4M3.F32.PACK_AB_MERGE_C R175, R36, R13, R86 ;  /* 0x0000000d24af723e */ /* 0x000fc40004807056 */
[----:B------:R-:W-:Y:S02]  /*4810*/  CS2R R86, SRZ ;  /* 0x0000000000567805 */ /* 0x000fe4000001ff00 */
[----:B------:R-:W-:Y:S01]  /*4820*/  F2FP.SATFINITE.E4M3.F32.PACK_AB_MERGE_C R174, R35, R6, R69 ;  /* 0x0000000623ae723e */ /* 0x000fe20004807045 */
[----:B------:R-:W-:Y:S01]  /*4830*/  FADD.FTZ R83, R25, R34 ;  /* 0x0000002219537221 */ /* 0x000fe20000010000 */
[----:B------:R1:W4:Y:S01]  /*4840*/  MUFU.EX2 R71, R24 ;  /* 0x0000001800477308 */ /* 0x0003220000000800 */
[----:B---3--:R-:W-:-:S02]  /*4850*/  FADD.FTZ R81, R57, R30 ;  /* 0x0000001e39517221 */ /* 0x008fc40000010000 */
[C---:B------:R-:W-:Y:S01]  /*4860*/  FADD.FTZ R34, R90.reuse, R83 ;  /* 0x000000535a227221 */ /* 0x040fe20000010000 */
[----:B------:R-:W-:-:S03]  /*4870*/  F2FP.SATFINITE.E4M3.F32.PACK_AB_MERGE_C R90, R90, R25, RZ ;  /* 0x000000195a5a723e */ /* 0x000fc600048070ff */
[----:B------:R-:W-:Y:S01]  /*4880*/  FADD.FTZ R83, R27, R34 ;  /* 0x000000221b537221 */ /* 0x000fe20000010000 */
[----:B------:R-:W-:Y:S01]  /*4890*/  F2FP.SATFINITE.E4M3.F32.PACK_AB_MERGE_C R177, R88, R21, R90 ;  /* 0x0000001558b1723e */ /* 0x000fe2000480705a */
[----:B------:R-:W3:Y:S01]  /*48a0*/  MUFU.EX2 R14, R14 ;  /* 0x0000000e000e7308 */ /* 0x000ee20000000800 */
[----:B--2---:R-:W-:-:S01]  /*48b0*/  FADD.FTZ R30, R40, R81 ;  /* 0x00000051281e7221 */ /* 0x004fc20000010000 */
[----:B------:R-:W-:Y:S01]  /*48c0*/  FADD.FTZ R34, R92, R83 ;  /* 0x000000535c227221 */ /* 0x000fe20000010000 */
[----:B-1----:R-:W-:-:S01]  /*48d0*/  FFMA.FTZ R24, R50, R7, -R65 ;  /* 0x0000000732187223 */ /* 0x002fc20000010841 */
[----:B------:R-:W-:Y:S02]  /*48e0*/  FFMA.FTZ R65, R144, R7, -R65 ;  /* 0x0000000790417223 */ /* 0x000fe40000010841 */
[----:B------:R-:W-:-:S02]  /*48f0*/  FADD.FTZ R85, R29, R34 ;  /* 0x000000221d557221 */ /* 0x000fc40000010000 */
[----:B------:R-:W1:Y:S01]  /*4900*/  MUFU.EX2 R59, R59 ;  /* 0x0000003b003b7308 */ /* 0x000e620000000800 */
[----:B----4-:R-:W-:-:S01]  /*4910*/  FADD.FTZ R81, R71, R30 ;  /* 0x0000001e47517221 */ /* 0x010fc20000010000 */
[C---:B------:R-:W-:Y:S01]  /*4920*/  FADD.FTZ R34, R122.reuse, R85 ;  /* 0x000000557a227221 */ /* 0x040fe20000010000 */
[----:B------:R-:W-:-:S02]  /*4930*/  F2FP.SATFINITE.E4M3.F32.PACK_AB_MERGE_C R122, R122, R29, RZ ;  /* 0x0000001d7a7a723e */ /* 0x000fc400048070ff */
[----:B------:R-:W-:Y:S02]  /*4940*/  F2FP.SATFINITE.E4M3.F32.PACK_AB_MERGE_C R40, R71, R40, RZ ;  /* 0x000000284728723e */ /* 0x000fe400048070ff */
[----:B------:R-:W-:Y:S01]  /*4950*/  F2FP.SATFINITE.E4M3.F32.PACK_AB_MERGE_C R179, R92, R27, R122 ;  /* 0x0000001b5cb3723e */ /* 0x000fe2000480707a */
[----:B------:R-:W2:Y:S01]  /*4960*/  MUFU.EX2 R44, R44 ;  /* 0x0000002c002c7308 */ /* 0x000ea20000000800 */
[----:B---3--:R-:W-:-:S01]  /*4970*/  FADD.FTZ R30, R14, R81 ;  /* 0x000000510e1e7221 */ /* 0x008fc20000010000 */
[----:B------:R-:W-:Y:S02]  /*4980*/  F2FP.SATFINITE.E4M3.F32.PACK_AB_MERGE_C R176, R57, R12, R40 ;  /* 0x0000000c39b0723e */ /* 0x000fe40004807028 */
[----:B------:R-:W-:-:S04]  /*4990*/  CS2R R56, SRZ ;  /* 0x0000000000387805 */ /* 0x000fc8000001ff00 */
[----:B------:R-:W3:Y:S01]  /*49a0*/  MUFU.EX2 R73, R74 ;  /* 0x0000004a00497308 */ /* 0x000ee20000000800 */
[----:B-1----:R-:W-:-:S07]  /*49b0*/  FADD.FTZ R83, R59, R30 ;  /* 0x0000001e3b537221 */ /* 0x002fce0000010000 */
[----:B------:R-:W1:Y:S01]  /*49c0*/  MUFU.EX2 R20, R20 ;  /* 0x0000001400147308 */ /* 0x000e620000000800 */
[----:B--2---:R-:W-:-:S01]  /*49d0*/  FADD.FTZ R30, R44, R83 ;  /* 0x000000532c1e7221 */ /* 0x004fc20000010000 */
[----:B------:R-:W-:Y:S01]  /*49e0*/  FADD.FTZ R83, R31, R34 ;  /* 0x000000221f537221 */ /* 0x000fe20000010000 */
[----:B------:R-:W-:-:S03]  /*49f0*/  CS2R R34, SRZ ;  /* 0x0000000000227805 */ /* 0x000fc6000001ff00 */
[----:B------:R-:W-:Y:S02]  /*4a00*/  FADD.FTZ R32, R116, R83 ;  /* 0x0000005374207221 */ /* 0x000fe40000010000 */
[----:B------:R-:W2:Y:S01]  /*4a10*/  MUFU.EX2 R61, R61 ;  /* 0x0000003d003d7308 */ /* 0x000ea20000000800 */
[----:B---3--:R-:W-:-:S01]  /*4a20*/  FADD.FTZ R11, R73, R30 ;  /* 0x0000001e490b7221 */ /* 0x008fc20000010000 */
[----:B------:R-:W-:Y:S01]  /*4a30*/  FADD.FTZ R25, R33, R32 ;  /* 0x0000002021197221 */ /* 0x000fe20000010000 */
[C---:B------:R-:W-:Y:S02]  /*4a40*/  F2FP.SATFINITE.E4M3.F32.PACK_AB_MERGE_C R33, R106.reuse, R33, RZ ;  /* 0x000000216a21723e */ /* 0x040fe400048070ff */
[----:B------:R-:W-:Y:S01]  /*4a50*/  F2FP.SATFINITE.E4M3.F32.PACK_AB_MERGE_C R44, R73, R44, RZ ;  /* 0x0000002c492c723e */ /* 0x000fe200048070ff */
[----:B------:R-:W-:-:S01]  /*4a60*/  FADD.FTZ R106, R106, R25 ;  /* 0x000000196a6a7221 */ /* 0x000fc20000010000 */
[----:B------:R-:W-:Y:S01]  /*4a70*/  F2FP.SATFINITE.E4M3.F32.PACK_AB_MERGE_C R181, R116, R31, R33 ;  /* 0x0000001f74b5723e */ /* 0x000fe20004807021 */
[----:B------:R-:W3:Y:S01]  /*4a80*/  MUFU.EX2 R46, R46 ;  /* 0x0000002e002e7308 */ /* 0x000ee20000000800 */
[----:B-1----:R-:W-:-:S01]  /*4a90*/  FADD.FTZ R30, R20, R11 ;  /* 0x0000000b141e7221 */ /* 0x002fc20000010000 */
[----:B------:R-:W-:Y:S01]  /*4aa0*/  FADD.FTZ R25, R37, R106 ;  /* 0x0000006a25197221 */ /* 0x000fe20000010000 */
[----:B------:R-:W-:-:S02]  /*4ab0*/  F2FP.SATFINITE.E4M3.F32.PACK_AB_MERGE_C R178, R59, R14, R44 ;  /* 0x0000000e3bb2723e */ /* 0x000fc4000480702c */
[----:B------:R-:W-:Y:S02]  /*4ac0*/  CS2R R72, SRZ ;  /* 0x0000000000487805 */ /* 0x000fe4000001ff00 */
[----:B------:R-:W-:Y:S01]  /*4ad0*/  CS2R R32, SRZ ;  /* 0x0000000000207805 */ /* 0x000fe2000001ff00 */
[----:B------:R-:W1:Y:S01]  /*4ae0*/  MUFU.EX2 R75, R48 ;  /* 0x00000030004b7308 */ /* 0x000e620000000800 */
[----:B--2---:R-:W-:-:S07]  /*4af0*/  FADD.FTZ R15, R61, R30 ;  /* 0x0000001e3d0f7221 */ /* 0x004fce0000010000 */
[----:B------:R-:W2:Y:S01]  /*4b00*/  MUFU.EX2 R24, R24 ;  /* 0x0000001800187308 */ /* 0x000ea20000000800 */
[----:B---3--:R-:W-:-:S07]  /*4b10*/  FADD.FTZ R30, R46, R15 ;  /* 0x0000000f2e1e7221 */ /* 0x008fce0000010000 */
[----:B------:R-:W3:Y:S01]  /*4b20*/  MUFU.EX2 R63, R63 ;  /* 0x0000003f003f7308 */ /* 0x000ee20000000800 */
[----:B-1----:R-:W-:-:S01]  /*4b30*/  FADD.FTZ R15, R75, R30 ;  /* 0x0000001e4b0f7221 */ /* 0x002fc20000010000 */
[----:B------:R-:W-:Y:S01]  /*4b40*/  FADD.FTZ R30, R112, R25 ;  /* 0x00000019701e7221 */ /* 0x000fe20000010000 */
[----:B------:R-:W-:Y:S02]  /*4b50*/  F2FP.SATFINITE.E4M3.F32.PACK_AB_MERGE_C R46, R75, R46, RZ ;  /* 0x0000002e4b2e723e */ /* 0x000fe400048070ff */
[----:B------:R-:W-:Y:S01]  /*4b60*/  CS2R R74, SRZ ;  /* 0x00000000004a7805 */ /* 0x000fe2000001ff00 */
[----:B------:R-:W-:-:S01]  /*4b70*/  FADD.FTZ R29, R39, R30 ;  /* 0x0000001e271d7221 */ /* 0x000fc20000010000 */
[----:B------:R-:W-:Y:S01]  /*4b80*/  F2FP.SATFINITE.E4M3.F32.PACK_AB_MERGE_C R39, R104, R39, RZ ;  /* 0x000000276827723e */ /* 0x000fe200048070ff */
[----:B------:R-:W1:Y:S01]  /*4b90*/  MUFU.EX2 R54, R54 ;  /* 0x0000003600367308 */ /* 0x000e620000000800 */
[----:B--2---:R-:W-:-:S01]  /*4ba0*/  FADD.FTZ R26, R24, R15 ;  /* 0x0000000f181a7221 */ /* 0x004fc20000010000 */
[----:B------:R-:W-:Y:S01]  /*4bb0*/  FADD.FTZ R104, R104, R29 ;  /* 0x0000001d68687221 */ /* 0x000fe20000010000 */
[----:B------:R-:W-:-:S02]  /*4bc0*/  F2FP.SATFINITE.E4M3.F32.PACK_AB_MERGE_C R183, R112, R37, R39 ;  /* 0x0000002570b7723e */ /* 0x000fc40004807027 */
[----:B------:R-:W-:Y:S02]  /*4bd0*/  CS2R R38, SRZ ;  /* 0x0000000000267805 */ /* 0x000fe4000001ff00 */
[----:B------:R-:W-:Y:S02]  /*4be0*/  F2FP.SATFINITE.E4M3.F32.PACK_AB_MERGE_C R180, R61, R20, R46 ;  /* 0x000000143db4723e */ /* 0x000fe4000480702e */
[----:B------:R-:W-:Y:S02]  /*4bf0*/  CS2R R36, SRZ ;  /* 0x0000000000247805 */ /* 0x000fe4000001ff00 */
[----:B------:R-:W-:Y:S01]  /*4c00*/  CS2R R30, SRZ ;  /* 0x00000000001e7805 */ /* 0x000fe2000001ff00 */
[----:B------:R2:W4:Y:S01]  /*4c10*/  MUFU.EX2 R77, R58 ;  /* 0x0000003a004d7308 */ /* 0x0005220000000800 */
[----:B---3--:R-:W-:-:S07]  /*4c20*/  FADD.FTZ R25, R63, R26 ;  /* 0x0000001a3f197221 */ /* 0x008fce0000010000 */
[----:B------:R-:W3:Y:S01]  /*4c30*/  MUFU.EX2 R41, R41 ;  /* 0x0000002900297308 */ /* 0x000ee20000000800 */
[----:B-1----:R-:W-:-:S01]  /*4c40*/  FADD.FTZ R26, R54, R25 ;  /* 0x00000019361a7221 */ /* 0x002fc20000010000 */
[----:B--2---:R-:W-:-:S06]  /*4c50*/  CS2R R58, SRZ ;  /* 0x00000000003a7805 */ /* 0x004fcc000001ff00 */
[----:B------:R-:W1:Y:S01]  /*4c60*/  MUFU.EX2 R60, R60 ;  /* 0x0000003c003c7308 */ /* 0x000e620000000800 */
[C---:B----4-:R-:W-:Y:S01]  /*4c70*/  F2FP.SATFINITE.E4M3.F32.PACK_AB_MERGE_C R54, R77.reuse, R54, RZ ;  /* 0x000000364d36723e */ /* 0x050fe200048070ff */
[----:B------:R-:W-:-:S03]  /*4c80*/  FADD.FTZ R77, R77, R26 ;  /* 0x0000001a4d4d7221 */ /* 0x000fc60000010000 */
[----:B------:R-:W-:-:S03]  /*4c90*/  F2FP.SATFINITE.E4M3.F32.PACK_AB_MERGE_C R182, R63, R24, R54 ;  /* 0x000000183fb6723e */ /* 0x000fc60004807036 */
[----:B------:R-:W2:Y:S01]  /*4ca0*/  MUFU.EX2 R96, R96 ;  /* 0x0000006000607308 */ /* 0x000ea20000000800 */
[----:B---3--:R-:W-:-:S07]  /*4cb0*/  FADD.FTZ R9, R41, R104 ;  /* 0x0000006829097221 */ /* 0x008fce0000010000 */
[----:B0-----:R0:W3:Y:S01]  /*4cc0*/  MUFU.EX2 R3, R62 ;  /* 0x0000003e00037308 */ /* 0x0010e20000000800 */
[----:B-1----:R-:W-:-:S01]  /*4cd0*/  FADD.FTZ R26, R60, R77 ;  /* 0x0000004d3c1a7221 */ /* 0x002fc20000010000 */
[----:B------:R-:W-:-:S06]  /*4ce0*/  CS2R R76, SRZ ;  /* 0x00000000004c7805 */ /* 0x000fcc000001ff00 */
[----:B------:R-:W1:Y:S01]  /*4cf0*/  MUFU.EX2 R43, R43 ;  /* 0x0000002b002b7308 */ /* 0x000e620000000800 */
[----:B--2---:R-:W-:-:S01]  /*4d00*/  FADD.FTZ R28, R96, R9 ;  /* 0x00000009601c7221 */ /* 0x004fc20000010000 */
[----:B0-----:R-:W-:-:S06]  /*4d10*/  CS2R R62, SRZ ;  /* 0x00000000003e7805 */ /* 0x001fcc000001ff00 */
[----:B------:R-:W0:Y:S01]  /*4d20*/  MUFU.EX2 R64, R64 ;  /* 0x0000004000407308 */ /* 0x000e220000000800 */
[----:B---3--:R-:W-:-:S07]  /*4d30*/  FADD.FTZ R13, R3, R26 ;  /* 0x0000001a030d7221 */ /* 0x008fce0000010000 */
[----:B------:R-:W2:Y:S01]  /*4d40*/  MUFU.EX2 R94, R94 ;  /* 0x0000005e005e7308 */ /* 0x000ea20000000800 */
[----:B-1----:R-:W-:-:S07]  /*4d50*/  FADD.FTZ R21, R43, R28 ;  /* 0x0000001c2b157221 */ /* 0x002fce0000010000 */
[----:B------:R1:W3:Y:S01]  /*4d60*/  MUFU.EX2 R79, R66 ;  /* 0x00000042004f7308 */ /* 0x0002e20000000800 */
[----:B0-----:R-:W-:-:S07]  /*4d70*/  FADD.FTZ R26, R64, R13 ;  /* 0x0000000d401a7221 */ /* 0x001fce0000010000 */
[----:B------:R-:W0:Y:S01]  /*4d80*/  MUFU.EX2 R45, R45 ;  /* 0x0000002d002d7308 */ /* 0x000e220000000800 */
[C---:B--2---:R-:W-:Y:S01]  /*4d90*/  F2FP.SATFINITE.E4M3.F32.PACK_AB_MERGE_C R43, R94.reuse, R43, RZ ;  /* 0x0000002b5e2b723e */ /* 0x044fe200048070ff */
[----:B------:R-:W-:Y:S01]  /*4da0*/  FADD.FTZ R94, R94, R21 ;  /* 0x000000155e5e7221 */ /* 0x000fe20000010000 */
[----:B-1----:R-:W-:Y:S02]  /*4db0*/  CS2R R66, SRZ ;  /* 0x0000000000427805 */ /* 0x002fe4000001ff00 */
[----:B------:R-:W-:Y:S02]  /*4dc0*/  F2FP.SATFINITE.E4M3.F32.PACK_AB_MERGE_C R185, R96, R41, R43 ;  /* 0x0000002960b9723e */ /* 0x000fe4000480702b */
[----:B------:R-:W-:Y:S02]  /*4dd0*/  CS2R R42, SRZ ;  /* 0x00000000002a7805 */ /* 0x000fe4000001ff00 */
[----:B------:R-:W-:Y:S01]  /*4de0*/  CS2R R40, SRZ ;  /* 0x0000000000287805 */ /* 0x000fe2000001ff00 */
[----:B------:R-:W1:Y:S01]  /*4df0*/  MUFU.EX2 R68, R68 ;  /* 0x0000004400447308 */ /* 0x000e620000000800 */
[C---:B---3--:R-:W-:Y:S01]  /*4e00*/  F2FP.SATFINITE.E4M3.F32.PACK_AB_MERGE_C R64, R79.reuse, R64, RZ ;  /* 0x000000404f40723e */ /* 0x048fe200048070ff */
[----:B------:R-:W-:-:S03]  /*4e10*/  FADD.FTZ R79, R79, R26 ;  /* 0x0000001a4f4f7221 */ /* 0x000fc60000010000 */
[----:B------:R-:W-:Y:S02]  /*4e20*/  F2FP.SATFINITE.E4M3.F32.PACK_AB_MERGE_C R184, R3, R60, R64 ;  /* 0x0000003c03b8723e */ /* 0x000fe40004807040 */
[----:B------:R-:W-:Y:S01]  /*4e30*/  CS2R R60, SRZ ;  /* 0x00000000003c7805 */ /* 0x000fe2000001ff00 */
[----:B------:R-:W2:Y:S01]  /*4e40*/  MUFU.EX2 R98, R98 ;  /* 0x0000006200627308 */ /* 0x000ea20000000800 */
[----:B0-----:R-:W-:-:S07]  /*4e50*/  FADD.FTZ R13, R45, R94 ;  /* 0x0000005e2d0d7221 */ /* 0x001fce0000010000 */
[----:B------:R0:W3:Y:S01]  /*4e60*/  MUFU.EX2 R81, R70 ;  /* 0x0000004600517308 */ /* 0x0000e20000000800 */
[----:B-1----:R-:W-:-:S07]  /*4e70*/  FADD.FTZ R26, R68, R79 ;  /* 0x0000004f441a7221 */ /* 0x002fce0000010000 */
[----:B------:R-:W-:Y:S01]  /*4e80*/  MUFU.EX2 R47, R47 ;  /* 0x0000002f002f7308 */ /* 0x000fe20000000800 */
[----:B--2---:R-:W-:-:S01]  /*4e90*/  FADD.FTZ R28, R98, R13 ;  /* 0x0000000d621c7221 */ /* 0x004fc20000010000 */
[----:B0-----:R-:W-:-:S06]  /*4ea0*/  CS2R R70, SRZ ;  /* 0x0000000000467805 */ /* 0x001fcc000001ff00 */
[----:B------:R-:W0:Y:S01]  /*4eb0*/  MUFU.EX2 R102, R102 ;  /* 0x0000006600667308 */ /* 0x000e220000000800 */
[----:B---3--:R-:W-:-:S07]  /*4ec0*/  FADD.FTZ R21, R81, R26 ;  /* 0x0000001a51157221 */ /* 0x008fce0000010000 */
[----:B------:R-:W1:Y:S08]  /*4ed0*/  MUFU.EX2 R78, R78 ;  /* 0x0000004e004e7308 */ /* 0x000e700000000800 */
[----:B------:R-:W2:Y:S01]  /*4ee0*/  MUFU.EX2 R11, R80 ;  /* 0x00000050000b7308 */ /* 0x000ea20000000800 */
[----:B0-----:R-:W-:Y:S01]  /*4ef0*/  F2FP.SATFINITE.E4M3.F32.PACK_AB_MERGE_C R25, R102, R47, RZ ;  /* 0x0000002f6619723e */ /* 0x001fe200048070ff */
[----:B------:R-:W-:Y:S01]  /*4f00*/  FADD.FTZ R47, R47, R28 ;  /* 0x0000001c2f2f7221 */ /* 0x000fe20000010000 */
[----:B------:R-:W-:-:S02]  /*4f10*/  CS2R R28, SRZ ;  /* 0x00000000001c7805 */ /* 0x000fc4000001ff00 */
[----:B------:R-:W-:Y:S01]  /*4f20*/  F2FP.SATFINITE.E4M3.F32.PACK_AB_MERGE_C R187, R98, R45, R25 ;  /* 0x0000002d62bb723e */ /* 0x000fe20004807019 */
[----:B------:R-:W-:-:S01]  /*4f30*/  FADD.FTZ R102, R102, R47 ;  /* 0x0000002f66667221 */ /* 0x000fc20000010000 */
[----:B------:R-:W-:Y:S01]  /*4f40*/  CS2R R46, SRZ ;  /* 0x00000000002e7805 */ /* 0x000fe2000001ff00 */
[----:B------:R-:W-:Y:S01]  /*4f50*/  MUFU.EX2 R51, R51 ;  /* 0x0000003300337308 */ /* 0x000fe20000000800 */
[----:B-1----:R-:W-:-:S01]  /*4f60*/  FADD.FTZ R26, R78, R21 ;  /* 0x000000154e1a7221 */ /* 0x002fc20000010000 */
[----:B------:R-:W-:Y:S02]  /*4f70*/  CS2R R44, SRZ ;  /* 0x00000000002c7805 */ /* 0x000fe4000001ff00 */
[----:B------:R-:W-:-:S04]  /*4f80*/  CS2R R24, SRZ ;  /* 0x0000000000187805 */ /* 0x000fc8000001ff00 */
[----:B------:R-:W0:Y:S01]  /*4f90*/  MUFU.EX2 R120, R120 ;  /* 0x0000007800787308 */ /* 0x000e220000000800 */
[C---:B--2---:R-:W-:Y:S01]  /*4fa0*/  F2FP.SATFINITE.E4M3.F32.PACK_AB_MERGE_C R78, R11.reuse, R78, RZ ;  /* 0x0000004e0b4e723e */ /* 0x044fe200048070ff */
[----:B------:R-:W-:Y:S01]  /*4fb0*/  FADD.FTZ R11, R11, R26 ;  /* 0x0000001a0b0b7221 */ /* 0x000fe20000010000 */
[----:B------:R-:W-:Y:S02]  /*4fc0*/  CS2R R26, SRZ ;  /* 0x00000000001a7805 */ /* 0x000fe4000001ff00 */
[----:B------:R-:W-:Y:S02]  /*4fd0*/  F2FP.SATFINITE.E4M3.F32.PACK_AB_MERGE_C R186, R81, R68, R78 ;  /* 0x0000004451ba723e */ /* 0x000fe4000480704e */
[----:B------:R-:W-:Y:S02]  /*4fe0*/  CS2R R80, SRZ ;  /* 0x0000000000507805 */ /* 0x000fe4000001ff00 */
[----:B------:R-:W-:Y:S01]  /*4ff0*/  CS2R R78, SRZ ;  /* 0x00000000004e7805 */ /* 0x000fe2000001ff00 */
[----:B------:R-:W1:Y:S01]  /*5000*/  MUFU.EX2 R49, R49 ;  /* 0x0000003100317308 */ /* 0x000e620000000800 */
[----:B------:R-:W-:-:S07]  /*5010*/  CS2R R68, SRZ ;  /* 0x0000000000447805 */ /* 0x000fce000001ff00 */
[----:B------:R-:W2:Y:S01]  /*5020*/  MUFU.EX2 R82, R82 ;  /* 0x0000005200527308 */ /* 0x000ea20000000800 */
[----:B0-----:R-:W-:-:S07]  /*5030*/  F2FP.SATFINITE.E4M3.F32.PACK_AB_MERGE_C R21, R120, R51, RZ ;  /* 0x000000337815723e */ /* 0x001fce00048070ff */
[----:B------:R-:W0:Y:S01]  /*5040*/  MUFU.EX2 R110, R110 ;  /* 0x0000006e006e7308 */ /* 0x000e220000000800 */
[----:B-1----:R-:W-:-:S07]  /*5050*/  FADD.FTZ R5, R49, R102 ;  /* 0x0000006631057221 */ /* 0x002fce0000010000 */
[----:B------:R1:W3:Y:S01]  /*5060*/  MUFU.EX2 R15, R84 ;  /* 0x00000054000f7308 */ /* 0x0002e20000000800 */
[----:B--2---:R-:W-:-:S07]  /*5070*/  FADD.FTZ R4, R82, R11 ;  /* 0x0000000b52047221 */ /* 0x004fce0000010000 */
[----:B------:R-:W2:Y:S01]  /*5080*/  MUFU.EX2 R114, R114 ;  /* 0x0000007200727308 */ /* 0x000ea20000000800 */
[C---:B0-----:R-:W-:Y:S01]  /*5090*/  F2FP.SATFINITE.E4M3.F32.PACK_AB_MERGE_C R189, R110.reuse, R49, R21 ;  /* 0x000000316ebd723e */ /* 0x041fe20004807015 */
[----:B------:R-:W-:Y:S01]  /*50a0*/  FADD.FTZ R110, R110, R5 ;  /* 0x000000056e6e7221 */ /* 0x000fe20000010000 */
[----:B-1----:R-:W-:Y:S02]  /*50b0*/  CS2R R84, SRZ ;  /* 0x0000000000547805 */ /* 0x002fe4000001ff00 */
[----:B------:R-:W-:Y:S01]  /*50c0*/  CS2R R48, SRZ ;  /* 0x0000000000307805 */ /* 0x000fe2000001ff00 */
[----:B------:R-:W-:-:S02]  /*50d0*/  FADD.FTZ R51, R51, R110 ;  /* 0x0000006e33337221 */ /* 0x000fc40000010000 */
[----:B------:R-:W0:Y:S01]  /*50e0*/  MUFU.EX2 R9, R108 ;  /* 0x0000006c00097308 */ /* 0x000e220000000800 */
[----:B---3--:R-:W-:-:S01]  /*50f0*/  FADD.FTZ R5, R15, R4 ;  /* 0x000000040f057221 */ /* 0x008fc20000010000 */
[----:B------:R-:W-:Y:S01]  /*5100*/  FADD.FTZ R120, R120, R51 ;  /* 0x0000003378787221 */ /* 0x000fe20000010000 */
[----:B------:R-:W-:-:S05]  /*5110*/  CS2R R50, SRZ ;  /* 0x0000000000327805 */ /* 0x000fca000001ff00 */
[----:B------:R-:W-:Y:S01]  /*5120*/  MUFU.EX2 R55, R55 ;  /* 0x0000003700377308 */ /* 0x000fe20000000800 */
[----:B--2---:R-:W-:-:S07]  /*5130*/  FADD.FTZ R4, R114, R5 ;  /* 0x0000000572047221 */ /* 0x004fce0000010000 */
[----:B------:R-:W1:Y:S01]  /*5140*/  MUFU.EX2 R126, R126 ;  /* 0x0000007e007e7308 */ /* 0x000e620000000800 */
[C---:B0-----:R-:W-:Y:S01]  /*5150*/  F2FP.SATFINITE.E4M3.F32.PACK_AB_MERGE_C R114, R9.reuse, R114, RZ ;  /* 0x000000720972723e */ /* 0x041fe200048070ff */
[----:B------:R-:W-:-:S03]  /*5160*/  FADD.FTZ R9, R9, R4 ;  /* 0x0000000409097221 */ /* 0x000fc60000010000 */
[----:B------:R-:W-:Y:S02]  /*5170*/  F2FP.SATFINITE.E4M3.F32.PACK_AB_MERGE_C R188, R15, R82, R114 ;  /* 0x000000520fbc723e */ /* 0x000fe40004807072 */
[----:B------:R-:W-:Y:S01]  /*5180*/  CS2R R82, SRZ ;  /* 0x0000000000527805 */ /* 0x000fe2000001ff00 */
[----:B------:R-:W0:Y:S08]  /*5190*/  MUFU.EX2 R53, R53 ;  /* 0x0000003500357308 */ /* 0x000e300000000800 */
[----:B------:R-:W2:Y:S01]  /*51a0*/  MUFU.EX2 R118, R118 ;  /* 0x0000007600767308 */ /* 0x000ea20000000800 */
[----:B-1----:R-:W-:-:S07]  /*51b0*/  F2FP.SATFINITE.E4M3.F32.PACK_AB_MERGE_C R6, R126, R55, RZ ;  /* 0x000000377e06723e */ /* 0x002fce00048070ff */
[----:B------:R-:W1:Y:S01]  /*51c0*/  MUFU.EX2 R124, R124 ;  /* 0x0000007c007c7308 */ /* 0x000e620000000800 */
[----:B0-----:R-:W-:-:S07]  /*51d0*/  FADD.FTZ R5, R53, R120 ;  /* 0x0000007835057221 */ /* 0x001fce0000010000 */
[----:B------:R-:W0:Y:S01]  /*51e0*/  MUFU.EX2 R13, R142 ;  /* 0x0000008e000d7308 */ /* 0x000e220000000800 */
[----:B--2---:R-:W-:-:S07]  /*51f0*/  FADD.FTZ R4, R118, R9 ;  /* 0x0000000976047221 */ /* 0x004fce0000010000 */
[----:B------:R-:W2:Y:S01]  /*5200*/  MUFU.EX2 R100, R100 ;  /* 0x0000006400647308 */ /* 0x000ea20000000800 */
[C---:B-1----:R-:W-:Y:S01]  /*5210*/  F2FP.SATFINITE.E4M3.F32.PACK_AB_MERGE_C R191, R124.reuse, R53, R6 ;  /* 0x000000357cbf723e */ /* 0x042fe20004807006 */
[----:B------:R-:W-:Y:S01]  /*5220*/  FADD.FTZ R124, R124, R5 ;  /* 0x000000057c7c7221 */ /* 0x000fe20000010000 */
[----:B------:R-:W-:-:S03]  /*5230*/  CS2R R52, SRZ ;  /* 0x0000000000347805 */ /* 0x000fc6000001ff00 */
[----:B------:R-:W-:Y:S02]  /*5240*/  FADD.FTZ R55, R55, R124 ;  /* 0x0000007c37377221 */ /* 0x000fe40000010000 */
[----:B------:R-:W1:Y:S01]  /*5250*/  MUFU.EX2 R65, R65 ;  /* 0x0000004100417308 */ /* 0x000e620000000800 */
[----:B0-----:R-:W-:-:S01]  /*5260*/  FADD.FTZ R3, R13, R4 ;  /* 0x000000040d037221 */ /* 0x001fc20000010000 */
[----:B------:R-:W-:Y:S01]  /*5270*/  FADD.FTZ R6, R126, R55 ;  /* 0x000000377e067221 */ /* 0x000fe20000010000 */
[----:B------:R-:W-:Y:S02]  /*5280*/  CS2R R54, SRZ ;  /* 0x0000000000367805 */ /* 0x000fe4000001ff00 */
[----:B--2---:R-:W-:Y:S01]  /*5290*/  FADD.FTZ R4, R100, R3 ;  /* 0x0000000364047221 */ /* 0x004fe20000010000 */
[----:B-1----:R-:W-:-:S03]  /*52a0*/  F2FP.SATFINITE.E4M3.F32.PACK_AB_MERGE_C R5, R65, R100, RZ ;  /* 0x000000644105723e */ /* 0x002fc600048070ff */
[----:B------:R-:W-:Y:S01]  /*52b0*/  FADD.FTZ R4, R65, R4 ;  /* 0x0000000441047221 */ /* 0x000fe20000010000 */
[----:B------:R-:W-:Y:S02]  /*52c0*/  CS2R R64, SRZ ;  /* 0x0000000000407805 */ /* 0x000fe4000001ff00 */
[----:B------:R-:W-:Y:S01]  /*52d0*/  F2FP.SATFINITE.E4M3.F32.PACK_AB_MERGE_C R190, R13, R118, R5 ;  /* 0x000000760dbe723e */ /* 0x000fe20004807005 */
[----:B------:R-:W-:Y:S06]  /*52e0*/  @!P1 BRA `(.L_x_151) ;  /* 0x0000003400cc9947 */ /* 0x000fec0003800000 */
[----:B------:R-:W-:Y:S01]  /*52f0*/  IMAD.MOV.U32 R5, RZ, RZ, R8 ;  /* 0x000000ffff057224 */ /* 0x000fe200078e0008 */
[----:B------:R-:W-:Y:S01]  /*5300*/  UIADD3 UR47, UR47, -0x2, URZ ;  /* 0xfffffffe2f2f7890 */ /* 0x000fe2000fffe03f */
[----:B------:R-:W-:Y:S01]  /*5310*/  IMAD.MOV.U32 R3, RZ, RZ, R10 ;  /* 0x000000ffff037224 */ /* 0x000fe200078e000a */
[----:B------:R-:W-:Y:S01]  /*5320*/  UMOV UR52, UR43 ;  /* 0x0000002b00347c82 */ /* 0x000fe20008000000 */
[----:B------:R-:W-:Y:S01]  /*5330*/  IMAD.MOV.U32 R87, RZ, RZ, RZ ;  /* 0x000000ffff577224 */ /* 0x000fe200078e00ff */
[----:B------:R-:W-:-:S08]  /*5340*/  UMOV UR50, UR51 ;  /* 0x0000003300327c82 */ /* 0x000fd00008000000 */
.L_x_162:
[----:B------:R-:W-:Y:S01]  /*5350*/  ISETP.NE.AND P2, PT, RZ, UR37, PT ;  /* 0x00000025ff007c0c */ /* 0x000fe2000bf45270 */
[----:B------:R-:W-:-:S04]  /*5360*/  UISETP.NE.AND UP0, UPT, UR50, 0x1, UPT ;  /* 0x000000013200788c */ /* 0x000fc8000bf05270 */
[----:B------:R-:W-:-:S04]  /*5370*/  USEL UR43, URZ, 0x1, UP0 ;  /* 0x000000013f2b7887 */ /* 0x000fc80008000000 */
[----:B------:R-:W-:-:S04]  /*5380*/  ULOP3.LUT UR43, UR52, UR43, URZ, 0x3c, !UPT ;  /* 0x0000002b342b7292 */ /* 0x000fc8000f8e3c3f */
[----:B------:R-:W-:Y:S08]  /*5390*/  @P2 BRA `(.L_x_152) ;  /* 0x0000000000382947 */ /* 0x000ff00003800000 */
[----:B------:R-:W-:Y:S05]  /*53a0*/  @!P0 BRA `(.L_x_153) ;  /* 0x0000000000048947 */ /* 0x000fea0003800000 */
[----:B------:R-:W-:Y:S01]  /*53b0*/  BPT.TRAP 0x1 ;  /* 0x000000040000795c */ /* 0x000fe20000300000 */
.L_x_153:
        /* <DEDUP_REMOVED lines=9> */
.L_x_154:
[----:B-1----:R-:W-:Y:S05]  /*5450*/  @P1 BRA `(.L_x_152) ;  /* 0x0000000000081947 */ /* 0x002fea0003800000 */
[----:B------:R-:W1:Y:S02]  /*5460*/  SYNCS.PHASECHK.TRANS64.TRYWAIT P1, [UR6+0x29830], R7 ;  /* 0x02983007ff0075a7 */ /* 0x000e640008020146 */
[----:B-1----:R-:W-:Y:S05]  /*5470*/  @!P1 BRA `(.L_x_155) ;  /* 0x0000009000fc9947 */ /* 0x002fea0003800000 */
.L_x_152:
[----:B-1----:R-:W1:Y:S01]  /*5480*/  S2R R8, SR_TID.X ;  /* 0x0000000000087919 */ /* 0x002e620000002100 */
[----:B------:R-:W-:Y:S01]  /*5490*/  UIADD3 UR51, UR50, 0x1, URZ ;  /* 0x0000000132337890 */ /* 0x000fe2000fffe03f */
[----:B------:R-:W-:Y:S01]  /*54a0*/  UMOV UR27, 0x80000020 ;  /* 0x80000020001b7882 */ /* 0x000fe20000000000 */
[----:B------:R-:W-:Y:S02]  /*54b0*/  UMOV UR28, UR24 ;  /* 0x00000018001c7c82 */ /* 0x000fe40008000000 */
[----:B------:R-:W-:Y:S01]  /*54c0*/  UISETP.NE.AND UP0, UPT, UR51, 0x2, UPT ;  /* 0x000000023300788c */ /* 0x000fe2000bf05270 */
[----:B------:R-:W-:Y:S01]  /*54d0*/  UMOV UR29, UR25 ;  /* 0x00000019001d7c82 */ /* 0x000fe20008000000 */
[----:B------:R-:W-:Y:S02]  /*54e0*/  UMOV UR31, 0x80000020 ;  /* 0x80000020001f7882 */ /* 0x000fe40000000000 */
[----:B------:R-:W-:Y:S01]  /*54f0*/  USEL UR51, UR51, URZ, UP0 ;  /* 0x0000003f33337287 */ /* 0x000fe20008000000 */
[----:B------:R-:W-:Y:S01]  /*5500*/  UMOV UR32, UR24 ;  /* 0x0000001800207c82 */ /* 0x000fe20008000000 */
[----:B------:R-:W-:-:S02]  /*5510*/  UMOV UR33, UR25 ;  /* 0x0000001900217c82 */ /* 0x000fc40008000000 */
[----:B------:R-:W-:Y:S01]  /*5520*/  UIMAD UR53, UR51, 0x780, UR46 ;  /* 0x00000780333578a4 */ /* 0x000fe2000f8e022e */
[----:B------:R-:W-:Y:S01]  /*5530*/  UMOV UR35, 0x80000020 ;  /* 0x8000002000237882 */ /* 0x000fe20000000000 */
[----:B------:R-:W-:Y:S02]  /*5540*/  UMOV UR7, 0x80000020 ;  /* 0x8000002000077882 */ /* 0x000fe40000000000 */
[----:B------:R-:W-:Y:S02]  /*5550*/  UIADD3 UR30, UR53, 0x80, URZ ;  /* 0x00000080351e7890 */ /* 0x000fe4000fffe03f */
[----:B------:R-:W-:Y:S02]  /*5560*/  UIADD3 UR34, UR53, 0x100, URZ ;  /* 0x0000010035227890 */ /* 0x000fe4000fffe03f */
[----:B------:R-:W-:Y:S01]  /*5570*/  UMOV UR26, UR53 ;  /* 0x00000035001a7c82 */ /* 0x000fe20008000000 */
[----:B------:R-:W-:Y:S02]  /*5580*/  UIADD3 UR6, UR53, 0x200, URZ ;  /* 0x0000020035067890 */ /* 0x000fe4000fffe03f */
[----:B------:R-:W-:Y:S01]  /*5590*/  UIADD3 UR10, UR53, 0x202, URZ ;  /* 0x00000202350a7890 */ /* 0x000fe2000fffe03f */
[----:B------:R-:W-:Y:S01]  /*55a0*/  UMOV UR11, 0x80000020 ;  /* 0x80000020000b7882 */ /* 0x000fe20000000000 */
[----:B------:R-:W-:Y:S01]  /*55b0*/  UIADD3 UR14, UR53, 0x282, URZ ;  /* 0x00000282350e7890 */ /* 0x000fe2000fffe03f */
[----:B------:R-:W-:Y:S01]  /*55c0*/  UMOV UR15, 0x80000020 ;  /* 0x80000020000f7882 */ /* 0x000fe20000000000 */
[----:B------:R-:W-:Y:S01]  /*55d0*/  UIADD3 UR18, UR53, 0x500, URZ ;  /* 0x0000050035127890 */ /* 0x000fe2000fffe03f */
[----:B-1----:R-:W-:Y:S01]  /*55e0*/  SHF.R.U32.HI R8, RZ, 0x7, R8 ;  /* 0x00000007ff087819 */ /* 0x002fe20000011608 */
[----:B------:R-:W-:Y:S01]  /*55f0*/  UMOV UR19, 0x80000020 ;  /* 0x8000002000137882 */ /* 0x000fe20000000000 */
[----:B------:R-:W-:Y:S01]  /*5600*/  UIADD3 UR22, UR53, 0x502, URZ ;  /* 0x0000050235167890 */ /* 0x000fe2000fffe03f */
[----:B------:R-:W-:-:S02]  /*5610*/  UMOV UR23, 0x80000020 ;  /* 0x8000002000177882 */ /* 0x000fc40000000000 */
[----:B0-----:R-:W-:-:S05]  /*5620*/  VIADD R7, R8, 0x8 ;  /* 0x0000000808077836 */ /* 0x001fca0000000000 */
[----:B------:R0:W-:Y:S06]  /*5630*/  BAR.SYNC.DEFER_BLOCKING R7, 0x100 ;  /* 0x000400070000751d */ /* 0x0001ec0000010000 */
        /* <DEDUP_REMOVED lines=163> */
.L_x_157:
[----:B------:R-:W-:Y:S01]  /*6070*/  ULEA UR6, UR50, UR39, 0x3 ;  /* 0x0000002732067291 */ /* 0x000fe2000f8e183f */
[----:B------:R-:W-:-:S05]  /*6080*/  IMAD.U32 R7, RZ, RZ, UR52 ;  /* 0x00000034ff077e24 */ /* 0x000fca000f8e00ff */
[----:B------:R-:W-:-:S04]  /*6090*/  SHF.L.U32 R7, R7, 0x1f, RZ ;  /* 0x0000001f07077819 */ /* 0x000fc800000006ff */
[----:B------:R0:W1:Y:S01]  /*60a0*/  SYNCS.PHASECHK.TRANS64.TRYWAIT P1, [UR6+0x29850], R7 ;  /* 0x02985007ff0075a7 */ /* 0x0000620008020146 */
[----:B------:R-:W-:Y:S05]  /*60b0*/  @!P0 BRA `(.L_x_158) ;  /* 0x0000000000048947 */ /* 0x000fea0003800000 */
[----:B------:R-:W-:Y:S01]  /*60c0*/  BPT.TRAP 0x1 ;  /* 0x000000040000795c */ /* 0x000fe20000300000 */
.L_x_158:
[----:B-1----:R-:W-:Y:S05]  /*60d0*/  @P1 BRA `(.L_x_156) ;  /* 0x0000000000081947 */ /* 0x002fea0003800000 */
[----:B------:R-:W1:Y:S02]  /*60e0*/  SYNCS.PHASECHK.TRANS64.TRYWAIT P1, [UR6+0x29850], R7 ;  /* 0x02985007ff0075a7 */ /* 0x000e640008020146 */
[----:B-1----:R-:W-:Y:S05]  /*60f0*/  @!P1 BRA `(.L_x_159) ;  /* 0x0000008400f49947 */ /* 0x002fea0003800000 */
.L_x_156:
[----:B------:R-:W-:Y:S01]  /*6100*/  UIADD3 UR6, UR39, 0x400, URZ ;  /* 0x0000040027067890 */ /* 0x000fe2000fffe03f */
[----:B------:R-:W-:Y:S01]  /*6110*/  WARPGROUP.ARRIVE ;  /* 0x00000000000079c5 */ /* 0x000fe20000000000 */
[----:B------:R-:W-:-:S05]  /*6120*/  UMOV UR7, 0xc0000010 ;  /* 0xc000001000077882 */ /* 0x000fca0000000000 */
[----:B-1----:R-:W1:Y:S01]  /*6130*/  S2R R8, SR_TID.X ;  /* 0x0000000000087919 */ /* 0x002e620000002100 */
        /* <DEDUP_REMOVED lines=8> */
[----:B-1----:R-:W-:-:S04]  /*61c0*/  SHF.R.U32.HI R8, RZ, 0x7, R8 ;  /* 0x00000007ff087819 */ /* 0x002fc80000011608 */
[----:B0-----:R-:W-:Y:S01]  /*61d0*/  IADD3 R7, -R8, 0xb, RZ ;  /* 0x0000000b08077810 */ /* 0x001fe20007ffe1ff */
[----:B------:R-:W-:Y:S02]  /*61e0*/  WARPGROUP.DEPBAR.LE gsb0, 0x0 ;  /* 0x00008000000079c5 */ /* 0x000fe40000010000 */
[----:B------:R-:W-:-:S06]  /*61f0*/  WARPGROUP.ARRIVE ;  /* 0x00000000000079c5 */ /* 0x000fcc0000000000 */
[----:B------:R-:W-:Y:S01]  /*6200*/  QGMMA.64x128x32.F32.E4M3.E4M3 R24, R176, gdesc[UR4], R24, gsb0 ;  /* 0x01e00004b0187df3 */ /* 0x000fe20008000818 */
[----:B------:R-:W-:Y:S01]  /*6210*/  UIADD3 UR6, UR10, 0x200, URZ ;  /* 0x000002000a067890 */ /* 0x000fe2000fffe03f */
[----:B------:R-:W-:Y:S01]  /*6220*/  UMOV UR7, 0xc0000010 ;  /* 0xc000001000077882 */ /* 0x000fe20000000000 */
[----:B------:R-:W-:Y:S02]  /*6230*/  WARPGROUP.DEPBAR.LE gsb0, 0x0 ;  /* 0x00008000000079c5 */ /* 0x000fe40000010000 */
[----:B------:R-:W-:-:S07]  /*6240*/  WARPGROUP.ARRIVE ;  /* 0x00000000000079c5 */ /* 0x000fce0000000000 */
        /* <DEDUP_REMOVED lines=10> */
[----:B------:R-:W-:Y:S03]  /*62f0*/  QGMMA.64x128x32.F32.E4M3.E4M3 R24, R188, gdesc[UR4], R24, gsb0 ;  /* 0x01e00004bc187df3 */ /* 0x000fe60008000818 */
[----:B------:R-:W-:Y:S02]  /*6300*/  WARPGROUP.DEPBAR.LE gsb0, 0x0 ;  /* 0x00008000000079c5 */ /* 0x000fe40000010000 */
[----:B------:R0:W-:Y:S06]  /*6310*/  BAR.ARV R7, 0x100 ;  /* 0x000400070000751d */ /* 0x0001ec0000002000 */
[----:B------:R-:W-:Y:S05]  /*6320*/  @!P0 BRA `(.L_x_160) ;  /* 0x0000000000048947 */ /* 0x000fea0003800000 */
[----:B------:R-:W-:Y:S01]  /*6330*/  BPT.TRAP 0x1 ;  /* 0x000000040000795c */ /* 0x000fe20000300000 */
.L_x_160:
[C---:B------:R-:W-:Y:S01]  /*6340*/  FMUL.FTZ R172, R0.reuse, R152 ;  /* 0x0000009800ac7220 */ /* 0x040fe20000410000 */
        /* <DEDUP_REMOVED lines=14> */
[C---:B------:R-:W-:Y:S01]  /*6430*/  FMUL.FTZ R164, R0.reuse, R165 ;  /* 0x000000a500a47220 */ /* 0x040fe20000410000 */
        /* <DEDUP_REMOVED lines=21> */
[----:B------:R-:W-:Y:S01]  /*6590*/  FMUL.FTZ R150, R0, R151 ;  /* 0x0000009700967220 */ /* 0x000fe20000410000 */
        /* <DEDUP_REMOVED lines=65> */
[----:B-1----:R-:W-:-:S02]  /*69b0*/  FMNMX.FTZ R9, R158, R9, !PT ;  /* 0x000000099e097209 */ /* 0x002fc40007810000 */
[----:B------:R-:W-:-:S05]  /*69c0*/  ISETP.NE.AND P1, PT, R2, RZ, PT ;  /* 0x000000ff0200720c */ /* 0x000fca0003f25270 */
[----:B------:R-:W1:Y:S01]  /*69d0*/  MUFU.TANH R164, R164 ;  /* 0x000000a400a47308 */ /* 0x000e620000002400 */
[----:B--2---:R-:W-:-:S07]  /*69e0*/  FMNMX.FTZ R9, R160, R9, !PT ;  /* 0x00000009a0097209 */ /* 0x004fce0007810000 */
[----:B------:R-:W2:Y:S01]  /*69f0*/  MUFU.TANH R166, R166 ;  /* 0x000000a600a67308 */ /* 0x000ea20000002400 */
[----:B0-----:R-:W-:-:S07]  /*6a00*/  FMNMX.FTZ R7, R162, R7, !PT ;  /* 0x00000007a2077209 */ /* 0x001fce0007810000 */
[----:B------:R-:W0:Y:S01]  /*6a10*/  MUFU.TANH R180, R180 ;  /* 0x000000b400b47308 */ /* 0x000e220000002400 */
[----:B-1----:R-:W-:-:S07]  /*6a20*/  FMNMX.FTZ R7, R164, R7, !PT ;  /* 0x00000007a4077209 */ /* 0x002fce0007810000 */
        /* <DEDUP_REMOVED lines=109> */
[----:B--2---:R-:W-:Y:S02]  /*7100*/  FMNMX.FTZ R8, R236, R7, !PT ;  /* 0x00000007ec087209 */ /* 0x004fe40007810000 */
[----:B------:R-:W2:Y:S05]  /*7110*/  LDC R7, c[0x0][0x988] ;  /* 0x00026200ff077b82 */ /* 0x000eaa0000000800 */
[----:B------:R-:W3:Y:S01]  /*7120*/  MUFU.TANH R94, R94 ;  /* 0x0000005e005e7308 */ /* 0x000ee20000002400 */
[----:B0-----:R-:W-:-:S07]  /*7130*/  FMNMX.FTZ R8, R21, R8, !PT ;  /* 0x0000000815087209 */ /* 0x001fce0007810000 */
[----:B------:R-:W0:Y:S01]  /*7140*/  MUFU.TANH R89, R89 ;  /* 0x0000005900597308 */ /* 0x000e220000002400 */
[----:B-1----:R-:W-:-:S07]  /*7150*/  FMNMX.FTZ R9, R92, R9, !PT ;  /* 0x000000095c097209 */ /* 0x002fce0007810000 */
[----:B------:R-:W1:Y:S01]  /*7160*/  MUFU.TANH R91, R91 ;  /* 0x0000005b005b7308 */ /* 0x000e620000002400 */
[----:B---3--:R-:W-:-:S07]  /*7170*/  FMNMX.FTZ R9, R94, R9, !PT ;  /* 0x000000095e097209 */ /* 0x008fce0007810000 */
        /* <DEDUP_REMOVED lines=11> */
[----:B---3--:R-:W-:-:S05]  /*7230*/  FMNMX.FTZ R11, R95, R8, !PT ;  /* 0x000000085f0b7209 */ /* 0x008fca0007810000 */
[----:B------:R-:W3:Y:S01]  /*7240*/  SHFL.BFLY PT, R8, R11, 0x2, 0x1f ;  /* 0x0c401f000b087f89 */ /* 0x000ee200000e0000 */
[----:B0-----:R-:W-:-:S04]  /*7250*/  FMNMX.FTZ R9, R100, R9, !PT ;  /* 0x0000000964097209 */ /* 0x001fc80007810000 */
[----:B-1----:R-:W-:-:S05]  /*7260*/  FMNMX.FTZ R9, R102, R9, !PT ;  /* 0x0000000966097209 */ /* 0x002fca0007810000 */
[----:B------:R-:W0:Y:S01]  /*7270*/  SHFL.BFLY PT, R10, R9, 0x2, 0x1f ;  /* 0x0c401f00090a7f89 */ /* 0x000e2200000e0000 */
[----:B---3--:R-:W-:Y:S02]  /*7280*/  FMNMX.FTZ R13, R11, R8, !PT ;  /* 0x000000080b0d7209 */ /* 0x008fe40007810000 */
[----:B0-----:R-:W-:-:S03]  /*7290*/  FMNMX.FTZ R15, R9, R10, !PT ;  /* 0x0000000a090f7209 */ /* 0x001fc60007810000 */
[----:B------:R-:W0:Y:S04]  /*72a0*/  SHFL.BFLY PT, R10, R13, 0x1, 0x1f ;  /* 0x0c201f000d0a7f89 */ /* 0x000e2800000e0000 */
[----:B------:R-:W1:Y:S01]  /*72b0*/  SHFL.BFLY PT, R8, R15, 0x1, 0x1f ;  /* 0x0c201f000f087f89 */ /* 0x000e6200000e0000 */
[----:B0-----:R-:W-:Y:S02]  /*72c0*/  FMNMX.FTZ R10, R13, R10, !PT ;  /* 0x0000000a0d0a7209 */ /* 0x001fe40007810000 */
[----:B-1----:R-:W-:-:S03]  /*72d0*/  FMNMX.FTZ R8, R15, R8, !PT ;  /* 0x000000080f087209 */ /* 0x002fc60007810000 */
[C---:B--2---:R-:W-:Y:S01]  /*72e0*/  FFMA.FTZ R109, R10.reuse, R7, -8 ;  /* 0xc10000000a6d7423 */ /* 0x044fe20000010007 */
[----:B------:R-:W-:-:S03]  /*72f0*/  FADD.FTZ R3, -R10, R3 ;  /* 0x000000030a037221 */ /* 0x000fc60000010100 */
[-CC-:B------:R-:W-:Y:S01]  /*7300*/  FFMA.FTZ R107, R204, R7.reuse, -R109.reuse ;  /* 0x00000007cc6b7223 */ /* 0x180fe2000001086d */
[-C--:B------:R-:W-:Y:S01]  /*7310*/  FMUL.FTZ R97, R3, R7.reuse ;  /* 0x0000000703617220 */ /* 0x080fe20000410000 */
[----:B------:R-:W-:Y:S01]  /*7320*/  FFMA.FTZ R204, R91, R7, -R109 ;  /* 0x000000075bcc7223 */ /* 0x000fe2000001086d */
[----:B------:R-:W-:-:S01]  /*7330*/  FADD.FTZ R3, -R8, R5 ;  /* 0x0000000508037221 */ /* 0x000fc20000010100 */
[-C--:B------:R-:W-:Y:S01]  /*7340*/  FFMA.FTZ R91, R8, R7.reuse, -8 ;  /* 0xc1000000085b7423 */ /* 0x080fe20000010007 */
[----:B------:R-:W-:-:S01]  /*7350*/  FFMA.FTZ R172, R172, R7, -R109 ;  /* 0x00000007acac7223 */ /* 0x000fc2000001086d */
[-CC-:B------:R-:W-:Y:S01]  /*7360*/  FFMA.FTZ R13, R176, R7.reuse, -R109.reuse ;  /* 0x00000007b00d7223 */ /* 0x180fe2000001086d */
[-C--:B------:R-:W-:Y:S01]  /*7370*/  FMUL.FTZ R3, R3, R7.reuse ;  /* 0x0000000703037220 */ /* 0x080fe20000410000 */
[-C--:B------:R-:W-:Y:S01]  /*7380*/  FFMA.FTZ R176, R202, R7.reuse, -R109 ;  /* 0x00000007cab07223 */ /* 0x080fe2000001086d */
[----:B------:R-:W-:-:S01]  /*7390*/  FFMA.FTZ R12, R12, R7, -R91 ;  /* 0x000000070c0c7223 */ /* 0x000fc2000001085b */
[-CC-:B------:R-:W-:Y:S01]  /*73a0*/  FFMA.FTZ R202, R21, R7.reuse, -R109.reuse ;  /* 0x0000000715ca7223 */ /* 0x180fe2000001086d */
[----:B------:R-:W-:-:S01]  /*73b0*/  FFMA.FTZ R21, R89, R7, -R109 ;  /* 0x0000000759157223 */ /* 0x000fc2000001086d */
[-CC-:B------:R-:W-:Y:S01]  /*73c0*/  FFMA.FTZ R9, R174, R7.reuse, -R109.reuse ;  /* 0x00000007ae097223 */ /* 0x180fe2000001086d */
[----:B------:R-:W-:-:S01]  /*73d0*/  FFMA.FTZ R89, R93, R7, -R109 ;  /* 0x000000075d597223 */ /* 0x000fc2000001086d */
[-C--:B------:R-:W-:Y:S01]  /*73e0*/  FFMA.FTZ R93, R14, R7.reuse, -R91 ;  /* 0x000000070e5d7223 */ /* 0x080fe2000001085b */
[----:B------:R0:W-:Y:S01]  /*73f0*/  MUFU.EX2 R5, R97 ;  /* 0x0000006100057308 */ /* 0x0001e20000000800 */
[----:B------:R-:W-:-:S01]  /*7400*/  FFMA.FTZ R11, R154, R7, -R109 ;  /* 0x000000079a0b7223 */ /* 0x000fc2000001086d */
[-C--:B------:R-:W-:Y:S01]  /*7410*/  FFMA.FTZ R154, R156, R7.reuse, -R109 ;  /* 0x000000079c9a7223 */ /* 0x080fe2000001086d */
[----:B------:R-:W-:-:S01]  /*7420*/  FFMA.FTZ R14, R20, R7, -R91 ;  /* 0x00000007140e7223 */ /* 0x000fc2000001085b */
[-CC-:B------:R-:W-:Y:S01]  /*7430*/  FFMA.FTZ R156, R178, R7.reuse, -R109.reuse ;  /* 0x00000007b29c7223 */ /* 0x180fe2000001086d */
[----:B------:R-:W-:-:S01]  /*7440*/  FFMA.FTZ R178, R206, R7, -R109 ;  /* 0x00000007ceb27223 */ /* 0x000fc2000001086d */
[-C--:B------:R-:W-:Y:S01]  /*7450*/  FFMA.FTZ R206, R95, R7.reuse, -R109 ;  /* 0x000000075fce7223 */ /* 0x080fe2000001086d */
[----:B------:R-:W-:-:S01]  /*7460*/  FFMA.FTZ R95, R152, R7, -R91 ;  /* 0x00000007985f7223 */ /* 0x000fc2000001085b */
[----:B------:R-:W1:Y:S01]  /*7470*/  MUFU.EX2 R172, R172 ;  /* 0x000000ac00ac7308 */ /* 0x000e620000000800 */
[----:B------:R-:W-:-:S01]  /*7480*/  FFMA.FTZ R15, R162, R7, -R109 ;  /* 0x00000007a20f7223 */ /* 0x000fc2000001086d */
[-C--:B------:R-:W-:Y:S01]  /*7490*/  FFMA.FTZ R20, R158, R7.reuse, -R91 ;  /* 0x000000079e147223 */ /* 0x080fe2000001085b */
[----:B------:R-:W-:-:S01]  /*74a0*/  FFMA.FTZ R162, R164, R7, -R109 ;  /* 0x00000007a4a27223 */ /* 0x000fc2000001086d */
[-CC-:B0-----:R-:W-:Y:S01]  /*74b0*/  FFMA.FTZ R97, R136, R7.reuse, -R109.reuse ;  /* 0x0000000788617223 */ /* 0x181fe2000001086d */
        /* <DEDUP_REMOVED lines=25> */
[-C--:B------:R-:W-:Y:S01]  /*7650*/  FFMA.FTZ R125, R236, R7.reuse, -R109 ;  /* 0x00000007ec7d7223 */ /* 0x080fe2000001086d */
[----:B------:R-:W-:-:S01]  /*7660*/  FFMA.FTZ R109, R160, R7, -R91 ;  /* 0x00000007a06d7223 */ /* 0x000fc2000001085b */
[----:B------:R-:W3:Y:S01]  /*7670*/  MUFU.EX2 R93, R93 ;  /* 0x0000005d005d7308 */ /* 0x000ee20000000800 */
[----:B-1----:R-:W-:-:S01]  /*7680*/  FFMA.FTZ R4, R5, R4, R172 ;  /* 0x0000000405047223 */ /* 0x002fc200000100ac */
[----:B0-----:R-:W-:Y:S01]  /*7690*/  FFMA.FTZ R6, R3, R6, R12 ;  /* 0x0000000603067223 */ /* 0x001fe2000001000c */
[----:B------:R-:W-:-:S01]  /*76a0*/  FFMA.FTZ R127, R166, R7, -R91 ;  /* 0x00000007a67f7223 */ /* 0x000fc2000001085b */
[-CC-:B------:R-:W-:Y:S01]  /*76b0*/  FFMA.FTZ R152, R180, R7.reuse, -R91.reuse ;  /* 0x00000007b4987223 */ /* 0x180fe2000001085b */
[----:B------:R-:W-:-:S01]  /*76c0*/  FFMA.FTZ R129, R138, R7, -R91 ;  /* 0x000000078a817223 */ /* 0x000fc2000001085b */
[-CC-:B------:R-:W-:Y:S01]  /*76d0*/  FFMA.FTZ R138, R184, R7.reuse, -R91.reuse ;  /* 0x00000007b88a7223 */ /* 0x180fe2000001085b */
[----:B------:R-:W-:-:S01]  /*76e0*/  FFMA.FTZ R131, R142, R7, -R91 ;  /* 0x000000078e837223 */ /* 0x000fc2000001085b */
[----:B------:R-:W0:Y:S01]  /*76f0*/  MUFU.EX2 R11, R11 ;  /* 0x0000000b000b7308 */ /* 0x000e220000000800 */
[----:B--2---:R-:W-:-:S01]  /*7700*/  FADD.FTZ R4, R9, R4 ;  /* 0x0000000409047221 */ /* 0x004fc20000010000 */
        /* <DEDUP_REMOVED lines=10> */
[-CC-:B------:R-:W-:Y:S01]  /*77b0*/  FFMA.FTZ R139, R126, R7.reuse, -R91.reuse ;  /* 0x000000077e8b7223 */ /* 0x180fe2000001085b */
[----:B------:R-:W-:-:S01]  /*77c0*/  FFMA.FTZ R124, R128, R7, -R91 ;  /* 0x00000007807c7223 */ /* 0x000fc2000001085b */
[-CC-:B------:R-:W-:Y:S01]  /*77d0*/  FFMA.FTZ R141, R130, R7.reuse, -R91.reuse ;  /* 0x00000007828d7223 */ /* 0x180fe2000001085b */
[----:B------:R-:W-:-:S01]  /*77e0*/  FFMA.FTZ R126, R132, R7, -R91 ;  /* 0x00000007847e7223 */ /* 0x000fc2000001085b */
[----:B------:R-:W2:Y:S01]  /*77f0*/  MUFU.EX2 R154, R154 ;  /* 0x0000009a009a7308 */ /* 0x000ea20000000800 */
[----:B0-----:R-:W-:-:S01]  /*7800*/  FADD.FTZ R147, R11, R4 ;  /* 0x000000040b937221 */ /* 0x001fc20000010000 */
[-CC-:B------:R-:W-:Y:S01]  /*7810*/  FFMA.FTZ R143, R134, R7.reuse, -R91.reuse ;  /* 0x00000007868f7223 */ /* 0x180fe2000001085b */
[----:B------:R-:W-:-:S01]  /*7820*/  FFMA.FTZ R104, R104, R7, -R91 ;  /* 0x0000000768687223 */ /* 0x000fc2000001085b */
[-CC-:B------:R-:W-:Y:S01]  /*7830*/  FFMA.FTZ R88, R88, R7.reuse, -R91.reuse ;  /* 0x0000000758587223 */ /* 0x180fe2000001085b */
[----:B------:R-:W-:-:S01]  /*7840*/  FFMA.FTZ R92, R92, R7, -R91 ;  /* 0x000000075c5c7223 */ /* 0x000fc2000001085b */
[-CC-:B------:R-:W-:Y:S01]  /*7850*/  FFMA.FTZ R94, R94, R7.reuse, -R91.reuse ;  /* 0x000000075e5e7223 */ /* 0x180fe2000001085b */
[----:B------:R-:W-:-:S01]  /*7860*/  FFMA.FTZ R98, R98, R7, -R91 ;  /* 0x0000000762627223 */ /* 0x000fc2000001085b */
[----:B------:R-:W0:Y:S01]  /*7870*/  MUFU.EX2 R95, R95 ;  /* 0x0000005f005f7308 */ /* 0x000e220000000800 */
[----:B-1----:R-:W-:-:S01]  /*7880*/  FADD.FTZ R4, R14, R145 ;  /* 0x000000910e047221 */ /* 0x002fc20000010000 */
[----:B------:R-:W-:-:S06]  /*7890*/  FFMA.FTZ R100, R100, R7, -R91 ;  /* 0x0000000764647223 */ /* 0x000fcc000001085b */
[----:B------:R-:W1:Y:S01]  /*78a0*/  MUFU.EX2 R13, R13 ;  /* 0x0000000d000d7308 */ /* 0x000e620000000800 */
[----:B--2---:R-:W-:-:S07]  /*78b0*/  FADD.FTZ R6, R154, R147 ;  /* 0x000000939a067221 */ /* 0x004fce0000010000 */
[----:B------:R-:W2:Y:S01]  /*78c0*/  MUFU.EX2 R20, R20 ;  /* 0x0000001400147308 */ /* 0x000ea20000000800 */
[----:B0-----:R-:W-:-:S07]  /*78d0*/  FADD.FTZ R145, R95, R4 ;  /* 0x000000045f917221 */ /* 0x001fce0000010000 */
[----:B------:R-:W0:Y:S01]  /*78e0*/  MUFU.EX2 R156, R156 ;  /* 0x0000009c009c7308 */ /* 0x000e220000000800 */
[----:B-1----:R-:W-:-:S07]  /*78f0*/  FADD.FTZ R147, R13, R6 ;  /* 0x000000060d937221 */ /* 0x002fce0000010000 */
[----:B------:R-:W1:Y:S01]  /*7900*/  MUFU.EX2 R109, R109 ;  /* 0x0000006d006d7308 */ /* 0x000e620000000800 */
[----:B--2---:R-:W-:-:S01]  /*7910*/  FADD.FTZ R4, R20, R145 ;  /* 0x0000009114047221 */ /* 0x004fc20000010000 */
[-CC-:B------:R-:W-:Y:S01]  /*7920*/  FFMA.FTZ R145, R106, R7.reuse, -R91.reuse ;  /* 0x000000076a917223 */ /* 0x180fe2000001085b */
[----:B------:R-:W-:-:S01]  /*7930*/  FFMA.FTZ R106, R108, R7, -R91 ;  /* 0x000000076c6a7223 */ /* 0x000fc2000001085b */
[----:B------:R-:W-:-:S04]  /*7940*/  FFMA.FTZ R108, R112, R7, -R91 ;  /* 0x00000007706c7223 */ /* 0x000fc8000001085b */
        /* <DEDUP_REMOVED lines=19> */
[----:B------:R-:W-:-:S05]  /*7a80*/  FFMA.FTZ R110, R116, R7, -R91 ;  /* 0x00000007746e7223 */ /* 0x000fca000001085b */
        /* <DEDUP_REMOVED lines=31> */
[----:B------:R-:W-:-:S06]  /*7c80*/  FFMA.FTZ R153, R118, R7, -R91 ;  /* 0x0000000776997223 */ /* 0x000fcc000001085b */
        /* <DEDUP_REMOVED lines=16> */
[-CC-:B------:R-:W-:Y:S01]  /*7d90*/  FFMA.FTZ R151, R90, R7.reuse, -R91.reuse ;  /* 0x000000075a977223 */ /* 0x180fe2000001085b */
[----:B------:R-:W-:-:S01]  /*7da0*/  FFMA.FTZ R90, R96, R7, -R91 ;  /* 0x00000007605a7223 */ /* 0x000fc2000001085b */
[----:B------:R-:W-:-:S04]  /*7db0*/  FFMA.FTZ R91, R102, R7, -R91 ;  /* 0x00000007665b7223 */ /* 0x000fc8000001085b */
        /* <DEDUP_REMOVED lines=50> */
[----:B------:R2:W3:Y:S01]  /*80e0*/  MUFU.EX2 R159, R92 ;  /* 0x0000005c009f7308 */ /* 0x0004e20000000800 */
[----:B0-----:R-:W-:-:S07]  /*80f0*/  FADD.FTZ R4, R151, R4 ;  /* 0x0000000497047221 */ /* 0x001fce0000010000 */
[----:B------:R-:W0:Y:S01]  /*8100*/  MUFU.EX2 R202, R202 ;  /* 0x000000ca00ca7308 */ /* 0x000e220000000800 */
[----:B--2---:R-:W-:Y:S02]  /*8110*/  IMAD.U32 R92, RZ, RZ, UR51 ;  /* 0x00000033ff5c7e24 */ /* 0x004fe4000f8e00ff */
[----:B-1----:R-:W-:-:S03]  /*8120*/  FADD.FTZ R157, R125, R6 ;  /* 0x000000067d9d7221 */ /* 0x002fc60000010000 */
[----:B------:R-:W-:Y:S02]  /*8130*/  @P1 LEA R92, R92, UR39, 0x3 ;  /* 0x000000275c5c1c11 */ /* 0x000fe4000f8e18ff */
[----:B------:R-:W1:Y:S01]  /*8140*/  MUFU.EX2 R94, R94 ;  /* 0x0000005e005e7308 */ /* 0x000e620000000800 */
[----:B---3--:R-:W-:-:S02]  /*8150*/  FADD.FTZ R4, R159, R4 ;  /* 0x000000049f047221 */ /* 0x008fc40000010000 */
[----:B------:R-:W-:-:S05]  /*8160*/  @P1 VIADD R155, R92, 0x29840 ;  /* 0x000298405c9b1836 */ /* 0x000fca0000000000 */
[----:B------:R-:W2:Y:S01]  /*8170*/  MUFU.EX2 R21, R21 ;  /* 0x0000001500157308 */ /* 0x000ea20000000800 */
[----:B------:R-:W-:Y:S01]  /*8180*/  @P1 PRMT R155, R16, 0x654, R155 ;  /* 0x00000654109b1816 */ /* 0x000fe2000000009b */
[----:B0-----:R-:W-:-:S03]  /*8190*/  FADD.FTZ R6, R202, R157 ;  /* 0x0000009dca067221 */ /* 0x001fc60000010000 */
[----:B------:R1:W-:Y:S03]  /*81a0*/  @P1 SYNCS.ARRIVE.TRANS64.RED.A1T0 RZ, [R155+URZ], RZ ;  /* 0x000000ff9bff19a7 */ /* 0x0003e6000810043f */
        /* <DEDUP_REMOVED lines=14> */
[----:B--2---:R-:W-:-:S03]  /*8290*/  FADD.FTZ R4, R206, R157 ;  /* 0x0000009dce047221 */ /* 0x004fc60000010000 */
[----:B0-----:R-:W-:Y:S01]  /*82a0*/  FADD.FTZ R6, R92, R155 ;  /* 0x0000009b5c067221 */ /* 0x001fe20000010000 */
[----:B------:R-:W-:Y:S06]  /*82b0*/  @!P0 BRA `(.L_x_161) ;  /* 0x0000000000048947 */ /* 0x000fec0003800000 */
[----:B------:R-:W-:Y:S01]  /*82c0*/  BPT.TRAP 0x1 ;  /* 0x000000040000795c */ /* 0x000fe20000300000 */
.L_x_161:
        /* <DEDUP_REMOVED lines=11> */
[----:B------:R-:W-:Y:S01]  /*8380*/  F2FP.SATFINITE.E4M3.F32.PACK_AB_MERGE_C R99, R136, R97, R99 ;  /* 0x000000618863723e */ /* 0x000fe20004807063 */
        /* <DEDUP_REMOVED lines=16> */
[-C--:B------:R-:W-:Y:S01]  /*8490*/  FMUL.FTZ R36, R36, R5.reuse ;  /* 0x0000000524247220 */ /* 0x080fe20000410000 */
[----:B------:R-:W-:Y:S01]  /*84a0*/  F2FP.SATFINITE.E4M3.F32.PACK_AB_MERGE_C R126, R143, R126, RZ ;  /* 0x0000007e8f7e723e */ /* 0x000fe200048070ff */
[-C--:B------:R-:W-:Y:S01]  /*84b0*/  FMUL.FTZ R37, R37, R5.reuse ;  /* 0x0000000525257220 */ /* 0x080fe20000410000 */
        /* <DEDUP_REMOVED lines=14> */
[----:B------:R-:W-:Y:S01]  /*85a0*/  F2FP.SATFINITE.E4M3.F32.PACK_AB_MERGE_C R180, R176, R105, R107 ;  /* 0x00000069b0b4723e */ /* 0x000fe2000480706b */
[----:B------:R-:W-:Y:S01]  /*85b0*/  FMUL.FTZ R53, R53, R5 ;  /* 0x0000000535357220 */ /* 0x000fe20000410000 */
        /* <DEDUP_REMOVED lines=68> */
[----:B------:R-:W-:Y:S01]  /*8a00*/  F2FP.SATFINITE.E4M3.F32.PACK_AB_MERGE_C R191, R98, R90, R95 ;  /* 0x0000005a62bf723e */ /* 0x000fe2000480705f */
[----:B------:R-:W-:Y:S06]  /*8a10*/  @P1 BRA `(.L_x_162) ;  /* 0xffffffc8004c1947 */ /* 0x000fec000383ffff */
.L_x_151:
[----:B------:R-:W-:Y:S06]  /*8a20*/  BAR.ARV 0x8, 0x180 ;  /* 0x0206000000007b1d */ /* 0x000fec0000002000 */
[----:B------:R-:W-:Y:S05]  /*8a30*/  @!P0 BRA `(.L_x_163) ;  /* 0x0000000000048947 */ /* 0x000fea0003800000 */
[----:B------:R-:W-:Y:S01]  /*8a40*/  BPT.TRAP 0x1 ;  /* 0x000000040000795c */ /* 0x000fe20000300000 */
.L_x_163:
[----:B------:R-:W-:Y:S01]  /*8a50*/  ULEA UR4, UR51, UR39, 0x3 ;  /* 0x0000002733047291 */ /* 0x000fe2000f8e183f */
[----:B------:R-:W-:-:S05]  /*8a60*/  IMAD.U32 R0, RZ, RZ, UR43 ;  /* 0x0000002bff007e24 */ /* 0x000fca000f8e00ff */
[----:B------:R-:W-:-:S04]  /*8a70*/  SHF.L.U32 R0, R0, 0x1f, RZ ;  /* 0x0000001f00007819 */ /* 0x000fc800000006ff */
[----:B------:R0:W1:Y:S01]  /*8a80*/  SYNCS.PHASECHK.TRANS64.TRYWAIT P1, [UR4+0x29850], R0 ;  /* 0x02985000ff0075a7 */ /* 0x0000620008020144 */
[----:B------:R-:W-:Y:S05]  /*8a90*/  @!P0 BRA `(.L_x_164) ;  /* 0x0000000000048947 */ /* 0x000fea0003800000 */
[----:B------:R-:W-:Y:S01]  /*8aa0*/  BPT.TRAP 0x1 ;  /* 0x000000040000795c */ /* 0x000fe20000300000 */
.L_x_164:
[----:B-1----:R-:W-:Y:S05]  /*8ab0*/  @P1 BRA `(.L_x_165) ;  /* 0x0000000000081947 */ /* 0x002fea0003800000 */
[----:B------:R-:W1:Y:S02]  /*8ac0*/  SYNCS.PHASECHK.TRANS64.TRYWAIT P1, [UR4+0x29850], R0 ;  /* 0x02985000ff0075a7 */ /* 0x000e640008020144 */
[----:B-1----:R-:W-:Y:S05]  /*8ad0*/  @!P1 BRA `(.L_x_166) ;  /* 0x0000005c00949947 */ /* 0x002fea0003800000 */
.L_x_165:
        /* <DEDUP_REMOVED lines=46> */
[----:B-1----:R-:W1:Y:S04]  /*8dc0*/  SHFL.BFLY PT, R3, R4, 0x2, 0x1f ;  /* 0x0c401f0004037f89 */ /* 0x002e6800000e0000 */
[----:B------:R-:W4:Y:S01]  /*8dd0*/  SHFL.BFLY PT, R9, R6, 0x2, 0x1f ;  /* 0x0c401f0006097f89 */ /* 0x000f2200000e0000 */
[----:B------:R-:W-:Y:S02]  /*8de0*/  WARPGROUP.DEPBAR.LE gsb0, 0x0 ;  /* 0x00008000000079c5 */ /* 0x000fe40000010000 */
[----:B------:R-:W-:-:S06]  /*8df0*/  WARPGROUP.ARRIVE ;  /* 0x00000000000079c5 */ /* 0x000fcc0000000000 */
[----:B------:R-:W-:Y:S01]  /*8e00*/  QGMMA.64x128x32.F32.E4M3.E4M3 R24, R184, gdesc[UR4], R24, gsb0 ;  /* 0x01e00004b8187df3 */ /* 0x000fe20008000818 */
[----:B------:R-:W-:Y:S01]  /*8e10*/  UIADD3 UR6, UR5, 0x400, URZ ;  /* 0x0000040005067890 */ /* 0x000fe2000fffe03f */
[----:B------:R-:W-:Y:S01]  /*8e20*/  UMOV UR7, 0xc0000010 ;  /* 0xc000001000077882 */ /* 0x000fe20000000000 */
[----:B-1----:R-:W-:-:S01]  /*8e30*/  FADD.FTZ R3, R3, R4 ;  /* 0x0000000403037221 */ /* 0x002fc20000010000 */
[----:B----4-:R-:W-:-:S04]  /*8e40*/  FADD.FTZ R9, R9, R6 ;  /* 0x0000000609097221 */ /* 0x010fc80000010000 */
[----:B0-----:R-:W0:Y:S04]  /*8e50*/  SHFL.BFLY PT, R0, R3, 0x1, 0x1f ;  /* 0x0c201f0003007f89 */ /* 0x001e2800000e0000 */
        /* <DEDUP_REMOVED lines=18> */
[----:B------:R-:W-:Y:S01]  /*8f80*/  @P3 FMUL.FTZ R88, R7, 0.69314718246459960938 ;  /* 0x3f31721807583820 */ /* 0x000fe20000410000 */
[----:B0-----:R-:W-:Y:S01]  /*8f90*/  @P3 FMUL.FTZ R11, R11, 0.69314718246459960938 ;  /* 0x3f3172180b0b3820 */ /* 0x001fe20000410000 */
[----:B------:R-:W-:Y:S01]  /*8fa0*/  @P2 FMUL.FTZ R9, R7, 0.69314718246459960938 ;  /* 0x3f31721807092820 */ /* 0x000fe20000410000 */
[----:B------:R-:W-:-:S02]  /*8fb0*/  IMAD.MOV.U32 R0, RZ, RZ, -0x800000 ;  /* 0xff800000ff007424 */ /* 0x000fc400078e00ff */
[----:B------:R-:W-:Y:S02]  /*8fc0*/  IMAD.MOV.U32 R3, RZ, RZ, -0x800000 ;  /* 0xff800000ff037424 */ /* 0x000fe400078e00ff */
[----:B-1----:R-:W-:Y:S01]  /*8fd0*/  @P2 FMUL.FTZ R6, R6, 0.69314718246459960938 ;  /* 0x3f31721806062820 */ /* 0x002fe20000410000 */
[----:B------:R-:W-:-:S01]  /*8fe0*/  @P3 FFMA.FTZ R0, R88, R8, R11 ;  /* 0x0000000858003223 */ /* 0x000fc2000001000b */
[----:B---3--:R-:W-:Y:S02]  /*8ff0*/  FMUL.FTZ R8, R4, R5 ;  /* 0x0000000504087220 */ /* 0x008fe40000410000 */
[----:B------:R-:W-:-:S01]  /*9000*/  @P2 FFMA.FTZ R3, R9, R10, R6 ;  /* 0x0000000a09032223 */ /* 0x000fc20000010006 */
[----:B--2---:R-:W-:Y:S01]  /*9010*/  FMUL.FTZ R88, R12, R5 ;  /* 0x000000050c587220 */ /* 0x004fe20000410000 */
[----:B------:R-:W-:Y:S02]  /*9020*/  WARPGROUP.DEPBAR.LE gsb0, 0x0 ;  /* 0x00008000000079c5 */ /* 0x000fe40000010000 */
[----:B------:R-:W-:Y:S05]  /*9030*/  @!P0 BRA `(.L_x_167) ;  /* 0x0000000000048947 */ /* 0x000fea0003800000 */
[----:B------:R-:W-:Y:S01]  /*9040*/  BPT.TRAP 0x1 ;  /* 0x000000040000795c */ /* 0x000fe20000300000 */
.L_x_167:
[----:B------:R-:W0:Y:S01]  /*9050*/  S2R R89, SR_TID.X ;  /* 0x0000000000597919 */ /* 0x000e220000002100 */
[----:B------:R-:W-:Y:S01]  /*9060*/  ULDC.64 UR6, c[0x4][0x40] ;  /* 0x0100100000067ab9 */ /* 0x000fe20000000a00 */
[----:B------:R-:W1:Y:S01]  /*9070*/  S2UR UR5, SR_SWINHI ;  /* 0x00000000000579c3 */ /* 0x000e620000002f00 */
[-C--:B------:R-:W-:Y:S01]  /*9080*/  FMUL.FTZ R28, R28, R8.reuse ;  /* 0x000000081c1c7220 */ /* 0x080fe20000410000 */
[----:B------:R-:W-:Y:S01]  /*9090*/  FMUL.FTZ R7, R24, R8 ;  /* 0x0000000818077220 */ /* 0x000fe20000410000 */
        /* <DEDUP_REMOVED lines=26> */
[----:B------:R-:W-:Y:S01]  /*9240*/  FMUL.FTZ R12, R35, R88 ;  /* 0x00000058230c7220 */ /* 0x000fe20000410000 */
[----:B0-----:R-:W-:-:S02]  /*9250*/  IMAD.SHL.U32 R4, R89, 0x4, RZ ;  /* 0x0000000459047824 */ /* 0x001fc400078e00ff */
[-C--:B------:R-:W-:Y:S01]  /*9260*/  FMUL.FTZ R46, R46, R88.reuse ;  /* 0x000000582e2e7220 */ /* 0x080fe20000410000 */
[-C--:B------:R-:W-:Y:S01]  /*9270*/  FMUL.FTZ R15, R42, R88.reuse ;  /* 0x000000582a0f7220 */ /* 0x080fe20000410000 */
[-C--:B------:R-:W-:Y:S01]  /*9280*/  FMUL.FTZ R47, R47, R88.reuse ;  /* 0x000000582f2f7220 */ /* 0x080fe20000410000 */
[-C--:B------:R-:W-:Y:S01]  /*9290*/  FMUL.FTZ R20, R43, R88.reuse ;  /* 0x000000582b147220 */ /* 0x080fe20000410000 */
[----:B------:R-:W-:Y:S01]  /*92a0*/  LOP3.LUT R4, R4, 0xc, RZ, 0xc0, !PT ;  /* 0x0000000c04047812 */ /* 0x000fe200078ec0ff */
[-C--:B------:R-:W-:Y:S01]  /*92b0*/  FMUL.FTZ R54, R54, R88.reuse ;  /* 0x0000005836367220 */ /* 0x080fe20000410000 */
[-C--:B------:R-:W-:Y:S01]  /*92c0*/  FMUL.FTZ R71, R71, R88.reuse ;  /* 0x0000005847477220 */ /* 0x080fe20000410000 */
[-C--:B------:R-:W-:Y:S01]  /*92d0*/  FMUL.FTZ R78, R78, R88.reuse ;  /* 0x000000584e4e7220 */ /* 0x080fe20000410000 */
[----:B------:R-:W-:Y:S01]  /*92e0*/  IADD3 R4, P0, R4, UR6, RZ ;  /* 0x0000000604047c10 */ /* 0x000fe2000ff1e0ff */
[-C--:B------:R-:W-:Y:S01]  /*92f0*/  FMUL.FTZ R79, R79, R88.reuse ;  /* 0x000000584f4f7220 */ /* 0x080fe20000410000 */
[-C--:B------:R-:W-:Y:S01]  /*9300*/  FMUL.FTZ R70, R70, R88.reuse ;  /* 0x0000005846467220 */ /* 0x080fe20000410000 */
[-C--:B------:R-:W-:Y:S01]  /*9310*/  FMUL.FTZ R38, R38, R88.reuse ;  /* 0x0000005826267220 */ /* 0x080fe20000410000 */
[----:B------:R-:W-:Y:S01]  /*9320*/  FMUL.FTZ R39, R39, R88 ;  /* 0x0000005827277220 */ /* 0x000fe20000410000 */
[----:B------:R-:W-:-:S02]  /*9330*/  IMAD.X R5, RZ, RZ, UR7, P0 ;  /* 0x00000007ff057e24 */ /* 0x000fc400080e06ff */
[-C--:B------:R-:W-:Y:S01]  /*9340*/  FMUL.FTZ R63, R63, R88.reuse ;  /* 0x000000583f3f7220 */ /* 0x080fe20000410000 */
[-C--:B------:R-:W-:Y:S01]  /*9350*/  FMUL.FTZ R86, R86, R88.reuse ;  /* 0x0000005856567220 */ /* 0x080fe20000410000 */
[----:B------:R-:W-:Y:S01]  /*9360*/  FMUL.FTZ R87, R87, R88 ;  /* 0x0000005857577220 */ /* 0x000fe20000410000 */
[----:B------:R-:W-:Y:S01]  /*9370*/  ULDC.64 UR8, c[0x0][0xb90] ;  /* 0x0002e40000087ab9 */ /* 0x000fe20000000a00 */
        /* <DEDUP_REMOVED lines=13> */
[----:B------:R-:W-:Y:S01]  /*9450*/  F2FP.BF16.F32.PACK_AB R7, R28, R7 ;  /* 0x000000071c07723e */ /* 0x000fe200000010ff */
[----:B------:R-:W-:Y:S01]  /*9460*/  FMUL.FTZ R27, R58, R88 ;  /* 0x000000583a1b7220 */ /* 0x000fe20000410000 */
[----:B------:R-:W-:Y:S01]  /*9470*/  UMOV UR6, UR39 ;  /* 0x0000002700067c82 */ /* 0x000fe20008000000 */
[----:B-1----:R-:W-:Y:S01]  /*9480*/  UMOV UR7, UR5 ;  /* 0x0000000500077c82 */ /* 0x002fe20008000000 */
[----:B------:R-:W-:Y:S01]  /*9490*/  F2FP.BF16.F32.PACK_AB R28, R55, R26 ;  /* 0x0000001a371c723e */ /* 0x000fe200000010ff */
[-C--:B------:R-:W-:Y:S01]  /*94a0*/  FMUL.FTZ R34, R59, R88.reuse ;  /* 0x000000583b227220 */ /* 0x080fe20000410000 */
[----:B------:R-:W-:Y:S01]  /*94b0*/  LOP3.LUT P0, R26, R89, 0x3, RZ, 0xc0, !PT ;  /* 0x00000003591a7812 */ /* 0x000fe2000780c0ff */
[----:B------:R-:W-:Y:S01]  /*94c0*/  FMUL.FTZ R35, R66, R88 ;  /* 0x0000005842237220 */ /* 0x000fe20000410000 */
[----:B------:R-:W-:Y:S01]  /*94d0*/  F2FP.BF16.F32.PACK_AB R6, R29, R6 ;  /* 0x000000061d06723e */ /* 0x000fe200000010ff */
[-C--:B------:R-:W-:Y:S01]  /*94e0*/  FMUL.FTZ R25, R50, R88.reuse ;  /* 0x0000005832197220 */ /* 0x080fe20000410000 */
[----:B------:R-:W-:Y:S01]  /*94f0*/  F2FP.BF16.F32.PACK_AB R62, R62, R27 ;  /* 0x0000001b3e3e723e */ /* 0x000fe200000010ff */
[----:B------:R-:W-:Y:S01]  /*9500*/  IMAD.U32 R27, RZ, RZ, UR7 ;  /* 0x00000007ff1b7e24 */ /* 0x000fe2000f8e00ff */
[----:B------:R-:W-:Y:S01]  /*9510*/  ISETP.EQ.OR P0, PT, R26, 0x3, !P0 ;  /* 0x000000031a00780c */ /* 0x000fe20004702670 */
[----:B------:R-:W-:Y:S01]  /*9520*/  IMAD.U32 R26, RZ, RZ, UR6 ;  /* 0x00000006ff1a7e24 */ /* 0x000fe2000f8e00ff */
[----:B------:R-:W-:Y:S01]  /*9530*/  F2FP.BF16.F32.PACK_AB R13, R44, R13 ;  /* 0x0000000d2c0d723e */ /* 0x000fe200000010ff */
[----:B------:R-:W-:Y:S01]  /*9540*/  FMUL.FTZ R42, R67, R88 ;  /* 0x00000058432a7220 */ /* 0x000fe20000410000 */
[----:B------:R-:W-:Y:S01]  /*9550*/  F2FP.BF16.F32.PACK_AB R14, R45, R14 ;  /* 0x0000000e2d0e723e */ /* 0x000fe200000010ff */
[----:B------:R-:W-:Y:S01]  /*9560*/  FMUL.FTZ R43, R74, R88 ;  /* 0x000000584a2b7220 */ /* 0x000fe20000410000 */
[----:B------:R-:W-:Y:S01]  /*9570*/  SEL R45, R7, R6, P0 ;  /* 0x00000006072d7207 */ /* 0x000fe20000000000 */
[----:B------:R-:W-:Y:S01]  /*9580*/  FMUL.FTZ R50, R75, R88 ;  /* 0x000000584b327220 */ /* 0x000fe20000410000 */
[----:B------:R-:W-:Y:S01]  /*9590*/  SEL R44, R6, R7, P0 ;  /* 0x00000007062c7207 */ /* 0x000fe20000000000 */
[----:B------:R-:W-:Y:S01]  /*95a0*/  IMAD.WIDE R6, R171, 0x2, R26 ;  /* 0x00000002ab067825 */ /* 0x000fe200078e021a */
[----:B------:R-:W-:-:S03]  /*95b0*/  F2FP.BF16.F32.PACK_AB R33, R60, R33 ;  /* 0x000000213c21723e */ /* 0x000fc600000010ff */
[----:B------:R-:W-:Y:S01]  /*95c0*/  FMUL.FTZ R51, R82, R88 ;  /* 0x0000005852337220 */ /* 0x000fe20000410000 */
[----:B------:R-:W-:Y:S01]  /*95d0*/  F2FP.BF16.F32.PACK_AB R32, R61, R32 ;  /* 0x000000203d20723e */ /* 0x000fe200000010ff */
[----:B------:R-:W-:Y:S01]  /*95e0*/  UIADD3 UR5, -UR40, URZ, URZ ;  /* 0x0000003f28057290 */ /* 0x000fe2000fffe13f */
[----:B------:R-:W-:Y:S01]  /*95f0*/  F2FP.BF16.F32.PACK_AB R49, R76, R49 ;  /* 0x000000314c31723e */ /* 0x000fe200000010ff */
[----:B------:R-:W-:Y:S01]  /*9600*/  ULDC UR6, c[0x0][0xc44] ;  /* 0x0003110000067ab9 */ /* 0x000fe20000000800 */
[----:B------:R-:W-:Y:S01]  /*9610*/  F2FP.BF16.F32.PACK_AB R48, R77, R48 ;  /* 0x000000304d30723e */ /* 0x000fe200000010ff */
[----:B------:R-:W-:Y:S01]  /*9620*/  UIMAD UR13, UR6, UR5, UR42 ;  /* 0x00000005060d72a4 */ /* 0x000fe2000f8e022a */
[----:B------:R-:W-:Y:S01]  /*9630*/  F2FP.BF16.F32.PACK_AB R57, R84, R57 ;  /* 0x000000395439723e */ /* 0x000fe200000010ff */
[----:B------:R-:W-:Y:S01]  /*9640*/  FMUL.FTZ R58, R83, R88 ;  /* 0x00000058533a7220 */ /* 0x000fe20000410000 */
[----:B------:R-:W-:Y:S01]  /*9650*/  F2FP.BF16.F32.PACK_AB R56, R85, R56 ;  /* 0x000000385538723e */ /* 0x000fe200000010ff */
[----:B------:R-:W-:Y:S01]  /*9660*/  UIADD3 UR4, UR4, 0x29860, URZ ;  /* 0x0002986004047890 */ /* 0x000fe2000fffe03f */
[----:B------:R-:W-:Y:S01]  /*9670*/  F2FP.BF16.F32.PACK_AB R5, R30, R5 ;  /* 0x000000051e05723e */ /* 0x000fe200000010ff */
[----:B------:R-:W0:Y:S01]  /*9680*/  LDC R85, c[0x0][0xc38] ;  /* 0x00030e00ff557b82 */ /* 0x000e220000000800 */
[----:B------:R-:W-:Y:S01]  /*9690*/  F2FP.BF16.F32.PACK_AB R8, R31, R8 ;  /* 0x000000081f08723e */ /* 0x000fe200000010ff */
[----:B------:R-:W-:Y:S01]  /*96a0*/  USHF.R.S32.HI UR12, URZ, 0x1f, UR13 ;  /* 0x0000001f3f0c7899 */ /* 0x000fe2000801140d */
[----:B------:R-:W-:Y:S01]  /*96b0*/  SEL R59, R33, R32, P0 ;  /* 0x00000020213b7207 */ /* 0x000fe20000000000 */
[----:B------:R-:W-:Y:S01]  /*96c0*/  UPRMT UR4, UR36, 0x654, UR4 ;  /* 0x0000065424047896 */ /* 0x000fe20008000004 */
[----:B------:R-:W-:Y:S01]  /*96d0*/  SEL R60, R32, R33, P0 ;  /* 0x00000021203c7207 */ /* 0x000fe20000000000 */
[----:B------:R-:W-:Y:S01]  /*96e0*/  UIMAD UR5, UR12, UR8, URZ ;  /* 0x000000080c0572a4 */ /* 0x000fe2000f8e023f */
[----:B------:R-:W-:Y:S01]  /*96f0*/  SEL R65, R49, R48, P0 ;  /* 0x0000003031417207 */ /* 0x000fe20000000000 */
[----:B------:R-:W-:Y:S01]  /*9700*/  USHF.R.S32.HI UR14, URZ, 0x1f, UR40 ;  /* 0x0000001f3f0e7899 */ /* 0x000fe20008011428 */
[----:B------:R-:W-:Y:S01]  /*9710*/  SEL R48, R48, R49, P0 ;  /* 0x0000003130307207 */ /* 0x000fe20000000000 */
[----:B------:R-:W-:Y:S01]  /*9720*/  UIMAD.WIDE.U32 UR6, UR13, UR8, URZ ;  /* 0x000000080d0672a5 */ /* 0x000fe2000f8e003f */
[----:B------:R-:W-:Y:S01]  /*9730*/  IADD3 R33, P6, R6, 0x4060, RZ ;  /* 0x0000406006217810 */ /* 0x000fe20007fde0ff */
[----:B------:R-:W-:Y:S01]  /*9740*/  UIMAD UR5, UR13, UR9, UR5 ;  /* 0x000000090d0572a4 */ /* 0x000fe2000f8e0205 */
[----:B------:R-:W-:Y:S01]  /*9750*/  SEL R49, R57, R56, P0 ;  /* 0x0000003839317207 */ /* 0x000fe20000000000 */
[----:B------:R-:W-:Y:S01]  /*9760*/  ULDC.64 UR10, c[0x0][0xb98] ;  /* 0x0002e600000a7ab9 */ /* 0x000fe20000000a00 */
[----:B------:R-:W-:Y:S01]  /*9770*/  SEL R56, R56, R57, P0 ;  /* 0x0000003938387207 */ /* 0x000fe20000000000 */
[----:B------:R-:W-:Y:S01]  /*9780*/  UIMAD UR8, UR14, UR10, URZ ;  /* 0x0000000a0e0872a4 */ /* 0x000fe2000f8e023f */
[----:B------:R-:W-:Y:S01]  /*9790*/  SEL R57, R5, R8, P0 ;  /* 0x0000000805397207 */ /* 0x000fe20000000000 */
[----:B------:R-:W-:Y:S01]  /*97a0*/  SYNCS.ARRIVE.TRANS64.RED.A1T0 RZ, [UR4], RZ ;  /* 0x000000ffffff79a7 */ /* 0x000fe20008100404 */
[----:B------:R-:W-:Y:S01]  /*97b0*/  SEL R66, R8, R5, P0 ;  /* 0x0000000508427207 */ /* 0x000fe20000000000 */
[----:B------:R-:W-:Y:S01]  /*97c0*/  IMAD R5, R22, 0x40, R17 ;  /* 0x0000004016057824 */ /* 0x000fe200078e0211 */
[----:B------:R-:W-:Y:S01]  /*97d0*/  LOP3.LUT R32, R33, 0x380, RZ, 0xc0, !PT ;  /* 0x0000038021207812 */ /* 0x000fe200078ec0ff */
[----:B------:R-:W-:Y:S01]  /*97e0*/  UIADD3 UR7, UR7, UR5, URZ ;  /* 0x0000000507077290 */ /* 0x000fe2000fffe03f */
[----:B------:R-:W-:Y:S01]  /*97f0*/  IADD3 R8, P2, R6, 0x20, RZ ;  /* 0x0000002006087810 */ /* 0x000fe20007f5e0ff */
[----:B------:R-:W-:Y:S01]  /*9800*/  IMAD.WIDE R26, R5, 0x2, R26 ;  /* 0x00000002051a7825 */ /* 0x000fe200078e021a */
[----:B------:R-:W-:Y:S01]  /*9810*/  SHF.R.U64 R32, R32, 0x3, RZ ;  /* 0x0000000320207819 */ /* 0x000fe200000012ff */
[----:B------:R-:W-:Y:S01]  /*9820*/  UIMAD UR8, UR40, UR11, UR8 ;  /* 0x0000000b280872a4 */ /* 0x000fe2000f8e0208 */
[----:B------:R-:W-:Y:S01]  /*9830*/  F2FP.BF16.F32.PACK_AB R9, R36, R9 ;  /* 0x000000092409723e */ /* 0x000fe200000010ff */
[----:B------:R-:W-:Y:S01]  /*9840*/  UIMAD.WIDE.U32 UR6, UR40, UR10, UR6 ;  /* 0x0000000a280672a5 */ /* 0x000fe2000f8e0006 */
[----:B------:R-:W-:Y:S01]  /*9850*/  F2FP.BF16.F32.PACK_AB R10, R37, R10 ;  /* 0x0000000a250a723e */ /* 0x000fe200000010ff */
[----:B------:R-:W-:Y:S01]  /*9860*/  ULDC.64 UR4, c[0x0][0xb50] ;  /* 0x0002d40000047ab9 */ /* 0x000fe20000000a00 */
[----:B------:R-:W-:-:S02]  /*9870*/  LOP3.LUT R5, R8, 0x380, RZ, 0xc0, !PT ;  /* 0x0000038008057812 */ /* 0x000fc400078ec0ff */
[----:B------:R-:W-:Y:S02]  /*9880*/  F2FP.BF16.F32.PACK_AB R15, R46, R15 ;  /* 0x0000000f2e0f723e */ /* 0x000fe400000010ff */
[----:B------:R-:W-:Y:S02]  /*9890*/  F2FP.BF16.F32.PACK_AB R20, R47, R20 ;  /* 0x000000142f14723e */ /* 0x000fe400000010ff */
[----:B------:R-:W-:Y:S02]  /*98a0*/  F2FP.BF16.F32.PACK_AB R41, R68, R41 ;  /* 0x000000294429723e */ /* 0x000fe400000010ff */
[----:B------:R-:W-:Y:S02]  /*98b0*/  F2FP.BF16.F32.PACK_AB R40, R69, R40 ;  /* 0x000000284528723e */ /* 0x000fe400000010ff */
[----:B------:R-:W-:Y:S01]  /*98c0*/  LOP3.LUT R32, R32, R33, RZ, 0x3c, !PT ;  /* 0x0000002120207212 */ /* 0x000fe200078e3cff */
[----:B------:R-:W-:Y:S01]  /*98d0*/  IMAD.X R33, RZ, RZ, R7, P6 ;  /* 0x000000ffff217224 */ /* 0x000fe200030e0607 */
[----:B------:R-:W-:-:S02]  /*98e0*/  SEL R47, R9, R10, P0 ;  /* 0x0000000a092f7207 */ /* 0x000fc40000000000 */
[----:B------:R-:W-:Y:S02]  /*98f0*/  SEL R46, R10, R9, P0 ;  /* 0x000000090a2e7207 */ /* 0x000fe40000000000 */
[----:B------:R-:W-:Y:S02]  /*9900*/  SHF.R.U64 R5, R5, 0x3, RZ ;  /* 0x0000000305057819 */ /* 0x000fe400000012ff */
[----:B------:R-:W-:Y:S02]  /*9910*/  IADD3 R10, P6, R6, 0x40, RZ ;  /* 0x00000040060a7810 */ /* 0x000fe40007fde0ff */
[----:B------:R-:W-:Y:S02]  /*9920*/  SEL R61, R41, R40, P0 ;  /* 0x00000028293d7207 */ /* 0x000fe40000000000 */
[----:B------:R-:W-:Y:S01]  /*9930*/  SEL R64, R40, R41, P0 ;  /* 0x0000002928407207 */ /* 0x000fe20000000000 */
[--C-:B------:R-:W-:Y:S01]  /*9940*/  IMAD.X R41, RZ, RZ, R7.reuse, P2 ;  /* 0x000000ffff297224 */ /* 0x100fe200010e0607 */
[----:B------:R-:W-:Y:S01]  /*9950*/  LOP3.LUT R40, R5, R8, RZ, 0x3c, !PT ;  /* 0x0000000805287212 */ /* 0x000fe200078e3cff */
[----:B------:R-:W-:Y:S01]  /*9960*/  IMAD.X R29, RZ, RZ, R7, P6 ;  /* 0x000000ffff1d7224 */ /* 0x000fe200030e0607 */
[----:B------:R-:W-:-:S02]  /*9970*/  LOP3.LUT R5, R10, 0x380, RZ, 0xc0, !PT ;  /* 0x000003800a057812 */ /* 0x000fc400078ec0ff */
[----:B------:R-:W-:Y:S02]  /*9980*/  F2FP.BF16.F32.PACK_AB R25, R54, R25 ;  /* 0x000000193619723e */ /* 0x000fe400000010ff */
[----:B------:R-:W-:Y:S02]  /*9990*/  SHF.R.U64 R5, R5, 0x3, RZ ;  /* 0x0000000305057819 */ /* 0x000fe400000012ff */
[----:B------:R-:W-:Y:S02]  /*99a0*/  F2FP.BF16.F32.PACK_AB R42, R71, R42 ;  /* 0x0000002a472a723e */ /* 0x000fe400000010ff */
[----:B------:R-:W-:Y:S02]  /*99b0*/  SEL R71, R25, R28, P0 ;  /* 0x0000001c19477207 */ /* 0x000fe40000000000 */
[----:B------:R-:W-:Y:S02]  /*99c0*/  SEL R72, R28, R25, P0 ;  /* 0x000000191c487207 */ /* 0x000fe40000000000 */
[----:B------:R-:W-:-:S02]  /*99d0*/  LOP3.LUT R28, R5, R10, RZ, 0x3c, !PT ;  /* 0x0000000a051c7212 */ /* 0x000fc400078e3cff */
[----:B------:R-:W1:Y:S01]  /*99e0*/  LDC R5, c[0x0][0xbe8] ;  /* 0x0002fa00ff057b82 */ /* 0x000e620000000800 */
[----:B------:R-:W-:Y:S02]  /*99f0*/  F2FP.BF16.F32.PACK_AB R21, R52, R21 ;  /* 0x000000153415723e */ /* 0x000fe400000010ff */
[----:B------:R-:W-:Y:S02]  /*9a00*/  F2FP.BF16.F32.PACK_AB R24, R53, R24 ;  /* 0x000000183518723e */ /* 0x000fe400000010ff */
[----:B------:R-:W-:Y:S02]  /*9a10*/  F2FP.BF16.F32.PACK_AB R43, R78, R43 ;  /* 0x0000002b4e2b723e */ /* 0x000fe400000010ff */
[----:B------:R-:W-:Y:S02]  /*9a20*/  F2FP.BF16.F32.PACK_AB R50, R79, R50 ;  /* 0x000000324f32723e */ /* 0x000fe400000010ff */
[----:B------:R-:W-:Y:S02]  /*9a30*/  SEL R55, R21, R24, P0 ;  /* 0x0000001815377207 */ /* 0x000fe40000000000 */
[----:B------:R-:W-:-:S02]  /*9a40*/  SEL R54, R24, R21, P0 ;  /* 0x0000001518367207 */ /* 0x000fc40000000000 */
[----:B------:R-:W-:Y:S02]  /*9a50*/  IADD3 R21, P2, R26, 0x2000, RZ ;  /* 0x000020001a157810 */ /* 0x000fe40007f5e0ff */
[----:B------:R-:W-:Y:S02]  /*9a60*/  F2FP.BF16.F32.PACK_AB R35, R70, R35 ;  /* 0x000000234623723e */ /* 0x000fe400000010ff */
[----:B------:R-:W-:Y:S02]  /*9a70*/  SEL R69, R15, R20, P0 ;  /* 0x000000140f457207 */ /* 0x000fe40000000000 */
[----:B------:R-:W-:Y:S02]  /*9a80*/  SEL R70, R20, R15, P0 ;  /* 0x0000000f14467207 */ /* 0x000fe40000000000 */
[----:B------:R-:W-:Y:S02]  /*9a90*/  SEL R75, R43, R50, P0 ;  /* 0x000000322b4b7207 */ /* 0x000fe40000000000 */
[----:B------:R-:W-:-:S02]  /*9aa0*/  SEL R76, R50, R43, P0 ;  /* 0x0000002b324c7207 */ /* 0x000fc40000000000 */
[----:B------:R-:W-:Y:S02]  /*9ab0*/  F2FP.BF16.F32.PACK_AB R11, R38, R11 ;  /* 0x0000000b260b723e */ /* 0x000fe400000010ff */
[----:B------:R-:W-:Y:S02]  /*9ac0*/  F2FP.BF16.F32.PACK_AB R12, R39, R12 ;  /* 0x0000000c270c723e */ /* 0x000fe400000010ff */
[----:B------:R-:W-:Y:S02]  /*9ad0*/  LOP3.LUT R43, R6, 0x380, RZ, 0xc0, !PT ;  /* 0x00000380062b7812 */ /* 0x000fe400078ec0ff */
[----:B------:R-:W-:Y:S02]  /*9ae0*/  LOP3.LUT R20, R21, 0x380, RZ, 0xc0, !PT ;  /* 0x0000038015147812 */ /* 0x000fe400078ec0ff */
[----:B------:R-:W-:Y:S02]  /*9af0*/  F2FP.BF16.F32.PACK_AB R63, R63, R34 ;  /* 0x000000223f3f723e */ /* 0x000fe400000010ff */
[----:B------:R-:W-:-:S02]  /*9b00*/  SEL R67, R11, R12, P0 ;  /* 0x0000000c0b437207 */ /* 0x000fc40000000000 */
[----:B------:R-:W-:Y:S02]  /*9b10*/  SEL R68, R12, R11, P0 ;  /* 0x0000000b0c447207 */ /* 0x000fe40000000000 */
[----:B------:R-:W-:Y:S02]  /*9b20*/  SHF.R.U64 R43, R43, 0x3, RZ ;  /* 0x000000032b2b7819 */ /* 0x000fe400000012ff */
[----:B------:R-:W-:Y:S02]  /*9b30*/  SHF.R.U64 R20, R20, 0x3, RZ ;  /* 0x0000000314147819 */ /* 0x000fe400000012ff */
[----:B------:R-:W-:Y:S02]  /*9b40*/  SEL R73, R62, R63, P0 ;  /* 0x0000003f3e497207 */ /* 0x000fe40000000000 */
[----:B------:R-:W-:Y:S02]  /*9b50*/  IADD3 R11, P3, R6, 0x4000, RZ ;  /* 0x00004000060b7810 */ /* 0x000fe40007f7e0ff */
[----:B------:R-:W-:-:S02]  /*9b60*/  SEL R62, R63, R62, P0 ;  /* 0x0000003e3f3e7207 */ /* 0x000fc40000000000 */
[----:B------:R-:W-:Y:S01]  /*9b70*/  SEL R53, R13, R14, P0 ;  /* 0x0000000e0d357207 */ /* 0x000fe20000000000 */
[----:B------:R-:W-:Y:S01]  /*9b80*/  IMAD.X R39, RZ, RZ, R7, P3 ;  /* 0x000000ffff277224 */ /* 0x000fe200018e0607 */
[----:B------:R-:W-:Y:S02]  /*9b90*/  SEL R52, R14, R13, P0 ;  /* 0x0000000d0e347207 */ /* 0x000fe40000000000 */
[----:B------:R-:W-:Y:S02]  /*9ba0*/  SEL R63, R35, R42, P0 ;  /* 0x0000002a233f7207 */ /* 0x000fe40000000000 */
[----:B------:R-:W-:Y:S02]  /*9bb0*/  SEL R74, R42, R35, P0 ;  /* 0x000000232a4a7207 */ /* 0x000fe40000000000 */
[C---:B------:R-:W-:Y:S02]  /*9bc0*/  IADD3 R14, P5, R6.reuse, 0x4040, RZ ;  /* 0x00004040060e7810 */ /* 0x040fe40007fbe0ff */
[----:B------:R-:W-:-:S02]  /*9bd0*/  IADD3 R12, P4, R6, 0x4020, RZ ;  /* 0x00004020060c7810 */ /* 0x000fc40007f9e0ff */
[----:B------:R-:W-:Y:S01]  /*9be0*/  IADD3 R9, P1, R6, 0x60, RZ ;  /* 0x0000006006097810 */ /* 0x000fe20007f3e0ff */
[--C-:B------:R-:W-:Y:S01]  /*9bf0*/  IMAD.X R35, RZ, RZ, R7.reuse, P5 ;  /* 0x000000ffff237224 */ /* 0x100fe200028e0607 */
[----:B------:R-:W-:Y:S01]  /*9c00*/  LOP3.LUT R42, R43, R6, RZ, 0x3c, !PT ;  /* 0x000000062b2a7212 */ /* 0x000fe200078e3cff */
[----:B------:R-:W-:Y:S01]  /*9c10*/  IMAD.X R37, RZ, RZ, R7, P4 ;  /* 0x000000ffff257224 */ /* 0x000fe200020e0607 */
[----:B------:R-:W-:Y:S01]  /*9c20*/  LOP3.LUT R20, R20, R21, RZ, 0x3c, !PT ;  /* 0x0000001514147212 */ /* 0x000fe200078e3cff */
[----:B------:R-:W-:Y:S01]  /*9c30*/  IMAD.X R21, RZ, RZ, R27, P2 ;  /* 0x000000ffff157224 */ /* 0x000fe200010e061b */
[----:B------:R-:W-:Y:S01]  /*9c40*/  LOP3.LUT R6, R11, 0x380, RZ, 0xc0, !PT ;  /* 0x000003800b067812 */ /* 0x000fe200078ec0ff */
[--C-:B------:R-:W-:Y:S01]  /*9c50*/  IMAD.X R31, RZ, RZ, R7.reuse, P1 ;  /* 0x000000ffff1f7224 */ /* 0x100fe200008e0607 */
[----:B-1----:R-:W-:Y:S01]  /*9c60*/  ISETP.NE.AND P2, PT, R5, 0x1, PT ;  /* 0x000000010500780c */ /* 0x002fe20003f45270 */
[----:B------:R-:W-:Y:S01]  /*9c70*/  IMAD.MOV.U32 R43, RZ, RZ, R7 ;  /* 0x000000ffff2b7224 */ /* 0x000fe200078e0007 */
[----:B------:R-:W-:-:S02]  /*9c80*/  SHF.R.U64 R6, R6, 0x3, RZ ;  /* 0x0000000306067819 */ /* 0x000fc400000012ff */
[----:B------:R-:W-:Y:S01]  /*9c90*/  MOV R78, R32 ;  /* 0x00000020004e7202 */ /* 0x000fe20000000f00 */
[----:B------:R-:W-:Y:S01]  /*9ca0*/  IMAD R32, RZ, RZ, -UR42 ;  /* 0x8000002aff207e24 */ /* 0x000fe2000f8e02ff */
[----:B------:R-:W-:Y:S02]  /*9cb0*/  LOP3.LUT R38, R6, R11, RZ, 0x3c, !PT ;  /* 0x0000000b06267212 */ /* 0x000fe400078e3cff */
[----:B------:R-:W-:Y:S01]  /*9cc0*/  LOP3.LUT R6, R9, 0x380, RZ, 0xc0, !PT ;  /* 0x0000038009067812 */ /* 0x000fe200078ec0ff */
[----:B0-----:R-:W-:Y:S01]  /*9cd0*/  IMAD R85, R85, R32, UR41 ;  /* 0x0000002955557e24 */ /* 0x001fe2000f8e0220 */
[----:B------:R-:W-:Y:S02]  /*9ce0*/  IADD3 R25, P6, R26, 0x1000, RZ ;  /* 0x000010001a197810 */ /* 0x000fe40007fde0ff */
[----:B------:R-:W-:Y:S01]  /*9cf0*/  SHF.R.U64 R6, R6, 0x3, RZ ;  /* 0x0000000306067819 */ /* 0x000fe200000012ff */
[----:B------:R-:W0:Y:S01]  /*9d00*/  @P2 LDC R33, c[0x0][0xbec] ;  /* 0x0002fb00ff212b82 */ /* 0x000e220000000800 */
[----:B------:R-:W-:Y:S01]  /*9d10*/  IMAD R32, R85, 0x80, R170 ;  /* 0x0000008055207824 */ /* 0x000fe200078e02aa */
[----:B------:R-:W-:-:S02]  /*9d20*/  LOP3.LUT R24, R25, 0x380, RZ, 0xc0, !PT ;  /* 0x0000038019187812 */ /* 0x000fc400078ec0ff */
[----:B------:R-:W-:Y:S02]  /*9d30*/  LOP3.LUT R30, R6, R9, RZ, 0x3c, !PT ;  /* 0x00000009061e7212 */ /* 0x000fe400078e3cff */
[----:B------:R-:W-:Y:S01]  /*9d40*/  MOV R83, R28 ;  /* 0x0000001c00537202 */ /* 0x000fe20000000f00 */
[----:B------:R-:W-:Y:S01]  /*9d50*/  IMAD.MOV.U32 R28, RZ, RZ, R32 ;  /* 0x000000ffff1c7224 */ /* 0x000fe200078e0020 */
[----:B------:R-:W-:Y:S02]  /*9d60*/  MOV R82, R30 ;  /* 0x0000001e00527202 */ /* 0x000fe40000000f00 */
[----:B------:R-:W1:Y:S01]  /*9d70*/  @P2 LDC R30, c[0x0][0xbf0] ;  /* 0x0002fc00ff1e2b82 */ /* 0x000e620000000800 */
[----:B------:R-:W-:Y:S02]  /*9d80*/  F2FP.BF16.F32.PACK_AB R51, R86, R51 ;  /* 0x000000335633723e */ /* 0x000fe400000010ff */
[----:B------:R-:W-:Y:S02]  /*9d90*/  F2FP.BF16.F32.PACK_AB R58, R87, R58 ;  /* 0x0000003a573a723e */ /* 0x000fe400000010ff */
[----:B------:R-:W-:-:S02]  /*9da0*/  SHF.R.U64 R24, R24, 0x3, RZ ;  /* 0x0000000318187819 */ /* 0x000fc400000012ff */
[----:B------:R-:W-:Y:S02]  /*9db0*/  LOP3.LUT R13, R14, 0x380, RZ, 0xc0, !PT ;  /* 0x000003800e0d7812 */ /* 0x000fe400078ec0ff */
[----:B------:R-:W-:Y:S02]  /*9dc0*/  SEL R77, R51, R58, P0 ;  /* 0x0000003a334d7207 */ /* 0x000fe40000000000 */
[----:B------:R-:W-:Y:S02]  /*9dd0*/  LOP3.LUT R7, R12, 0x380, RZ, 0xc0, !PT ;  /* 0x000003800c077812 */ /* 0x000fe400078ec0ff */
[----:B------:R-:W-:Y:S01]  /*9de0*/  LOP3.LUT R24, R24, R25, RZ, 0x3c, !PT ;  /* 0x0000001918187212 */ /* 0x000fe200078e3cff */
[----:B0-----:R-:W-:Y:S01]  /*9df0*/  @P2 IMAD.HI.U32 R29, R32, R33, RZ ;  /* 0x00000021201d2227 */ /* 0x001fe200078e00ff */
[----:B------:R-:W-:Y:S02]  /*9e00*/  SEL R58, R58, R51, P0 ;  /* 0x000000333a3a7207 */ /* 0x000fe40000000000 */
[----:B------:R-:W-:Y:S01]  /*9e10*/  SHF.R.U64 R13, R13, 0x3, RZ ;  /* 0x000000030d0d7819 */ /* 0x000fe200000012ff */
[----:B------:R-:W-:Y:S01]  /*9e20*/  IMAD.X R25, RZ, RZ, R27, P6 ;  /* 0x000000ffff197224 */ /* 0x000fe200030e061b */
[----:B------:R-:W-:-:S02]  /*9e30*/  IADD3 R15, P1, R26, 0x3000, RZ ;  /* 0x000030001a0f7810 */ /* 0x000fc40007f3e0ff */
[----:B------:R-:W-:Y:S02]  /*9e40*/  IADD3 R51, P6, R26, 0x7000, RZ ;  /* 0x000070001a337810 */ /* 0x000fe40007fde0ff */
[----:B------:R-:W-:Y:S02]  /*9e50*/  SHF.R.U64 R7, R7, 0x3, RZ ;  /* 0x0000000307077819 */ /* 0x000fe400000012ff */
[----:B-1----:R-:W-:Y:S02]  /*9e60*/  @P2 SHF.R.U32.HI R28, RZ, R30, R29 ;  /* 0x0000001eff1c2219 */ /* 0x002fe4000001161d */
[----:B------:R-:W-:Y:S02]  /*9e70*/  LOP3.LUT R34, R13, R14, RZ, 0x3c, !PT ;  /* 0x0000000e0d227212 */ /* 0x000fe400078e3cff */
[----:B------:R-:W-:Y:S01]  /*9e80*/  LOP3.LUT R14, R15, 0x380, RZ, 0xc0, !PT ;  /* 0x000003800f0e7812 */ /* 0x000fe200078ec0ff */
[----:B------:R-:W-:Y:S01]  /*9e90*/  IMAD.MOV R30, RZ, RZ, -R28 ;  /* 0x000000ffff1e7224 */ /* 0x000fe200078e0a1c */
[----:B------:R-:W-:-:S02]  /*9ea0*/  LOP3.LUT R6, R51, 0x380, RZ, 0xc0, !PT ;  /* 0x0000038033067812 */ /* 0x000fc400078ec0ff */
[----:B------:R-:W-:Y:S02]  /*9eb0*/  LOP3.LUT R36, R7, R12, RZ, 0x3c, !PT ;  /* 0x0000000c07247212 */ /* 0x000fe400078e3cff */
[----:B------:R-:W-:Y:S02]  /*9ec0*/  SHF.R.U64 R14, R14, 0x3, RZ ;  /* 0x000000030e0e7819 */ /* 0x000fe400000012ff */
[----:B------:R-:W-:Y:S02]  /*9ed0*/  SHF.R.U64 R6, R6, 0x3, RZ ;  /* 0x0000000306067819 */ /* 0x000fe400000012ff */
[----:B------:R-:W-:Y:S02]  /*9ee0*/  MOV R84, R42 ;  /* 0x0000002a00547202 */ /* 0x000fe40000000f00 */
[----:B------:R-:W-:Y:S01]  /*9ef0*/  MOV R80, R36 ;  /* 0x0000002400507202 */ /* 0x000fe20000000f00 */
[----:B------:R-:W-:Y:S01]  /*9f00*/  IMAD R37, R5, R30, R32 ;  /* 0x0000001e05257224 */ /* 0x000fe200078e0220 */
[----:B------:R-:W-:Y:S01]  /*9f10*/  LOP3.LUT R14, R14, R15, RZ, 0x3c, !PT ;  /* 0x0000000f0e0e7212 */ /* 0x000fe200078e3cff */
[----:B------:R-:W-:Y:S01]  /*9f20*/  IMAD.X R15, RZ, RZ, R27, P1 ;  /* 0x000000ffff0f7224 */ /* 0x000fe200008e061b */
[----:B------:R-:W-:-:S02]  /*9f30*/  LOP3.LUT R6, R6, R51, RZ, 0x3c, !PT ;  /* 0x0000003306067212 */ /* 0x000fc400078e3cff */
[----:B------:R-:W-:Y:S01]  /*9f40*/  MOV R79, R34 ;  /* 0x00000022004f7202 */ /* 0x000fe20000000f00 */
[----:B------:R-:W-:Y:S01]  /*9f50*/  IMAD.U32 R34, RZ, RZ, UR8 ;  /* 0x00000008ff227e24 */ /* 0x000fe2000f8e00ff */
[----:B------:R-:W-:Y:S01]  /*9f60*/  MOV R42, R40 ;  /* 0x00000028002a7202 */ /* 0x000fe20000000f00 */
[----:B------:R-:W-:Y:S01]  /*9f70*/  ULDC.64 UR8, c[0x0][0xae8] ;  /* 0x0002ba0000087ab9 */ /* 0x000fe20000000a00 */
[----:B------:R-:W-:Y:S02]  /*9f80*/  SHF.R.S32.HI R29, RZ, 0x1f, R28 ;  /* 0x0000001fff1d7819 */ /* 0x000fe4000001141c */
[----:B------:R-:W-:Y:S02]  /*9f90*/  IADD3 R40, P1, R28, UR6, RZ ;  /* 0x000000061c287c10 */ /* 0x000fe4000ff3e0ff */
[----:B------:R-:W-:Y:S02]  /*9fa0*/  IADD3 R11, P4, R26, 0x5000, RZ ;  /* 0x000050001a0b7810 */ /* 0x000fe40007f9e0ff */
[----:B------:R-:W-:-:S02]  /*9fb0*/  SHF.R.S32.HI R36, RZ, 0x1f, R37 ;  /* 0x0000001fff247819 */ /* 0x000fc40000011425 */
[----:B------:R-:W-:Y:S01]  /*9fc0*/  IADD3.X R41, R29, UR7, R34, P1, !PT ;  /* 0x000000071d297c10 */ /* 0x000fe20008ffe422 */
[----:B------:R-:W-:Y:S01]  /*9fd0*/  ULDC.64 UR6, c[0x0][0xb88] ;  /* 0x0002e20000067ab9 */ /* 0x000fe20000000a00 */
[----:B------:R-:W-:Y:S01]  /*9fe0*/  IADD3 R13, P3, R26, 0x4000, RZ ;  /* 0x000040001a0d7810 */ /* 0x000fe20007f7e0ff */
[----:B------:R-:W-:Y:S01]  /*9ff0*/  IMAD R36, R36, UR6, RZ ;  /* 0x0000000624247c24 */ /* 0x000fe2000f8e02ff */
[----:B------:R-:W-:Y:S01]  /*a000*/  LOP3.LUT R10, R11, 0x380, RZ, 0xc0, !PT ;  /* 0x000003800b0a7812 */ /* 0x000fe200078ec0ff */
[----:B------:R-:W-:Y:S01]  /*a010*/  IMAD.WIDE.U32 R40, R37, UR6, R40 ;  /* 0x0000000625287c25 */ /* 0x000fe2000f8e0028 */
[----:B------:R-:W-:Y:S01]  /*a020*/  LOP3.LUT R12, R13, 0x380, RZ, 0xc0, !PT ;  /* 0x000003800d0c7812 */ /* 0x000fe200078ec0ff */
[----:B------:R-:W-:Y:S01]  /*a030*/  ULDC UR6, c[0x0][0xa88] ;  /* 0x0002a20000067ab9 */ /* 0x000fe20000000800 */
[----:B------:R-:W-:Y:S02]  /*a040*/  SHF.R.U64 R10, R10, 0x3, RZ ;  /* 0x000000030a0a7819 */ /* 0x000fe400000012ff */
[----:B------:R-:W-:-:S02]  /*a050*/  SHF.R.U64 R12, R12, 0x3, RZ ;  /* 0x000000030c0c7819 */ /* 0x000fc400000012ff */
[----:B------:R-:W-:Y:S01]  /*a060*/  LOP3.LUT R10, R10, R11, RZ, 0x3c, !PT ;  /* 0x0000000b0a0a7212 */ /* 0x000fe200078e3cff */
[--C-:B------:R-:W-:Y:S01]  /*a070*/  IMAD.X R11, RZ, RZ, R27.reuse, P4 ;  /* 0x000000ffff0b7224 */ /* 0x100fe200020e061b */
[----:B------:R-:W-:Y:S02]  /*a080*/  LOP3.LUT P1, RZ, R23, 0x3, RZ, 0xc0, !PT ;  /* 0x0000000317ff7812 */ /* 0x000fe4000782c0ff */
[----:B------:R-:W-:Y:S01]  /*a090*/  LOP3.LUT R12, R12, R13, RZ, 0x3c, !PT ;  /* 0x0000000d0c0c7212 */ /* 0x000fe200078e3cff */
[----:B------:R-:W-:Y:S01]  /*a0a0*/  IMAD.X R13, RZ, RZ, R27, P3 ;  /* 0x000000ffff0d7224 */ /* 0x000fe200018e061b */
[----:B------:R-:W-:Y:S02]  /*a0b0*/  MOV R81, R38 ;  /* 0x0000002600517202 */ /* 0x000fe40000000f00 */
[C---:B------:R-:W-:Y:S02]  /*a0c0*/  IADD3 R9, P5, R26.reuse, 0x6000, RZ ;  /* 0x000060001a097810 */ /* 0x040fe40007fbe0ff */
[----:B------:R-:W-:-:S02]  /*a0d0*/  LOP3.LUT R7, R26, 0x380, RZ, 0xc0, !PT ;  /* 0x000003801a077812 */ /* 0x000fc400078ec0ff */
[----:B------:R-:W-:Y:S02]  /*a0e0*/  LOP3.LUT R8, R9, 0x380, RZ, 0xc0, !PT ;  /* 0x0000038009087812 */ /* 0x000fe400078ec0ff */
[----:B------:R-:W-:Y:S02]  /*a0f0*/  SHF.R.U64 R7, R7, 0x3, RZ ;  /* 0x0000000307077819 */ /* 0x000fe400000012ff */
[----:B------:R-:W-:Y:S02]  /*a100*/  SHF.R.U64 R8, R8, 0x3, RZ ;  /* 0x0000000308087819 */ /* 0x000fe400000012ff */
[----:B------:R-:W-:Y:S01]  /*a110*/  LOP3.LUT R26, R7, R26, RZ, 0x3c, !PT ;  /* 0x0000001a071a7212 */ /* 0x000fe200078e3cff */
[----:B--2---:R-:W-:Y:S01]  /*a120*/  SHFL.IDX PT, R45, R45, R4, 0x1c1f ;  /* 0x001c1f042d2d7589 */ /* 0x004fe200000e0000 */
[----:B------:R-:W-:Y:S01]  /*a130*/  LOP3.LUT R33, R4, 0x2, RZ, 0x3c, !PT ;  /* 0x0000000204217812 */ /* 0x000fe200078e3cff */
[--C-:B------:R-:W-:Y:S01]  /*a140*/  IMAD.X R7, RZ, RZ, R27.reuse, P6 ;  /* 0x000000ffff077224 */ /* 0x100fe200030e061b */
[----:B------:R-:W-:Y:S01]  /*a150*/  LOP3.LUT R8, R8, R9, RZ, 0x3c, !PT ;  /* 0x0000000908087212 */ /* 0x000fe200078e3cff */
[----:B------:R-:W-:Y:S01]  /*a160*/  SHFL.IDX PT, R57, R57, R4, 0x1c1f ;  /* 0x001c1f0439397589 */ /* 0x000fe200000e0000 */
[----:B------:R-:W-:-:S03]  /*a170*/  IMAD.X R9, RZ, RZ, R27, P5 ;  /* 0x000000ffff097224 */ /* 0x000fc600028e061b */
[----:B------:R-:W0:Y:S04]  /*a180*/  SHFL.IDX PT, R44, R44, R33, 0x1c1f ;  /* 0x001c1f212c2c7589 */ /* 0x000e2800000e0000 */
[----:B------:R-:W1:Y:S04]  /*a190*/  SHFL.IDX PT, R66, R66, R33, 0x1c1f ;  /* 0x001c1f2142427589 */ /* 0x000e6800000e0000 */
[----:B------:R-:W-:Y:S04]  /*a1a0*/  SHFL.IDX PT, R47, R47, R4, 0x1c1f ;  /* 0x001c1f042f2f7589 */ /* 0x000fe800000e0000 */
[----:B------:R-:W-:Y:S04]  /*a1b0*/  SHFL.IDX PT, R67, R67, R4, 0x1c1f ;  /* 0x001c1f0443437589 */ /* 0x000fe800000e0000 */
[----:B------:R-:W2:Y:S04]  /*a1c0*/  SHFL.IDX PT, R46, R46, R33, 0x1c1f ;  /* 0x001c1f212e2e7589 */ /* 0x000ea800000e0000 */
[----:B------:R-:W3:Y:S04]  /*a1d0*/  SHFL.IDX PT, R68, R68, R33, 0x1c1f ;  /* 0x001c1f2144447589 */ /* 0x000ee800000e0000 */
[----:B------:R-:W-:Y:S01]  /*a1e0*/  SHFL.IDX PT, R53, R53, R4, 0x1c1f ;  /* 0x001c1f0435357589 */ /* 0x000fe200000e0000 */
[----:B0-----:R-:W-:-:S02]  /*a1f0*/  SEL R28, R45, R44, P0 ;  /* 0x0000002c2d1c7207 */ /* 0x001fc40000000000 */
[----:B------:R-:W-:Y:S01]  /*a200*/  SEL R30, R44, R45, P0 ;  /* 0x0000002d2c1e7207 */ /* 0x000fe20000000000 */
[----:B------:R-:W-:Y:S01]  /*a210*/  SHFL.IDX PT, R69, R69, R4, 0x1c1f ;  /* 0x001c1f0445457589 */ /* 0x000fe200000e0000 */
[----:B-1----:R-:W-:Y:S01]  /*a220*/  SEL R29, R57, R66, P0 ;  /* 0x00000042391d7207 */ /* 0x002fe20000000000 */
[----:B------:R-:W-:Y:S01]  /*a230*/  IMAD R45, R37, UR7, R36 ;  /* 0x00000007252d7c24 */ /* 0x000fe2000f8e0224 */
[----:B------:R-:W-:Y:S01]  /*a240*/  SEL R31, R66, R57, P0 ;  /* 0x00000039421f7207 */ /* 0x000fe20000000000 */
[----:B------:R-:W-:Y:S06]  /*a250*/  BAR.SYNC.DEFER_BLOCKING 0x1, 0x100 ;  /* 0x0044000000007b1d */ /* 0x000fec0000010000 */
[----:B------:R-:W0:Y:S01]  /*a260*/  SHFL.IDX PT, R52, R52, R33, 0x1c1f ;  /* 0x001c1f2134347589 */ /* 0x000e2200000e0000 */
[----:B--2---:R-:W-:-:S02]  /*a270*/  SEL R32, R47, R46, P0 ;  /* 0x0000002e2f207207 */ /* 0x004fc40000000000 */
[----:B------:R-:W-:Y:S01]  /*a280*/  SEL R34, R46, R47, P0 ;  /* 0x0000002f2e227207 */ /* 0x000fe20000000000 */
[----:B------:R-:W1:Y:S01]  /*a290*/  SHFL.IDX PT, R70, R70, R33, 0x1c1f ;  /* 0x001c1f2146467589 */ /* 0x000e6200000e0000 */
[----:B---3--:R-:W-:Y:S01]  /*a2a0*/  SEL R35, R68, R67, P0 ;  /* 0x0000004344237207 */ /* 0x008fe20000000000 */
[----:B------:R-:W-:Y:S02]  /*a2b0*/  IMAD R47, R85, 0x80, R169 ;  /* 0x00000080552f7824 */ /* 0x000fe400078e02a9 */
[----:B------:R-:W-:Y:S04]  /*a2c0*/  SHFL.IDX PT, R55, R55, R4, 0x1c1f ;  /* 0x001c1f0437377589 */ /* 0x000fe800000e0000 */
[----:B------:R-:W-:Y:S04]  /*a2d0*/  SHFL.IDX PT, R54, R54, R33, 0x1c1f ;  /* 0x001c1f2136367589 */ /* 0x000fe800000e0000 */
[----:B------:R-:W-:Y:S04]  /*a2e0*/  SHFL.IDX PT, R59, R59, R4, 0x1c1f ;  /* 0x001c1f043b3b7589 */ /* 0x000fe800000e0000 */
[----:B------:R-:W-:Y:S04]  /*a2f0*/  SHFL.IDX PT, R43, R61, R4, 0x1c1f ;  /* 0x001c1f043d2b7589 */ /* 0x000fe800000e0000 */
[----:B------:R-:W-:Y:S01]  /*a300*/  SHFL.IDX PT, R65, R65, R4, 0x1c1f ;  /* 0x001c1f0441417589 */ /* 0x000fe200000e0000 */
[----:B0-----:R-:W-:-:S02]  /*a310*/  SEL R36, R53, R52, P0 ;  /* 0x0000003435247207 */ /* 0x001fc40000000000 */
[----:B------:R-:W-:Y:S01]  /*a320*/  SEL R38, R52, R53, P0 ;  /* 0x0000003534267207 */ /* 0x000fe20000000000 */
[----:B------:R-:W-:Y:S01]  /*a330*/  SHFL.IDX PT, R49, R49, R4, 0x1c1f ;  /* 0x001c1f0431317589 */ /* 0x000fe200000e0000 */
[----:B-1----:R-:W-:Y:S02]  /*a340*/  SEL R37, R69, R70, P0 ;  /* 0x0000004645257207 */ /* 0x002fe40000000000 */
[----:B------:R-:W-:Y:S01]  /*a350*/  SEL R39, R70, R69, P0 ;  /* 0x0000004546277207 */ /* 0x000fe20000000000 */
[----:B------:R-:W-:Y:S04]  /*a360*/  SHFL.IDX PT, R71, R71, R4, 0x1c1f ;  /* 0x001c1f0447477589 */ /* 0x000fe800000e0000 */
[----:B------:R-:W-:Y:S04]  /*a370*/  SHFL.IDX PT, R73, R73, R4, 0x1c1f ;  /* 0x001c1f0449497589 */ /* 0x000fe800000e0000 */
[----:B------:R-:W-:Y:S04]  /*a380*/  SHFL.IDX PT, R50, R63, R4, 0x1c1f ;  /* 0x001c1f043f327589 */ /* 0x000fe800000e0000 */
[----:B------:R-:W-:Y:S04]  /*a390*/  SHFL.IDX PT, R75, R75, R4, 0x1c1f ;  /* 0x001c1f044b4b7589 */ /* 0x000fe800000e0000 */
[----:B------:R-:W-:Y:S04]  /*a3a0*/  SHFL.IDX PT, R77, R77, R4, 0x1c1f ;  /* 0x001c1f044d4d7589 */ /* 0x000fe800000e0000 */
[----:B------:R-:W0:Y:S04]  /*a3b0*/  SHFL.IDX PT, R64, R64, R33, 0x1c1f ;  /* 0x001c1f2140407589 */ /* 0x000e2800000e0000 */
[----:B------:R-:W-:Y:S04]  /*a3c0*/  SHFL.IDX PT, R72, R72, R33, 0x1c1f ;  /* 0x001c1f2148487589 */ /* 0x000fe800000e0000 */
[----:B------:R-:W-:Y:S04]  /*a3d0*/  SHFL.IDX PT, R60, R60, R33, 0x1c1f ;  /* 0x001c1f213c3c7589 */ /* 0x000fe800000e0000 */
[----:B------:R-:W-:Y:S04]  /*a3e0*/  SHFL.IDX PT, R4, R62, R33, 0x1c1f ;  /* 0x001c1f213e047589 */ /* 0x000fe800000e0000 */
[----:B------:R-:W1:Y:S04]  /*a3f0*/  SHFL.IDX PT, R51, R74, R33, 0x1c1f ;  /* 0x001c1f214a337589 */ /* 0x000e6800000e0000 */
[----:B------:R-:W2:Y:S04]  /*a400*/  SHFL.IDX PT, R48, R48, R33, 0x1c1f ;  /* 0x001c1f2130307589 */ /* 0x000ea800000e0000 */
[----:B------:R-:W3:Y:S01]  /*a410*/  SHFL.IDX PT, R76, R76, R33, 0x1c1f ;  /* 0x001c1f214c4c7589 */ /* 0x000ee200000e0000 */
[----:B0-----:R-:W-:-:S03]  /*a420*/  SEL R52, R43, R64, P0 ;  /* 0x000000402b347207 */ /* 0x001fc60000000000 */
[----:B------:R-:W0:Y:S04]  /*a430*/  SHFL.IDX PT, R56, R56, R33, 0x1c1f ;  /* 0x001c1f2138387589 */ /* 0x000e2800000e0000 */
[----:B------:R4:W0:Y:S04]  /*a440*/  SHFL.IDX PT, R58, R58, R33, 0x1c1f ;  /* 0x001c1f213a3a7589 */ /* 0x00082800000e0000 */
[----:B------:R2:W-:Y:S01]  /*a450*/  STSM.16.M88.4 [R84], R28 ;  /* 0x0000001c54007844 */ /* 0x0005e20000000200 */
[----:B-1----:R-:W-:Y:S02]  /*a460*/  SEL R53, R50, R51, P0 ;  /* 0x0000003332357207 */ /* 0x002fe40000000000 */
[----:B----4-:R-:W-:Y:S01]  /*a470*/  SEL R33, R67, R68, P0 ;  /* 0x0000004443217207 */ /* 0x010fe20000000000 */
[----:B------:R-:W-:-:S04]  /*a480*/  IMAD R68, R5, UR6, RZ ;  /* 0x0000000605447c24 */ /* 0x000fc8000f8e02ff */
[----:B------:R1:W-:Y:S01]  /*a490*/  STSM.16.M88.4 [R42], R32 ;  /* 0x000000202a007844 */ /* 0x0003e20000000200 */
[----:B------:R-:W-:-:S03]  /*a4a0*/  ISETP.GE.OR P3, PT, R47, R68, P1 ;  /* 0x000000442f00720c */ /* 0x000fc60000f66670 */
[----:B------:R4:W-:Y:S01]  /*a4b0*/  STSM.16.M88.4 [R83], R36 ;  /* 0x0000002453007844 */ /* 0x0009e20000000200 */
[----:B--2---:R-:W-:Y:S01]  /*a4c0*/  VIADD R29, R47, 0x8 ;  /* 0x000000082f1d7836 */ /* 0x004fe20000000000 */
[----:B------:R-:W-:Y:S01]  /*a4d0*/  SEL R28, R55, R54, P0 ;  /* 0x00000036371c7207 */ /* 0x000fe20000000000 */
[----:B------:R-:W-:Y:S01]  /*a4e0*/  IMAD.IADD R31, R41, 0x1, R45 ;  /* 0x00000001291f7824 */ /* 0x000fe200078e022d */
[----:B------:R-:W-:Y:S02]  /*a4f0*/  SEL R30, R54, R55, P0 ;  /* 0x00000037361e7207 */ /* 0x000fe40000000000 */
[----:B------:R-:W-:Y:S02]  /*a500*/  ISETP.GE.OR P1, PT, R29, R68, P1 ;  /* 0x000000441d00720c */ /* 0x000fe40000f26670 */
[----:B------:R-:W-:Y:S02]  /*a510*/  SEL R54, R64, R43, P0 ;  /* 0x0000002b40367207 */ /* 0x000fe40000000000 */
[----:B------:R-:W-:-:S02]  /*a520*/  SEL R29, R71, R72, P0 ;  /* 0x00000048471d7207 */ /* 0x000fc40000000000 */
[----:B-1----:R-:W-:Y:S02]  /*a530*/  LEA R32, P4, R40, UR4, 0x2 ;  /* 0x0000000428207c11 */ /* 0x002fe4000f8810ff */
[----:B------:R-:W-:Y:S02]  /*a540*/  SEL R42, R60, R59, P0 ;  /* 0x0000003b3c2a7207 */ /* 0x000fe40000000000 */
[----:B------:R-:W-:Y:S01]  /*a550*/  LEA.HI.X R33, R40, UR5, R31, 0x2, P4 ;  /* 0x0000000528217c11 */ /* 0x000fe2000a0f141f */
[----:B------:R-:W-:Y:S01]  /*a560*/  SHFL.IDX PT, R62, R32, 0x1, 0x1c1f ;  /* 0x003c1f00203e7f89 */ /* 0x000fe200000e0000 */
[----:B------:R-:W-:Y:S02]  /*a570*/  SEL R31, R72, R71, P0 ;  /* 0x00000047481f7207 */ /* 0x000fe40000000000 */
[----:B------:R-:W-:Y:S01]  /*a580*/  SEL R40, R59, R60, P0 ;  /* 0x0000003c3b287207 */ /* 0x000fe20000000000 */
[----:B------:R-:W-:Y:S01]  /*a590*/  SHFL.IDX PT, R61, R33, RZ, 0x1c1f ;  /* 0x001c1fff213d7589 */ /* 0x000fe200000e0000 */
[----:B------:R-:W-:-:S02]  /*a5a0*/  SEL R41, R73, R4, P0 ;  /* 0x0000000449297207 */ /* 0x000fc40000000000 */
[----:B------:R-:W-:Y:S01]  /*a5b0*/  SEL R43, R4, R73, P0 ;  /* 0x00000049042b7207 */ /* 0x000fe20000000000 */
[----:B------:R-:W-:Y:S01]  /*a5c0*/  STSM.16.M88.4 [R82], R28 ;  /* 0x0000001c52007844 */ /* 0x000fe20000000200 */
[----:B------:R-:W-:Y:S02]  /*a5d0*/  SEL R55, R51, R50, P0 ;  /* 0x0000003233377207 */ /* 0x000fe40000000000 */
[----:B----4-:R-:W-:Y:S01]  /*a5e0*/  SEL R36, R65, R48, P0 ;  /* 0x0000003041247207 */ /* 0x010fe20000000000 */
[----:B------:R-:W-:Y:S01]  /*a5f0*/  STSM.16.M88.4 [R81], R40 ;  /* 0x0000002851007844 */ /* 0x000fe20000000200 */
[----:B------:R-:W-:Y:S02]  /*a600*/  SEL R38, R48, R65, P0 ;  /* 0x0000004130267207 */ /* 0x000fe40000000000 */
[----:B---3--:R-:W-:Y:S01]  /*a610*/  SEL R37, R75, R76, P0 ;  /* 0x0000004c4b257207 */ /* 0x008fe20000000000 */
[----:B------:R-:W-:Y:S01]  /*a620*/  STSM.16.M88.4 [R80], R52 ;  /* 0x0000003450007844 */ /* 0x000fe20000000200 */
[----:B------:R-:W-:-:S02]  /*a630*/  SEL R39, R76, R75, P0 ;  /* 0x0000004b4c277207 */ /* 0x000fc40000000000 */
[----:B0-----:R-:W-:Y:S01]  /*a640*/  SEL R64, R49, R56, P0 ;  /* 0x0000003831407207 */ /* 0x001fe20000000000 */
[----:B------:R-:W0:Y:S01]  /*a650*/  SHFL.IDX PT, R60, R32, RZ, 0x1c1f ;  /* 0x001c1fff203c7589 */ /* 0x000e2200000e0000 */
[----:B------:R-:W-:Y:S02]  /*a660*/  SEL R66, R56, R49, P0 ;  /* 0x0000003138427207 */ /* 0x000fe40000000000 */
[----:B------:R-:W-:Y:S01]  /*a670*/  SEL R65, R77, R58, P0 ;  /* 0x0000003a4d417207 */ /* 0x000fe20000000000 */
[----:B------:R-:W-:Y:S01]  /*a680*/  STSM.16.M88.4 [R79], R36 ;  /* 0x000000244f007844 */ /* 0x000fe20000000200 */
[----:B------:R-:W-:-:S03]  /*a690*/  SEL R67, R58, R77, P0 ;  /* 0x0000004d3a437207 */ /* 0x000fc60000000000 */
[----:B------:R-:W1:Y:S04]  /*a6a0*/  SHFL.IDX PT, R63, R33, 0x1, 0x1c1f ;  /* 0x003c1f00213f7f89 */ /* 0x000e6800000e0000 */
[----:B------:R2:W-:Y:S01]  /*a6b0*/  STSM.16.M88.4 [R78], R64 ;  /* 0x000000404e007844 */ /* 0x0005e20000000200 */
[----:B------:R-:W-:Y:S08]  /*a6c0*/  BAR.SYNC.DEFER_BLOCKING 0x1, 0x100 ;  /* 0x0044000000007b1d */ /* 0x000ff00000010000 */
[----:B--2---:R-:W2:Y:S01]  /*a6d0*/  @P2 LDC R65, c[0x0][0xbec] ;  /* 0x0002fb00ff412b82 */ /* 0x004ea20000000800 */
[----:B0-----:R0:W-:Y:S04]  /*a6e0*/  @!P3 ST.E desc[UR48][R60.64], R3 ;  /* 0x000000033c00b985 */ /* 0x0011e8000c101930 */
[----:B-1----:R1:W-:Y:S01]  /*a6f0*/  @!P1 ST.E desc[UR48][R62.64], R0 ;  /* 0x000000003e009985 */ /* 0x0023e2000c101930 */
[----:B------:R-:W-:-:S03]  /*a700*/  UIMAD UR6, UR12, UR8, URZ ;  /* 0x000000080c0672a4 */ /* 0x000fc6000f8e023f */
[----:B------:R3:W5:Y:S01]  /*a710*/  LD.E.128 R40, desc[UR48][R8.64] ;  /* 0x0000003008287980 */ /* 0x000762000c101d00 */
[----:B0-----:R-:W0:Y:S01]  /*a720*/  @P2 LDC R61, c[0x0][0xbf0] ;  /* 0x0002fc00ff3d2b82 */ /* 0x001e220000000800 */
[----:B-1----:R-:W-:Y:S01]  /*a730*/  IMAD R0, R19, 0x20, R22 ;  /* 0x0000002013007824 */ /* 0x002fe200078e0216 */
[----:B------:R-:W-:Y:S01]  /*a740*/  UIMAD.WIDE.U32 UR4, UR13, UR8, URZ ;  /* 0x000000080d0472a5 */ /* 0x000fe2000f8e003f */
[----:B------:R1:W5:Y:S02]  /*a750*/  LD.E.128 R36, desc[UR48][R6.64] ;  /* 0x0000003006247980 */ /* 0x000364000c101d00 */
[----:B---3--:R-:W-:Y:S01]  /*a760*/  IMAD R8, R85, 0x80, R0 ;  /* 0x0000008055087824 */ /* 0x008fe200078e0200 */
[----:B------:R-:W-:Y:S01]  /*a770*/  UIMAD UR6, UR13, UR9, UR6 ;  /* 0x000000090d0672a4 */ /* 0x000fe2000f8e0206 */
[----:B------:R-:W5:Y:S02]  /*a780*/  LD.E.128 R48, desc[UR48][R26.64] ;  /* 0x000000301a307980 */ /* 0x000f64000c101d00 */
[----:B--2---:R-:W-:Y:S01]  /*a790*/  @P2 IMAD.HI.U32 R0, R8, R65, RZ ;  /* 0x0000004108002227 */ /* 0x004fe200078e00ff */
[----:B------:R-:W-:Y:S01]  /*a7a0*/  ULDC.64 UR8, c[0x0][0xaf0] ;  /* 0x0002bc0000087ab9 */ /* 0x000fe20000000a00 */
[----:B------:R-:W-:Y:S01]  /*a7b0*/  UIADD3 UR5, UR5, UR6, URZ ;  /* 0x0000000605057290 */ /* 0x000fe2000fffe03f */
[----:B------:R-:W5:Y:S01]  /*a7c0*/  LD.E.128 R44, desc[UR48][R24.64] ;  /* 0x00000030182c7980 */ /* 0x000f62000c101d00 */
[----:B------:R-:W-:Y:S01]  /*a7d0*/  UIMAD UR7, UR14, UR8, URZ ;  /* 0x000000080e0772a4 */ /* 0x000fe2000f8e023f */
[----:B------:R-:W-:Y:S01]  /*a7e0*/  IMAD.MOV.U32 R3, RZ, RZ, R8 ;  /* 0x000000ffff037224 */ /* 0x000fe200078e0008 */
[----:B------:R-:W-:Y:S01]  /*a7f0*/  UIMAD.WIDE.U32 UR4, UR40, UR8, UR4 ;  /* 0x00000008280472a5 */ /* 0x000fe2000f8e0004 */
[----:B------:R-:W5:Y:S01]  /*a800*/  LD.E.128 R32, desc[UR48][R20.64] ;  /* 0x0000003014207980 */ /* 0x000f62000c101d00 */
[----:B------:R-:W-:-:S03]  /*a810*/  UIMAD UR6, UR40, UR9, UR7 ;  /* 0x00000009280672a4 */ /* 0x000fc6000f8e0207 */
[----:B------:R-:W-:Y:S01]  /*a820*/  ULDC.64 UR8, c[0x0][0xae0] ;  /* 0x0002b80000087ab9 */ /* 0x000fe20000000a00 */
[----:B0-----:R-:W-:Y:S01]  /*a830*/  @P2 SHF.R.U32.HI R3, RZ, R61, R0 ;  /* 0x0000003dff032219 */ /* 0x001fe20000011600 */
[----:B------:R-:W-:Y:S01]  /*a840*/  UIADD3 UR6, UR5, UR6, URZ ;  /* 0x0000000605067290 */ /* 0x000fe2000fffe03f */
[----:B------:R-:W5:Y:S02]  /*a850*/  LD.E.128 R28, desc[UR48][R14.64] ;  /* 0x000000300e1c7980 */ /* 0x000f64000c101d00 */
[--C-:B------:R-:W-:Y:S01]  /*a860*/  SHF.R.S32.HI R0, RZ, 0x1f, R3.reuse ;  /* 0x0000001fff007819 */ /* 0x100fe20000011403 */
[----:B------:R-:W-:Y:S01]  /*a870*/  IMAD.MOV R4, RZ, RZ, -R3 ;  /* 0x000000ffff047224 */ /* 0x000fe200078e0a03 */
[----:B------:R-:W5:Y:S01]  /*a880*/  LD.E.128 R56, desc[UR48][R12.64] ;  /* 0x000000300c387980 */ /* 0x000f62000c101d00 */
[----:B-1----:R-:W-:Y:S02]  /*a890*/  IMAD.U32 R7, RZ, RZ, UR5 ;  /* 0x00000005ff077e24 */ /* 0x002fe4000f8e00ff */
[----:B------:R-:W-:Y:S01]  /*a8a0*/  IMAD R0, R0, UR8, RZ ;  /* 0x0000000800007c24 */ /* 0x000fe2000f8e02ff */
[----:B------:R0:W5:Y:S01]  /*a8b0*/  LD.E.128 R52, desc[UR48][R10.64] ;  /* 0x000000300a347980 */ /* 0x000162000c101d00 */
[----:B------:R-:W-:-:S02]  /*a8c0*/  IMAD R5, R5, R4, R8 ;  /* 0x0000000405057224 */ /* 0x000fc400078e0208 */
[----:B------:R-:W-:Y:S01]  /*a8d0*/  IMAD.U32 R6, RZ, RZ, UR4 ;  /* 0x00000004ff067e24 */ /* 0x000fe2000f8e00ff */
[----:B------:R-:W-:Y:S01]  /*a8e0*/  @!PT LDS RZ, [RZ] ;  /* 0x00000000fffff984 */ /* 0x000fe20000000800 */
[----:B------:R-:W-:Y:S01]  /*a8f0*/  @!PT LDS RZ, [RZ] ;  /* 0x00000000fffff984 */ /* 0x000fe20000000800 */
[----:B------:R-:W-:Y:S01]  /*a900*/  @!PT LDS RZ, [RZ] ;  /* 0x00000000fffff984 */ /* 0x000fe20000000800 */
[----:B------:R-:W-:Y:S01]  /*a910*/  @!PT LDS RZ, [RZ] ;  /* 0x00000000fffff984 */ /* 0x000fe20000000800 */
[----:B------:R1:W-:Y:S06]  /*a920*/  MEMBAR.ALL.CTA ;  /* 0x0000000000007992 */ /* 0x0003ec0000008000 */
[----:B-1----:R-:W1:Y:S01]  /*a930*/  FENCE.VIEW.ASYNC.S ;  /* 0x00000000000073c6 */ /* 0x002e620000000000 */
[----:B------:R-:W-:Y:S01]  /*a940*/  IMAD.U32 R7, RZ, RZ, UR6 ;  /* 0x00000006ff077e24 */ /* 0x000fe2000f8e00ff */
[----:B------:R-:W-:Y:S01]  /*a950*/  ULDC.64 UR6, c[0x0][0xad8] ;  /* 0x0002b60000067ab9 */ /* 0x000fe20000000a00 */
[C---:B------:R-:W-:Y:S01]  /*a960*/  IMAD R9, R3.reuse, UR9, R0 ;  /* 0x0000000903097c24 */ /* 0x040fe2000f8e0200 */
[----:B------:R-:W-:Y:S01]  /*a970*/  SHF.R.S32.HI R0, RZ, 0x1f, R5 ;  /* 0x0000001fff007819 */ /* 0x000fe20000011405 */
[----:B------:R-:W-:Y:S01]  /*a980*/  IMAD.WIDE.U32 R6, R3, UR8, R6 ;  /* 0x0000000803067c25 */ /* 0x000fe2000f8e0006 */
[----:B------:R-:W-:-:S03]  /*a990*/  UIADD3 UR39, UR39, 0x29820, URZ ;  /* 0x0002982027277890 */ /* 0x000fc6000fffe03f */
[----:B------:R-:W-:Y:S01]  /*a9a0*/  IMAD R85, R85, 0x80, R22 ;  /* 0x0000008055557824 */ /* 0x000fe200078e0216 */
[----:B------:R-:W-:Y:S01]  /*a9b0*/  ULDC UR4, c[0x0][0xc] ;  /* 0x0000030000047ab9 */ /* 0x000fe20000000800 */
[----:B------:R-:W-:Y:S01]  /*a9c0*/  IMAD R0, R0, UR6, RZ ;  /* 0x0000000600007c24 */ /* 0x000fe2000f8e02ff */
[----:B------:R-:W-:Y:S01]  /*a9d0*/  UIADD3 UR51, UR51, 0x1, URZ ;  /* 0x0000000133337890 */ /* 0x000fe2000fffe03f */
[----:B------:R-:W-:Y:S01]  /*a9e0*/  IMAD.IADD R7, R7, 0x1, R9 ;  /* 0x0000000107077824 */ /* 0x000fe200078e0209 */
[----:B------:R-:W-:Y:S01]  /*a9f0*/  UMOV UR5, 0x1 ;  /* 0x0000000100057882 */ /* 0x000fe20000000000 */
[C---:B------:R-:W-:Y:S01]  /*aa00*/  IMAD R9, R5.reuse, UR7, R0 ;  /* 0x0000000705097c24 */ /* 0x040fe2000f8e0200 */
[----:B------:R-:W-:Y:S01]  /*aa10*/  ULDC.64 UR8, c[0x0][0xa80] ;  /* 0x0002a00000087ab9 */ /* 0x000fe20000000a00 */
[----:B------:R-:W-:Y:S01]  /*aa20*/  IMAD.WIDE.U32 R4, R5, UR6, R6 ;  /* 0x0000000605047c25 */ /* 0x000fe2000f8e0006 */
[----:B------:R-:W-:Y:S01]  /*aa30*/  ISETP.GE.AND P1, PT, R85, R68, PT ;  /* 0x000000445500720c */ /* 0x000fe20003f26270 */
[----:B------:R-:W-:-:S02]  /*aa40*/  UIADD3 UR41, UR4, UR41, URZ ;  /* 0x0000002904297290 */ /* 0x000fc4000fffe03f */
[----:B------:R-:W-:Y:S01]  /*aa50*/  UPRMT UR4, URZ, 0x654, UR39 ;  /* 0x000006543f047896 */ /* 0x000fe20008000027 */
[----:B------:R-:W-:Y:S01]  /*aa60*/  IMAD.IADD R5, R5, 0x1, R9 ;  /* 0x0000000105057824 */ /* 0x000fe200078e0209 */
[C---:B------:R-:W-:Y:S01]  /*aa70*/  LEA R0, P0, R4.reuse, UR8, 0x1 ;  /* 0x0000000804007c11 */ /* 0x040fe2000f8008ff */
[----:B------:R-:W-:Y:S01]  /*aa80*/  UPRMT UR39, UR5, 0x654, UR39 ;  /* 0x0000065405277896 */ /* 0x000fe20008000027 */
[----:B------:R-:W-:Y:S01]  /*aa90*/  VIADD R3, R85, 0x20 ;  /* 0x0000002055037836 */ /* 0x000fe20000000000 */
[----:B------:R-:W-:Y:S01]  /*aaa0*/  UISETP.NE.AND UP0, UPT, UR51, 0x2, UPT ;  /* 0x000000023300788c */ /* 0x000fe2000bf05270 */
[----:B0-----:R-:W-:-:S03]  /*aab0*/  LEA.HI.X R10, R4, UR9, R5, 0x1, P0 ;  /* 0x00000009040a7c11 */ /* 0x001fc600080f0c05 */
[----:B------:R-:W-:Y:S01]  /*aac0*/  USEL UR5, URZ, 0x1, UP0 ;  /* 0x000000013f057887 */ /* 0x000fe20008000000 */
[-C--:B------:R-:W-:Y:S01]  /*aad0*/  ISETP.GE.AND P3, PT, R3, R68.reuse, PT ;  /* 0x000000440300720c */ /* 0x080fe20003f66270 */
[----:B------:R-:W-:Y:S01]  /*aae0*/  VIADD R3, R85, 0x40 ;  /* 0x0000004055037836 */ /* 0x000fe20000000000 */
[----:B-1----:R-:W-:Y:S01]  /*aaf0*/  SYNCS.ARRIVE.TRANS64.RED.A1T0 RZ, [UR4], RZ ;  /* 0x000000ffffff79a7 */ /* 0x002fe20008100404 */
[----:B------:R-:W-:Y:S01]  /*ab00*/  USEL UR51, UR51, URZ, UP0 ;  /* 0x0000003f33337287 */ /* 0x000fe20008000000 */
[----:B------:R0:W1:Y:S01]  /*ab10*/  SHFL.IDX PT, R8, R0, RZ, 0x181f ;  /* 0x00181fff00087589 */ /* 0x00006200000e0000 */
[----:B------:R-:W-:Y:S01]  /*ab20*/  ULOP3.LUT UR43, UR43, UR5, URZ, 0x3c, !UPT ;  /* 0x000000052b2b7292 */ /* 0x000fe2000f8e3c3f */
[----:B------:R-:W-:Y:S02]  /*ab30*/  BSSY B0, `(.L_x_168) ;  /* 0x000000d000007945 */ /* 0x000fe40003800000 */
[----:B------:R0:W2:Y:S01]  /*ab40*/  SHFL.IDX PT, R9, R10, RZ, 0x181f ;  /* 0x00181fff0a097589 */ /* 0x0000a200000e0000 */
[----:B------:R-:W-:Y:S01]  /*ab50*/  SYNCS.ARRIVE.TRANS64.RED.A1T0 RZ, [UR39], RZ ;  /* 0x000000ffffff79a7 */ /* 0x000fe20008100427 */
[----:B------:R-:W-:Y:S01]  /*ab60*/  ISETP.GE.AND P0, PT, R3, R68, PT ;  /* 0x000000440300720c */ /* 0x000fe20003f06270 */
[----:B------:R-:W-:-:S12]  /*ab70*/  @P1 BRA `(.L_x_169) ;  /* 0x0000000000201947 */ /* 0x000fd80003800000 */
[----:B------:R-:W-:Y:S02]  /*ab80*/  ULDC UR4, c[0x0][0xac8] ;  /* 0x0002b20000047ab9 */ /* 0x000fe40000000800 */
[----:B------:R-:W-:Y:S02]  /*ab90*/  ISETP.GE.AND P2, PT, R18, UR4, PT ;  /* 0x0000000412007c0c */ /* 0x000fe4000bf46270 */
[----:B------:R-:W-:-:S11]  /*aba0*/  ISETP.GE.AND P1, PT, R17, UR4, PT ;  /* 0x0000000411007c0c */ /* 0x000fd6000bf26270 */
[C---:B-1----:R-:W-:Y:S02]  /*abb0*/  @!P2 LEA R6, P4, R18.reuse, R8, 0x1 ;  /* 0x000000081206a211 */ /* 0x042fe400078808ff */
[----:B--2---:R-:W-:Y:S02]  /*abc0*/  @!P1 IMAD.WIDE R4, R17, 0x2, R8 ;  /* 0x0000000211049825 */ /* 0x004fe400078e0208 */
[----:B------:R-:W-:-:S03]  /*abd0*/  @!P2 LEA.HI.X R7, R18, R9, R193, 0x1, P4 ;  /* 0x000000091207a211 */ /* 0x000fc600020f0cc1 */
[----:B-----5:R3:W-:Y:S04]  /*abe0*/  @!P1 ST.E.128 desc[UR48][R4.64], R48 ;  /* 0x0000003004009985 */ /* 0x0207e8000c101d30 */
[----:B------:R3:W-:Y:S02]  /*abf0*/  @!P2 ST.E.128 desc[UR48][R6.64], R56 ;  /* 0x000000380600a985 */ /* 0x0007e4000c101d30 */
.L_x_169:
[----:B------:R-:W-:Y:S05]  /*ac00*/  BSYNC B0 ;  /* 0x0000000000007941 */ /* 0x000fea0003800000 */
.L_x_168:
[----:B--2---:R2:W4:Y:S01]  /*ac10*/  SHFL.IDX PT, R9, R10, 0x1, 0x181f ;  /* 0x00381f000a097f89 */ /* 0x00452200000e0000 */
[----:B------:R-:W-:Y:S03]  /*ac20*/  BSSY B0, `(.L_x_170) ;  /* 0x000000b000007945 */ /* 0x000fe60003800000 */
[----:B-1----:R2:W1:Y:S01]  /*ac30*/  SHFL.IDX PT, R8, R0, 0x1, 0x181f ;  /* 0x00381f0000087f89 */ /* 0x00246200000e0000 */
[----:B------:R-:W-:Y:S05]  /*ac40*/  @P3 BRA `(.L_x_171) ;  /* 0x0000000000203947 */ /* 0x000fea0003800000 */
[----:B------:R-:W-:Y:S02]  /*ac50*/  ULDC UR4, c[0x0][0xac8] ;  /* 0x0002b20000047ab9 */ /* 0x000fe40000000800 */
[----:B------:R-:W-:Y:S02]  /*ac60*/  ISETP.GE.AND P3, PT, R18, UR4, PT ;  /* 0x0000000412007c0c */ /* 0x000fe4000bf66270 */
[----:B------:R-:W-:-:S11]  /*ac70*/  ISETP.GE.AND P2, PT, R17, UR4, PT ;  /* 0x0000000411007c0c */ /* 0x000fd6000bf46270 */
[C---:B-1-3--:R-:W-:Y:S02]  /*ac80*/  @!P3 LEA R6, P1, R18.reuse, R8, 0x1 ;  /* 0x000000081206b211 */ /* 0x04afe400078208ff */
[----:B----4-:R-:W-:Y:S02]  /*ac90*/  @!P2 IMAD.WIDE R4, R17, 0x2, R8 ;  /* 0x000000021104a825 */ /* 0x010fe400078e0208 */
[----:B------:R-:W-:-:S03]  /*aca0*/  @!P3 LEA.HI.X R7, R18, R9, R193, 0x1, P1 ;  /* 0x000000091207b211 */ /* 0x000fc600008f0cc1 */
[----:B-----5:R1:W-:Y:S04]  /*acb0*/  @!P2 ST.E.128 desc[UR48][R4.64], R44 ;  /* 0x0000002c0400a985 */ /* 0x0203e8000c101d30 */
[----:B------:R1:W-:Y:S02]  /*acc0*/  @!P3 ST.E.128 desc[UR48][R6.64], R52 ;  /* 0x000000340600b985 */ /* 0x0003e4000c101d30 */
.L_x_171:
[----:B------:R-:W-:Y:S05]  /*acd0*/  BSYNC B0 ;  /* 0x0000000000007941 */ /* 0x000fea0003800000 */
.L_x_170:
[----:B----4-:R4:W0:Y:S01]  /*ace0*/  SHFL.IDX PT, R9, R10, 0x2, 0x181f ;  /* 0x00581f000a097f89 */ /* 0x01082200000e0000 */
[----:B------:R-:W-:Y:S03]  /*acf0*/  BSSY B0, `(.L_x_172) ;  /* 0x000000b000007945 */ /* 0x000fe60003800000 */
[----:B-1----:R4:W1:Y:S01]  /*ad00*/  SHFL.IDX PT, R8, R0, 0x2, 0x181f ;  /* 0x00581f0000087f89 */ /* 0x00286200000e0000 */
[----:B------:R-:W-:Y:S05]  /*ad10*/  @P0 BRA `(.L_x_173) ;  /* 0x0000000000200947 */ /* 0x000fea0003800000 */
[----:B------:R-:W-:Y:S02]  /*ad20*/  ULDC UR4, c[0x0][0xac8] ;  /* 0x0002b20000047ab9 */ /* 0x000fe40000000800 */
[----:B------:R-:W-:Y:S02]  /*ad30*/  ISETP.GE.AND P2, PT, R18, UR4, PT ;  /* 0x0000000412007c0c */ /* 0x000fe4000bf46270 */
[----:B------:R-:W-:-:S11]  /*ad40*/  ISETP.GE.AND P1, PT, R17, UR4, PT ;  /* 0x0000000411007c0c */ /* 0x000fd6000bf26270 */
[C---:B-1-3--:R-:W-:Y:S02]  /*ad50*/  @!P2 LEA R6, P0, R18.reuse, R8, 0x1 ;  /* 0x000000081206a211 */ /* 0x04afe400078008ff */
[----:B0-----:R-:W-:Y:S02]  /*ad60*/  @!P1 IMAD.WIDE R4, R17, 0x2, R8 ;  /* 0x0000000211049825 */ /* 0x001fe400078e0208 */
[----:B------:R-:W-:-:S03]  /*ad70*/  @!P2 LEA.HI.X R7, R18, R9, R193, 0x1, P0 ;  /* 0x000000091207a211 */ /* 0x000fc600000f0cc1 */
[----:B-----5:R0:W-:Y:S04]  /*ad80*/  @!P1 ST.E.128 desc[UR48][R4.64], R32 ;  /* 0x0000002004009985 */ /* 0x0201e8000c101d30 */
[----:B------:R0:W-:Y:S02]  /*ad90*/  @!P2 ST.E.128 desc[UR48][R6.64], R40 ;  /* 0x000000280600a985 */ /* 0x0001e4000c101d30 */
.L_x_173:
[----:B------:R-:W-:Y:S05]  /*ada0*/  BSYNC B0 ;  /* 0x0000000000007941 */ /* 0x000fea0003800000 */
.L_x_172:
        /* <DEDUP_REMOVED lines=10> */
[C---:B0--3--:R-:W-:Y:S02]  /*ae50*/  @!P2 LEA R6, P0, R18.reuse, R8, 0x1 ;  /* 0x000000081206a211 */ /* 0x049fe400078008ff */
[----:B------:R-:W-:Y:S02]  /*ae60*/  @!P1 IMAD.WIDE R4, R17, 0x2, R8 ;  /* 0x0000000211049825 */ /* 0x000fe400078e0208 */
[----:B------:R-:W-:-:S03]  /*ae70*/  @!P2 LEA.HI.X R7, R18, R9, R193, 0x1, P0 ;  /* 0x000000091207a211 */ /* 0x000fc600000f0cc1 */
[----:B-----5:R1:W-:Y:S04]  /*ae80*/  @!P1 ST.E.128 desc[UR48][R4.64], R28 ;  /* 0x0000001c04009985 */ /* 0x0203e8000c101d30 */
[----:B------:R1:W-:Y:S02]  /*ae90*/  @!P2 ST.E.128 desc[UR48][R6.64], R36 ;  /* 0x000000240600a985 */ /* 0x0003e4000c101d30 */
.L_x_175:
[----:B------:R-:W-:Y:S05]  /*aea0*/  BSYNC B0 ;  /* 0x0000000000007941 */ /* 0x000fea0003800000 */
.L_x_174:
[----:B--2-4-:R-:W2:Y:S02]  /*aeb0*/  LDC R0, c[0x0][0xc34] ;  /* 0x00030d00ff007b82 */ /* 0x014ea40000000800 */
[----:B--2---:R-:W-:-:S13]  /*aec0*/  ISETP.LE.AND P0, PT, R0, UR41, PT ;  /* 0x0000002900007c0c */ /* 0x004fda000bf03270 */
[----:B------:R-:W-:Y:S05]  /*aed0*/  @!P0 BRA `(.L_x_176) ;  /* 0xffffff6000f88947 */ /* 0x000fea000383ffff */
[----:B------:R-:W-:Y:S05]  /*aee0*/  EXIT ;  /* 0x000000000000794d */ /* 0x000fea0003800000 */
.L_x_142:
[----:B------:R-:W-:-:S08]  /*aef0*/  NOP ;  /* 0x0000000000007918 */ /* 0x000fd00000000000 */
[----:B-1----:R-:W0:-:S00]  /*af00*/  USETMAXREG.DEALLOC.CTAPOOL 0x18 ;  /* 0x00000018000079c8 */ /* 0x002e0000080e0500 */
[----:B0-----:R-:W0:Y:S01]  /*af10*/  LDC R2, c[0x0][0xc34] ;  /* 0x00030d00ff027b82 */ /* 0x001e220000000800 */
[----:B------:R-:W-:Y:S01]  /*af20*/  IMAD.MOV.U32 R0, RZ, RZ, 0x1 ;  /* 0x00000001ff007424 */ /* 0x000fe200078e00ff */
[----:B------:R-:W-:Y:S01]  /*af30*/  UMOV UR46, 0x1 ;  /* 0x00000001002e7882 */ /* 0x000fe20000000000 */
[----:B------:R-:W-:-:S03]  /*af40*/  IMAD.MOV.U32 R17, RZ, RZ, RZ ;  /* 0x000000ffff117224 */ /* 0x000fc600078e00ff */
[----:B------:R1:W-:Y:S01]  /*af50*/  STL [R1], R0 ;  /* 0x0000000001007387 */ /* 0x0003e20000100800 */
[----:B0-----:R-:W-:-:S13]  /*af60*/  ISETP.LE.AND P0, PT, R2, UR50, PT ;  /* 0x0000003202007c0c */ /* 0x001fda000bf03270 */
[----:B-1----:R-:W-:Y:S05]  /*af70*/  @P0 BRA `(.L_x_177) ;  /* 0x0000003400300947 */ /* 0x002fea0003800000 */
[----:B------:R-:W0:Y:S01]  /*af80*/  S2R R4, SR_TID.X ;  /* 0x0000000000047919 */ /* 0x000e220000002100 */
[----:B------:R-:W1:Y:S01]  /*af90*/  S2UR UR4, SR_CgaCtaId ;  /* 0x00000000000479c3 */ /* 0x000e620000008800 */
[----:B------:R-:W-:Y:S01]  /*afa0*/  UMOV UR41, 0x400 ;  /* 0x0000040000297882 */ /* 0x000fe20000000000 */
[----:B------:R-:W-:Y:S01]  /*afb0*/  LOP3.LUT R19, R19, 0xfffffffe, RZ, 0xc0, !PT ;  /* 0xfffffffe13137812 */ /* 0x000fe200078ec0ff */
        /* <DEDUP_REMOVED lines=12> */
[----:B------:R-:W-:-:S02]  /*b080*/  LOP3.LUT R0, R2, 0x1b0, RZ, 0xc0, !PT ;  /* 0x000001b002007812 */ /* 0x000fc400078ec0ff */
[----:B------:R-:W-:Y:S02]  /*b090*/  LOP3.LUT P0, RZ, R4, 0x1f, RZ, 0xc0, !PT ;  /* 0x0000001f04ff7812 */ /* 0x000fe4000780c0ff */
[----:B------:R-:W-:Y:S01]  /*b0a0*/  LOP3.LUT R9, R0, 0x30, R3, 0x78, !PT ;  /* 0x0000003000097812 */ /* 0x000fe200078e7803 */
[----:B------:R-:W-:Y:S01]  /*b0b0*/  IMAD.SHL.U32 R0, R4, 0x20, RZ ;  /* 0x0000002004007824 */ /* 0x000fe200078e00ff */
[----:B------:R-:W-:Y:S02]  /*b0c0*/  SHF.R.U32.HI R6, RZ, 0x5, R10 ;  /* 0x00000005ff067819 */ /* 0x000fe4000001160a */
[----:B------:R-:W-:Y:S02]  /*b0d0*/  ISETP.NE.AND P2, PT, R10, RZ, PT ;  /* 0x000000ff0a00720c */ /* 0x000fe40003f45270 */
[----:B------:R-:W-:Y:S01]  /*b0e0*/  LOP3.LUT R3, R0, 0x80, RZ, 0xc0, !PT ;  /* 0x0000008000037812 */ /* 0x000fe200078ec0ff */
[----:B------:R-:W-:Y:S01]  /*b0f0*/  IMAD.SHL.U32 R7, R6, 0x200, RZ ;  /* 0x0000020006077824 */ /* 0x000fe200078e00ff */
[----:B------:R-:W-:-:S02]  /*b100*/  ISETP.NE.OR P0, PT, R10, RZ, !P0 ;  /* 0x000000ff0a00720c */ /* 0x000fc40004705670 */
[----:B------:R-:W-:Y:S01]  /*b110*/  LOP3.LUT R3, R3, 0x10, R4, 0xf8, !PT ;  /* 0x0000001003037812 */ /* 0x000fe200078ef804 */
[----:B------:R-:W-:-:S03]  /*b120*/  IMAD.SHL.U32 R4, R4, 0x80, RZ ;  /* 0x0000008004047824 */ /* 0x000fc600078e00ff */
[----:B------:R-:W-:Y:S02]  /*b130*/  LOP3.LUT R8, R3, 0x10, R8, 0x78, !PT ;  /* 0x0000001003087812 */ /* 0x000fe400078e7808 */
[----:B------:R-:W-:Y:S02]  /*b140*/  LOP3.LUT R3, R4, 0x380, RZ, 0xc0, !PT ;  /* 0x0000038004037812 */ /* 0x000fe400078ec0ff */
[----:B------:R-:W-:-:S03]  /*b150*/  @P2 LOP3.LUT R19, R19, 0x1, RZ, 0xfc, !PT ;  /* 0x0000000113132812 */ /* 0x000fc600078efcff */
[----:B------:R-:W-:Y:S01]  /*b160*/  IMAD R5, R6, 0x10, R3 ;  /* 0x0000001006057824 */ /* 0x000fe200078e0203 */
[C---:B------:R-:W-:Y:S02]  /*b170*/  LOP3.LUT R6, R7.reuse, 0x40, R2, 0xf8, !PT ;  /* 0x0000004007067812 */ /* 0x040fe400078ef802 */
[----:B------:R-:W-:Y:S02]  /*b180*/  LOP3.LUT R7, R7, 0x60, R0, 0xf8, !PT ;  /* 0x0000006007077812 */ /* 0x000fe400078ef800 */
[----:B------:R-:W-:Y:S02]  /*b190*/  LOP3.LUT R5, R5, 0x70, R2, 0x78, !PT ;  /* 0x0000007005057812 */ /* 0x000fe400078e7802 */
[----:B------:R-:W-:Y:S02]  /*b1a0*/  LOP3.LUT R7, R7, 0x100, R0, 0xf8, !PT ;  /* 0x0000010007077812 */ /* 0x000fe400078ef800 */
[----:B------:R-:W-:Y:S02]  /*b1b0*/  LOP3.LUT R5, R5, 0xc00, R4, 0xf8, !PT ;  /* 0x00000c0005057812 */ /* 0x000fe400078ef804 */
[----:B------:R-:W-:-:S02]  /*b1c0*/  LOP3.LUT R4, R7, R8, RZ, 0xfc, !PT ;  /* 0x0000000807047212 */ /* 0x000fc400078efcff */
[----:B------:R-:W-:Y:S01]  /*b1d0*/  LOP3.LUT R3, R6, R9, RZ, 0xfc, !PT ;  /* 0x0000000906037212 */ /* 0x000fe200078efcff */
[----:B------:R0:W-:Y:S01]  /*b1e0*/  STL [R1+0x18], R5 ;  /* 0x0000180501007387 */ /* 0x0001e20000100800 */
[----:B------:R-:W-:Y:S02]  /*b1f0*/  LOP3.LUT R19, R19, 0xfffffffd, RZ, 0xc0, !PT ;  /* 0xfffffffd13137812 */ /* 0x000fe400078ec0ff */
[----:B------:R-:W-:Y:S01]  /*b200*/  LOP3.LUT R2, R2, 0x30, RZ, 0xc0, !PT ;  /* 0x0000003002027812 */ /* 0x000fe200078ec0ff */
[----:B------:R1:W-:Y:S01]  /*b210*/  STL [R1+0x14], R4 ;  /* 0x0000140401007387 */ /* 0x0003e20000100800 */
[----:B------:R-:W-:Y:S02]  /*b220*/  @P0 LOP3.LUT R19, R19, 0x2, RZ, 0xfc, !PT ;  /* 0x0000000213130812 */ /* 0x000fe400078efcff */
[----:B0-----:R-:W-:Y:S01]  /*b230*/  SHF.R.U32.HI R5, RZ, 0x2, R10 ;  /* 0x00000002ff057819 */ /* 0x001fe2000001160a */
[----:B-1----:R-:W-:-:S03]  /*b240*/  IMAD.MOV.U32 R4, RZ, RZ, 0x40 ;  /* 0x00000040ff047424 */ /* 0x002fc600078e00ff */
[----:B------:R-:W-:Y:S01]  /*b250*/  LOP3.LUT R5, R5, 0x60, R0, 0xf8, !PT ;  /* 0x0000006005057812 */ /* 0x000fe200078ef800 */
[----:B------:R-:W-:Y:S01]  /*b260*/  VIADD R0, R3, UR41 ;  /* 0x0000002903007c36 */ /* 0x000fe20008000000 */
[----:B------:R-:W-:Y:S02]  /*b270*/  LOP3.LUT R3, R2, 0x40, RZ, 0xfc, !PT ;  /* 0x0000004002037812 */ /* 0x000fe400078efcff */
[----:B------:R-:W-:-:S05]  /*b280*/  SEL R4, R4, 0xffffffc0, !P1 ;  /* 0xffffffc004047807 */ /* 0x000fca0004800000 */
[----:B------:R0:W-:Y:S04]  /*b290*/  STL [R1+0x1c], R4 ;  /* 0x00001c0401007387 */ /* 0x0001e80000100800 */
[----:B------:R1:W-:Y:S01]  /*b2a0*/  STL [R1+0x20], R0 ;  /* 0x0000200001007387 */ /* 0x0003e20000100800 */
[----:B0-----:R-:W-:Y:S01]  /*b2b0*/  IMAD.MOV.U32 R4, RZ, RZ, 0x1 ;  /* 0x00000001ff047424 */ /* 0x001fe200078e00ff */
[----:B-1----:R-:W-:-:S04]  /*b2c0*/  LOP3.LUT R0, R2, 0x80, RZ, 0xfc, !PT ;  /* 0x0000008002007812 */ /* 0x002fc800078efcff */
[----:B------:R0:W-:Y:S03]  /*b2d0*/  STL [R1], R4 ;  /* 0x0000000401007387 */ /* 0x0001e60000100800 */
.L_x_230:
        /* <DEDUP_REMOVED lines=29> */
[----:B-12---:R-:W-:Y:S11]  /*b4b0*/  @!P0 BRA `(.L_x_178) ;  /* 0x0000000000408947 */ /* 0x006ff60003800000 */
        /* <DEDUP_REMOVED lines=16> */
.L_x_178:
[----:B------:R-:W-:Y:S01]  /*b5c0*/  UIADD3 UR4, UR41, 0xa400, URZ ;  /* 0x0000a40029047890 */ /* 0x000fe2000fffe03f */
[----:B------:R-:W-:-:S05]  /*b5d0*/  LOP3.LUT R19, R19, 0xfffffffb, RZ, 0xc0, !PT ;  /* 0xfffffffb13137812 */ /* 0x000fca00078ec0ff */
[----:B------:R-:W-:-:S05]  /*b5e0*/  IMAD.U32 R16, RZ, RZ, UR4 ;  /* 0x00000004ff107e24 */ /* 0x000fca000f8e00ff */
[----:B------:R-:W-:-:S13]  /*b5f0*/  LOP3.LUT P0, RZ, R16, 0x3ff, RZ, 0xc0, !PT ;  /* 0x000003ff10ff7812 */ /* 0x000fda000780c0ff */
[----:B------:R-:W-:Y:S01]  /*b600*/  @P0 LOP3.LUT R19, R19, 0x4, RZ, 0xfc, !PT ;  /* 0x0000000413130812 */ /* 0x000fe200078efcff */
[----:B------:R-:W-:Y:S06]  /*b610*/  @!P0 BRA `(.L_x_179) ;  /* 0x0000000000408947 */ /* 0x000fec0003800000 */
        /* <DEDUP_REMOVED lines=16> */
.L_x_179:
        /* <DEDUP_REMOVED lines=20> */
.L_x_180:
        /* <DEDUP_REMOVED lines=18> */
.L_x_181:
[----:B------:R-:W-:Y:S01]  /*b980*/  ULDC.64 UR4, c[0x0][0x9f8] ;  /* 0x00027e0000047ab9 */ /* 0x000fe20000000a00 */
[----:B------:R-:W-:Y:S01]  /*b990*/  IMAD.U32 R0, RZ, RZ, UR44 ;  /* 0x0000002cff007e24 */ /* 0x000fe2000f8e00ff */
[----:B------:R-:W-:-:S04]  /*b9a0*/  UISETP.NE.U32.AND UP0, UPT, UR4, URZ, UPT ;  /* 0x0000003f0400728c */ /* 0x000fc8000bf05070 */
[----:B------:R-:W-:-:S06]  /*b9b0*/  UISETP.NE.AND.EX UP0, UPT, UR5, URZ, UPT, UP0 ;  /* 0x0000003f0500728c */ /* 0x000fcc000bf05300 */
[----:B------:R-:W-:-:S05]  /*b9c0*/  PLOP3.LUT P0, PT, PT, PT, UP0, 0x80, 0x0 ;  /* 0x000000000000781c */ /* 0x000fca0003f0f008 */
[----:B------:R-:W-:Y:S02]  /*b9d0*/  @UP0 ULDC.64 UR4, c[0x0][0x9f8] ;  /* 0x00027e0000040ab9 */ /* 0x000fe40000000a00 */
[----:B------:R-:W-:-:S06]  /*b9e0*/  @UP0 UIMAD.WIDE UR4, UR44, 0x4, UR4 ;  /* 0x000000042c0408a5 */ /* 0x000fcc000f8e0204 */
[----:B------:R-:W-:Y:S02]  /*b9f0*/  IMAD.U32 R2, RZ, RZ, UR4 ;  /* 0x00000004ff027e24 */ /* 0x000fe4000f8e00ff */
[----:B------:R-:W-:-:S05]  /*ba00*/  IMAD.U32 R3, RZ, RZ, UR5 ;  /* 0x00000005ff037e24 */ /* 0x000fca000f8e00ff */
[----:B------:R1:W2:Y:S01]  /*ba10*/  @P0 LDG.E R0, desc[UR48][R2.64] ;  /* 0x0000003002000981 */ /* 0x0002a2000c1e1900 */
[----:B------:R-:W-:Y:S01]  /*ba20*/  UMOV UR4, 0xffffffff ;  /* 0xffffffff00047882 */ /* 0x000fe20000000000 */
[----:B------:R-:W-:Y:S01]  /*ba30*/  LOP3.LUT R19, R19, 0xfffffffb, RZ, 0xc0, !PT ;  /* 0xfffffffb13137812 */ /* 0x000fe200078ec0ff */
[----:B------:R-:W3:Y:S01]  /*ba40*/  S2R R18, SR_TID.X ;  /* 0x0000000000127919 */ /* 0x000ee20000002100 */
[----:B-1----:R-:W1:Y:S02]  /*ba50*/  LDC.64 R2, c[0x0][0x418] ;  /* 0x00010600ff027b82 */ /* 0x002e640000000a00 */
[----:B-1----:R-:W-:Y:S02]  /*ba60*/  ISETP.NE.U32.AND P0, PT, R2, RZ, PT ;  /* 0x000000ff0200720c */ /* 0x002fe40003f05070 */
[----:B---3--:R-:W-:Y:S02]  /*ba70*/  SHF.R.U32.HI R18, RZ, 0x5, R18 ;  /* 0x00000005ff127819 */ /* 0x008fe40000011612 */
[----:B------:R-:W-:-:S02]  /*ba80*/  ISETP.NE.AND.EX P1, PT, R3, RZ, PT, P0 ;  /* 0x000000ff0300720c */ /* 0x000fc40003f25300 */
[----:B------:R-:W-:-:S11]  /*ba90*/  LOP3.LUT R18, R18, 0x3, RZ, 0xc0, !PT ;  /* 0x0000000312127812 */ /* 0x000fd600078ec0ff */
[----:B------:R-:W-:Y:S02]  /*baa0*/  @P1 LOP3.LUT R19, R19, 0x4, RZ, 0xfc, !PT ;  /* 0x0000000413131812 */ /* 0x000fe400078efcff */
[----:B--2---:R-:W-:Y:S01]  /*bab0*/  SHF.R.S32.HI R9, RZ, 0x1f, R0 ;  /* 0x0000001fff097819 */ /* 0x004fe20000011400 */
[----:B------:R1:W-:Y:S01]  /*bac0*/  STL [R1+0x4], R0 ;  /* 0x0000040001007387 */ /* 0x0003e20000100800 */
[----:B------:R-:W-:-:S03]  /*bad0*/  SEL R16, R0, RZ, !P1 ;  /* 0x000000ff00107207 */ /* 0x000fc60004800000 */
[----:B------:R1:W-:Y:S01]  /*bae0*/  STL [R1+0x8], R9 ;  /* 0x0000080901007387 */ /* 0x0003e20000100800 */
[----:B------:R-:W-:Y:S05]  /*baf0*/  BRA.DIV UR4, `(.L_x_182) ;  /* 0x0000002e04a47947 */ /* 0x000fea000b800000 */
[----:B------:R2:W3:Y:S02]  /*bb00*/  SHFL.IDX PT, R14, R18, RZ, 0x1f ;  /* 0x00001fff120e7589 */ /* 0x0004e400000e0000 */
.L_x_246:
[----:B---3--:R-:W-:Y:S02]  /*bb10*/  ISETP.NE.AND P0, PT, R14, RZ, PT ;  /* 0x000000ff0e00720c */ /* 0x008fe40003f05270 */
[----:B------:R-:W-:Y:S02]  /*bb20*/  PLOP3.LUT P2, PT, PT, PT, PT, 0x8, 0x0 ;  /* 0x000000000000781c */ /* 0x000fe40003f4e170 */
[----:B------:R-:W-:-:S11]  /*bb30*/  LOP3.LUT R19, R19, 0xfffffff7, RZ, 0xc0, !PT ;  /* 0xfffffff713137812 */ /* 0x000fd600078ec0ff */
[----:B------:R-:W-:Y:S01]  /*bb40*/  @P2 LOP3.LUT R19, R19, 0x8, RZ, 0xfc, !PT ;  /* 0x0000000813132812 */ /* 0x000fe200078efcff */
[----:B------:R-:W-:Y:S06]  /*bb50*/  @P0 BRA `(.L_x_183) ;  /* 0x0000000400c40947 */ /* 0x000fec0003800000 */
[----:B------:R-:W-:-:S06]  /*bb60*/  UIADD3 UR4, UR39, -0x1, URZ ;  /* 0xffffffff27047890 */ /* 0x000fcc000fffe03f */
[----:B------:R-:W-:Y:S01]  /*bb70*/  IMAD.U32 R6, RZ, RZ, UR4 ;  /* 0x00000004ff067e24 */ /* 0x000fe2000f8e00ff */
[----:B------:R-:W-:-:S03]  /*bb80*/  UMOV UR4, 0xffffffff ;  /* 0xffffffff00047882 */ /* 0x000fc60000000000 */
[----:B------:R-:W-:Y:S05]  /*bb90*/  BRA.DIV UR4, `(.L_x_184) ;  /* 0x0000002e049c7947 */ /* 0x000fea000b800000 */
[----:B------:R-:W-:-:S13]  /*bba0*/  ELECT P6, URZ, PT ;  /* 0x00000000003f782f */ /* 0x000fda00038c0000 */
.L_x_249:
[----:B------:R-:W-:Y:S05]  /*bbb0*/  @!P6 BRA `(.L_x_183) ;  /* 0x0000000400ace947 */ /* 0x000fea0003800000 */
[----:B------:R-:W-:Y:S05]  /*bbc0*/  @!P1 BRA `(.L_x_185) ;  /* 0x0000000000449947 */ /* 0x000fea0003800000 */
        /* <DEDUP_REMOVED lines=16> */
[----:B-1----:R3:W5:Y:S04]  /*bcd0*/  LDG.E R0, desc[UR48][R2.64] ;  /* 0x0000003002007981 */ /* 0x002768000c1e1900 */
.L_x_185:
[----:B---3--:R-:W3:Y:S01]  /*bce0*/  LDL R3, [R1] ;  /* 0x0000000001037983 */ /* 0x008ee20000100800 */
[----:B------:R-:W-:Y:S02]  /*bcf0*/  LEA R2, R17, UR41, 0x3 ;  /* 0x0000002911027c11 */ /* 0x000fe4000f8e18ff */
[----:B---3--:R-:W-:-:S04]  /*bd00*/  SHF.L.U32 R3, R3, 0x1f, RZ ;  /* 0x0000001f03037819 */ /* 0x008fc800000006ff */
[----:B------:R-:W3:Y:S02]  /*bd10*/  SYNCS.PHASECHK.TRANS64.TRYWAIT P0, [R2+URZ+0x29880], R3 ;  /* 0x02988003020075a7 */ /* 0x000ee4000800017f */
[----:B---3--:R-:W-:Y:S05]  /*bd20*/  @!P0 BRA `(.L_x_186) ;  /* 0x0000002c00588947 */ /* 0x008fea0003800000 */
.L_x_250:
[----:B0-----:R-:W0:Y:S01]  /*bd30*/  S2R R4, SR_TID.X ;  /* 0x0000000000047919 */ /* 0x001e220000002100 */
[----:B------:R-:W-:Y:S01]  /*bd40*/  UPRMT UR4, UR47, 0x9910, URZ ;  /* 0x000099102f047896 */ /* 0x000fe2000800003f */
[----:B0-----:R-:W-:-:S04]  /*bd50*/  LOP3.LUT R4, R4, 0x7f, RZ, 0xc0, !PT ;  /* 0x0000007f04047812 */ /* 0x001fc800078ec0ff */
[----:B------:R-:W-:-:S13]  /*bd60*/  ISETP.NE.AND P0, PT, R4, RZ, PT ;  /* 0x000000ff0400720c */ /* 0x000fda0003f05270 */
[----:B------:R-:W-:-:S04]  /*bd70*/  @!P0 IMAD.MOV.U32 R4, RZ, RZ, 0x5000 ;  /* 0x00005000ff048424 */ /* 0x000fc800078e00ff */
[----:B------:R0:W-:Y:S02]  /*bd80*/  @!P0 SYNCS.ARRIVE.TRANS64 RZ, [R2+URZ+0x29870], R4 ;  /* 0x0298700402ff89a7 */ /* 0x0001e4000800003f */
[----:B0-----:R-:W-:-:S05]  /*bd90*/  IMAD.U32 R4, RZ, RZ, UR4 ;  /* 0x00000004ff047e24 */ /* 0x001fca000f8e00ff */
[----:B------:R-:W-:-:S13]  /*bda0*/  ISETP.NE.AND P1, PT, R4, 0x2, PT ;  /* 0x000000020400780c */ /* 0x000fda0003f25270 */
[----:B------:R-:W-:Y:S05]  /*bdb0*/  @P1 BRA `(.L_x_187) ;  /* 0x0000000000041947 */ /* 0x000fea0003800000 */
[----:B------:R-:W-:Y:S01]  /*bdc0*/  BPT.TRAP 0x1 ;  /* 0x000000040000795c */ /* 0x000fe20000300000 */
.L_x_187:
[----:B------:R-:W-:-:S13]  /*bdd0*/  LOP3.LUT P0, RZ, R19, 0x2, RZ, 0xc0, !PT ;  /* 0x0000000213ff7812 */ /* 0x000fda000780c0ff */
[----:B------:R-:W-:Y:S05]  /*bde0*/  @P0 BRA `(.L_x_188) ;  /* 0x0000000000040947 */ /* 0x000fea0003800000 */
[----:B------:R-:W-:Y:S01]  /*bdf0*/  BPT.TRAP 0x1 ;  /* 0x000000040000795c */ /* 0x000fe20000300000 */
.L_x_188:
[----:B------:R-:W0:Y:S01]  /*be00*/  S2R R4, SR_CgaCtaId ;  /* 0x0000000000047919 */ /* 0x000e220000008800 */
[----:B------:R-:W-:Y:S01]  /*be10*/  R2UR UR33, R2 ;  /* 0x00000000022172ca */ /* 0x000fe200000e0000 */
[----:B------:R-:W-:Y:S01]  /*be20*/  UIADD3 UR4, UP0, UR52, 0x470, URZ ;  /* 0x0000047034047890 */ /* 0x000fe2000ff1e03f */
[----:B-----5:R-:W-:Y:S01]  /*be30*/  R2UR UR37, R0 ;  /* 0x00000000002572ca */ /* 0x020fe200000e0000 */
[----:B------:R-:W4:Y:S01]  /*be40*/  S2R R5, SR_CgaCtaId ;  /* 0x0000000000057919 */ /* 0x000f220000008800 */
[----:B------:R-:W-:Y:S01]  /*be50*/  UMOV UR6, 0x30000 ;  /* 0x0003000000067882 */ /* 0x000fe20000000000 */
[----:B------:R-:W-:Y:S01]  /*be60*/  UIADD3.X UR5, URZ, UR53, URZ, UP0, !UPT ;  /* 0x000000353f057290 */ /* 0x000fe200087fe43f */
[----:B------:R-:W-:Y:S01]  /*be70*/  UMOV UR8, 0x0 ;  /* 0x0000000000087882 */ /* 0x000fe20000000000 */
[----:B------:R-:W-:Y:S01]  /*be80*/  UMOV UR9, 0x14f00000 ;  /* 0x14f0000000097882 */ /* 0x000fe20000000000 */
[----:B------:R-:W-:-:S05]  /*be90*/  UMOV UR34, URZ ;  /* 0x0000003f00227c82 */ /* 0x000fca0008000000 */
[----:B------:R-:W-:Y:S01]  /*bea0*/  UIADD3 UR33, UR33, 0x29870, URZ ;  /* 0x0002987021217890 */ /* 0x000fe2000fffe03f */
[----:B0-----:R-:W-:Y:S02]  /*beb0*/  LOP3.LUT R4, R4, 0x1, RZ, 0xc0, !PT ;  /* 0x0000000104047812 */ /* 0x001fe400078ec0ff */
[----:B----4-:R-:W-:-:S03]  /*bec0*/  LOP3.LUT R5, R5, 0x1, RZ, 0xc0, !PT ;  /* 0x0000000105057812 */ /* 0x010fc600078ec0ff */
[----:B------:R-:W-:-:S04]  /*bed0*/  IMAD R4, R4, 0x2800, RZ ;  /* 0x0000280004047824 */ /* 0x000fc800078e02ff */
[----:B------:R-:W-:Y:S02]  /*bee0*/  IMAD R4, R17, 0x5000, R4 ;  /* 0x0000500011047824 */ /* 0x000fe400078e0204 */
[----:B------:R-:W-:-:S03]  /*bef0*/  IMAD R5, R5, 0x50, RZ ;  /* 0x0000005005057824 */ /* 0x000fc600078e02ff */
[----:B------:R-:W-:Y:S01]  /*bf00*/  R2UR UR32, R4 ;  /* 0x00000000042072ca */ /* 0x000fe200000e0000 */
[----:B------:R-:W-:-:S05]  /*bf10*/  IMAD R6, R6, 0xa0, R5 ;  /* 0x000000a006067824 */ /* 0x000fca00078e0205 */
[----:B------:R-:W-:-:S07]  /*bf20*/  R2UR UR35, R6 ;  /* 0x00000000062372ca */ /* 0x000fce00000e0000 */
[----:B------:R-:W-:-:S09]  /*bf30*/  UIADD3 UR32, UR41, 0xa400, UR32 ;  /* 0x0000a40029207890 */ /* 0x000fd2000fffe020 */
[----:B------:R0:W-:Y:S01]  /*bf40*/  UTMALDG.4D.MULTICAST [UR32], [UR4], UR6, desc[UR8] ;  /* 0x00000820040073b4 */ /* 0x0001e20008019806 */
[----:B------:R-:W4:Y:S02]  /*bf50*/  SYNCS.PHASECHK.TRANS64.TRYWAIT P0, [R2+URZ+0x29840], R3 ;  /* 0x02984003020075a7 */ /* 0x000f24000800017f */
[----:B0---4-:R-:W-:Y:S05]  /*bf60*/  @!P0 BRA `(.L_x_189) ;  /* 0x0000002800dc8947 */ /* 0x011fea0003800000 */
.L_x_251:
[----:B------:R-:W4:Y:S02]  /*bf70*/  S2R R4, SR_TID.X ;  /* 0x0000000000047919 */ /* 0x000f240000002100 */
[----:B----4-:R-:W-:-:S04]  /*bf80*/  LOP3.LUT R4, R4, 0x7f, RZ, 0xc0, !PT ;  /* 0x0000007f04047812 */ /* 0x010fc800078ec0ff */
[----:B------:R-:W-:-:S13]  /*bf90*/  ISETP.NE.AND P0, PT, R4, RZ, PT ;  /* 0x000000ff0400720c */ /* 0x000fda0003f05270 */
[----:B0--3--:R-:W-:-:S04]  /*bfa0*/  @!P0 IMAD.MOV.U32 R3, RZ, RZ, 0x7800 ;  /* 0x00007800ff038424 */ /* 0x009fc800078e00ff */
[----:B------:R0:W-:Y:S01]  /*bfb0*/  @!P0 SYNCS.ARRIVE.TRANS64 RZ, [R2+URZ+0x29830], R3 ;  /* 0x0298300302ff89a7 */ /* 0x0001e2000800003f */
[----:B------:R-:W-:Y:S05]  /*bfc0*/  @P1 BRA `(.L_x_190) ;  /* 0x0000000000041947 */ /* 0x000fea0003800000 */
[----:B------:R-:W-:Y:S01]  /*bfd0*/  BPT.TRAP 0x1 ;  /* 0x000000040000795c */ /* 0x000fe20000300000 */
.L_x_190:
[----:B------:R-:W-:-:S13]  /*bfe0*/  LOP3.LUT P0, RZ, R19, 0x2, RZ, 0xc0, !PT ;  /* 0x0000000213ff7812 */ /* 0x000fda000780c0ff */
[----:B------:R-:W-:Y:S05]  /*bff0*/  @P0 BRA `(.L_x_191) ;  /* 0x0000000000040947 */ /* 0x000fea0003800000 */
[----:B------:R-:W-:Y:S01]  /*c000*/  BPT.TRAP 0x1 ;  /* 0x000000040000795c */ /* 0x000fe20000300000 */
.L_x_191:
[----:B0-----:R-:W0:Y:S01]  /*c010*/  S2R R3, SR_CgaCtaId ;  /* 0x0000000000037919 */ /* 0x001e220000008800 */
[----:B------:R-:W-:Y:S01]  /*c020*/  R2UR UR25, R2 ;  /* 0x00000000021972ca */ /* 0x000fe200000e0000 */
[----:B------:R-:W-:Y:S01]  /*c030*/  UIADD3 UR4, UP0, UR52, 0x370, URZ ;  /* 0x0000037034047890 */ /* 0x000fe2000ff1e03f */
[----:B------:R-:W-:Y:S01]  /*c040*/  R2UR UR27, R6 ;  /* 0x00000000061b72ca */ /* 0x000fe200000e0000 */
[----:B------:R-:W-:Y:S01]  /*c050*/  UMOV UR14, 0x30000 ;  /* 0x00030000000e7882 */ /* 0x000fe20000000000 */
[----:B------:R-:W-:Y:S01]  /*c060*/  R2UR UR29, R0 ;  /* 0x00000000001d72ca */ /* 0x000fe200000e0000 */
[----:B------:R-:W-:Y:S01]  /*c070*/  UIADD3.X UR5, URZ, UR53, URZ, UP0, !UPT ;  /* 0x000000353f057290 */ /* 0x000fe200087fe43f */
[----:B------:R-:W-:Y:S01]  /*c080*/  PLOP3.LUT P0, PT, PT, PT, PT, 0x80, 0x0 ;  /* 0x000000000000781c */ /* 0x000fe20003f0f070 */
[----:B------:R-:W-:Y:S01]  /*c090*/  UMOV UR6, 0x0 ;  /* 0x0000000000067882 */ /* 0x000fe20000000000 */
[----:B------:R-:W-:Y:S01]  /*c0a0*/  UMOV UR7, 0x14f00000 ;  /* 0x14f0000000077882 */ /* 0x000fe20000000000 */
[----:B------:R-:W-:Y:S01]  /*c0b0*/  UMOV UR26, URZ ;  /* 0x0000003f001a7c82 */ /* 0x000fe20008000000 */
[----:B------:R-:W-:Y:S01]  /*c0c0*/  UMOV UR28, UR36 ;  /* 0x00000024001c7c82 */ /* 0x000fe20008000000 */
[----:B------:R-:W-:Y:S01]  /*c0d0*/  UMOV UR18, 0x40 ;  /* 0x0000004000127882 */ /* 0x000fe20000000000 */
[----:B------:R-:W-:Y:S01]  /*c0e0*/  UMOV UR20, UR36 ;  /* 0x0000002400147c82 */ /* 0x000fe20008000000 */
[----:B------:R-:W-:Y:S01]  /*c0f0*/  UIADD3 UR25, UR25, 0x29830, URZ ;  /* 0x0002983019197890 */ /* 0x000fe2000fffe03f */
[----:B------:R-:W-:Y:S01]  /*c100*/  LOP3.LUT R19, R19, 0xfffffff7, RZ, 0xc0, !PT ;  /* 0xfffffff713137812 */ /* 0x000fe200078ec0ff */
[----:B------:R-:W-:Y:S01]  /*c110*/  UMOV UR19, UR27 ;  /* 0x0000001b00137c82 */ /* 0x000fe20008000000 */
[----:B------:R-:W-:Y:S01]  /*c120*/  UMOV UR10, 0x80 ;  /* 0x00000080000a7882 */ /* 0x000fe20000000000 */
[----:B------:R-:W-:Y:S01]  /*c130*/  UMOV UR21, UR29 ;  /* 0x0000001d00157c82 */ /* 0x000fe20008000000 */
[----:B------:R-:W-:Y:S01]  /*c140*/  UMOV UR12, UR36 ;  /* 0x00000024000c7c82 */ /* 0x000fe20008000000 */
[----:B------:R-:W-:Y:S01]  /*c150*/  UMOV UR11, UR27 ;  /* 0x0000001b000b7c82 */ /* 0x000fe20008000000 */
[----:B------:R-:W-:Y:S01]  /*c160*/  UMOV UR17, UR25 ;  /* 0x0000001900117c82 */ /* 0x000fe20008000000 */
[----:B------:R-:W-:Y:S01]  /*c170*/  UMOV UR13, UR29 ;  /* 0x0000001d000d7c82 */ /* 0x000fe20008000000 */
[----:B------:R-:W-:Y:S01]  /*c180*/  UMOV UR9, UR25 ;  /* 0x0000001900097c82 */ /* 0x000fe20008000000 */
[----:B------:R-:W-:Y:S01]  /*c190*/  IMAD.MOV.U32 R16, RZ, RZ, R0 ;  /* 0x000000ffff107224 */ /* 0x000fe200078e0000 */
[----:B------:R-:W-:-:S02]  /*c1a0*/  @P0 LOP3.LUT R19, R19, 0x8, RZ, 0xfc, !PT ;  /* 0x0000000813130812 */ /* 0x000fc400078efcff */
[----:B0-----:R-:W-:-:S05]  /*c1b0*/  LOP3.LUT R3, R3, 0x1, RZ, 0xc0, !PT ;  /* 0x0000000103037812 */ /* 0x001fca00078ec0ff */
[----:B------:R-:W-:-:S04]  /*c1c0*/  IMAD R3, R3, 0x1400, RZ ;  /* 0x0000140003037824 */ /* 0x000fc800078e02ff */
[----:B------:R-:W-:-:S05]  /*c1d0*/  IMAD R2, R17, 0x7800, R3 ;  /* 0x0000780011027824 */ /* 0x000fca00078e0203 */
[----:B------:R-:W-:-:S13]  /*c1e0*/  R2UR UR8, R2 ;  /* 0x00000000020872ca */ /* 0x000fda00000e0000 */
[----:B------:R-:W-:-:S04]  /*c1f0*/  UIADD3 UR8, UR41, UR8, URZ ;  /* 0x0000000829087290 */ /* 0x000fc8000fffe03f */
[----:B------:R-:W-:Y:S02]  /*c200*/  UIADD3 UR24, UR8, 0x1a400, URZ ;  /* 0x0001a40008187890 */ /* 0x000fe4000fffe03f */
[----:B------:R-:W-:Y:S02]  /*c210*/  UIADD3 UR16, UR8, 0x1cc00, URZ ;  /* 0x0001cc0008107890 */ /* 0x000fe4000fffe03f */
[----:B------:R-:W-:-:S05]  /*c220*/  UIADD3 UR8, UR8, 0x1f400, URZ ;  /* 0x0001f40008087890 */ /* 0x000fca000fffe03f */
[----:B------:R3:W-:Y:S02]  /*c230*/  UTMALDG.4D.MULTICAST [UR24], [UR4], UR14, desc[UR6] ;  /* 0x00000618040073b4 */ /* 0x0007e4000801980e */
[----:B------:R3:W-:Y:S02]  /*c240*/  UTMALDG.4D.MULTICAST [UR16], [UR4], UR14, desc[UR6] ;  /* 0x00000610040073b4 */ /* 0x0007e4000801980e */
[----:B------:R3:W-:Y:S02]  /*c250*/  UTMALDG.4D.MULTICAST [UR8], [UR4], UR14, desc[UR6] ;  /* 0x00000608040073b4 */ /* 0x0007e4000801980e */
[----:B---3--:R-:W-:Y:S01]  /*c260*/  NOP ;  /* 0x0000000000007918 */ /* 0x008fe20000000000 */
.L_x_183:
[----:B------:R-:W-:Y:S05]  /*c270*/  WARPSYNC.ALL ;  /* 0x0000000000007948 */ /* 0x000fea0003800000 */
[----:B------:R-:W-:Y:S01]  /*c280*/  UIADD3 UR4, UR41, 0x14400, URZ ;  /* 0x0001440029047890 */ /* 0x000fe2000fffe03f */
        /* <DEDUP_REMOVED lines=19> */
[----:B012---:R-:W-:Y:S05]  /*c3c0*/  CALL.ABS.NOINC R2 ;  /* 0x0000000002007343 */ /* 0x007fea0003c00000 */
.L_x_192:
[----:B------:R-:W3:Y:S01]  /*c3d0*/  S2R R2, SR_TID.X ;  /* 0x0000000000027919 */ /* 0x000ee20000002100 */
[----:B------:R-:W4:Y:S01]  /*c3e0*/  LDC R8, c[0x0][0x448] ;  /* 0x00011200ff087b82 */ /* 0x000f220000000800 */
[----:B------:R-:W-:Y:S01]  /*c3f0*/  USHF.R.S32.HI UR4, URZ, 0x1f, UR36 ;  /* 0x0000001f3f047899 */ /* 0x000fe20008011424 */
[----:B--2---:R-:W2:Y:S01]  /*c400*/  S2R R18, SR_TID.X ;  /* 0x0000000000127919 */ /* 0x004ea20000002100 */
[----:B------:R-:W-:Y:S01]  /*c410*/  ULDC.64 UR8, c[0x0][0x2d8] ;  /* 0x0000b60000087ab9 */ /* 0x000fe20000000a00 */
[----:B------:R-:W-:Y:S01]  /*c420*/  USHF.R.S32.HI UR7, URZ, 0x1f, UR44 ;  /* 0x0000001f3f077899 */ /* 0x000fe2000801142c */
[----:B------:R-:W2:Y:S03]  /*c430*/  S2R R7, SR_TID.X ;  /* 0x0000000000077919 */ /* 0x000ea60000002100 */
[----:B0-----:R-:W0:Y:S01]  /*c440*/  LDC R4, c[0x0][0xc38] ;  /* 0x00030e00ff047b82 */ /* 0x001e220000000800 */
[----:B------:R-:W-:-:S02]  /*c450*/  UIMAD UR6, UR4, UR8, URZ ;  /* 0x00000008040672a4 */ /* 0x000fc4000f8e023f */
[----:B------:R-:W-:Y:S02]  /*c460*/  UIMAD.WIDE.U32 UR4, UR36, UR8, URZ ;  /* 0x00000008240472a5 */ /* 0x000fe4000f8e003f */
[----:B------:R-:W-:-:S03]  /*c470*/  UIMAD UR6, UR36, UR9, UR6 ;  /* 0x00000009240672a4 */ /* 0x000fc6000f8e0206 */
[----:B------:R-:W-:Y:S01]  /*c480*/  ULDC.64 UR8, c[0x0][0x2e0] ;  /* 0x0000b80000087ab9 */ /* 0x000fe20000000a00 */
[----:B------:R-:W-:Y:S02]  /*c490*/  UIADD3 UR5, UR5, UR6, URZ ;  /* 0x0000000605057290 */ /* 0x000fe4000fffe03f */
[----:B------:R-:W-:Y:S02]  /*c4a0*/  UIMAD UR6, UR7, UR8, URZ ;  /* 0x00000008070672a4 */ /* 0x000fe4000f8e023f */
[----:B------:R-:W-:Y:S02]  /*c4b0*/  UIMAD.WIDE.U32 UR4, UR44, UR8, UR4 ;  /* 0x000000082c0472a5 */ /* 0x000fe4000f8e0004 */
[----:B------:R-:W-:Y:S01]  /*c4c0*/  UIMAD UR6, UR44, UR9, UR6 ;  /* 0x000000092c0672a4 */ /* 0x000fe2000f8e0206 */
[----:B----4-:R-:W-:-:S03]  /*c4d0*/  ISETP.NE.AND P0, PT, R8, 0x1, PT ;  /* 0x000000010800780c */ /* 0x010fc60003f05270 */
[----:B------:R-:W-:Y:S01]  /*c4e0*/  UIADD3 UR5, UR5, UR6, URZ ;  /* 0x0000000605057290 */ /* 0x000fe2000fffe03f */
[----:B---3--:R-:W-:-:S04]  /*c4f0*/  LOP3.LUT R2, R2, 0x7f, RZ, 0xc0, !PT ;  /* 0x0000007f02027812 */ /* 0x008fc800078ec0ff */
[----:B-1----:R-:W-:Y:S01]  /*c500*/  SHF.R.U32.HI R0, RZ, 0x2, R2 ;  /* 0x00000002ff007819 */ /* 0x002fe20000011602 */
[----:B--2---:R-:W-:-:S04]  /*c510*/  IMAD.SHL.U32 R18, R18, 0x20, RZ ;  /* 0x0000002012127824 */ /* 0x004fc800078e00ff */
[----:B------:R-:W1:Y:S01]  /*c520*/  @P0 LDC R3, c[0x0][0x44c] ;  /* 0x00011300ff030b82 */ /* 0x000e620000000800 */
[----:B------:R-:W-:Y:S02]  /*c530*/  IMAD R2, RZ, RZ, -UR45 ;  /* 0x8000002dff027e24 */ /* 0x000fe4000f8e02ff */
[----:B------:R-:W-:Y:S01]  /*c540*/  IMAD.SHL.U32 R7, R7, 0x10, RZ ;  /* 0x0000001007077824 */ /* 0x000fe200078e00ff */
[----:B------:R-:W-:Y:S01]  /*c550*/  LOP3.LUT R18, R0, 0x60, R18, 0xf8, !PT ;  /* 0x0000006000127812 */ /* 0x000fe200078ef812 */
[----:B0-----:R-:W-:-:S03]  /*c560*/  IMAD R2, R4, R2, UR50 ;  /* 0x0000003204027e24 */ /* 0x001fc6000f8e0202 */
[----:B------:R-:W0:Y:S01]  /*c570*/  @P0 LDC R0, c[0x0][0x450] ;  /* 0x00011400ff000b82 */ /* 0x000e220000000800 */
[----:B------:R-:W-:Y:S01]  /*c580*/  IMAD.SHL.U32 R5, R2, 0x80, RZ ;  /* 0x0000008002057824 */ /* 0x000fe200078e00ff */
[----:B------:R-:W-:-:S04]  /*c590*/  LOP3.LUT R7, R7, 0x30, RZ, 0xc0, !PT ;  /* 0x0000003007077812 */ /* 0x000fc800078ec0ff */
[----:B------:R-:W-:Y:S02]  /*c5a0*/  LOP3.LUT R2, R18, R5, RZ, 0xfc, !PT ;  /* 0x0000000512027212 */ /* 0x000fe400078efcff */
[C---:B------:R-:W-:Y:S01]  /*c5b0*/  LOP3.LUT R9, R7.reuse, 0x40, RZ, 0xfc, !PT ;  /* 0x0000004007097812 */ /* 0x040fe200078efcff */
[----:B------:R-:W2:Y:S01]  /*c5c0*/  S2R R18, SR_TID.X ;  /* 0x0000000000127919 */ /* 0x000ea20000002100 */
[----:B------:R-:W-:Y:S01]  /*c5d0*/  LOP3.LUT R7, R7, 0x80, RZ, 0xfc, !PT ;  /* 0x0000008007077812 */ /* 0x000fe200078efcff */
[----:B------:R-:W-:Y:S02]  /*c5e0*/  IMAD.MOV.U32 R6, RZ, RZ, R2 ;  /* 0x000000ffff067224 */ /* 0x000fe400078e0002 */
[----:B-1----:R-:W-:-:S05]  /*c5f0*/  @P0 IMAD.HI.U32 R3, R2, R3, RZ ;  /* 0x0000000302030227 */ /* 0x002fca00078e00ff */
[----:B0-----:R-:W-:-:S04]  /*c600*/  @P0 SHF.R.U32.HI R6, RZ, R0, R3 ;  /* 0x00000000ff060219 */ /* 0x001fc80000011603 */
[--C-:B------:R-:W-:Y:S01]  /*c610*/  SHF.R.S32.HI R4, RZ, 0x1f, R6.reuse ;  /* 0x0000001fff047819 */ /* 0x100fe20000011406 */
[----:B------:R-:W-:-:S04]  /*c620*/  IMAD.MOV R0, RZ, RZ, -R6 ;  /* 0x000000ffff007224 */ /* 0x000fc800078e0a06 */
[----:B------:R-:W-:Y:S02]  /*c630*/  IMAD R0, R8, R0, R2 ;  /* 0x0000000008007224 */ /* 0x000fe400078e0202 */
[----:B------:R-:W0:Y:S01]  /*c640*/  LDC.64 R2, c[0x0][0x2d0] ;  /* 0x0000b400ff027b82 */ /* 0x000e220000000a00 */
[C---:B--2---:R-:W-:Y:S01]  /*c650*/  IMAD.SHL.U32 R10, R18.reuse, 0x10, RZ ;  /* 0x00000010120a7824 */ /* 0x044fe200078e00ff */
[----:B------:R-:W-:-:S04]  /*c660*/  LOP3.LUT R18, R18, 0x7f, RZ, 0xc0, !PT ;  /* 0x0000007f12127812 */ /* 0x000fc800078ec0ff */
[----:B------:R-:W-:Y:S01]  /*c670*/  LOP3.LUT R10, R10, 0x30, RZ, 0xc0, !PT ;  /* 0x000000300a0a7812 */ /* 0x000fe200078ec0ff */
[----:B0-----:R-:W-:-:S04]  /*c680*/  IMAD R4, R4, R2, RZ ;  /* 0x0000000204047224 */ /* 0x001fc800078e02ff */
[C---:B------:R-:W-:Y:S02]  /*c690*/  IMAD R4, R6.reuse, R3, R4 ;  /* 0x0000000306047224 */ /* 0x040fe400078e0204 */
[----:B------:R-:W-:Y:S01]  /*c6a0*/  IMAD.WIDE.U32 R2, R6, R2, UR4 ;  /* 0x0000000406027e25 */ /* 0x000fe2000f8e0002 */
[----:B------:R-:W-:-:S03]  /*c6b0*/  ULDC.64 UR4, c[0x0][0x2c8] ;  /* 0x0000b20000047ab9 */ /* 0x000fc60000000a00 */
[----:B------:R-:W-:Y:S01]  /*c6c0*/  IMAD.IADD R3, R3, 0x1, R4 ;  /* 0x0000000103037824 */ /* 0x000fe200078e0204 */
[----:B------:R-:W-:Y:S01]  /*c6d0*/  SHF.R.S32.HI R4, RZ, 0x1f, R0 ;  /* 0x0000001fff047819 */ /* 0x000fe20000011400 */
[----:B------:R-:W-:-:S04]  /*c6e0*/  IMAD.WIDE.U32 R2, R0, UR4, R2 ;  /* 0x0000000400027c25 */ /* 0x000fc8000f8e0002 */
[----:B------:R-:W-:-:S04]  /*c6f0*/  IMAD R4, R4, UR4, RZ ;  /* 0x0000000404047c24 */ /* 0x000fc8000f8e02ff */
[----:B------:R-:W-:Y:S01]  /*c700*/  IMAD R0, R0, UR5, R4 ;  /* 0x0000000500007c24 */ /* 0x000fe2000f8e0204 */
[----:B------:R-:W-:Y:S02]  /*c710*/  ULDC.64 UR4, c[0x0][0x280] ;  /* 0x0000a00000047ab9 */ /* 0x000fe40000000a00 */
[----:B------:R-:W-:Y:S01]  /*c720*/  IADD3 R4, P0, R2, UR4, RZ ;  /* 0x0000000402047c10 */ /* 0x000fe2000ff1e0ff */
[----:B------:R-:W-:Y:S02]  /*c730*/  ULDC UR4, c[0x0][0x2b8] ;  /* 0x0000ae0000047ab9 */ /* 0x000fe40000000800 */
[----:B------:R-:W-:Y:S02]  /*c740*/  ISETP.GE.AND P3, PT, R10, UR4, PT ;  /* 0x000000040a007c0c */ /* 0x000fe4000bf66270 */
[----:B------:R-:W-:Y:S02]  /*c750*/  IADD3.X R3, R3, UR5, R0, P0, !PT ;  /* 0x0000000503037c10 */ /* 0x000fe400087fe400 */
[----:B------:R-:W-:-:S02]  /*c760*/  ISETP.GE.AND P0, PT, R9, UR4, PT ;  /* 0x0000000409007c0c */ /* 0x000fc4000bf06270 */
[----:B------:R0:W5:Y:S01]  /*c770*/  LDL R9, [R1+0x20] ;  /* 0x0000200001097983 */ /* 0x0001620000100800 */
[----:B------:R-:W-:Y:S01]  /*c780*/  ISETP.GE.AND P1, PT, R7, UR4, PT ;  /* 0x0000000407007c0c */ /* 0x000fe2000bf26270 */
[----:B------:R-:W-:Y:S01]  /*c790*/  UMOV UR4, 0xffffffff ;  /* 0xffffffff00047882 */ /* 0x000fe20000000000 */
[----:B------:R-:W-:Y:S02]  /*c7a0*/  SHF.R.U32.HI R18, RZ, 0x2, R18 ;  /* 0x00000002ff127819 */ /* 0x000fe40000011612 */
[----:B------:R-:W-:Y:S09]  /*c7b0*/  BRA.DIV UR4, `(.L_x_193) ;  /* 0x0000002204dc7947 */ /* 0x000ff2000b800000 */
[----:B------:R-:W1:Y:S01]  /*c7c0*/  SHFL.IDX PT, R7, R4, RZ, 0x1c1f ;  /* 0x001c1fff04077589 */ /* 0x000e6200000e0000 */
[----:B------:R-:W-:Y:S01]  /*c7d0*/  ULDC UR4, c[0x0][0x288] ;  /* 0x0000a20000047ab9 */ /* 0x000fe20000000800 */
[----:B------:R-:W-:Y:S02]  /*c7e0*/  IMAD.IADD R0, R18, 0x1, R5 ;  /* 0x0000000112007824 */ /* 0x000fe400078e0205 */
[----:B------:R-:W2:Y:S01]  /*c7f0*/  SHFL.IDX PT, R6, R3, RZ, 0x1c1f ;  /* 0x001c1fff03067589 */ /* 0x000ea200000e0000 */
[----:B------:R-:W-:Y:S02]  /*c800*/  IMAD R2, R8, UR4, RZ ;  /* 0x0000000408027c24 */ /* 0x000fe4000f8e02ff */
[----:B------:R-:W-:-:S03]  /*c810*/  VIADD R5, R0, 0x20 ;  /* 0x0000002000057836 */ /* 0x000fc60000000000 */
[----:B------:R-:W-:-:S13]  /*c820*/  ISETP.GE.AND P2, PT, R0, R2, PT ;  /* 0x000000020000720c */ /* 0x000fda0003f46270 */
[----:B-1----:R-:W-:-:S05]  /*c830*/  @!P2 IADD3 R7, P4, R10, R7, RZ ;  /* 0x000000070a07a210 */ /* 0x002fca0007f9e0ff */
[----:B--2---:R-:W-:-:S05]  /*c840*/  @!P2 IMAD.X R6, RZ, RZ, R6, P4 ;  /* 0x000000ffff06a224 */ /* 0x004fca00020e0606 */
[----:B------:R-:W-:-:S04]  /*c850*/  @!P2 LOP3.LUT R7, R7, R6, RZ, 0x3c, !PT ;  /* 0x000000060707a212 */ /* 0x000fc800078e3cff */
[----:B------:R-:W-:-:S04]  /*c860*/  @!P2 LOP3.LUT R6, R7, R6, RZ, 0x3c, !PT ;  /* 0x000000060706a212 */ /* 0x000fc800078e3cff */
[----:B------:R-:W-:-:S05]  /*c870*/  @!P2 LOP3.LUT R7, R7, R6, RZ, 0x3c, !PT ;  /* 0x000000060707a212 */ /* 0x000fca00078e3cff */
[----:B------:R-:W-:Y:S01]  /*c880*/  @!PT LDS RZ, [RZ] ;  /* 0x00000000fffff984 */ /* 0x000fe20000000800 */
[----:B-----5:R-:W-:Y:S04]  /*c890*/  @!P2 LDGSTS.E.BYPASS.LTC128B.128 [R9+0x14400], desc[UR48][R6.64], !P3 ;  /* 0x144000000609afae */ /* 0x020fe8000d901d70 */
[----:B------:R-:W-:Y:S04]  /*c8a0*/  @!P2 LDGSTS.E.BYPASS.LTC128B.128 [R9+0x16400], desc[UR48][R6.64+0x40], !P0 ;  /* 0x164000400609afae */ /* 0x000fe8000c101d70 */
[----:B------:R1:W-:Y:S01]  /*c8b0*/  @!P2 LDGSTS.E.BYPASS.LTC128B.128 [R9+0x18400], desc[UR48][R6.64+0x80], !P1 ;  /* 0x184000800609afae */ /* 0x0003e2000c901d70 */
[----:B------:R-:W-:-:S03]  /*c8c0*/  ISETP.GE.AND P2, PT, R5, R2, PT ;  /* 0x000000020500720c */ /* 0x000fc60003f46270 */
[----:B------:R-:W-:Y:S04]  /*c8d0*/  SHFL.IDX PT, R5, R3, 0x1, 0x1c1f ;  /* 0x003c1f0003057f89 */ /* 0x000fe800000e0000 */
[----:B-1----:R-:W1:Y:S06]  /*c8e0*/  SHFL.IDX PT, R6, R4, 0x1, 0x1c1f ;  /* 0x003c1f0004067f89 */ /* 0x002e6c00000e0000 */
[----:B-1----:R-:W-:-:S05]  /*c8f0*/  @!P2 IADD3 R6, P4, R10, R6, RZ ;  /* 0x000000060a06a210 */ /* 0x002fca0007f9e0ff */
[----:B------:R-:W-:-:S04]  /*c900*/  @!P2 IMAD.X R5, RZ, RZ, R5, P4 ;  /* 0x000000ffff05a224 */ /* 0x000fc800020e0605 */
[----:B------:R-:W-:Y:S02]  /*c910*/  @!P2 IMAD.MOV.U32 R7, RZ, RZ, R5 ;  /* 0x000000ffff07a224 */ /* 0x000fe400078e0005 */
[----:B------:R-:W-:-:S03]  /*c920*/  VIADD R5, R0, 0x40 ;  /* 0x0000004000057836 */ /* 0x000fc60000000000 */
[----:B------:R-:W-:Y:S04]  /*c930*/  @!P2 LDGSTS.E.BYPASS.LTC128B.128 [R9+0x14c00], desc[UR48][R6.64], !P3 ;  /* 0x14c000000609afae */ /* 0x000fe8000d901d70 */
[----:B------:R-:W-:Y:S04]  /*c940*/  @!P2 LDGSTS.E.BYPASS.LTC128B.128 [R9+0x16c00], desc[UR48][R6.64+0x40], !P0 ;  /* 0x16c000400609afae */ /* 0x000fe8000c101d70 */
[----:B------:R1:W-:Y:S01]  /*c950*/  @!P2 LDGSTS.E.BYPASS.LTC128B.128 [R9+0x18c00], desc[UR48][R6.64+0x80], !P1 ;  /* 0x18c000800609afae */ /* 0x0003e2000c901d70 */
[----:B------:R-:W-:-:S03]  /*c960*/  ISETP.GE.AND P2, PT, R5, R2, PT ;  /* 0x000000020500720c */ /* 0x000fc60003f46270 */
[----:B------:R-:W-:Y:S04]  /*c970*/  SHFL.IDX PT, R5, R3, 0x2, 0x1c1f ;  /* 0x005c1f0003057f89 */ /* 0x000fe800000e0000 */
[----:B------:R-:W-:Y:S04]  /*c980*/  SHFL.IDX PT, R3, R3, 0x3, 0x1c1f ;  /* 0x007c1f0003037f89 */ /* 0x000fe800000e0000 */
[----:B-1----:R-:W1:Y:S04]  /*c990*/  SHFL.IDX PT, R6, R4, 0x2, 0x1c1f ;  /* 0x005c1f0004067f89 */ /* 0x002e6800000e0000 */
[----:B------:R-:W2:Y:S01]  /*c9a0*/  SHFL.IDX PT, R4, R4, 0x3, 0x1c1f ;  /* 0x007c1f0004047f89 */ /* 0x000ea200000e0000 */
[----:B-1----:R-:W-:-:S05]  /*c9b0*/  @!P2 IADD3 R6, P4, R10, R6, RZ ;  /* 0x000000060a06a210 */ /* 0x002fca0007f9e0ff */
[----:B------:R-:W-:-:S04]  /*c9c0*/  @!P2 IMAD.X R5, RZ, RZ, R5, P4 ;  /* 0x000000ffff05a224 */ /* 0x000fc800020e0605 */
[----:B------:R-:W-:-:S05]  /*c9d0*/  @!P2 IMAD.MOV.U32 R7, RZ, RZ, R5 ;  /* 0x000000ffff07a224 */ /* 0x000fca00078e0005 */
[----:B------:R1:W-:Y:S04]  /*c9e0*/  @!P2 LDGSTS.E.BYPASS.LTC128B.128 [R9+0x15400], desc[UR48][R6.64], !P3 ;  /* 0x154000000609afae */ /* 0x0003e8000d901d70 */
[----:B------:R1:W-:Y:S04]  /*c9f0*/  @!P2 LDGSTS.E.BYPASS.LTC128B.128 [R9+0x17400], desc[UR48][R6.64+0x40], !P0 ;  /* 0x174000400609afae */ /* 0x0003e8000c101d70 */
[----:B--2---:R1:W-:Y:S02]  /*ca00*/  @!P2 LDGSTS.E.BYPASS.LTC128B.128 [R9+0x19400], desc[UR48][R6.64+0x80], !P1 ;  /* 0x194000800609afae */ /* 0x0043e4000c901d70 */
.L_x_260:
[----:B------:R-:W-:Y:S01]  /*ca10*/  VIADD R0, R0, 0x60 ;  /* 0x0000006000007836 */ /* 0x000fe20000000000 */
[----:B------:R-:W-:Y:S04]  /*ca20*/  BSSY B0, `(.L_x_194) ;  /* 0x000000b000007945 */ /* 0x000fe80003800000 */
[----:B------:R-:W-:-:S13]  /*ca30*/  ISETP.GE.AND P2, PT, R0, R2, PT ;  /* 0x000000020000720c */ /* 0x000fda0003f46270 */
[----:B------:R-:W-:Y:S05]  /*ca40*/  @P2 BRA `(.L_x_195) ;  /* 0x0000000000202947 */ /* 0x000fea0003800000 */
[----:B------:R-:W-:-:S05]  /*ca50*/  IADD3 R2, P2, R10, R4, RZ ;  /* 0x000000040a027210 */ /* 0x000fca0007f5e0ff */
[----:B------:R-:W-:-:S05]  /*ca60*/  IMAD.X R3, RZ, RZ, R3, P2 ;  /* 0x000000ffff037224 */ /* 0x000fca00010e0603 */
[----:B------:R-:W-:Y:S01]  /*ca70*/  @!PT LDS RZ, [RZ] ;  /* 0x00000000fffff984 */ /* 0x000fe20000000800 */
[----:B------:R-:W-:Y:S01]  /*ca80*/  @!PT LDS RZ, [RZ] ;  /* 0x00000000fffff984 */ /* 0x000fe20000000800 */
[----:B------:R-:W-:Y:S01]  /*ca90*/  @!PT LDS RZ, [RZ] ;  /* 0x00000000fffff984 */ /* 0x000fe20000000800 */
[----:B------:R2:W-:Y:S04]  /*caa0*/  LDGSTS.E.BYPASS.LTC128B.128 [R9+0x15c00], desc[UR48][R2.64], !P3 ;  /* 0x15c0000002097fae */ /* 0x0005e8000d901d70 */
[----:B------:R2:W-:Y:S04]  /*cab0*/  LDGSTS.E.BYPASS.LTC128B.128 [R9+0x17c00], desc[UR48][R2.64+0x40], !P0 ;  /* 0x17c0004002097fae */ /* 0x0005e8000c101d70 */
[----:B------:R2:W-:Y:S02]  /*cac0*/  LDGSTS.E.BYPASS.LTC128B.128 [R9+0x19c00], desc[UR48][R2.64+0x80], !P1 ;  /* 0x19c0008002097fae */ /* 0x0005e4000c901d70 */
.L_x_195:
[----:B------:R-:W-:Y:S05]  /*cad0*/  BSYNC B0 ;  /* 0x0000000000007941 */ /* 0x000fea0003800000 */
.L_x_194:
        /* <DEDUP_REMOVED lines=10> */
.L_x_261:
[----:B------:R-:W-:-:S06]  /*cb80*/  UISETP.GE.AND UP0, UPT, UR40, 0xa1, UPT ;  /* 0x000000a12800788c */ /* 0x000fcc000bf06270 */
[----:B------:R-:W-:-:S13]  /*cb90*/  PLOP3.LUT P0, PT, PT, PT, UP0, 0x80, 0x0 ;  /* 0x000000000000781c */ /* 0x000fda0003f0f008 */
[----:B------:R-:W-:Y:S05]  /*cba0*/  @!P0 BRA `(.L_x_197) ;  /* 0x00000010003c8947 */ /* 0x000fea0003800000 */
[----:B--2---:R2:W5:Y:S01]  /*cbb0*/  LDL.LU R0, [R1] ;  /* 0x0000000001007983 */ /* 0x0045620000300800 */
[----:B------:R-:W-:Y:S01]  /*cbc0*/  UIADD3 UR4, UR39, -0x2, URZ ;  /* 0xfffffffe27047890 */ /* 0x000fe2000fffe03f */
[----:B------:R-:W-:-:S05]  /*cbd0*/  IMAD.MOV.U32 R3, RZ, RZ, R17 ;  /* 0x000000ffff037224 */ /* 0x000fca00078e0011 */
[----:B------:R-:W-:-:S07]  /*cbe0*/  IMAD.U32 R2, RZ, RZ, UR4 ;  /* 0x00000004ff027e24 */ /* 0x000fce000f8e00ff */
.L_x_222:
[----:B------:R-:W-:Y:S01]  /*cbf0*/  VIADD R17, R3, 0x1 ;  /* 0x0000000103117836 */ /* 0x000fe20000000000 */
[----:B------:R-:W-:Y:S01]  /*cc00*/  LOP3.LUT P1, RZ, R19, 0x8, RZ, 0xc0, !PT ;  /* 0x0000000813ff7812 */ /* 0x000fe2000782c0ff */
[----:B------:R-:W-:Y:S03]  /*cc10*/  BSSY B0, `(.L_x_198) ;  /* 0x0000098000007945 */ /* 0x000fe60003800000 */
[----:B------:R-:W-:-:S04]  /*cc20*/  ISETP.NE.AND P0, PT, R17, 0x2, PT ;  /* 0x000000021100780c */ /* 0x000fc80003f05270 */
[----:B------:R-:W-:Y:S02]  /*cc30*/  SEL R4, RZ, 0x1, P0 ;  /* 0x00000001ff047807 */ /* 0x000fe40000000000 */
[----:B------:R-:W-:Y:S02]  /*cc40*/  SEL R17, R17, RZ, P0 ;  /* 0x000000ff11117207 */ /* 0x000fe40000000000 */
[----:B-1---5:R-:W-:-:S05]  /*cc50*/  LOP3.LUT R9, R0, R4, RZ, 0x3c, !PT ;  /* 0x0000000400097212 */ /* 0x022fca00078e3cff */
[----:B------:R1:W-:Y:S01]  /*cc60*/  STL [R1], R9 ;  /* 0x0000000901007387 */ /* 0x0003e20000100800 */
[----:B--2---:R-:W-:Y:S05]  /*cc70*/  @!P1 BRA `(.L_x_199) ;  /* 0x0000000800449947 */ /* 0x004fea0003800000 */
[----:B------:R-:W-:Y:S01]  /*cc80*/  LOP3.LUT P1, RZ, R19, 0x4, RZ, 0xc0, !PT ;  /* 0x0000000413ff7812 */ /* 0x000fe2000782c0ff */
[----:B------:R-:W-:-:S12]  /*cc90*/  IMAD.MOV.U32 R8, RZ, RZ, R2 ;  /* 0x000000ffff087224 */ /* 0x000fd800078e0002 */
[----:B------:R-:W-:Y:S05]  /*cca0*/  @!P1 BRA `(.L_x_200) ;  /* 0x0000000000509947 */ /* 0x000fea0003800000 */
[----:B------:R-:W3:Y:S01]  /*ccb0*/  LDL R10, [R1+0x8] ;  /* 0x00000800010a7983 */ /* 0x000ee20000100800 */
[----:B------:R-:W4:Y:S01]  /*ccc0*/  LDC R8, c[0x0][0x43c] ;  /* 0x00010f00ff087b82 */ /* 0x000f220000000800 */
[----:B------:R-:W-:Y:S02]  /*ccd0*/  ULDC.64 UR4, c[0x0][0x428] ;  /* 0x00010a0000047ab9 */ /* 0x000fe40000000a00 */
[----:B------:R-:W2:Y:S01]  /*cce0*/  LDL R7, [R1+0x4] ;  /* 0x0000040001077983 */ /* 0x000ea20000100800 */
[----:B----4-:R-:W-:-:S13]  /*ccf0*/  ISETP.NE.AND P0, PT, R8, 0x1, PT ;  /* 0x000000010800780c */ /* 0x010fda0003f05270 */
[----:B------:R-:W4:Y:S02]  /*cd00*/  @P0 LDC.64 R4, c[0x0][0x440] ;  /* 0x00011000ff040b82 */ /* 0x000f240000000a00 */
[----:B----4-:R-:W-:-:S04]  /*cd10*/  @P0 IMAD.HI.U32 R6, R2, R4, RZ ;  /* 0x0000000402060227 */ /* 0x010fc800078e00ff */
[----:B------:R-:W-:Y:S01]  /*cd20*/  IMAD.MOV.U32 R4, RZ, RZ, R2 ;  /* 0x000000ffff047224 */ /* 0x000fe200078e0002 */
[----:B------:R-:W-:-:S05]  /*cd30*/  @P0 SHF.R.U32.HI R4, RZ, R5, R6 ;  /* 0x00000005ff040219 */ /* 0x000fca0000011606 */
[----:B------:R-:W-:-:S04]  /*cd40*/  IMAD.MOV R5, RZ, RZ, -R4 ;  /* 0x000000ffff057224 */ /* 0x000fc800078e0a04 */
[----:B------:R-:W-:Y:S01]  /*cd50*/  IMAD R8, R8, R5, R2 ;  /* 0x0000000508087224 */ /* 0x000fe200078e0202 */
[----:B------:R-:W-:Y:S01]  /*cd60*/  SHF.R.S32.HI R5, RZ, 0x1f, R4 ;  /* 0x0000001fff057819 */ /* 0x000fe20000011404 */
[----:B---3--:R-:W-:-:S04]  /*cd70*/  IMAD R6, R10, UR4, RZ ;  /* 0x000000040a067c24 */ /* 0x008fc8000f8e02ff */
[C---:B--2---:R-:W-:Y:S02]  /*cd80*/  IMAD R6, R7.reuse, UR5, R6 ;  /* 0x0000000507067c24 */ /* 0x044fe4000f8e0206 */
[----:B------:R-:W-:Y:S01]  /*cd90*/  IMAD.WIDE.U32 R4, R7, UR4, R4 ;  /* 0x0000000407047c25 */ /* 0x000fe2000f8e0004 */
[----:B------:R-:W-:-:S03]  /*cda0*/  ULDC.64 UR4, c[0x0][0x418] ;  /* 0x0001060000047ab9 */ /* 0x000fc60000000a00 */
[----:B------:R-:W-:Y:S01]  /*cdb0*/  IMAD.IADD R5, R6, 0x1, R5 ;  /* 0x0000000106057824 */ /* 0x000fe200078e0205 */
[----:B------:R-:W-:-:S04]  /*cdc0*/  LEA R6, P0, R4, UR4, 0x2 ;  /* 0x0000000404067c11 */ /* 0x000fc8000f8010ff */
[----:B------:R-:W-:-:S05]  /*cdd0*/  LEA.HI.X R7, R4, UR5, R5, 0x2, P0 ;  /* 0x0000000504077c11 */ /* 0x000fca00080f1405 */
[----:B------:R3:W5:Y:S04]  /*cde0*/  LDG.E R16, desc[UR48][R6.64] ;  /* 0x0000003006107981 */ /* 0x000768000c1e1900 */
.L_x_200:
[----:B---3--:R-:W-:Y:S01]  /*cdf0*/  LEA R6, R17, UR41, 0x3 ;  /* 0x0000002911067c11 */ /* 0x008fe2000f8e18ff */
[----:B------:R-:W-:Y:S01]  /*ce00*/  BSSY B1, `(.L_x_201) ;  /* 0x0000004000017945 */ /* 0x000fe20003800000 */
[----:B------:R-:W-:-:S04]  /*ce10*/  SHF.L.U32 R5, R9, 0x1f, RZ ;  /* 0x0000001f09057819 */ /* 0x000fc800000006ff */
[----:B------:R-:W3:Y:S02]  /*ce20*/  SYNCS.PHASECHK.TRANS64.TRYWAIT P0, [R6+URZ+0x29880], R5 ;  /* 0x02988005060075a7 */ /* 0x000ee4000800017f */
[----:B---3--:R-:W-:Y:S05]  /*ce30*/  @!P0 BRA `(.L_x_202) ;  /* 0x0000002000a48947 */ /* 0x008fea0003800000 */
.L_x_262:
[----:B------:R-:W-:Y:S05]  /*ce40*/  BSYNC B1 ;  /* 0x0000000000017941 */ /* 0x000fea0003800000 */
.L_x_201:
[----:B------:R-:W4:Y:S01]  /*ce50*/  S2R R4, SR_TID.X ;  /* 0x0000000000047919 */ /* 0x000f220000002100 */
[----:B------:R-:W-:Y:S01]  /*ce60*/  UPRMT UR4, UR47, 0x9910, URZ ;  /* 0x000099102f047896 */ /* 0x000fe2000800003f */
[----:B----4-:R-:W-:-:S04]  /*ce70*/  LOP3.LUT R4, R4, 0x7f, RZ, 0xc0, !PT ;  /* 0x0000007f04047812 */ /* 0x010fc800078ec0ff */
[----:B------:R-:W-:-:S13]  /*ce80*/  ISETP.NE.AND P0, PT, R4, RZ, PT ;  /* 0x000000ff0400720c */ /* 0x000fda0003f05270 */
[----:B------:R-:W-:-:S04]  /*ce90*/  @!P0 IMAD.MOV.U32 R4, RZ, RZ, 0x5000 ;  /* 0x00005000ff048424 */ /* 0x000fc800078e00ff */
[----:B------:R4:W-:Y:S02]  /*cea0*/  @!P0 SYNCS.ARRIVE.TRANS64 RZ, [R6+URZ+0x29870], R4 ;  /* 0x0298700406ff89a7 */ /* 0x0009e4000800003f */
[----:B----4-:R-:W-:-:S05]  /*ceb0*/  IMAD.U32 R4, RZ, RZ, UR4 ;  /* 0x00000004ff047e24 */ /* 0x010fca000f8e00ff */
[----:B------:R-:W-:-:S13]  /*cec0*/  ISETP.NE.AND P1, PT, R4, 0x2, PT ;  /* 0x000000020400780c */ /* 0x000fda0003f25270 */
[----:B------:R-:W-:Y:S05]  /*ced0*/  @P1 BRA `(.L_x_203) ;  /* 0x0000000000041947 */ /* 0x000fea0003800000 */
[----:B------:R-:W-:Y:S01]  /*cee0*/  BPT.TRAP 0x1 ;  /* 0x000000040000795c */ /* 0x000fe20000300000 */
.L_x_203:
[----:B------:R-:W-:Y:S01]  /*cef0*/  LOP3.LUT P0, RZ, R19, 0x2, RZ, 0xc0, !PT ;  /* 0x0000000213ff7812 */ /* 0x000fe2000780c0ff */
[----:B------:R-:W-:-:S12]  /*cf00*/  BSSY B1, `(.L_x_204) ;  /* 0x0000003000017945 */ /* 0x000fd80003800000 */
[----:B------:R-:W-:Y:S05]  /*cf10*/  @P0 BRA `(.L_x_205) ;  /* 0x0000000000040947 */ /* 0x000fea0003800000 */
[----:B------:R-:W-:Y:S01]  /*cf20*/  BPT.TRAP 0x1 ;  /* 0x000000040000795c */ /* 0x000fe20000300000 */
.L_x_205:
[----:B------:R-:W-:Y:S05]  /*cf30*/  BSYNC B1 ;  /* 0x0000000000017941 */ /* 0x000fea0003800000 */
.L_x_204:
[----:B------:R-:W4:Y:S01]  /*cf40*/  S2R R4, SR_CgaCtaId ;  /* 0x0000000000047919 */ /* 0x000f220000008800 */
[----:B-1----:R-:W-:Y:S01]  /*cf50*/  IMAD.MOV.U32 R9, RZ, RZ, RZ ;  /* 0x000000ffff097224 */ /* 0x002fe200078e00ff */
[----:B------:R-:W-:Y:S01]  /*cf60*/  UIADD3 UR4, UP0, UR52, 0x470, URZ ;  /* 0x0000047034047890 */ /* 0x000fe2000ff1e03f */
[----:B------:R-:W-:Y:S01]  /*cf70*/  IMAD.U32 R7, RZ, RZ, UR41 ;  /* 0x00000029ff077e24 */ /* 0x000fe2000f8e00ff */
[----:B------:R-:W1:Y:S01]  /*cf80*/  S2R R10, SR_CgaCtaId ;  /* 0x00000000000a7919 */ /* 0x000e620000008800 */
[----:B------:R-:W-:Y:S01]  /*cf90*/  PLOP3.LUT P0, PT, PT, PT, PT, 0x80, 0x0 ;  /* 0x000000000000781c */ /* 0x000fe20003f0f070 */
[----:B------:R-:W-:Y:S01]  /*cfa0*/  UIADD3.X UR5, URZ, UR53, URZ, UP0, !UPT ;  /* 0x000000353f057290 */ /* 0x000fe200087fe43f */
[----:B------:R-:W-:Y:S01]  /*cfb0*/  R2UR UR10, R9 ;  /* 0x00000000090a72ca */ /* 0x000fe200000e0000 */
[----:B------:R-:W-:Y:S01]  /*cfc0*/  UMOV UR6, 0x30000 ;  /* 0x0003000000067882 */ /* 0x000fe20000000000 */
[----:B------:R-:W-:Y:S01]  /*cfd0*/  UMOV UR14, 0x0 ;  /* 0x00000000000e7882 */ /* 0x000fe20000000000 */
[----:B------:R-:W-:Y:S01]  /*cfe0*/  UMOV UR15, 0x14f00000 ;  /* 0x14f00000000f7882 */ /* 0x000fe20000000000 */
[----:B----4-:R-:W-:-:S02]  /*cff0*/  LOP3.LUT R4, R4, 0x1, RZ, 0xc0, !PT ;  /* 0x0000000104047812 */ /* 0x010fc400078ec0ff */
[----:B-1----:R-:W-:-:S03]  /*d000*/  LOP3.LUT R10, R10, 0x1, RZ, 0xc0, !PT ;  /* 0x000000010a0a7812 */ /* 0x002fc600078ec0ff */
[----:B------:R-:W-:-:S04]  /*d010*/  IMAD R4, R4, 0x2800, RZ ;  /* 0x0000280004047824 */ /* 0x000fc800078e02ff */
[----:B------:R-:W-:Y:S02]  /*d020*/  IMAD R4, R17, 0x5000, R4 ;  /* 0x0000500011047824 */ /* 0x000fe400078e0204 */
[----:B------:R-:W-:-:S03]  /*d030*/  IMAD R10, R10, 0x50, RZ ;  /* 0x000000500a0a7824 */ /* 0x000fc600078e02ff */
[----:B------:R-:W-:Y:S01]  /*d040*/  IADD3 R4, R7, 0xa400, R4 ;  /* 0x0000a40007047810 */ /* 0x000fe20007ffe004 */
[----:B------:R-:W-:Y:S02]  /*d050*/  IMAD R7, R8, 0xa0, R10 ;  /* 0x000000a008077824 */ /* 0x000fe400078e020a */
[----:B------:R-:W-:-:S07]  /*d060*/  VIADD R8, R6, 0x29870 ;  /* 0x0002987006087836 */ /* 0x000fce0000000000 */
.L_x_206:
        /* <DEDUP_REMOVED lines=8> */
[----:B------:R1:W-:Y:S02]  /*d0f0*/  UTMALDG.4D.MULTICAST [UR8], [UR4], UR6, desc[UR14] ;  /* 0x00000e08040073b4 */ /* 0x0003e40008019806 */
[----:B-1----:R-:W-:Y:S05]  /*d100*/  @P0 BRA.U.ANY `(.L_x_206) ;  /* 0xfffffffd00d80947 */ /* 0x002fea000393ffff */
[----:B------:R-:W1:Y:S01]  /*d110*/  SYNCS.PHASECHK.TRANS64.TRYWAIT P0, [R6+URZ+0x29840], R5 ;  /* 0x02984005060075a7 */ /* 0x000e62000800017f */
[----:B------:R-:W-:Y:S04]  /*d120*/  BSSY B1, `(.L_x_207) ;  /* 0x0000002000017945 */ /* 0x000fe80003800000 */
[----:B-1----:R-:W-:Y:S05]  /*d130*/  @!P0 BRA `(.L_x_208) ;  /* 0x0000001c00f88947 */ /* 0x002fea0003800000 */
.L_x_263:
[----:B------:R-:W-:Y:S05]  /*d140*/  BSYNC B1 ;  /* 0x0000000000017941 */ /* 0x000fea0003800000 */
.L_x_207:
[----:B------:R-:W4:Y:S02]  /*d150*/  S2R R4, SR_TID.X ;  /* 0x0000000000047919 */ /* 0x000f240000002100 */
[----:B----4-:R-:W-:-:S04]  /*d160*/  LOP3.LUT R4, R4, 0x7f, RZ, 0xc0, !PT ;  /* 0x0000007f04047812 */ /* 0x010fc800078ec0ff */
[----:B------:R-:W-:-:S13]  /*d170*/  ISETP.NE.AND P0, PT, R4, RZ, PT ;  /* 0x000000ff0400720c */ /* 0x000fda0003f05270 */
[----:B------:R-:W-:-:S04]  /*d180*/  @!P0 IMAD.MOV.U32 R4, RZ, RZ, 0x7800 ;  /* 0x00007800ff048424 */ /* 0x000fc800078e00ff */
[----:B------:R4:W-:Y:S01]  /*d190*/  @!P0 SYNCS.ARRIVE.TRANS64 RZ, [R6+URZ+0x29830], R4 ;  /* 0x0298300406ff89a7 */ /* 0x0009e2000800003f */
[----:B------:R-:W-:Y:S05]  /*d1a0*/  @P1 BRA `(.L_x_209) ;  /* 0x0000000000041947 */ /* 0x000fea0003800000 */
[----:B------:R-:W-:Y:S01]  /*d1b0*/  BPT.TRAP 0x1 ;  /* 0x000000040000795c */ /* 0x000fe20000300000 */
.L_x_209:
[----:B------:R-:W-:Y:S01]  /*d1c0*/  LOP3.LUT P0, RZ, R19, 0x2, RZ, 0xc0, !PT ;  /* 0x0000000213ff7812 */ /* 0x000fe2000780c0ff */
[----:B------:R-:W-:-:S12]  /*d1d0*/  BSSY B1, `(.L_x_210) ;  /* 0x0000003000017945 */ /* 0x000fd80003800000 */
[----:B------:R-:W-:Y:S05]  /*d1e0*/  @P0 BRA `(.L_x_211) ;  /* 0x0000000000040947 */ /* 0x000fea0003800000 */
[----:B------:R-:W-:Y:S01]  /*d1f0*/  BPT.TRAP 0x1 ;  /* 0x000000040000795c */ /* 0x000fe20000300000 */
.L_x_211:
[----:B------:R-:W-:Y:S05]  /*d200*/  BSYNC B1 ;  /* 0x0000000000017941 */ /* 0x000fea0003800000 */
.L_x_210:
[----:B----4-:R-:W4:Y:S01]  /*d210*/  S2R R4, SR_CgaCtaId ;  /* 0x0000000000047919 */ /* 0x010f220000008800 */
[----:B------:R-:W-:Y:S01]  /*d220*/  R2UR UR10, R9 ;  /* 0x00000000090a72ca */ /* 0x000fe200000e0000 */
[----:B------:R-:W-:Y:S01]  /*d230*/  UIADD3 UR4, UP0, UR52, 0x370, URZ ;  /* 0x0000037034047890 */ /* 0x000fe2000ff1e03f */
[----:B------:R-:W-:Y:S01]  /*d240*/  PLOP3.LUT P0, PT, PT, PT, PT, 0x80, 0x0 ;  /* 0x000000000000781c */ /* 0x000fe20003f0f070 */
[----:B-1-3--:R-:W-:Y:S01]  /*d250*/  VIADD R6, R6, 0x29830 ;  /* 0x0002983006067836 */ /* 0x00afe20000000000 */
[----:B------:R-:W-:Y:S01]  /*d260*/  UMOV UR6, 0x30000 ;  /* 0x0003000000067882 */ /* 0x000fe20000000000 */
[----:B------:R-:W-:Y:S01]  /*d270*/  UIADD3.X UR5, URZ, UR53, URZ, UP0, !UPT ;  /* 0x000000353f057290 */ /* 0x000fe200087fe43f */
[----:B------:R-:W-:Y:S01]  /*d280*/  UMOV UR14, 0x0 ;  /* 0x00000000000e7882 */ /* 0x000fe20000000000 */
[----:B------:R-:W-:Y:S01]  /*d290*/  UMOV UR15, 0x14f00000 ;  /* 0x14f00000000f7882 */ /* 0x000fe20000000000 */
[----:B----4-:R-:W-:-:S05]  /*d2a0*/  LOP3.LUT R4, R4, 0x1, RZ, 0xc0, !PT ;  /* 0x0000000104047812 */ /* 0x010fca00078ec0ff */
[----:B------:R-:W-:-:S04]  /*d2b0*/  IMAD R4, R4, 0x1400, RZ ;  /* 0x0000140004047824 */ /* 0x000fc800078e02ff */
[----:B------:R-:W-:-:S04]  /*d2c0*/  IMAD R4, R17, 0x7800, R4 ;  /* 0x0000780011047824 */ /* 0x000fc800078e0204 */
[----:B------:R-:W-:-:S04]  /*d2d0*/  VIADD R4, R4, UR41 ;  /* 0x0000002904047c36 */ /* 0x000fc80008000000 */
[----:B------:R-:W-:-:S07]  /*d2e0*/  VIADD R5, R4, 0x1a400 ;  /* 0x0001a40004057836 */ /* 0x000fce0000000000 */
.L_x_212:
        /* <DEDUP_REMOVED lines=10> */
[----:B------:R-:W-:Y:S01]  /*d390*/  PLOP3.LUT P0, PT, PT, PT, PT, 0x80, 0x0 ;  /* 0x000000000000781c */ /* 0x000fe20003f0f070 */
[----:B------:R-:W-:Y:S01]  /*d3a0*/  VIADD R5, R4, 0x1cc00 ;  /* 0x0001cc0004057836 */ /* 0x000fe20000000000 */
[----:B------:R-:W-:Y:S01]  /*d3b0*/  UMOV UR6, 0x30000 ;  /* 0x0003000000067882 */ /* 0x000fe20000000000 */
[----:B------:R-:W-:Y:S01]  /*d3c0*/  UMOV UR14, 0x0 ;  /* 0x00000000000e7882 */ /* 0x000fe20000000000 */
[----:B------:R-:W-:Y:S01]  /*d3d0*/  UMOV UR15, 0x14f00000 ;  /* 0x14f00000000f7882 */ /* 0x000fe20000000000 */
[----:B------:R-:W-:-:S08]  /*d3e0*/  UMOV UR10, 0x40 ;  /* 0x00000040000a7882 */ /* 0x000fd00000000000 */
.L_x_213:
        /* <DEDUP_REMOVED lines=16> */
.L_x_214:
        /* <DEDUP_REMOVED lines=9> */
[----:B---3--:R-:W-:Y:S05]  /*d580*/  @P0 BRA.U.ANY `(.L_x_214) ;  /* 0xfffffffd00d80947 */ /* 0x008fea000393ffff */
.L_x_199:
[----:B------:R-:W-:Y:S05]  /*d590*/  BSYNC B0 ;  /* 0x0000000000007941 */ /* 0x000fea0003800000 */
.L_x_198:
[----:B------:R-:W-:-:S05]  /*d5a0*/  IMAD.U32 R4, RZ, RZ, UR42 ;  /* 0x0000002aff047e24 */ /* 0x000fca000f8e00ff */
[----:B------:R-:W-:-:S13]  /*d5b0*/  ISETP.NE.AND P0, PT, R4, 0x3, PT ;  /* 0x000000030400780c */ /* 0x000fda0003f05270 */
[----:B------:R-:W-:Y:S05]  /*d5c0*/  @!P0 BRA `(.L_x_215) ;  /* 0x0000000000048947 */ /* 0x000fea0003800000 */
[----:B------:R-:W-:Y:S01]  /*d5d0*/  BPT.TRAP 0x1 ;  /* 0x000000040000795c */ /* 0x000fe20000300000 */
.L_x_215:
[----:B------:R-:W-:Y:S01]  /*d5e0*/  IMAD.U32 R4, RZ, RZ, UR47 ;  /* 0x0000002fff047e24 */ /* 0x000fe2000f8e00ff */
[----:B------:R-:W-:Y:S01]  /*d5f0*/  LEA R18, R3, UR41, 0x3 ;  /* 0x0000002903127c11 */ /* 0x000fe2000f8e18ff */
[----:B------:R-:W-:Y:S03]  /*d600*/  BSSY B0, `(.L_x_216) ;  /* 0x0000006000007945 */ /* 0x000fe60003800000 */
[----:B------:R-:W-:Y:S02]  /*d610*/  ISETP.NE.AND P1, PT, R4, 0x3, PT ;  /* 0x000000030400780c */ /* 0x000fe40003f25270 */
[----:B------:R-:W-:-:S04]  /*d620*/  LOP3.LUT R4, R0, 0x1, RZ, 0x3c, !PT ;  /* 0x0000000100047812 */ /* 0x000fc800078e3cff */
[----:B------:R-:W-:-:S04]  /*d630*/  SHF.L.U32 R4, R4, 0x1f, RZ ;  /* 0x0000001f04047819 */ /* 0x000fc800000006ff */
[----:B------:R-:W3:Y:S02]  /*d640*/  SYNCS.PHASECHK.TRANS64.TRYWAIT P2, [R18+URZ+0x29870], R4 ;  /* 0x02987004120075a7 */ /* 0x000ee4000804017f */
[----:B---3--:R-:W-:Y:S05]  /*d650*/  @!P2 BRA `(.L_x_217) ;  /* 0x0000001800c4a947 */ /* 0x008fea0003800000 */
.L_x_264:
[----:B------:R-:W-:Y:S05]  /*d660*/  BSYNC B0 ;  /* 0x0000000000007941 */ /* 0x000fea0003800000 */
.L_x_216:
[----:B------:R-:W-:Y:S05]  /*d670*/  @!P1 BRA `(.L_x_218) ;  /* 0x0000000000049947 */ /* 0x000fea0003800000 */
[----:B------:R-:W-:Y:S01]  /*d680*/  BPT.TRAP 0x1 ;  /* 0x000000040000795c */ /* 0x000fe20000300000 */
.L_x_218:
[----:B------:R-:W-:Y:S01]  /*d690*/  SHF.L.U32 R0, R0, 0x1f, RZ ;  /* 0x0000001f00007819 */ /* 0x000fe200000006ff */
[----:B------:R-:W-:-:S03]  /*d6a0*/  IMAD R12, R3, 0x5000, RZ ;  /* 0x00005000030c7824 */ /* 0x000fc600078e02ff */
[----:B------:R-:W4:Y:S02]  /*d6b0*/  SYNCS.PHASECHK.TRANS64.TRYWAIT P2, [R18+URZ+0x29860], R0 ;  /* 0x02986000120075a7 */ /* 0x000f24000804017f */
[----:B----4-:R-:W-:Y:S05]  /*d6c0*/  @!P2 BRA `(.L_x_219) ;  /* 0x0000001800bca947 */ /* 0x010fea0003800000 */
.L_x_265:
[----:B------:R-:W4:Y:S04]  /*d6d0*/  LDL R3, [R1+0x18] ;  /* 0x0000180001037983 */ /* 0x000f280000100800 */
[----:B------:R-:W5:Y:S04]  /*d6e0*/  LDL R6, [R1+0x1c] ;  /* 0x00001c0001067983 */ /* 0x000f680000100800 */
[----:B------:R-:W2:Y:S01]  /*d6f0*/  LDL R13, [R1+0x14] ;  /* 0x00001400010d7983 */ /* 0x000ea20000100800 */
[----:B------:R-:W-:Y:S05]  /*d700*/  WARPSYNC.ALL ;  /* 0x0000000000007948 */ /* 0x000fea0003800000 */
[----:B----4-:R-:W-:-:S05]  /*d710*/  LOP3.LUT R0, R12, R3, RZ, 0xfc, !PT ;  /* 0x000000030c007212 */ /* 0x010fca00078efcff */
[----:B-1----:R-:W3:Y:S01]  /*d720*/  LDSM.16.MT88.4 R8, [R0+UR41+0xa400] ;  /* 0x00a400290008783b */ /* 0x002ee20008004200 */
[----:B------:R-:W-:Y:S01]  /*d730*/  VIADD R3, R0, UR41 ;  /* 0x0000002900037c36 */ /* 0x000fe20008000000 */
[----:B--2---:R-:W-:-:S03]  /*d740*/  LOP3.LUT R20, R12, R13, RZ, 0xfc, !PT ;  /* 0x0000000d0c147212 */ /* 0x004fc600078efcff */
[----:B-----5:R-:W-:Y:S02]  /*d750*/  IMAD.IADD R3, R6, 0x1, R3 ;  /* 0x0000000106037824 */ /* 0x020fe400078e0203 */
[----:B------:R-:W-:Y:S01]  /*d760*/  VIADD R20, R20, UR41 ;  /* 0x0000002914147c36 */ /* 0x000fe20008000000 */
[C-C-:B---3--:R-:W-:Y:S02]  /*d770*/  PRMT R4, R8.reuse, 0x6420, R9.reuse ;  /* 0x0000642008047816 */ /* 0x148fe40000000009 */
[----:B------:R-:W-:Y:S02]  /*d780*/  PRMT R5, R8, 0x7531, R9 ;  /* 0x0000753108057816 */ /* 0x000fe40000000009 */
[C-C-:B------:R-:W-:Y:S02]  /*d790*/  PRMT R6, R10.reuse, 0x6420, R11.reuse ;  /* 0x000064200a067816 */ /* 0x140fe4000000000b */
[----:B------:R-:W-:Y:S02]  /*d7a0*/  PRMT R7, R10, 0x7531, R11 ;  /* 0x000075310a077816 */ /* 0x000fe4000000000b */
[----:B------:R-:W1:Y:S04]  /*d7b0*/  LDSM.16.MT88.4 R8, [R3+0xa400] ;  /* 0x00a400000308783b */ /* 0x000e680000004200 */
[----:B------:R-:W-:Y:S01]  /*d7c0*/  STSM.16.M88.4 [R20+0x400], R4 ;  /* 0x0004000414007844 */ /* 0x000fe20000000200 */
[----:B-1----:R-:W-:-:S02]  /*d7d0*/  PRMT R12, R8, 0x6420, R9 ;  /* 0x00006420080c7816 */ /* 0x002fc40000000009 */
[----:B------:R-:W-:Y:S02]  /*d7e0*/  PRMT R13, R8, 0x7531, R9 ;  /* 0x00007531080d7816 */ /* 0x000fe40000000009 */
[C-C-:B------:R-:W-:Y:S02]  /*d7f0*/  PRMT R14, R10.reuse, 0x6420, R11.reuse ;  /* 0x000064200a0e7816 */ /* 0x140fe4000000000b */
[----:B------:R-:W-:-:S05]  /*d800*/  PRMT R15, R10, 0x7531, R11 ;  /* 0x000075310a0f7816 */ /* 0x000fca000000000b */
[----:B------:R-:W-:Y:S04]  /*d810*/  STSM.16.M88.4 [R20+0xc00], R12 ;  /* 0x000c000c14007844 */ /* 0x000fe80000000200 */
[----:B------:R-:W1:Y:S02]  /*d820*/  LDSM.16.MT88.4 R8, [R0+UR41+0xb400] ;  /* 0x00b400290008783b */ /* 0x000e640008004200 */
[C-C-:B-1----:R-:W-:Y:S02]  /*d830*/  PRMT R4, R8.reuse, 0x6420, R9.reuse ;  /* 0x0000642008047816 */ /* 0x142fe40000000009 */
[----:B------:R-:W-:Y:S02]  /*d840*/  PRMT R5, R8, 0x7531, R9 ;  /* 0x0000753108057816 */ /* 0x000fe40000000009 */
[----:B------:R-:W-:-:S02]  /*d850*/  PRMT R6, R10, 0x6420, R11 ;  /* 0x000064200a067816 */ /* 0x000fc4000000000b */
[----:B------:R-:W-:Y:S02]  /*d860*/  PRMT R7, R10, 0x7531, R11 ;  /* 0x000075310a077816 */ /* 0x000fe4000000000b */
[----:B------:R-:W1:Y:S04]  /*d870*/  LDSM.16.MT88.4 R8, [R3+0xb400] ;  /* 0x00b400000308783b */ /* 0x000e680000004200 */
[----:B------:R-:W-:Y:S01]  /*d880*/  STSM.16.M88.4 [R20+0x1400], R4 ;  /* 0x0014000414007844 */ /* 0x000fe20000000200 */
[C-C-:B-1----:R-:W-:Y:S02]  /*d890*/  PRMT R12, R8.reuse, 0x6420, R9.reuse ;  /* 0x00006420080c7816 */ /* 0x142fe40000000009 */
[----:B------:R-:W-:Y:S02]  /*d8a0*/  PRMT R13, R8, 0x7531, R9 ;  /* 0x00007531080d7816 */ /* 0x000fe40000000009 */
[----:B------:R-:W-:-:S02]  /*d8b0*/  PRMT R14, R10, 0x6420, R11 ;  /* 0x000064200a0e7816 */ /* 0x000fc4000000000b */
        /* <DEDUP_REMOVED lines=20> */
[----:B------:R1:W-:Y:S02]  /*da00*/  STSM.16.M88.4 [R20+0x3400], R4 ;  /* 0x0034000414007844 */ /* 0x0003e40000000200 */
[C-C-:B-1----:R-:W-:Y:S02]  /*da10*/  PRMT R4, R8.reuse, 0x6420, R9.reuse ;  /* 0x0000642008047816 */ /* 0x142fe40000000009 */
[----:B------:R-:W-:-:S02]  /*da20*/  PRMT R5, R8, 0x7531, R9 ;  /* 0x0000753108057816 */ /* 0x000fc40000000009 */
[C-C-:B------:R-:W-:Y:S02]  /*da30*/  PRMT R6, R10.reuse, 0x6420, R11.reuse ;  /* 0x000064200a067816 */ /* 0x140fe4000000000b */
[----:B------:R-:W-:-:S05]  /*da40*/  PRMT R7, R10, 0x7531, R11 ;  /* 0x000075310a077816 */ /* 0x000fca000000000b */
[----:B------:R-:W-:Y:S04]  /*da50*/  STSM.16.M88.4 [R20+0x3c00], R4 ;  /* 0x003c000414007844 */ /* 0x000fe80000000200 */
[----:B------:R-:W1:Y:S04]  /*da60*/  LDSM.16.MT88.4 R12, [R0+UR41+0xe400] ;  /* 0x00e40029000c783b */ /* 0x000e680008004200 */
[----:B------:R-:W2:Y:S01]  /*da70*/  LDSM.16.MT88.4 R4, [R3+0xe400] ;  /* 0x00e400000304783b */ /* 0x000ea20000004200 */
[C-C-:B-1----:R-:W-:Y:S02]  /*da80*/  PRMT R8, R12.reuse, 0x6420, R13.reuse ;  /* 0x000064200c087816 */ /* 0x142fe4000000000d */
[----:B------:R-:W-:-:S02]  /*da90*/  PRMT R9, R12, 0x7531, R13 ;  /* 0x000075310c097816 */ /* 0x000fc4000000000d */
[C-C-:B------:R-:W-:Y:S02]  /*daa0*/  PRMT R10, R14.reuse, 0x6420, R15.reuse ;  /* 0x000064200e0a7816 */ /* 0x140fe4000000000f */
[----:B------:R-:W-:-:S05]  /*dab0*/  PRMT R11, R14, 0x7531, R15 ;  /* 0x000075310e0b7816 */ /* 0x000fca000000000f */
[----:B------:R2:W-:Y:S02]  /*dac0*/  STSM.16.M88.4 [R20+0x4400], R8 ;  /* 0x0044000814007844 */ /* 0x0005e40000000200 */
[C-C-:B--2---:R-:W-:Y:S02]  /*dad0*/  PRMT R8, R4.reuse, 0x6420, R5.reuse ;  /* 0x0000642004087816 */ /* 0x144fe40000000005 */
        /* <DEDUP_REMOVED lines=9> */
[----:B--2---:R-:W2:Y:S01]  /*db70*/  FENCE.VIEW.ASYNC.S ;  /* 0x00000000000073c6 */ /* 0x004ea20000000000 */
[----:B------:R-:W-:Y:S05]  /*db80*/  @!P1 BRA `(.L_x_220) ;  /* 0x0000000000049947 */ /* 0x000fea0003800000 */
[----:B------:R-:W-:Y:S01]  /*db90*/  BPT.TRAP 0x1 ;  /* 0x000000040000795c */ /* 0x000fe20000300000 */
.L_x_220:
[----:B--2---:R2:W-:Y:S01]  /*dba0*/  SYNCS.ARRIVE.TRANS64.A1T0 RZ, [R18+URZ+0x29850], RZ ;  /* 0x029850ff12ff79a7 */ /* 0x0045e2000810003f */
[----:B------:R-:W-:Y:S06]  /*dbb0*/  BAR.SYNC.DEFER_BLOCKING 0x2, 0x80 ;  /* 0x0082000000007b1d */ /* 0x000fec0000010000 */
[----:B------:R-:W-:Y:S05]  /*dbc0*/  @!P0 BRA `(.L_x_221) ;  /* 0x0000000000048947 */ /* 0x000fea0003800000 */
[----:B------:R-:W-:Y:S01]  /*dbd0*/  BPT.TRAP 0x1 ;  /* 0x000000040000795c */ /* 0x000fe20000300000 */
.L_x_221:
[----:B------:R-:W3:Y:S04]  /*dbe0*/  LDL R3, [R1+0xc] ;  /* 0x00000c0001037983 */ /* 0x000ee80000100800 */
[----:B------:R-:W4:Y:S01]  /*dbf0*/  LDL R0, [R1+0x10] ;  /* 0x0000100001007983 */ /* 0x000f220000100800 */
[----:B---3--:R-:W-:-:S13]  /*dc00*/  ISETP.NE.AND P0, PT, R3, RZ, PT ;  /* 0x000000ff0300720c */ /* 0x008fda0003f05270 */
[----:B--2---:R-:W-:-:S05]  /*dc10*/  @P0 VIADD R18, R18, 0x29880 ;  /* 0x0002988012120836 */ /* 0x004fca0000000000 */
[----:B----4-:R-:W-:-:S04]  /*dc20*/  @P0 PRMT R18, R0, 0x654, R18 ;  /* 0x0000065400120816 */ /* 0x010fc80000000012 */
[----:B------:R2:W-:Y:S01]  /*dc30*/  @P0 SYNCS.ARRIVE.TRANS64.RED.A1T0 RZ, [R18+URZ], RZ ;  /* 0x000000ff12ff09a7 */ /* 0x0005e2000810043f */
[----:B------:R-:W-:Y:S02]  /*dc40*/  BPT.TRAP 0x1 ;  /* 0x000000040000795c */ /* 0x000fe40000300000 */
[----:B------:R3:W5:Y:S01]  /*dc50*/  LDL R0, [R1] ;  /* 0x0000000001007983 */ /* 0x0007620000100800 */
[C---:B------:R-:W-:Y:S01]  /*dc60*/  ISETP.GT.AND P0, PT, R2.reuse, RZ, PT ;  /* 0x000000ff0200720c */ /* 0x040fe20003f04270 */
[----:B------:R-:W-:Y:S02]  /*dc70*/  VIADD R2, R2, 0xffffffff ;  /* 0xffffffff02027836 */ /* 0x000fe40000000000 */
[----:B------:R-:W-:-:S10]  /*dc80*/  IMAD.MOV.U32 R3, RZ, RZ, R17 ;  /* 0x000000ffff037224 */ /* 0x000fd400078e0011 */
[----:B---3--:R-:W-:Y:S05]  /*dc90*/  @P0 BRA `(.L_x_222) ;  /* 0xffffffec00d40947 */ /* 0x008fea000383ffff */
.L_x_197:
[----:B--2--5:R-:W-:-:S05]  /*dca0*/  IMAD.U32 R0, RZ, RZ, UR42 ;  /* 0x0000002aff007e24 */ /* 0x024fca000f8e00ff */
[----:B------:R-:W-:-:S13]  /*dcb0*/  ISETP.NE.AND P0, PT, R0, 0x3, PT ;  /* 0x000000030000780c */ /* 0x000fda0003f05270 */
[----:B------:R-:W-:Y:S05]  /*dcc0*/  @!P0 BRA `(.L_x_223) ;  /* 0x0000000000048947 */ /* 0x000fea0003800000 */
[----:B------:R-:W-:Y:S01]  /*dcd0*/  BPT.TRAP 0x1 ;  /* 0x000000040000795c */ /* 0x000fe20000300000 */
.L_x_223:
[----:B------:R-:W2:Y:S01]  /*dce0*/  LDL R0, [R1] ;  /* 0x0000000001007983 */ /* 0x000ea20000100800 */
        /* <DEDUP_REMOVED lines=8> */
.L_x_266:
[----:B------:R-:W-:Y:S05]  /*dd70*/  BSYNC B0 ;  /* 0x0000000000007941 */ /* 0x000fea0003800000 */
.L_x_224:
[----:B------:R-:W-:Y:S05]  /*dd80*/  @!P1 BRA `(.L_x_226) ;  /* 0x0000000000049947 */ /* 0x000fea0003800000 */
[----:B------:R-:W-:Y:S01]  /*dd90*/  BPT.TRAP 0x1 ;  /* 0x000000040000795c */ /* 0x000fe20000300000 */
.L_x_226:
[----:B------:R-:W2:Y:S02]  /*dda0*/  LDL R0, [R1] ;  /* 0x0000000001007983 */ /* 0x000ea40000100800 */
[----:B--2---:R-:W-:-:S04]  /*ddb0*/  SHF.L.U32 R3, R0, 0x1f, RZ ;  /* 0x0000001f00037819 */ /* 0x004fc800000006ff */
[----:B------:R-:W2:Y:S02]  /*ddc0*/  SYNCS.PHASECHK.TRANS64.TRYWAIT P2, [R16+URZ+0x29860], R3 ;  /* 0x02986003100075a7 */ /* 0x000ea4000804017f */
[----:B--2---:R-:W-:Y:S05]  /*ddd0*/  @!P2 BRA `(.L_x_227) ;  /* 0x000000140020a947 */ /* 0x004fea0003800000 */
.L_x_267:
[----:B------:R-:W3:Y:S04]  /*dde0*/  LDL R2, [R1+0x18] ;  /* 0x0000180001027983 */ /* 0x000ee80000100800 */
[----:B-1----:R-:W4:Y:S04]  /*ddf0*/  LDL R10, [R1+0x1c] ;  /* 0x00001c00010a7983 */ /* 0x002f280000100800 */
[----:B------:R-:W5:Y:S01]  /*de00*/  LDL R12, [R1+0x14] ;  /* 0x00001400010c7983 */ /* 0x000f620000100800 */
[----:B------:R-:W-:Y:S01]  /*de10*/  IMAD R0, R17, 0x5000, RZ ;  /* 0x0000500011007824 */ /* 0x000fe200078e02ff */
[----:B------:R-:W-:Y:S05]  /*de20*/  WARPSYNC.ALL ;  /* 0x0000000000007948 */ /* 0x000fea0003800000 */
[----:B---3--:R-:W-:-:S05]  /*de30*/  LOP3.LUT R2, R0, R2, RZ, 0xfc, !PT ;  /* 0x0000000200027212 */ /* 0x008fca00078efcff */
[----:B------:R-:W1:Y:S01]  /*de40*/  LDSM.16.MT88.4 R4, [R2+UR41+0xa400] ;  /* 0x00a400290204783b */ /* 0x000e620008004200 */
[----:B--2---:R-:W-:Y:S01]  /*de50*/  VIADD R3, R2, UR41 ;  /* 0x0000002902037c36 */ /* 0x004fe20008000000 */
[----:B-----5:R-:W-:-:S03]  /*de60*/  LOP3.LUT R0, R0, R12, RZ, 0xfc, !PT ;  /* 0x0000000c00007212 */ /* 0x020fc600078efcff */
[----:B----4-:R-:W-:Y:S02]  /*de70*/  IMAD.IADD R3, R10, 0x1, R3 ;  /* 0x000000010a037824 */ /* 0x010fe400078e0203 */
[----:B------:R-:W-:Y:S01]  /*de80*/  VIADD R0, R0, UR41 ;  /* 0x0000002900007c36 */ /* 0x000fe20008000000 */
[C-C-:B-1----:R-:W-:Y:S02]  /*de90*/  PRMT R8, R4.reuse, 0x6420, R5.reuse ;  /* 0x0000642004087816 */ /* 0x142fe40000000005 */
[----:B------:R-:W-:Y:S02]  /*dea0*/  PRMT R9, R4, 0x7531, R5 ;  /* 0x0000753104097816 */ /* 0x000fe40000000005 */
[C-C-:B------:R-:W-:Y:S02]  /*deb0*/  PRMT R10, R6.reuse, 0x6420, R7.reuse ;  /* 0x00006420060a7816 */ /* 0x140fe40000000007 */
[----:B------:R-:W-:Y:S02]  /*dec0*/  PRMT R11, R6, 0x7531, R7 ;  /* 0x00007531060b7816 */ /* 0x000fe40000000007 */
[----:B------:R-:W1:Y:S04]  /*ded0*/  LDSM.16.MT88.4 R4, [R3+0xa400] ;  /* 0x00a400000304783b */ /* 0x000e680000004200 */
[----:B------:R1:W-:Y:S02]  /*dee0*/  STSM.16.M88.4 [R0+0x400], R8 ;  /* 0x0004000800007844 */ /* 0x0003e40000000200 */
        /* <DEDUP_REMOVED lines=47> */
[----:B------:R2:W-:Y:S01]  /*e1e0*/  STSM.16.M88.4 [R0+0x4400], R12 ;  /* 0x0044000c00007844 */ /* 0x0005e20000000200 */
[C-C-:B-1----:R-:W-:Y:S02]  /*e1f0*/  PRMT R8, R4.reuse, 0x6420, R5.reuse ;  /* 0x0000642004087816 */ /* 0x142fe40000000005 */
        /* <DEDUP_REMOVED lines=12> */
.L_x_228:
[----:B-1----:R1:W-:Y:S01]  /*e2c0*/  SYNCS.ARRIVE.TRANS64.A1T0 RZ, [R16+URZ+0x29850], RZ ;  /* 0x029850ff10ff79a7 */ /* 0x0023e2000810003f */
[----:B------:R-:W-:Y:S06]  /*e2d0*/  BAR.SYNC.DEFER_BLOCKING 0x2, 0x80 ;  /* 0x0082000000007b1d */ /* 0x000fec0000010000 */
[----:B------:R-:W-:Y:S05]  /*e2e0*/  @!P0 BRA `(.L_x_229) ;  /* 0x0000000000048947 */ /* 0x000fea0003800000 */
[----:B------:R-:W-:Y:S01]  /*e2f0*/  BPT.TRAP 0x1 ;  /* 0x000000040000795c */ /* 0x000fe20000300000 */
.L_x_229:
[----:B------:R-:W3:Y:S04]  /*e300*/  LDL R2, [R1+0xc] ;  /* 0x00000c0001027983 */ /* 0x000ee80000100800 */
[----:B--2---:R-:W2:Y:S01]  /*e310*/  LDL R0, [R1+0x10] ;  /* 0x0000100001007983 */ /* 0x004ea20000100800 */
[----:B---3--:R-:W-:-:S13]  /*e320*/  ISETP.NE.AND P0, PT, R2, RZ, PT ;  /* 0x000000ff0200720c */ /* 0x008fda0003f05270 */
[----:B-1----:R-:W-:-:S05]  /*e330*/  @P0 VIADD R16, R16, 0x29880 ;  /* 0x0002988010100836 */ /* 0x002fca0000000000 */
[----:B--2---:R-:W-:-:S04]  /*e340*/  @P0 PRMT R16, R0, 0x654, R16 ;  /* 0x0000065400100816 */ /* 0x004fc80000000010 */
[----:B------:R1:W-:Y:S01]  /*e350*/  @P0 SYNCS.ARRIVE.TRANS64.RED.A1T0 RZ, [R16+URZ], RZ ;  /* 0x000000ff10ff09a7 */ /* 0x0003e2000810043f */
[----:B------:R-:W-:Y:S02]  /*e360*/  BPT.TRAP 0x1 ;  /* 0x000000040000795c */ /* 0x000fe40000300000 */
[----:B------:R-:W2:Y:S01]  /*e370*/  LDL.LU R2, [R1] ;  /* 0x0000000001027983 */ /* 0x000ea20000300800 */
[----:B------:R-:W3:Y:S01]  /*e380*/  LDC R0, c[0x0][0xc34] ;  /* 0x00030d00ff007b82 */ /* 0x000ee20000000800 */
[----:B------:R-:W-:Y:S01]  /*e390*/  VIADD R17, R17, 0x1 ;  /* 0x0000000111117836 */ /* 0x000fe20000000000 */
[----:B------:R-:W-:Y:S02]  /*e3a0*/  UIADD3 UR50, UR43, UR50, URZ ;  /* 0x000000322b327290 */ /* 0x000fe4000fffe03f */
[----:B------:R-:W-:Y:S02]  /*e3b0*/  UIADD3 UR46, UR46, 0x1, URZ ;  /* 0x000000012e2e7890 */ /* 0x000fe4000fffe03f */
[----:B------:R-:W-:-:S04]  /*e3c0*/  ISETP.NE.AND P0, PT, R17, 0x2, PT ;  /* 0x000000021100780c */ /* 0x000fc80003f05270 */
[----:B------:R-:W-:Y:S02]  /*e3d0*/  SEL R17, R17, RZ, P0 ;  /* 0x000000ff11117207 */ /* 0x000fe40000000000 */
[----:B---3--:R-:W-:Y:S02]  /*e3e0*/  ISETP.LE.AND P1, PT, R0, UR50, PT ;  /* 0x0000003200007c0c */ /* 0x008fe4000bf23270 */
[----:B------:R-:W-:-:S04]  /*e3f0*/  SEL R0, RZ, 0x1, P0 ;  /* 0x00000001ff007807 */ /* 0x000fc80000000000 */
[----:B--2---:R-:W-:-:S05]  /*e400*/  LOP3.LUT R2, R2, R0, RZ, 0x3c, !PT ;  /* 0x0000000002027212 */ /* 0x004fca00078e3cff */
[----:B------:R2:W-:Y:S02]  /*e410*/  STL [R1], R2 ;  /* 0x0000000201007387 */ /* 0x0005e40000100800 */
[----:B------:R-:W-:Y:S05]  /*e420*/  @!P1 BRA `(.L_x_230) ;  /* 0xffffffcc00ac9947 */ /* 0x000fea000383ffff */
[----:B------:R-:W-:-:S12]  /*e430*/  ULOP3.LUT UR46, UR46, 0x1, URZ, 0xc, !UPT ;  /* 0x000000012e2e7892 */ /* 0x000fd8000f8e0c3f */
.L_x_177:
[----:B------:R-:W3:Y:S01]  /*e440*/  S2R R3, SR_CgaCtaId ;  /* 0x0000000000037919 */ /* 0x000ee20000008800 */
[----:B------:R-:W-:-:S04]  /*e450*/  MOV R0, 0x400 ;  /* 0x0000040000007802 */ /* 0x000fc80000000f00 */
[----:B---3--:R-:W-:Y:S01]  /*e460*/  LEA R8, R3, R0, 0x18 ;  /* 0x0000000003087211 */ /* 0x008fe200078ec0ff */
[----:B------:R-:W-:-:S05]  /*e470*/  IMAD.U32 R0, RZ, RZ, UR46 ;  /* 0x0000002eff007e24 */ /* 0x000fca000f8e00ff */
[----:B------:R-:W-:-:S04]  /*e480*/  SHF.L.U32 R0, R0, 0x1f, RZ ;  /* 0x0000001f00007819 */ /* 0x000fc800000006ff */
[----:B------:R-:W3:Y:S02]  /*e490*/  SYNCS.PHASECHK.TRANS64.TRYWAIT P0, [R8+URZ+0x29820], R0 ;  /* 0x02982000080075a7 */ /* 0x000ee4000800017f */
[----:B---3--:R-:W-:Y:S05]  /*e4a0*/  @!P0 BRA `(.L_x_231) ;  /* 0x0000000c00808947 */ /* 0x008fea0003800000 */
.L_x_268:
[----:B--2---:R-:W2:Y:S02]  /*e4b0*/  S2R R2, SR_TID.X ;  /* 0x0000000000027919 */ /* 0x004ea40000002100 */
[----:B--2---:R-:W-:-:S04]  /*e4c0*/  SHF.R.U32.HI R2, RZ, 0x5, R2 ;  /* 0x00000005ff027819 */ /* 0x004fc80000011602 */
[----:B------:R-:W-:-:S05]  /*e4d0*/  LOP3.LUT R2, R2, 0x3, RZ, 0xc0, !PT ;  /* 0x0000000302027812 */ /* 0x000fca00078ec0ff */
[----:B---3--:R-:W2:Y:S02]  /*e4e0*/  SHFL.IDX PT, R0, R2, RZ, 0x1f ;  /* 0x00001fff02007589 */ /* 0x008ea400000e0000 */
[----:B--2---:R-:W-:-:S13]  /*e4f0*/  ISETP.NE.AND P0, PT, R0, RZ, PT ;  /* 0x000000ff0000720c */ /* 0x004fda0003f05270 */
[----:B------:R-:W-:Y:S05]  /*e500*/  @P0 EXIT ;  /* 0x000000000000094d */ /* 0x000fea0003800000 */
[----:B------:R-:W-:Y:S01]  /*e510*/  ELECT P0, URZ, PT ;  /* 0x00000000003f782f */ /* 0x000fe20003800000 */
[----:B------:R-:W-:-:S12]  /*e520*/  BSSY B0, `(.L_x_232) ;  /* 0x0000028000007945 */ /* 0x000fd80003800000 */
[----:B------:R-:W-:Y:S05]  /*e530*/  @!P0 BRA `(.L_x_233) ;  /* 0x0000000000988947 */ /* 0x000fea0003800000 */
[----:B------:R-:W-:-:S06]  /*e540*/  ULOP3.LUT UR4, UR38, 0x2, URZ, 0xfc, !UPT ;  /* 0x0000000226047892 */ /* 0x000fcc000f8efc3f */
[----:B------:R-:W-:-:S05]  /*e550*/  IMAD.U32 R0, RZ, RZ, UR4 ;  /* 0x00000004ff007e24 */ /* 0x000fca000f8e00ff */
[----:B------:R-:W-:-:S13]  /*e560*/  ISETP.NE.AND P0, PT, R0, 0x3, PT ;  /* 0x000000030000780c */ /* 0x000fda0003f05270 */
[----:B------:R-:W-:Y:S05]  /*e570*/  @!P0 BRA `(.L_x_234) ;  /* 0x0000000000048947 */ /* 0x000fea0003800000 */
[----:B------:R-:W-:Y:S01]  /*e580*/  BPT.TRAP 0x1 ;  /* 0x000000040000795c */ /* 0x000fe20000300000 */
.L_x_234:
        /* <DEDUP_REMOVED lines=8> */
[----:B------:R-:W2:Y:S01]  /*e610*/  SYNCS.PHASECHK.TRANS64.TRYWAIT P1, [R5+URZ], R4 ;  /* 0x00000004050075a7 */ /* 0x000ea2000802017f */
[----:B------:R-:W-:-:S05]  /*e620*/  SEL R3, R2, RZ, P2 ;  /* 0x000000ff02037207 */ /* 0x000fca0001000000 */
[----:B------:R-:W-:Y:S01]  /*e630*/  IMAD R7, R3, 0x8, R0 ;  /* 0x0000000803077824 */ /* 0x000fe200078e0200 */
[----:B------:R-:W-:Y:S01]  /*e640*/  SHF.L.U32 R0, R6, 0x1f, RZ ;  /* 0x0000001f06007819 */ /* 0x000fe200000006ff */
[----:B--2---:R-:W-:Y:S06]  /*e650*/  @!P1 BRA `(.L_x_235) ;  /* 0x0000000c00289947 */ /* 0x004fec0003800000 */
.L_x_269:
[----:B------:R-:W3:Y:S02]  /*e660*/  SYNCS.PHASECHK.TRANS64.TRYWAIT P1, [R7+URZ], R0 ;  /* 0x00000000070075a7 */ /* 0x000ee4000802017f */
[----:B---3--:R-:W-:Y:S05]  /*e670*/  @!P1 BRA `(.L_x_236) ;  /* 0x0000000c00349947 */ /* 0x008fea0003800000 */
.L_x_270:
[----:B------:R-:W-:Y:S05]  /*e680*/  @!P0 BRA `(.L_x_237) ;  /* 0x0000000000048947 */ /* 0x000fea0003800000 */
[----:B------:R-:W-:Y:S01]  /*e690*/  BPT.TRAP 0x1 ;  /* 0x000000040000795c */ /* 0x000fe20000300000 */
.L_x_237:
[----:B------:R-:W-:-:S04]  /*e6a0*/  IMAD R17, R17, 0x8, R8 ;  /* 0x0000000811117824 */ /* 0x000fc800078e0208 */
[----:B------:R-:W4:Y:S02]  /*e6b0*/  SYNCS.PHASECHK.TRANS64.TRYWAIT P1, [R17+URZ+0x29860], R4 ;  /* 0x02986004110075a7 */ /* 0x000f24000802017f */
[----:B----4-:R-:W-:Y:S05]  /*e6c0*/  @!P1 BRA `(.L_x_238) ;  /* 0x0000000c00349947 */ /* 0x010fea0003800000 */
.L_x_271:
[----:B------:R-:W-:Y:S05]  /*e6d0*/  @!P0 BRA `(.L_x_239) ;  /* 0x0000000000048947 */ /* 0x000fea0003800000 */
[----:B------:R-:W-:Y:S01]  /*e6e0*/  BPT.TRAP 0x1 ;  /* 0x000000040000795c */ /* 0x000fe20000300000 */
.L_x_239:
[----:B------:R-:W-:-:S04]  /*e6f0*/  IMAD R3, R3, 0x8, R8 ;  /* 0x0000000803037824 */ /* 0x000fc800078e0208 */
[----:B------:R-:W5:Y:S02]  /*e700*/  SYNCS.PHASECHK.TRANS64.TRYWAIT P1, [R3+URZ+0x29860], R0 ;  /* 0x02986000030075a7 */ /* 0x000f64000802017f */
[----:B-----5:R-:W-:Y:S05]  /*e710*/  @!P1 BRA `(.L_x_240) ;  /* 0x0000000c00349947 */ /* 0x020fea0003800000 */
.L_x_272:
[----:B------:R-:W-:Y:S05]  /*e720*/  @!P0 BRA `(.L_x_241) ;  /* 0x0000000000048947 */ /* 0x000fea0003800000 */
[----:B------:R-:W-:Y:S01]  /*e730*/  BPT.TRAP 0x1 ;  /* 0x000000040000795c */ /* 0x000fe20000300000 */
.L_x_241:
[----:B------:R-:W5:Y:S02]  /*e740*/  SYNCS.PHASECHK.TRANS64.TRYWAIT P0, [R17+URZ+0x29880], R4 ;  /* 0x02988004110075a7 */ /* 0x000f64000800017f */
[----:B-----5:R-:W-:Y:S05]  /*e750*/  @!P0 BRA `(.L_x_242) ;  /* 0x0000000c00388947 */ /* 0x020fea0003800000 */
.L_x_243:
[----:B------:R0:W0:Y:S02]  /*e760*/  SYNCS.PHASECHK.TRANS64.TRYWAIT P0, [R3+URZ+0x29880], R0 ;  /* 0x02988000030075a7 */ /* 0x000024000800017f */
[----:B0-----:R-:W-:Y:S05]  /*e770*/  @!P0 NANOSLEEP.SYNCS 0x989680 ;  /* 0x009896800000895d */ /* 0x001fea0003900000 */
[----:B------:R-:W0:Y:S02]  /*e780*/  @!P0 SYNCS.PHASECHK.TRANS64 P0, [R3+URZ+0x29880], R0 ;  /* 0x02988000030085a7 */ /* 0x000e24000800007f */
[----:B0-----:R-:W-:Y:S05]  /*e790*/  @!P0 BRA `(.L_x_243) ;  /* 0xfffffffc00f08947 */ /* 0x001fea000383ffff */
.L_x_233:
[----:B------:R-:W-:Y:S05]  /*e7a0*/  BSYNC B0 ;  /* 0x0000000000007941 */ /* 0x000fea0003800000 */
.L_x_232:
[----:B------:R-:W-:Y:S05]  /*e7b0*/  EXIT ;  /* 0x000000000000794d */ /* 0x000fea0003800000 */
.L_x_145:
[----:B0-----:R-:W-:-:S04]  /*e7c0*/  IMAD.U32 R3, RZ, RZ, UR39 ;  /* 0x00000027ff037e24 */ /* 0x001fc8000f8e00ff */
[----:B------:R0:W1:Y:S03]  /*e7d0*/  SYNCS.PHASECHK.TRANS64.TRYWAIT P1, [R3+URZ+0x29800], R8 ;  /* 0x02980008030075a7 */ /* 0x000066000802017f */
[----:B-1----:R-:W-:Y:S05]  /*e7e0*/  @!P1 NANOSLEEP.SYNCS 0x989680 ;  /* 0x009896800000995d */ /* 0x002fea0003900000 */
[----:B------:R-:W1:Y:S02]  /*e7f0*/  @!P1 SYNCS.PHASECHK.TRANS64 P1, [R3+URZ+0x29800], R8 ;  /* 0x02980008030095a7 */ /* 0x000e64000802007f */
[----:B-1----:R-:W-:Y:S05]  /*e800*/  @!P1 BRA `(.L_x_145) ;  /* 0xfffffffc00ec9947 */ /* 0x002fea000383ffff */
[----:B------:R-:W-:Y:S05]  /*e810*/  BRA `(.L_x_244) ;  /* 0xffffff3000747947 */ /* 0x000fea000383ffff */
.L_x_149:
[----:B-1----:R1:W2:Y:S02]  /*e820*/  SYNCS.PHASECHK.TRANS64.TRYWAIT P1, [R3+URZ+0x29830], R4 ;  /* 0x02983004030075a7 */ /* 0x0022a4000802017f */
[----:B--2---:R-:W-:Y:S05]  /*e830*/  @!P1 NANOSLEEP.SYNCS 0x989680 ;  /* 0x009896800000995d */ /* 0x004fea0003900000 */
[----:B------:R-:W2:Y:S02]  /*e840*/  @!P1 SYNCS.PHASECHK.TRANS64 P1, [R3+URZ+0x29830], R4 ;  /* 0x02983004030095a7 */ /* 0x000ea4000802007f */
[----:B--2---:R-:W-:Y:S05]  /*e850*/  @!P1 BRA `(.L_x_149) ;  /* 0xfffffffc00f09947 */ /* 0x004fea000383ffff */
[----:B------:R-:W-:Y:S05]  /*e860*/  BRA `(.L_x_148) ;  /* 0xffffff3000907947 */ /* 0x000fea000383ffff */
.L_x_155:
[----:B-1----:R-:W-:-:S04]  /*e870*/  IMAD.U32 R8, RZ, RZ, UR6 ;  /* 0x00000006ff087e24 */ /* 0x002fc8000f8e00ff */
[----:B------:R1:W2:Y:S03]  /*e880*/  SYNCS.PHASECHK.TRANS64.TRYWAIT P1, [R8+URZ+0x29830], R7 ;  /* 0x02983007080075a7 */ /* 0x0002a6000802017f */
[----:B--2---:R-:W-:Y:S05]  /*e890*/  @!P1 NANOSLEEP.SYNCS 0x989680 ;  /* 0x009896800000995d */ /* 0x004fea0003900000 */
[----:B------:R-:W2:Y:S02]  /*e8a0*/  @!P1 SYNCS.PHASECHK.TRANS64 P1, [R8+URZ+0x29830], R7 ;  /* 0x02983007080095a7 */ /* 0x000ea4000802007f */
[----:B--2---:R-:W-:Y:S05]  /*e8b0*/  @!P1 BRA `(.L_x_155) ;  /* 0xfffffffc00ec9947 */ /* 0x004fea000383ffff */
[----:B------:R-:W-:Y:S05]  /*e8c0*/  BRA `(.L_x_152) ;  /* 0xffffff6800ec7947 */ /* 0x000fea000383ffff */
.L_x_159:
[----:B-1----:R-:W-:-:S04]  /*e8d0*/  IMAD.U32 R8, RZ, RZ, UR6 ;  /* 0x00000006ff087e24 */ /* 0x002fc8000f8e00ff */
[----:B------:R1:W2:Y:S03]  /*e8e0*/  SYNCS.PHASECHK.TRANS64.TRYWAIT P1, [R8+URZ+0x29850], R7 ;  /* 0x02985007080075a7 */ /* 0x0002a6000802017f */
[----:B--2---:R-:W-:Y:S05]  /*e8f0*/  @!P1 NANOSLEEP.SYNCS 0x989680 ;  /* 0x009896800000995d */ /* 0x004fea0003900000 */
[----:B------:R-:W2:Y:S02]  /*e900*/  @!P1 SYNCS.PHASECHK.TRANS64 P1, [R8+URZ+0x29850], R7 ;  /* 0x02985007080095a7 */ /* 0x000ea4000802007f */
[----:B--2---:R-:W-:Y:S05]  /*e910*/  @!P1 BRA `(.L_x_159) ;  /* 0xfffffffc00ec9947 */ /* 0x004fea000383ffff */
[----:B------:R-:W-:Y:S05]  /*e920*/  BRA `(.L_x_156) ;  /* 0xffffff7400f47947 */ /* 0x000fea000383ffff */
.L_x_166:
[----:B-1----:R-:W-:-:S04]  /*e930*/  IMAD.U32 R3, RZ, RZ, UR4 ;  /* 0x00000004ff037e24 */ /* 0x002fc8000f8e00ff */
[----:B------:R1:W2:Y:S03]  /*e940*/  SYNCS.PHASECHK.TRANS64.TRYWAIT P1, [R3+URZ+0x29850], R0 ;  /* 0x02985000030075a7 */ /* 0x0002a6000802017f */
[----:B--2---:R-:W-:Y:S05]  /*e950*/  @!P1 NANOSLEEP.SYNCS 0x989680 ;  /* 0x009896800000995d */ /* 0x004fea0003900000 */
[----:B------:R-:W2:Y:S02]  /*e960*/  @!P1 SYNCS.PHASECHK.TRANS64 P1, [R3+URZ+0x29850], R0 ;  /* 0x02985000030095a7 */ /* 0x000ea4000802007f */
[----:B--2---:R-:W-:Y:S05]  /*e970*/  @!P1 BRA `(.L_x_166) ;  /* 0xfffffffc00ec9947 */ /* 0x004fea000383ffff */
[----:B------:R-:W-:Y:S05]  /*e980*/  BRA `(.L_x_165) ;  /* 0xffffffa000547947 */ /* 0x000fea000383ffff */
.L_x_182:
[----:B------:R-:W-:Y:S02]  /*e990*/  IMAD.MOV.U32 R13, RZ, RZ, R18 ;  /* 0x000000ffff0d7224 */ /* 0x000fe400078e0012 */
[----:B------:R-:W-:Y:S02]  /*e9a0*/  IMAD.MOV.U32 R12, RZ, RZ, RZ ;  /* 0x000000ffff0c7224 */ /* 0x000fe400078e00ff */
[----:B------:R-:W-:Y:S02]  /*e9b0*/  IMAD.MOV.U32 R11, RZ, RZ, 0x1f ;  /* 0x0000001fff0b7424 */ /* 0x000fe400078e00ff */
[----:B------:R-:W-:-:S07]  /*e9c0*/  IMAD.MOV.U32 R15, RZ, RZ, -0x1 ;  /* 0xffffffffff0f7424 */ /* 0x000fce00078e00ff */
[----:B01----:R-:W-:Y:S05]  /*e9d0*/  WARPSYNC.COLLECTIVE R15, `(.L_x_245) ;  /* 0x000000000f087348 */ /* 0x003fea0003c00000 */
[----:B------:R2:W3:Y:S02]  /*e9e0*/  SHFL.IDX P6, R14, R13, R12, R11 ;  /* 0x0000000c0d0e7389 */ /* 0x0004e400000c000b */
[----:B0123--:R-:W-:Y:S01]  /*e9f0*/  ENDCOLLECTIVE ;  /* 0x000000000000791b */ /* 0x00ffe20003800000 */
.L_x_245:
[----:B------:R-:W-:Y:S05]  /*ea00*/  BRA `(.L_x_246) ;  /* 0xffffffd000407947 */ /* 0x000fea000383ffff */
.L_x_184:
[----:B------:R-:W-:Y:S01]  /*ea10*/  BSSY B0, `(.L_x_247) ;  /* 0x0000006000007945 */ /* 0x000fe20003800000 */
[----:B------:R-:W-:-:S07]  /*ea20*/  IMAD.MOV.U32 R15, RZ, RZ, -0x1 ;  /* 0xffffffffff0f7424 */ /* 0x000fce00078e00ff */
[----:B012---:R-:W-:Y:S05]  /*ea30*/  WARPSYNC.COLLECTIVE R15, `(.L_x_248) ;  /* 0x000000000f0c7348 */ /* 0x007fea0003c00000 */
[----:B------:R-:W-:Y:S02]  /*ea40*/  ELECT P6, UR62, PT ;  /* 0x00000000003e782f */ /* 0x000fe400038c0000 */
[----:B------:R-:W-:Y:S01]  /*ea50*/  MOV R14, UR62 ;  /* 0x0000003e000e7c02 */ /* 0x000fe20008000f00 */
[----:B012---:R-:W-:Y:S10]  /*ea60*/  ENDCOLLECTIVE ;  /* 0x000000000000791b */ /* 0x007ff40003800000 */
.L_x_248:
[----:B------:R-:W-:Y:S05]  /*ea70*/  BSYNC B0 ;  /* 0x0000000000007941 */ /* 0x000fea0003800000 */
.L_x_247:
[----:B------:R-:W-:Y:S05]  /*ea80*/  BRA `(.L_x_249) ;  /* 0xffffffd000487947 */ /* 0x000fea000383ffff */
.L_x_186:
[----:B---3--:R3:W4:Y:S02]  /*ea90*/  SYNCS.PHASECHK.TRANS64.TRYWAIT P0, [R2+URZ+0x29880], R3 ;  /* 0x02988003020075a7 */ /* 0x008724000800017f */
[----:B----4-:R-:W-:Y:S05]  /*eaa0*/  @!P0 NANOSLEEP.SYNCS 0x989680 ;  /* 0x009896800000895d */ /* 0x010fea0003900000 */
[----:B------:R-:W4:Y:S02]  /*eab0*/  @!P0 SYNCS.PHASECHK.TRANS64 P0, [R2+URZ+0x29880], R3 ;  /* 0x02988003020085a7 */ /* 0x000f24000800007f */
[----:B----4-:R-:W-:Y:S05]  /*eac0*/  @!P0 BRA `(.L_x_186) ;  /* 0xfffffffc00f08947 */ /* 0x010fea000383ffff */
[----:B------:R-:W-:Y:S05]  /*ead0*/  BRA `(.L_x_250) ;  /* 0xffffffd000947947 */ /* 0x000fea000383ffff */
.L_x_189:
[----:B0-----:R0:W4:Y:S02]  /*eae0*/  SYNCS.PHASECHK.TRANS64.TRYWAIT P0, [R2+URZ+0x29840], R3 ;  /* 0x02984003020075a7 */ /* 0x001124000800017f */
[----:B----4-:R-:W-:Y:S05]  /*eaf0*/  @!P0 NANOSLEEP.SYNCS 0x989680 ;  /* 0x009896800000895d */ /* 0x010fea0003900000 */
[----:B------:R-:W4:Y:S02]  /*eb00*/  @!P0 SYNCS.PHASECHK.TRANS64 P0, [R2+URZ+0x29840], R3 ;  /* 0x02984003020085a7 */ /* 0x000f24000800007f */
[----:B----4-:R-:W-:Y:S05]  /*eb10*/  @!P0 BRA `(.L_x_189) ;  /* 0xfffffffc00f08947 */ /* 0x010fea000383ffff */
[----:B------:R-:W-:Y:S05]  /*eb20*/  BRA `(.L_x_251) ;  /* 0xffffffd400107947 */ /* 0x000fea000383ffff */
.L_x_193:
[----:B------:R-:W-:Y:S02]  /*eb30*/  IMAD.MOV.U32 R13, RZ, RZ, R3 ;  /* 0x000000ffff0d7224 */ /* 0x000fe400078e0003 */
[----:B------:R-:W-:Y:S02]  /*eb40*/  IMAD.MOV.U32 R12, RZ, RZ, RZ ;  /* 0x000000ffff0c7224 */ /* 0x000fe400078e00ff */
[----:B------:R-:W-:Y:S02]  /*eb50*/  IMAD.MOV.U32 R11, RZ, RZ, 0x1c1f ;  /* 0x00001c1fff0b7424 */ /* 0x000fe400078e00ff */
[----:B------:R-:W-:Y:S02]  /*eb60*/  IMAD.MOV.U32 R15, RZ, RZ, -0x1 ;  /* 0xffffffffff0f7424 */ /* 0x000fe400078e00ff */
[----:B------:R-:W-:-:S07]  /*eb70*/  IMAD.IADD R0, R18, 0x1, R5 ;  /* 0x0000000112007824 */ /* 0x000fce00078e0205 */
[----:B0----5:R-:W-:Y:S05]  /*eb80*/  WARPSYNC.COLLECTIVE R15, `(.L_x_252) ;  /* 0x000000000f087348 */ /* 0x021fea0003c00000 */
[----:B------:R1:W2:Y:S02]  /*eb90*/  SHFL.IDX P6, R14, R13, R12, R11 ;  /* 0x0000000c0d0e7389 */ /* 0x0002a400000c000b */
[----:B012--5:R-:W-:Y:S01]  /*eba0*/  ENDCOLLECTIVE ;  /* 0x000000000000791b */ /* 0x027fe20003800000 */
.L_x_252:
[----:B------:R-:W-:Y:S02]  /*ebb0*/  VIADD R5, R0, 0x20 ;  /* 0x0000002000057836 */ /* 0x000fe40000000000 */
[----:B------:R-:W-:Y:S02]  /*ebc0*/  IMAD.MOV.U32 R13, RZ, RZ, R4 ;  /* 0x000000ffff0d7224 */ /* 0x000fe400078e0004 */
[----:B------:R-:W-:-:S07]  /*ebd0*/  IMAD.MOV.U32 R6, RZ, RZ, R14 ;  /* 0x000000ffff067224 */ /* 0x000fce00078e000e */
[----:B------:R-:W-:Y:S05]  /*ebe0*/  WARPSYNC.COLLECTIVE R15, `(.L_x_253) ;  /* 0x000000000f087348 */ /* 0x000fea0003c00000 */
[----:B------:R0:W1:Y:S02]  /*ebf0*/  SHFL.IDX P6, R14, R13, R12, R11 ;  /* 0x0000000c0d0e7389 */ /* 0x00006400000c000b */
[----:B01----:R-:W-:Y:S01]  /*ec00*/  ENDCOLLECTIVE ;  /* 0x000000000000791b */ /* 0x003fe20003800000 */
.L_x_253:
[----:B------:R-:W-:Y:S02]  /*ec10*/  ULDC UR4, c[0x0][0x288] ;  /* 0x0000a20000047ab9 */ /* 0x000fe40000000800 */
[----:B------:R-:W-:-:S05]  /*ec20*/  IMAD R2, R8, UR4, RZ ;  /* 0x0000000408027c24 */ /* 0x000fca000f8e02ff */
[----:B------:R-:W-:Y:S01]  /*ec30*/  ISETP.GE.AND P2, PT, R0, R2, PT ;  /* 0x000000020000720c */ /* 0x000fe20003f46270 */
[----:B------:R-:W-:Y:S02]  /*ec40*/  IMAD.MOV.U32 R13, RZ, RZ, R3 ;  /* 0x000000ffff0d7224 */ /* 0x000fe400078e0003 */
[----:B------:R-:W-:Y:S02]  /*ec50*/  IMAD.MOV.U32 R12, RZ, RZ, 0x1 ;  /* 0x00000001ff0c7424 */ /* 0x000fe400078e00ff */
[----:B------:R-:W-:-:S08]  /*ec60*/  IMAD.MOV.U32 R7, RZ, RZ, R14 ;  /* 0x000000ffff077224 */ /* 0x000fd000078e000e */
[----:B------:R-:W-:Y:S05]  /*ec70*/  WARPSYNC.COLLECTIVE R15, `(.L_x_254) ;  /* 0x000000000f087348 */ /* 0x000fea0003c00000 */
[----:B------:R0:W1:Y:S02]  /*ec80*/  SHFL.IDX P6, R14, R13, R12, R11 ;  /* 0x0000000c0d0e7389 */ /* 0x00006400000c000b */
[----:B01----:R-:W-:Y:S01]  /*ec90*/  ENDCOLLECTIVE ;  /* 0x000000000000791b */ /* 0x003fe20003800000 */
.L_x_254:
        /* <DEDUP_REMOVED lines=9> */
[----:B------:R0:W-:Y:S04]  /*ed30*/  @!P2 LDGSTS.E.BYPASS.LTC128B.128 [R9+0x14400], desc[UR48][R6.64], !P3 ;  /* 0x144000000609afae */ /* 0x0001e8000d901d70 */
[----:B------:R0:W-:Y:S04]  /*ed40*/  @!P2 LDGSTS.E.BYPASS.LTC128B.128 [R9+0x16400], desc[UR48][R6.64+0x40], !P0 ;  /* 0x164000400609afae */ /* 0x0001e8000c101d70 */
[----:B------:R0:W-:Y:S01]  /*ed50*/  @!P2 LDGSTS.E.BYPASS.LTC128B.128 [R9+0x18400], desc[UR48][R6.64+0x80], !P1 ;  /* 0x184000800609afae */ /* 0x0001e2000c901d70 */
[----:B------:R-:W-:Y:S01]  /*ed60*/  ISETP.GE.AND P2, PT, R5, R2, PT ;  /* 0x000000020500720c */ /* 0x000fe20003f46270 */
[----:B------:R-:W-:-:S12]  /*ed70*/  IMAD.MOV.U32 R5, RZ, RZ, R14 ;  /* 0x000000ffff057224 */ /* 0x000fd800078e000e */
[----:B0-----:R-:W-:Y:S05]  /*ed80*/  WARPSYNC.COLLECTIVE R15, `(.L_x_255) ;  /* 0x000000000f087348 */ /* 0x001fea0003c00000 */
[----:B------:R1:W2:Y:S02]  /*ed90*/  SHFL.IDX P6, R14, R13, R12, R11 ;  /* 0x0000000c0d0e7389 */ /* 0x0002a400000c000b */
[----:B012---:R-:W-:Y:S01]  /*eda0*/  ENDCOLLECTIVE ;  /* 0x000000000000791b */ /* 0x007fe20003800000 */
.L_x_255:
[----:B------:R-:W-:Y:S02]  /*edb0*/  IMAD.MOV.U32 R13, RZ, RZ, R3 ;  /* 0x000000ffff0d7224 */ /* 0x000fe400078e0003 */
[----:B------:R-:W-:Y:S02]  /*edc0*/  IMAD.MOV.U32 R12, RZ, RZ, 0x2 ;  /* 0x00000002ff0c7424 */ /* 0x000fe400078e00ff */
[----:B------:R-:W-:-:S07]  /*edd0*/  IMAD.MOV.U32 R6, RZ, RZ, R14 ;  /* 0x000000ffff067224 */ /* 0x000fce00078e000e */
[----:B------:R-:W-:Y:S05]  /*ede0*/  WARPSYNC.COLLECTIVE R15, `(.L_x_256) ;  /* 0x000000000f087348 */ /* 0x000fea0003c00000 */
[----:B------:R0:W1:Y:S02]  /*edf0*/  SHFL.IDX P6, R14, R13, R12, R11 ;  /* 0x0000000c0d0e7389 */ /* 0x00006400000c000b */
[----:B01----:R-:W-:Y:S01]  /*ee00*/  ENDCOLLECTIVE ;  /* 0x000000000000791b */ /* 0x003fe20003800000 */
.L_x_256:
[----:B------:R-:W-:-:S05]  /*ee10*/  @!P2 IADD3 R6, P4, R10, R6, RZ ;  /* 0x000000060a06a210 */ /* 0x000fca0007f9e0ff */
[----:B------:R-:W-:-:S04]  /*ee20*/  @!P2 IMAD.X R5, RZ, RZ, R5, P4 ;  /* 0x000000ffff05a224 */ /* 0x000fc800020e0605 */
[----:B------:R-:W-:Y:S02]  /*ee30*/  @!P2 IMAD.MOV.U32 R7, RZ, RZ, R5 ;  /* 0x000000ffff07a224 */ /* 0x000fe400078e0005 */
[----:B------:R-:W-:Y:S02]  /*ee40*/  VIADD R5, R0, 0x40 ;  /* 0x0000004000057836 */ /* 0x000fe40000000000 */
[----:B------:R-:W-:Y:S01]  /*ee50*/  IMAD.MOV.U32 R13, RZ, RZ, R4 ;  /* 0x000000ffff0d7224 */ /* 0x000fe200078e0004 */
        /* <DEDUP_REMOVED lines=11> */
.L_x_257:
[----:B------:R-:W-:Y:S02]  /*ef10*/  IMAD.MOV.U32 R13, RZ, RZ, R3 ;  /* 0x000000ffff0d7224 */ /* 0x000fe400078e0003 */
[----:B------:R-:W-:Y:S02]  /*ef20*/  IMAD.MOV.U32 R12, RZ, RZ, 0x3 ;  /* 0x00000003ff0c7424 */ /* 0x000fe400078e00ff */
[----:B------:R-:W-:-:S07]  /*ef30*/  IMAD.MOV.U32 R6, RZ, RZ, R14 ;  /* 0x000000ffff067224 */ /* 0x000fce00078e000e */
[----:B------:R-:W-:Y:S05]  /*ef40*/  WARPSYNC.COLLECTIVE R15, `(.L_x_258) ;  /* 0x000000000f087348 */ /* 0x000fea0003c00000 */
[----:B------:R0:W1:Y:S02]  /*ef50*/  SHFL.IDX P6, R14, R13, R12, R11 ;  /* 0x0000000c0d0e7389 */ /* 0x00006400000c000b */
[----:B01----:R-:W-:Y:S01]  /*ef60*/  ENDCOLLECTIVE ;  /* 0x000000000000791b */ /* 0x003fe20003800000 */
.L_x_258:
[----:B------:R-:W-:-:S05]  /*ef70*/  @!P2 IADD3 R6, P4, R10, R6, RZ ;  /* 0x000000060a06a210 */ /* 0x000fca0007f9e0ff */
[----:B------:R-:W-:-:S04]  /*ef80*/  @!P2 IMAD.X R5, RZ, RZ, R5, P4 ;  /* 0x000000ffff05a224 */ /* 0x000fc800020e0605 */
[----:B------:R-:W-:Y:S02]  /*ef90*/  @!P2 IMAD.MOV.U32 R7, RZ, RZ, R5 ;  /* 0x000000ffff07a224 */ /* 0x000fe400078e0005 */
[----:B------:R-:W-:-:S03]  /*efa0*/  IMAD.MOV.U32 R13, RZ, RZ, R4 ;  /* 0x000000ffff0d7224 */ /* 0x000fc600078e0004 */
[----:B------:R-:W-:Y:S01]  /*efb0*/  @!PT LDS RZ, [RZ] ;  /* 0x00000000fffff984 */ /* 0x000fe20000000800 */
[----:B------:R-:W-:Y:S01]  /*efc0*/  @!PT LDS RZ, [RZ] ;  /* 0x00000000fffff984 */ /* 0x000fe20000000800 */
[----:B------:R-:W-:Y:S01]  /*efd0*/  @!PT LDS RZ, [RZ] ;  /* 0x00000000fffff984 */ /* 0x000fe20000000800 */
[----:B------:R0:W-:Y:S04]  /*efe0*/  @!P2 LDGSTS.E.BYPASS.LTC128B.128 [R9+0x15400], desc[UR48][R6.64], !P3 ;  /* 0x154000000609afae */ /* 0x0001e8000d901d70 */
[----:B------:R0:W-:Y:S01]  /*eff0*/  @!P2 LDGSTS.E.BYPASS.LTC128B.128 [R9+0x17400], desc[UR48][R6.64+0x40], !P0 ;  /* 0x174000400609afae */ /* 0x0001e2000c101d70 */
[----:B------:R-:W-:-:S03]  /*f000*/  IMAD.MOV.U32 R3, RZ, RZ, R14 ;  /* 0x000000ffff037224 */ /* 0x000fc600078e000e */
[----:B------:R0:W-:Y:S04]  /*f010*/  @!P2 LDGSTS.E.BYPASS.LTC128B.128 [R9+0x19400], desc[UR48][R6.64+0x80], !P1 ;  /* 0x194000800609afae */ /* 0x0001e8000c901d70 */
[----:B0-----:R-:W-:Y:S05]  /*f020*/  WARPSYNC.COLLECTIVE R15, `(.L_x_259) ;  /* 0x000000000f087348 */ /* 0x001fea0003c00000 */
[----:B------:R1:W2:Y:S02]  /*f030*/  SHFL.IDX P6, R14, R13, R12, R11 ;  /* 0x0000000c0d0e7389 */ /* 0x0002a400000c000b */
[----:B012---:R-:W-:Y:S01]  /*f040*/  ENDCOLLECTIVE ;  /* 0x000000000000791b */ /* 0x007fe20003800000 */
.L_x_259:
[----:B------:R-:W-:Y:S01]  /*f050*/  IMAD.MOV.U32 R4, RZ, RZ, R14 ;  /* 0x000000ffff047224 */ /* 0x000fe200078e000e */
[----:B------:R-:W-:Y:S06]  /*f060*/  BRA `(.L_x_260) ;  /* 0xffffffd800687947 */ /* 0x000fec000383ffff */
.L_x_196:
[----:B--2---:R-:W-:-:S04]  /*f070*/  IMAD.U32 R2, RZ, RZ, UR41 ;  /* 0x00000029ff027e24 */ /* 0x004fc8000f8e00ff */
[----:B------:R2:W3:Y:S03]  /*f080*/  SYNCS.PHASECHK.TRANS64.TRYWAIT P0, [R2+URZ+0x29820], R0 ;  /* 0x02982000020075a7 */ /* 0x0004e6000800017f */
[----:B---3--:R-:W-:Y:S05]  /*f090*/  @!P0 NANOSLEEP.SYNCS 0x989680 ;  /* 0x009896800000895d */ /* 0x008fea0003900000 */
[----:B------:R-:W3:Y:S02]  /*f0a0*/  @!P0 SYNCS.PHASECHK.TRANS64 P0, [R2+URZ+0x29820], R0 ;  /* 0x02982000020085a7 */ /* 0x000ee4000800007f */
[----:B---3--:R-:W-:Y:S05]  /*f0b0*/  @!P0 BRA `(.L_x_196) ;  /* 0xfffffffc00ec8947 */ /* 0x008fea000383ffff */
[----:B------:R-:W-:Y:S05]  /*f0c0*/  BRA `(.L_x_261) ;  /* 0xffffffd800ac7947 */ /* 0x000fea000383ffff */
.L_x_202:
[----:B---3--:R3:W4:Y:S02]  /*f0d0*/  SYNCS.PHASECHK.TRANS64.TRYWAIT P0, [R6+URZ+0x29880], R5 ;  /* 0x02988005060075a7 */ /* 0x008724000800017f */
[----:B----4-:R-:W-:Y:S05]  /*f0e0*/  @!P0 NANOSLEEP.SYNCS 0x989680 ;  /* 0x009896800000895d */ /* 0x010fea0003900000 */
[----:B------:R-:W4:Y:S02]  /*f0f0*/  @!P0 SYNCS.PHASECHK.TRANS64 P0, [R6+URZ+0x29880], R5 ;  /* 0x02988005060085a7 */ /* 0x000f24000800007f */
[----:B----4-:R-:W-:Y:S05]  /*f100*/  @!P0 BRA `(.L_x_202) ;  /* 0xfffffffc00f08947 */ /* 0x010fea000383ffff */
[----:B------:R-:W-:Y:S05]  /*f110*/  BRA `(.L_x_262) ;  /* 0xffffffdc00487947 */ /* 0x000fea000383ffff */
.L_x_208:
[----:B-1----:R1:W4:Y:S02]  /*f120*/  SYNCS.PHASECHK.TRANS64.TRYWAIT P0, [R6+URZ+0x29840], R5 ;  /* 0x02984005060075a7 */ /* 0x002324000800017f */
[----:B----4-:R-:W-:Y:S05]  /*f130*/  @!P0 NANOSLEEP.SYNCS 0x989680 ;  /* 0x009896800000895d */ /* 0x010fea0003900000 */
[----:B------:R-:W4:Y:S02]  /*f140*/  @!P0 SYNCS.PHASECHK.TRANS64 P0, [R6+URZ+0x29840], R5 ;  /* 0x02984005060085a7 */ /* 0x000f24000800007f */
[----:B----4-:R-:W-:Y:S05]  /*f150*/  @!P0 BRA `(.L_x_208) ;  /* 0xfffffffc00f08947 */ /* 0x010fea000383ffff */
[----:B------:R-:W-:Y:S05]  /*f160*/  BRA `(.L_x_263) ;  /* 0xffffffdc00f47947 */ /* 0x000fea000383ffff */
.L_x_217:
[----:B---3--:R3:W4:Y:S02]  /*f170*/  SYNCS.PHASECHK.TRANS64.TRYWAIT P2, [R18+URZ+0x29870], R4 ;  /* 0x02987004120075a7 */ /* 0x008724000804017f */
[----:B----4-:R-:W-:Y:S05]  /*f180*/  @!P2 NANOSLEEP.SYNCS 0x989680 ;  /* 0x009896800000a95d */ /* 0x010fea0003900000 */
[----:B------:R-:W4:Y:S02]  /*f190*/  @!P2 SYNCS.PHASECHK.TRANS64 P2, [R18+URZ+0x29870], R4 ;  /* 0x029870041200a5a7 */ /* 0x000f24000804007f */
[----:B----4-:R-:W-:Y:S05]  /*f1a0*/  @!P2 BRA `(.L_x_217) ;  /* 0xfffffffc00f0a947 */ /* 0x010fea000383ffff */
[----:B------:R-:W-:Y:S05]  /*f1b0*/  BRA `(.L_x_264) ;  /* 0xffffffe400287947 */ /* 0x000fea000383ffff */
.L_x_219:
[----:B----4-:R4:W0:Y:S02]  /*f1c0*/  SYNCS.PHASECHK.TRANS64.TRYWAIT P2, [R18+URZ+0x29860], R0 ;  /* 0x02986000120075a7 */ /* 0x010824000804017f */
[----:B0-----:R-:W-:Y:S05]  /*f1d0*/  @!P2 NANOSLEEP.SYNCS 0x989680 ;  /* 0x009896800000a95d */ /* 0x001fea0003900000 */
[----:B------:R-:W0:Y:S02]  /*f1e0*/  @!P2 SYNCS.PHASECHK.TRANS64 P2, [R18+URZ+0x29860], R0 ;  /* 0x029860001200a5a7 */ /* 0x000e24000804007f */
[----:B0-----:R-:W-:Y:S05]  /*f1f0*/  @!P2 BRA `(.L_x_219) ;  /* 0xfffffffc00f0a947 */ /* 0x001fea000383ffff */
[----:B------:R-:W-:Y:S05]  /*f200*/  BRA `(.L_x_265) ;  /* 0xffffffe400307947 */ /* 0x000fea000383ffff */
.L_x_225:
[----:B--2---:R2:W3:Y:S02]  /*f210*/  SYNCS.PHASECHK.TRANS64.TRYWAIT P2, [R16+URZ+0x29870], R3 ;  /* 0x02987003100075a7 */ /* 0x0044e4000804017f */
[----:B---3--:R-:W-:Y:S05]  /*f220*/  @!P2 NANOSLEEP.SYNCS 0x989680 ;  /* 0x009896800000a95d */ /* 0x008fea0003900000 */
[----:B------:R-:W3:Y:S02]  /*f230*/  @!P2 SYNCS.PHASECHK.TRANS64 P2, [R16+URZ+0x29870], R3 ;  /* 0x029870031000a5a7 */ /* 0x000ee4000804007f */
[----:B---3--:R-:W-:Y:S05]  /*f240*/  @!P2 BRA `(.L_x_225) ;  /* 0xfffffffc00f0a947 */ /* 0x008fea000383ffff */
[----:B------:R-:W-:Y:S05]  /*f250*/  BRA `(.L_x_266) ;  /* 0xffffffe800c47947 */ /* 0x000fea000383ffff */
.L_x_227:
[----:B--2---:R2:W3:Y:S02]  /*f260*/  SYNCS.PHASECHK.TRANS64.TRYWAIT P2, [R16+URZ+0x29860], R3 ;  /* 0x02986003100075a7 */ /* 0x0044e4000804017f */
[----:B---3--:R-:W-:Y:S05]  /*f270*/  @!P2 NANOSLEEP.SYNCS 0x989680 ;  /* 0x009896800000a95d */ /* 0x008fea0003900000 */
[----:B------:R-:W3:Y:S02]  /*f280*/  @!P2 SYNCS.PHASECHK.TRANS64 P2, [R16+URZ+0x29860], R3 ;  /* 0x029860031000a5a7 */ /* 0x000ee4000804007f */
[----:B---3--:R-:W-:Y:S05]  /*f290*/  @!P2 BRA `(.L_x_227) ;  /* 0xfffffffc00f0a947 */ /* 0x008fea000383ffff */
[----:B------:R-:W-:Y:S05]  /*f2a0*/  BRA `(.L_x_267) ;  /* 0xffffffe800cc7947 */ /* 0x000fea000383ffff */
.L_x_231:
[----:B---3--:R3:W4:Y:S02]  /*f2b0*/  SYNCS.PHASECHK.TRANS64.TRYWAIT P0, [R8+URZ+0x29820], R0 ;  /* 0x02982000080075a7 */ /* 0x008724000800017f */
[----:B----4-:R-:W-:Y:S05]  /*f2c0*/  @!P0 NANOSLEEP.SYNCS 0x989680 ;  /* 0x009896800000895d */ /* 0x010fea0003900000 */
[----:B------:R-:W4:Y:S02]  /*f2d0*/  @!P0 SYNCS.PHASECHK.TRANS64 P0, [R8+URZ+0x29820], R0 ;  /* 0x02982000080085a7 */ /* 0x000f24000800007f */
[----:B----4-:R-:W-:Y:S05]  /*f2e0*/  @!P0 BRA `(.L_x_231) ;  /* 0xfffffffc00f08947 */ /* 0x010fea000383ffff */
[----:B------:R-:W-:Y:S05]  /*f2f0*/  BRA `(.L_x_268) ;  /* 0xfffffff0006c7947 */ /* 0x000fea000383ffff */
.L_x_235:
[----:B--2---:R2:W3:Y:S02]  /*f300*/  SYNCS.PHASECHK.TRANS64.TRYWAIT P1, [R5+URZ], R4 ;  /* 0x00000004050075a7 */ /* 0x0044e4000802017f */
[----:B---3--:R-:W-:Y:S05]  /*f310*/  @!P1 NANOSLEEP.SYNCS 0x989680 ;  /* 0x009896800000995d */ /* 0x008fea0003900000 */
[----:B------:R-:W3:Y:S02]  /*f320*/  @!P1 SYNCS.PHASECHK.TRANS64 P1, [R5+URZ], R4 ;  /* 0x00000004050095a7 */ /* 0x000ee4000802007f */
[----:B---3--:R-:W-:Y:S05]  /*f330*/  @!P1 BRA `(.L_x_235) ;  /* 0xfffffffc00f09947 */ /* 0x008fea000383ffff */
[----:B------:R-:W-:Y:S05]  /*f340*/  BRA `(.L_x_269) ;  /* 0xfffffff000c47947 */ /* 0x000fea000383ffff */
.L_x_236:
[----:B---3--:R3:W4:Y:S02]  /*f350*/  SYNCS.PHASECHK.TRANS64.TRYWAIT P1, [R7+URZ], R0 ;  /* 0x00000000070075a7 */ /* 0x008724000802017f */
[----:B----4-:R-:W-:Y:S05]  /*f360*/  @!P1 NANOSLEEP.SYNCS 0x989680 ;  /* 0x009896800000995d */ /* 0x010fea0003900000 */
[----:B------:R-:W4:Y:S02]  /*f370*/  @!P1 SYNCS.PHASECHK.TRANS64 P1, [R7+URZ], R0 ;  /* 0x00000000070095a7 */ /* 0x000f24000802007f */
[----:B----4-:R-:W-:Y:S05]  /*f380*/  @!P1 BRA `(.L_x_236) ;  /* 0xfffffffc00f09947 */ /* 0x010fea000383ffff */
[----:B------:R-:W-:Y:S05]  /*f390*/  BRA `(.L_x_270) ;  /* 0xfffffff000b87947 */ /* 0x000fea000383ffff */
.L_x_238:
[----:B----4-:R4:W0:Y:S02]  /*f3a0*/  SYNCS.PHASECHK.TRANS64.TRYWAIT P1, [R17+URZ+0x29860], R4 ;  /* 0x02986004110075a7 */ /* 0x010824000802017f */
[----:B0-----:R-:W-:Y:S05]  /*f3b0*/  @!P1 NANOSLEEP.SYNCS 0x989680 ;  /* 0x009896800000995d */ /* 0x001fea0003900000 */
[----:B------:R-:W0:Y:S02]  /*f3c0*/  @!P1 SYNCS.PHASECHK.TRANS64 P1, [R17+URZ+0x29860], R4 ;  /* 0x02986004110095a7 */ /* 0x000e24000802007f */
[----:B0-----:R-:W-:Y:S05]  /*f3d0*/  @!P1 BRA `(.L_x_238) ;  /* 0xfffffffc00f09947 */ /* 0x001fea000383ffff */
[----:B------:R-:W-:Y:S05]  /*f3e0*/  BRA `(.L_x_271) ;  /* 0xfffffff000b87947 */ /* 0x000fea000383ffff */
.L_x_240:
[----:B------:R0:W0:Y:S02]  /*f3f0*/  SYNCS.PHASECHK.TRANS64.TRYWAIT P1, [R3+URZ+0x29860], R0 ;  /* 0x02986000030075a7 */ /* 0x000024000802017f */
[----:B0-----:R-:W-:Y:S05]  /*f400*/  @!P1 NANOSLEEP.SYNCS 0x989680 ;  /* 0x009896800000995d */ /* 0x001fea0003900000 */
[----:B------:R-:W0:Y:S02]  /*f410*/  @!P1 SYNCS.PHASECHK.TRANS64 P1, [R3+URZ+0x29860], R0 ;  /* 0x02986000030095a7 */ /* 0x000e24000802007f */
[----:B0-----:R-:W-:Y:S05]  /*f420*/  @!P1 BRA `(.L_x_240) ;  /* 0xfffffffc00f09947 */ /* 0x001fea000383ffff */
[----:B------:R-:W-:Y:S05]  /*f430*/  BRA `(.L_x_272) ;  /* 0xfffffff000b87947 */ /* 0x000fea000383ffff */
.L_x_242:
[----:B------:R0:W0:Y:S02]  /*f440*/  SYNCS.PHASECHK.TRANS64.TRYWAIT P0, [R17+URZ+0x29880], R4 ;  /* 0x02988004110075a7 */ /* 0x000024000800017f */
[----:B0-----:R-:W-:Y:S05]  /*f450*/  @!P0 NANOSLEEP.SYNCS 0x989680 ;  /* 0x009896800000895d */ /* 0x001fea0003900000 */
[----:B------:R-:W0:Y:S02]  /*f460*/  @!P0 SYNCS.PHASECHK.TRANS64 P0, [R17+URZ+0x29880], R4 ;  /* 0x02988004110085a7 */ /* 0x000e24000800007f */
[----:B0-----:R-:W-:Y:S05]  /*f470*/  @!P0 BRA `(.L_x_242) ;  /* 0xfffffffc00f08947 */ /* 0x001fea000383ffff */
[----:B------:R-:W-:Y:S05]  /*f480*/  BRA `(.L_x_243) ;  /* 0xfffffff000b47947 */ /* 0x000fea000383ffff */
.L_x_273:
        /* <DEDUP_REMOVED lines=15> */
.L_x_2806:


//--------------------- .text._ZN7cutlass13device_kernelIN5flash11enable_sm90INS1_16FlashAttnFwdSm90INS1_25CollectiveMainloopFwdSm90ILi2EN4cute5tupleIJNS5_1CILi1EEES8_S8_EEENS6_IJNS7_ILi128EEENS7_ILi160EEENS7_ILi192EEEEEELi128ENS_12float_e4m3_tEfNS_4arch4Sm90ELb0ELb0ELb1ELb1ELb0ELb0ELb0ELb1ELb1ELb1ELb0ELb0EEENS1_21CollectiveEpilogueFwdINS6_IJSA_SA_SB_EEES9_NS_10bfloat16_tESG_Li256ELb1ELb1ELb0ELb1EEENS1_36VarlenDynamicPersistentTileSchedulerILi128ELi160ELi256ELi128ELb0ELb1ELb1ELb0ELb1ELb1EEEEEEEEEvNT_6ParamsE --------------------------
	.section	.text._ZN7cutlass13device_kernelIN5flash11enable_sm90INS1_16FlashAttnFwdSm90INS1_25CollectiveMainloopFwdSm90ILi2EN4cute5tupleIJNS5_1CILi1EEES8_S8_EEENS6_IJNS7_ILi128EEENS7_ILi160EEENS7_ILi192EEEEEELi128ENS_12float_e4m3_tEfNS_4arch4Sm90ELb0ELb0ELb1ELb1ELb0ELb0ELb0ELb1ELb1ELb1ELb0ELb0EEENS1_21CollectiveEpilogueFwdINS6_IJSA_SA_SB_EEES9_NS_10bfloat16_tESG_Li256ELb1ELb1ELb0ELb1EEENS1_36VarlenDynamicPersistentTileSchedulerILi128ELi160ELi256ELi128ELb0ELb1ELb1ELb0ELb1ELb1EEEEEEEEEvNT_6ParamsE,"ax",@progbits
	.align	128
.text._ZN7cutlass13device_kernelIN5flash11enable_sm90INS1_16FlashAttnFwdSm90INS1_25CollectiveMainloopFwdSm90ILi2EN4cute5tupleIJNS5_1CILi1EEES8_S8_EEENS6_IJNS7_ILi128EEENS7_ILi160EEENS7_ILi192EEEEEELi128ENS_12float_e4m3_tEfNS_4arch4Sm90ELb0ELb0ELb1ELb1ELb0ELb0ELb0ELb1ELb1ELb1ELb0ELb0EEENS1_21CollectiveEpilogueFwdINS6_IJSA_SA_SB_EEES9_NS_10bfloat16_tESG_Li256ELb1ELb1ELb0ELb1EEENS1_36VarlenDynamicPersistentTileSchedulerILi128ELi160ELi256ELi128ELb0ELb1ELb1ELb0ELb1ELb1EEEEEEEEEvNT_6ParamsE:
        .type           _ZN7cutlass13device_kernelIN5flash11enable_sm90INS1_16FlashAttnFwdSm90INS1_25CollectiveMainloopFwdSm90ILi2EN4cute5tupleIJNS5_1CILi1EEES8_S8_EEENS6_IJNS7_ILi128EEENS7_ILi160EEENS7_ILi192EEEEEELi128ENS_12float_e4m3_tEfNS_4arch4Sm90ELb0ELb0ELb1ELb1ELb0ELb0ELb0ELb1ELb1ELb1ELb0ELb0EEENS1_21CollectiveEpilogueFwdINS6_IJSA_SA_SB_EEES9_NS_10bfloat16_tESG_Li256ELb1ELb1ELb0ELb1EEENS1_36VarlenDynamicPersistentTileSchedulerILi128ELi160ELi256ELi128ELb0ELb1ELb1ELb0ELb1ELb1EEEEEEEEEvNT_6ParamsE,@function
        .size           _ZN7cutlass13device_kernelIN5flash11enable_sm90INS1_16FlashAttnFwdSm90INS1_25CollectiveMainloopFwdSm90ILi2EN4cute5tupleIJNS5_1CILi1EEES8_S8_EEENS6_IJNS7_ILi128EEENS7_ILi160EEENS7_ILi192EEEEEELi128ENS_12float_e4m3_tEfNS_4arch4Sm90ELb0ELb0ELb1ELb1ELb0ELb0ELb0ELb1ELb1ELb1ELb0ELb0EEENS1_21CollectiveEpilogueFwdINS6_IJSA_SA_SB_EEES9_NS_10bfloat16_tESG_Li256ELb1ELb1ELb0ELb1EEENS1_36VarlenDynamicPersistentTileSchedulerILi128ELi160ELi256ELi128ELb0ELb1ELb1ELb0ELb1ELb1EEEEEEEEEvNT_6ParamsE,(.L_x_2807 - _ZN7cutlass13device_kernelIN5flash11enable_sm90INS1_16FlashAttnFwdSm90INS1_25CollectiveMainloopFwdSm90ILi2EN4cute5tupleIJNS5_1CILi1EEES8_S8_EEENS6_IJNS7_ILi128EEENS7_ILi160EEENS7_ILi192EEEEEELi128ENS_12float_e4m3_tEfNS_4arch4Sm90ELb0ELb0ELb1ELb1ELb0ELb0ELb0ELb1ELb1ELb1ELb0ELb0EEENS1_21CollectiveEpilogueFwdINS6_IJSA_SA_SB_EEES9_NS_10bfloat16_tESG_Li256ELb1ELb1ELb0ELb1EEENS1_36VarlenDynamicPersistentTileSchedulerILi128ELi160ELi256ELi128ELb0ELb1ELb1ELb0ELb1ELb1EEEEEEEEEvNT_6ParamsE)
        .other          _ZN7cutlass13device_kernelIN5flash11enable_sm90INS1_16FlashAttnFwdSm90INS1_25CollectiveMainloopFwdSm90ILi2EN4cute5tupleIJNS5_1CILi1EEES8_S8_EEENS6_IJNS7_ILi128EEENS7_ILi160EEENS7_ILi192EEEEEELi128ENS_12float_e4m3_tEfNS_4arch4Sm90ELb0ELb0ELb1ELb1ELb0ELb0ELb0ELb1ELb1ELb1ELb0ELb0EEENS1_21CollectiveEpilogueFwdINS6_IJSA_SA_SB_EEES9_NS_10bfloat16_tESG_Li256ELb1ELb1ELb0ELb1EEENS1_36VarlenDynamicPersistentTileSchedulerILi128ELi160ELi256ELi128ELb0ELb1ELb1ELb0ELb1ELb1EEEEEEEEEvNT_6ParamsE,@"STO_CUDA_ENTRY STV_DEFAULT"
_ZN7cutlass13device_kernelIN5flash11enable_sm90INS1_16FlashAttnFwdSm90INS1_25CollectiveMainloopFwdSm90ILi2EN4cute5tupleIJNS5_1CILi1EEES8_S8_EEENS6_IJNS7_ILi128EEENS7_ILi160EEENS7_ILi192EEEEEELi128ENS_12float_e4m3_tEfNS_4arch4Sm90ELb0ELb0ELb1ELb1ELb0ELb0ELb0ELb1ELb1ELb1ELb0ELb0EEENS1_21CollectiveEpilogueFwdINS6_IJSA_SA_SB_EEES9_NS_10bfloat16_tESG_Li256ELb1ELb1ELb0ELb1EEENS1_36VarlenDynamicPersistentTileSchedulerILi128ELi160ELi256ELi128ELb0ELb1ELb1ELb0ELb1ELb1EEEEEEEEEvNT_6ParamsE:
        /* <DEDUP_REMOVED lines=18> */
.L_x_275:
[----:B------:R-:W-:Y:S05]  /*0120*/  BSYNC B0 ;  /* 0x0000000000007941 */ /* 0x000fea0003800000 */
.L_x_274:
        /* <DEDUP_REMOVED lines=41> */
.L_x_276:
        /* <DEDUP_REMOVED lines=22> */
.L_x_277:
        /* <DEDUP_REMOVED lines=18> */
.L_x_278:
        /* <DEDUP_REMOVED lines=22> */
.L_x_279:
        /* <DEDUP_REMOVED lines=22> */
.L_x_280:
[----:B------:R-:W-:Y:S01]  /*0900*/  PLOP3.LUT P0, PT, PT, PT, UP0, 0x80, 0x0 ;  /* 0x000000000000781c */ /* 0x000fe20003f0f008 */
[----:B------:R-:W-:Y:S01]  /*0910*/  UMOV UR38, 0x1 ;  /* 0x0000000100267882 */ /* 0x000fe20000000000 */
[----:B------:R-:W-:Y:S01]  /*0920*/  NOP ;  /* 0x0000000000007918 */ /* 0x000fe20000000000 */
[----:B------:R-:W-:Y:S01]  /*0930*/  USEL UR38, UR38, 0x2, !UP0 ;  /* 0x0000000226267887 */ /* 0x000fe2000c000000 */
[----:B------:R-:W-:Y:S01]  /*0940*/  ULDC.64 UR48, c[0x0][0x208] ;  /* 0x0000820000307ab9 */ /* 0x000fe20000000a00 */
[----:B012-4-:R-:W-:Y:S08]  /*0950*/  BAR.SYNC.DEFER_BLOCKING 0x0 ;  /* 0x0000000000007b1d */ /* 0x017ff00000010000 */
[----:B------:R-:W-:Y:S05]  /*0960*/  @!P0 BRA `(.L_x_281) ;  /* 0x000000b400f88947 */ /* 0x000fea0003800000 */
.L_x_282:
[----:B------:R-:W-:-:S08]  /*0970*/  NOP ;  /* 0x0000000000007918 */ /* 0x000fd00000000000 */
[----:B------:R-:W0:Y:S02]  /*0980*/  USETMAXREG.TRY_ALLOC.CTAPOOL UP0, 0xf0 ;  /* 0x000000f0000079c8 */ /* 0x000e240008000600 */
[----:B0-----:R-:W-:-:S13]  /*0990*/  PLOP3.LUT P0, PT, PT, PT, UP0, 0x80, 0x0 ;  /* 0x000000000000781c */ /* 0x001fda0003f0f008 */
[----:B------:R-:W-:Y:S05]  /*09a0*/  @!P0 BRA `(.L_x_282) ;  /* 0xfffffffc00f08947 */ /* 0x000fea000383ffff */
[----:B------:R-:W0:Y:S01]  /*09b0*/  S2R R2, SR_TID.X ;  /* 0x0000000000027919 */ /* 0x000e220000002100 */
[----:B------:R-:W1:Y:S01]  /*09c0*/  S2UR UR5, SR_CgaCtaId ;  /* 0x00000000000579c3 */ /* 0x000e620000008800 */
[----:B------:R-:W-:-:S07]  /*09d0*/  UMOV UR4, 0x400 ;  /* 0x0000040000047882 */ /* 0x000fce0000000000 */
[----:B------:R-:W-:Y:S06]  /*09e0*/  BAR.ARV 0x8, 0x180 ;  /* 0x0206000000007b1d */ /* 0x000fec0000002000 */
[----:B-1----:R-:W-:Y:S01]  /*09f0*/  ULEA UR4, UR5, UR4, 0x18 ;  /* 0x0000000405047291 */ /* 0x002fe2000f8ec03f */
[----:B0-----:R-:W-:-:S04]  /*0a00*/  LOP3.LUT R0, R2, 0xffffff80, RZ, 0xc0, !PT ;  /* 0xffffff8002007812 */ /* 0x001fc800078ec0ff */
[----:B------:R-:W-:-:S13]  /*0a10*/  ISETP.NE.AND P0, PT, R0, 0x80, PT ;  /* 0x000000800000780c */ /* 0x000fda0003f05270 */
[----:B------:R-:W-:Y:S08]  /*0a20*/  @!P0 BAR.ARV 0x9, 0x100 ;  /* 0x0244000000008b1d */ /* 0x000ff00000002000 */
[----:B------:R-:W-:Y:S06]  /*0a30*/  BAR.SYNC.DEFER_BLOCKING 0x5, 0x180 ;  /* 0x0146000000007b1d */ /* 0x000fec0000010000 */
[----:B------:R-:W0:Y:S01]  /*0a40*/  LDS.128 R48, [UR4+0x298d0] ;  /* 0x0298d004ff307984 */ /* 0x000e220008000c00 */
[----:B------:R-:W-:Y:S01]  /*0a50*/  ULDC UR4, c[0x0][0xc3c] ;  /* 0x00030f0000047ab9 */ /* 0x000fe20000000800 */
[----:B------:R-:W-:Y:S06]  /*0a60*/  BAR.ARV 0x4, 0x180 ;  /* 0x0106000000007b1d */ /* 0x000fec0000002000 */
[----:B0-----:R-:W-:-:S13]  /*0a70*/  ISETP.GE.AND P0, PT, R51, UR4, PT ;  /* 0x0000000433007c0c */ /* 0x001fda000bf06270 */
[----:B------:R-:W-:Y:S05]  /*0a80*/  @P0 EXIT ;  /* 0x000000000000094d */ /* 0x000fea0003800000 */
[----:B------:R-:W-:Y:S01]  /*0a90*/  VIADD R194, R2, 0xffffff80 ;  /* 0xffffff8002c27836 */ /* 0x000fe20000000000 */
[----:B------:R-:W-:Y:S01]  /*0aa0*/  R2UR UR5, R49 ;  /* 0x00000000310572ca */ /* 0x000fe200000e0000 */
[----:B------:R-:W-:Y:S01]  /*0ab0*/  IMAD.MOV.U32 R169, RZ, RZ, -0x2 ;  /* 0xfffffffeffa97424 */ /* 0x000fe200078e00ff */
[----:B------:R-:W-:Y:S01]  /*0ac0*/  R2UR UR45, R50 ;  /* 0x00000000322d72ca */ /* 0x000fe200000e0000 */
[----:B------:R-:W-:Y:S01]  /*0ad0*/  ULOP3.LUT UR44, UR38, 0x1, URZ, 0xfc, !UPT ;  /* 0x00000001262c7892 */ /* 0x000fe2000f8efc3f */
[----:B------:R-:W-:Y:S01]  /*0ae0*/  SHF.R.S32.HI R3, RZ, 0x1f, R194 ;  /* 0x0000001fff037819 */ /* 0x000fe200000114c2 */
[----:B------:R-:W-:Y:S01]  /*0af0*/  UMOV UR43, URZ ;  /* 0x0000003f002b7c82 */ /* 0x000fe20008000000 */
[----:B------:R-:W-:Y:S01]  /*0b00*/  UMOV UR42, URZ ;  /* 0x0000003f002a7c82 */ /* 0x000fe20008000000 */
[----:B------:R-:W-:Y:S01]  /*0b10*/  UMOV UR51, URZ ;  /* 0x0000003f00337c82 */ /* 0x000fe20008000000 */
[CC--:B------:R-:W-:Y:S02]  /*0b20*/  LEA.HI R2, R3.reuse, R194.reuse, RZ, 0x4 ;  /* 0x000000c203027211 */ /* 0x0c0fe400078f20ff */
[----:B------:R-:W-:-:S02]  /*0b30*/  LEA.HI R4, R3, R194, RZ, 0x5 ;  /* 0x000000c203047211 */ /* 0x000fc400078f28ff */
[----:B------:R-:W-:Y:S02]  /*0b40*/  LEA.HI R0, R3, R194, RZ, 0x7 ;  /* 0x000000c203007211 */ /* 0x000fe400078f38ff */
[----:B------:R-:W-:Y:S01]  /*0b50*/  SHF.R.S32.HI R7, RZ, 0x4, R2 ;  /* 0x00000004ff077819 */ /* 0x000fe20000011402 */
[----:B------:R-:W-:Y:S01]  /*0b60*/  IMAD.SHL.U32 R4, R4, 0x20, RZ ;  /* 0x0000002004047824 */ /* 0x000fe200078e00ff */
[----:B------:R-:W-:Y:S02]  /*0b70*/  LOP3.LUT R5, R2, 0x3fffff0, RZ, 0xc0, !PT ;  /* 0x03fffff002057812 */ /* 0x000fe400078ec0ff */
[----:B------:R-:W-:Y:S02]  /*0b80*/  LOP3.LUT R19, R0, 0xffffff80, RZ, 0xc0, !PT ;  /* 0xffffff8000137812 */ /* 0x000fe400078ec0ff */
[----:B------:R-:W-:Y:S01]  /*0b90*/  LEA.HI R2, R2, R7, RZ, 0x1 ;  /* 0x0000000702027211 */ /* 0x000fe200078f08ff */
[----:B------:R-:W-:Y:S01]  /*0ba0*/  IMAD.IADD R5, R194, 0x1, -R5 ;  /* 0x00000001c2057824 */ /* 0x000fe200078e0a05 */
[----:B------:R-:W-:Y:S01]  /*0bb0*/  LOP3.LUT R4, R4, 0xfffffc00, RZ, 0xc0, !PT ;  /* 0xfffffc0004047812 */ /* 0x000fe200078ec0ff */
[----:B------:R-:W-:Y:S01]  /*0bc0*/  IMAD.IADD R19, R194, 0x1, -R19 ;  /* 0x00000001c2137824 */ /* 0x000fe200078e0a13 */
[----:B------:R-:W-:-:S02]  /*0bd0*/  LOP3.LUT R2, R2, 0x1ffffffe, RZ, 0xc0, !PT ;  /* 0x1ffffffe02027812 */ /* 0x000fc400078ec0ff */
[----:B------:R-:W-:Y:S01]  /*0be0*/  SHF.R.S32.HI R23, RZ, 0x7, R0 ;  /* 0x00000007ff177819 */ /* 0x000fe20000011400 */
[----:B------:R-:W-:Y:S01]  /*0bf0*/  IMAD R5, R5, 0x40, R4 ;  /* 0x0000004005057824 */ /* 0x000fe200078e0204 */
[----:B------:R-:W-:Y:S01]  /*0c00*/  SHF.R.S32.HI R6, RZ, 0x1f, R19 ;  /* 0x0000001fff067819 */ /* 0x000fe20000011413 */
[----:B------:R-:W-:Y:S01]  /*0c10*/  IMAD.IADD R2, R7, 0x1, -R2 ;  /* 0x0000000107027824 */ /* 0x000fe200078e0a02 */
[----:B------:R-:W-:Y:S02]  /*0c20*/  LEA.HI R4, R3, R194, RZ, 0x2 ;  /* 0x000000c203047211 */ /* 0x000fe400078f10ff */
[----:B------:R-:W-:Y:S01]  /*0c30*/  LEA.HI R8, R6, R19, RZ, 0x2 ;  /* 0x0000001306087211 */ /* 0x000fe200078f10ff */
[----:B------:R-:W-:Y:S01]  /*0c40*/  IMAD R171, R2, 0x8, R5 ;  /* 0x0000000802ab7824 */ /* 0x000fe200078e0205 */
[----:B------:R-:W-:Y:S02]  /*0c50*/  LOP3.LUT R5, R4, 0xfffffffc, RZ, 0xc0, !PT ;  /* 0xfffffffc04057812 */ /* 0x000fe400078ec0ff */
[----:B------:R-:W-:-:S02]  /*0c60*/  SHF.R.S32.HI R9, RZ, 0x2, R8 ;  /* 0x00000002ff097819 */ /* 0x000fc40000011408 */
[----:B------:R-:W-:Y:S01]  /*0c70*/  SHF.R.S32.HI R10, RZ, 0x1f, R8 ;  /* 0x0000001fff0a7819 */ /* 0x000fe20000011408 */
[----:B------:R-:W-:Y:S01]  /*0c80*/  IMAD.IADD R5, R194, 0x1, -R5 ;  /* 0x00000001c2057824 */ /* 0x000fe200078e0a05 */
[----:B------:R-:W-:Y:S02]  /*0c90*/  LEA.HI R3, R3, R194, RZ, 0x3 ;  /* 0x000000c203037211 */ /* 0x000fe400078f18ff */
[----:B------:R-:W-:Y:S02]  /*0ca0*/  LEA.HI R10, R10, R9, RZ, 0x3 ;  /* 0x000000090a0a7211 */ /* 0x000fe400078f18ff */
[----:B------:R-:W-:Y:S02]  /*0cb0*/  LEA.HI R2, R5, R5, RZ, 0x1 ;  /* 0x0000000505027211 */ /* 0x000fe400078f08ff */
[----:B------:R-:W-:Y:S02]  /*0cc0*/  LOP3.LUT R17, R3, 0xfffffff8, RZ, 0xc0, !PT ;  /* 0xfffffff803117812 */ /* 0x000fe400078ec0ff */
[----:B------:R-:W-:-:S02]  /*0cd0*/  LOP3.LUT R10, R10, 0xfffffff8, RZ, 0xc0, !PT ;  /* 0xfffffff80a0a7812 */ /* 0x000fc400078ec0ff */
[----:B------:R-:W-:Y:S01]  /*0ce0*/  LEA.HI R6, R6, R19, RZ, 0x5 ;  /* 0x0000001306067211 */ /* 0x000fe200078f28ff */
[----:B------:R-:W-:Y:S01]  /*0cf0*/  IMAD.IADD R17, R194, 0x1, -R17 ;  /* 0x00000001c2117824 */ /* 0x000fe200078e0a11 */
[----:B------:R-:W-:Y:S01]  /*0d00*/  LEA.HI R0, R0, R23, RZ, 0x1 ;  /* 0x0000001700007211 */ /* 0x000fe200078f08ff */
[----:B------:R-:W-:Y:S01]  /*0d10*/  IMAD.IADD R9, R9, 0x1, -R10 ;  /* 0x0000000109097824 */ /* 0x000fe200078e0a0a */
[----:B------:R-:W-:Y:S02]  /*0d20*/  LOP3.LUT R2, R2, 0x1ffffffe, RZ, 0xc0, !PT ;  /* 0x1ffffffe02027812 */ /* 0x000fe400078ec0ff */
[----:B------:R-:W-:Y:S02]  /*0d30*/  SHF.R.S32.HI R6, RZ, 0x5, R6 ;  /* 0x00000005ff067819 */ /* 0x000fe40000011406 */
[----:B------:R-:W-:Y:S01]  /*0d40*/  LOP3.LUT R0, R0, 0x3fffffe, RZ, 0xc0, !PT ;  /* 0x03fffffe00007812 */ /* 0x000fe200078ec0ff */
[----:B------:R-:W-:Y:S01]  /*0d50*/  IMAD.IADD R5, R5, 0x1, -R2 ;  /* 0x0000000105057824 */ /* 0x000fe200078e0a02 */
[----:B------:R-:W-:Y:S01]  /*0d60*/  LOP3.LUT R8, R8, 0x7ffffffc, RZ, 0xc0, !PT ;  /* 0x7ffffffc08087812 */ /* 0x000fe200078ec0ff */
[----:B------:R-:W-:Y:S01]  /*0d70*/  IMAD.SHL.U32 R2, R17, 0x8, RZ ;  /* 0x0000000811027824 */ /* 0x000fe200078e00ff */
[----:B------:R-:W-:Y:S01]  /*0d80*/  SHF.R.S32.HI R18, RZ, 0x3, R3 ;  /* 0x00000003ff127819 */ /* 0x000fe20000011403 */
[----:B------:R-:W-:-:S02]  /*0d90*/  IMAD R9, R6, 0x10, R9 ;  /* 0x0000001006097824 */ /* 0x000fc400078e0209 */
[----:B------:R-:W-:Y:S01]  /*0da0*/  IMAD.IADD R0, R23, 0x1, -R0 ;  /* 0x0000000117007824 */ /* 0x000fe200078e0a00 */
[----:B------:R-:W-:Y:S01]  /*0db0*/  SHF.R.S32.HI R193, RZ, 0x1f, R2 ;  /* 0x0000001fffc17819 */ /* 0x000fe20000011402 */
[----:B------:R-:W-:Y:S02]  /*0dc0*/  VIADD R16, R2, 0x40 ;  /* 0x0000004002107836 */ /* 0x000fe40000000000 */
[----:B------:R-:W-:Y:S02]  /*0dd0*/  IMAD.IADD R8, R19, 0x1, -R8 ;  /* 0x0000000113087824 */ /* 0x000fe400078e0a08 */
[----:B------:R-:W-:Y:S01]  /*0de0*/  IMAD R168, R0, 0x40, R9 ;  /* 0x0000004000a87824 */ /* 0x000fe200078e0209 */
[----:B------:R-:W-:Y:S01]  /*0df0*/  SHF.R.S32.HI R192, RZ, 0x1f, R16 ;  /* 0x0000001fffc07819 */ /* 0x000fe20000011410 */
[----:B------:R-:W-:Y:S02]  /*0e00*/  IMAD R169, R8, R169, 0xa0 ;  /* 0x000000a008a97424 */ /* 0x000fe400078e02a9 */
[----:B------:R-:W-:-:S07]  /*0e10*/  IMAD R170, R5, 0x8, R168 ;  /* 0x0000000805aa7824 */ /* 0x000fce00078e02a8 */
.L_x_326:
[----:B012-4-:R-:W0:Y:S01]  /*0e20*/  LDC.64 R4, c[0x0][0xc88] ;  /* 0x00032200ff047b82 */ /* 0x017e220000000a00 */
[----:B------:R-:W-:Y:S01]  /*0e30*/  ULDC.64 UR6, c[0x0][0xa28] ;  /* 0x00028a0000067ab9 */ /* 0x000fe20000000a00 */
[----:B------:R-:W-:Y:S01]  /*0e40*/  ULDC.64 UR8, c[0x0][0xa20] ;  /* 0x0002880000087ab9 */ /* 0x000fe20000000a00 */
[----:B------:R-:W-:Y:S01]  /*0e50*/  ULDC UR4, c[0x0][0x424] ;  /* 0x0001090000047ab9 */ /* 0x000fe20000000800 */
[----:B0-----:R-:W-:-:S06]  /*0e60*/  IMAD.WIDE R4, R51, 0x4, R4 ;  /* 0x0000000433047825 */ /* 0x001fcc00078e0204 */
[----:B------:R-:W2:Y:S01]  /*0e70*/  LDG.E R4, desc[UR48][R4.64] ;  /* 0x0000003004047981 */ /* 0x000ea2000c1e1900 */
[----:B------:R-:W-:Y:S02]  /*0e80*/  UISETP.NE.U32.AND UP0, UPT, UR6, URZ, UPT ;  /* 0x0000003f0600728c */ /* 0x000fe4000bf05070 */
[----:B------:R-:W-:Y:S02]  /*0e90*/  UISETP.NE.U32.AND UP1, UPT, UR8, URZ, UPT ;  /* 0x0000003f0800728c */ /* 0x000fe4000bf25070 */
[----:B------:R-:W-:Y:S02]  /*0ea0*/  UISETP.NE.AND.EX UP0, UPT, UR7, URZ, UPT, UP0 ;  /* 0x0000003f0700728c */ /* 0x000fe4000bf05300 */
[----:B------:R-:W-:-:S04]  /*0eb0*/  UISETP.NE.AND.EX UP1, UPT, UR9, URZ, UPT, UP1 ;  /* 0x0000003f0900728c */ /* 0x000fc8000bf25310 */
[----:B------:R-:W-:Y:S02]  /*0ec0*/  PLOP3.LUT P0, PT, PT, PT, UP0, 0x80, 0x0 ;  /* 0x000000000000781c */ /* 0x000fe40003f0f008 */
[----:B------:R-:W-:Y:S02]  /*0ed0*/  PLOP3.LUT P1, PT, PT, PT, UP1, 0x80, 0x0 ;  /* 0x000000000000781c */ /* 0x000fe40003f2f018 */
[----:B--2---:R-:W-:-:S13]  /*0ee0*/  R2UR UR36, R4 ;  /* 0x00000000042472ca */ /* 0x004fda00000e0000 */
[----:B------:R-:W-:Y:S02]  /*0ef0*/  USHF.R.S32.HI UR37, URZ, 0x1f, UR36 ;  /* 0x0000001f3f257899 */ /* 0x000fe40008011424 */
[----:B------:R-:W-:Y:S02]  /*0f00*/  @UP0 ULEA UR6, UP2, UR36, UR6, 0x2 ;  /* 0x0000000624060291 */ /* 0x000fe4000f84103f */
[----:B------:R-:W-:Y:S02]  /*0f10*/  @UP1 ULEA UR8, UP3, UR36, UR8, 0x2 ;  /* 0x0000000824081291 */ /* 0x000fe4000f86103f */
[----:B------:R-:W-:Y:S02]  /*0f20*/  @UP0 ULEA.HI.X UR7, UR36, UR7, UR37, 0x2, UP2 ;  /* 0x0000000724070291 */ /* 0x000fe400090f1425 */
[----:B------:R-:W-:Y:S01]  /*0f30*/  @UP1 ULEA.HI.X UR9, UR36, UR9, UR37, 0x2, UP3 ;  /* 0x0000000924091291 */ /* 0x000fe200098f1425 */
[----:B------:R-:W-:Y:S02]  /*0f40*/  IMAD.U32 R4, RZ, RZ, UR6 ;  /* 0x00000006ff047e24 */ /* 0x000fe4000f8e00ff */
[----:B------:R-:W-:-:S02]  /*0f50*/  IMAD.U32 R6, RZ, RZ, UR8 ;  /* 0x00000008ff067e24 */ /* 0x000fc4000f8e00ff */
[----:B------:R-:W-:Y:S01]  /*0f60*/  IMAD.U32 R5, RZ, RZ, UR7 ;  /* 0x00000007ff057e24 */ /* 0x000fe2000f8e00ff */
[----:B------:R-:W-:Y:S01]  /*0f70*/  ULDC.64 UR6, c[0x0][0x418] ;  /* 0x0001060000067ab9 */ /* 0x000fe20000000a00 */
[----:B------:R-:W-:-:S03]  /*0f80*/  IMAD.U32 R7, RZ, RZ, UR9 ;  /* 0x00000009ff077e24 */ /* 0x000fc6000f8e00ff */
[----:B------:R-:W2:Y:S04]  /*0f90*/  @P0 LDG.E R4, desc[UR48][R4.64] ;  /* 0x0000003004040981 */ /* 0x000ea8000c1e1900 */
[----:B---3--:R-:W3:Y:S01]  /*0fa0*/  @P1 LDG.E R6, desc[UR48][R6.64] ;  /* 0x0000003006061981 */ /* 0x008ee2000c1e1900 */
[----:B------:R-:W-:Y:S01]  /*0fb0*/  UISETP.NE.U32.AND UP0, UPT, UR6, URZ, UPT ;  /* 0x0000003f0600728c */ /* 0x000fe2000bf05070 */
[----:B------:R-:W-:Y:S01]  /*0fc0*/  IMAD.MOV.U32 R0, RZ, RZ, RZ ;  /* 0x000000ffff007224 */ /* 0x000fe200078e00ff */
[----:B------:R-:W-:Y:S01]  /*0fd0*/  UMOV UR50, URZ ;  /* 0x0000003f00327c82 */ /* 0x000fe20008000000 */
[----:B------:R-:W-:Y:S01]  /*0fe0*/  ULDC UR6, c[0x0][0x2f0] ;  /* 0x0000bc0000067ab9 */ /* 0x000fe20000000800 */
[----:B------:R-:W-:Y:S01]  /*0ff0*/  UISETP.NE.AND.EX UP0, UPT, UR7, URZ, UPT, UP0 ;  /* 0x0000003f0700728c */ /* 0x000fe2000bf05300 */
[----:B------:R-:W-:Y:S01]  /*1000*/  IMAD.MOV.U32 R3, RZ, RZ, RZ ;  /* 0x000000ffff037224 */ /* 0x000fe200078e00ff */
[----:B------:R-:W-:Y:S01]  /*1010*/  UMOV UR39, UR5 ;  /* 0x0000000500277c82 */ /* 0x000fe20008000000 */
[----:B------:R-:W-:Y:S01]  /*1020*/  IMAD.MOV.U32 R87, RZ, RZ, RZ ;  /* 0x000000ffff577224 */ /* 0x000fe200078e00ff */
[----:B------:R-:W-:Y:S01]  /*1030*/  USEL UR4, UR4, 0x1, UP0 ;  /* 0x0000000104047887 */ /* 0x000fe20008000000 */
[----:B-----5:R-:W-:-:S02]  /*1040*/  CS2R R8, SRZ ;  /* 0x0000000000087805 */ /* 0x020fc4000001ff00 */
[----:B------:R-:W-:Y:S02]  /*1050*/  CS2R R10, SRZ ;  /* 0x00000000000a7805 */ /* 0x000fe4000001ff00 */
[----:B------:R-:W-:Y:S01]  /*1060*/  CS2R R12, SRZ ;  /* 0x00000000000c7805 */ /* 0x000fe2000001ff00 */
[----:B------:R-:W-:Y:S01]  /*1070*/  UIMAD UR4, UR4, UR6, URZ ;  /* 0x00000006040472a4 */ /* 0x000fe2000f8e023f */
        /* <DEDUP_REMOVED lines=18> */
[----:B------:R-:W-:Y:S01]  /*11a0*/  IMAD.MOV.U32 R60, RZ, RZ, RZ ;  /* 0x000000ffff3c7224 */ /* 0x000fe200078e00ff */
[----:B------:R-:W-:Y:S01]  /*11b0*/  CS2R R92, SRZ ;  /* 0x00000000005c7805 */ /* 0x000fe2000001ff00 */
[----:B------:R-:W-:Y:S01]  /*11c0*/  IMAD.MOV.U32 R64, RZ, RZ, RZ ;  /* 0x000000ffff407224 */ /* 0x000fe200078e00ff */
[----:B--2---:R-:W-:Y:S02]  /*11d0*/  @P0 R2UR UR50, R4 ;  /* 0x00000000043202ca */ /* 0x004fe400000e0000 */
[----:B------:R-:W-:Y:S02]  /*11e0*/  PLOP3.LUT P0, PT, PT, PT, PT, 0x80, 0x0 ;  /* 0x000000000000781c */ /* 0x000fe40003f0f070 */
[----:B---3--:R-:W-:Y:S01]  /*11f0*/  @P1 R2UR UR4, R6 ;  /* 0x00000000060412ca */ /* 0x008fe200000e0000 */
[----:B------:R-:W-:-:S14]  /*1200*/  @P1 BRA `(.L_x_283) ;  /* 0x0000000000341947 */ /* 0x000fdc0003800000 */
[----:B------:R-:W-:Y:S02]  /*1210*/  ULDC.64 UR6, c[0x0][0xa08] ;  /* 0x0002820000067ab9 */ /* 0x000fe40000000a00 */
[----:B------:R-:W-:-:S04]  /*1220*/  ISETP.NE.U32.AND P1, PT, RZ, UR6, PT ;  /* 0x00000006ff007c0c */ /* 0x000fc8000bf25070 */
[----:B------:R-:W-:-:S13]  /*1230*/  ISETP.NE.AND.EX P1, PT, RZ, UR7, PT, P1 ;  /* 0x00000007ff007c0c */ /* 0x000fda000bf25310 */
[----:B------:R-:W-:Y:S05]  /*1240*/  @!P1 BRA `(.L_x_283) ;  /* 0x0000000000249947 */ /* 0x000fea0003800000 */
[----:B------:R-:W-:Y:S02]  /*1250*/  ULDC.64 UR4, c[0x0][0xa08] ;  /* 0x0002820000047ab9 */ /* 0x000fe40000000a00 */
[----:B------:R-:W-:-:S06]  /*1260*/  UIMAD.WIDE UR4, UR36, 0x4, UR4 ;  /* 0x00000004240478a5 */ /* 0x000fcc000f8e0204 */
[----:B------:R-:W-:Y:S02]  /*1270*/  IMAD.U32 R4, RZ, RZ, UR4 ;  /* 0x00000004ff047e24 */ /* 0x000fe4000f8e00ff */
[----:B------:R-:W-:-:S05]  /*1280*/  IMAD.U32 R5, RZ, RZ, UR5 ;  /* 0x00000005ff057e24 */ /* 0x000fca000f8e00ff */
[----:B------:R-:W2:Y:S04]  /*1290*/  LDG.E R7, desc[UR48][R4.64] ;  /* 0x0000003004077981 */ /* 0x000ea8000c1e1900 */
[----:B------:R-:W3:Y:S01]  /*12a0*/  LDG.E R6, desc[UR48][R4.64+0x4] ;  /* 0x0000043004067981 */ /* 0x000ee2000c1e1900 */
[----:B--2---:R-:W-:Y:S02]  /*12b0*/  R2UR UR4, R7 ;  /* 0x00000000070472ca */ /* 0x004fe400000e0000 */
[----:B---3--:R-:W-:-:S13]  /*12c0*/  R2UR UR5, R6 ;  /* 0x00000000060572ca */ /* 0x008fda00000e0000 */
[----:B------:R-:W-:-:S12]  /*12d0*/  UIADD3 UR4, -UR4, UR5, URZ ;  /* 0x0000000504047290 */ /* 0x000fd8000fffe13f */
.L_x_283:
[----:B------:R-:W-:Y:S01]  /*12e0*/  UIADD3 UR50, -UR50, UR4, URZ ;  /* 0x0000000432327290 */ /* 0x000fe2000fffe13f */
[----:B------:R-:W-:Y:S01]  /*12f0*/  IMAD.MOV.U32 R5, RZ, RZ, RZ ;  /* 0x000000ffff057224 */ /* 0x000fe200078e00ff */
[----:B------:R-:W-:Y:S01]  /*1300*/  UMOV UR40, UR45 ;  /* 0x0000002d00287c82 */ /* 0x000fe20008000000 */
[----:B------:R-:W-:Y:S01]  /*1310*/  IMAD.MOV.U32 R61, RZ, RZ, RZ ;  /* 0x000000ffff3d7224 */ /* 0x000fe200078e00ff */
[----:B------:R-:W-:Y:S01]  /*1320*/  UISETP.GE.AND UP0, UPT, UR50, 0x1, UPT ;  /* 0x000000013200788c */ /* 0x000fe2000bf06270 */
[----:B------:R-:W-:Y:S01]  /*1330*/  CS2R R68, SRZ ;  /* 0x0000000000447805 */ /* 0x000fe2000001ff00 */
[----:B------:R-:W-:Y:S01]  /*1340*/  UIADD3 UR4, UR50, 0x9f, URZ ;  /* 0x0000009f32047890 */ /* 0x000fe2000fffe03f */
[----:B------:R-:W-:Y:S01]  /*1350*/  CS2R R94, SRZ ;  /* 0x00000000005e7805 */ /* 0x000fe2000001ff00 */
[----:B------:R-:W-:Y:S01]  /*1360*/  IMAD.MOV.U32 R65, RZ, RZ, RZ ;  /* 0x000000ffff417224 */ /* 0x000fe200078e00ff */
[----:B------:R-:W-:Y:S02]  /*1370*/  CS2R R72, SRZ ;  /* 0x0000000000487805 */ /* 0x000fe4000001ff00 */
[----:B------:R-:W-:Y:S01]  /*1380*/  PLOP3.LUT P1, PT, PT, PT, UP0, 0x80, 0x0 ;  /* 0x000000000000781c */ /* 0x000fe20003f2f008 */
[----:B------:R-:W-:Y:S01]  /*1390*/  UIMAD.WIDE UR4, UR4, 0x66666667, URZ ;  /* 0x66666667040478a5 */ /* 0x000fe2000f8e023f */
[----:B------:R-:W-:Y:S01]  /*13a0*/  CS2R R96, SRZ ;  /* 0x0000000000607805 */ /* 0x000fe2000001ff00 */
[----:B------:R-:W-:Y:S01]  /*13b0*/  IMAD.MOV.U32 R76, RZ, RZ, RZ ;  /* 0x000000ffff4c7224 */ /* 0x000fe200078e00ff */
[----:B------:R-:W-:Y:S01]  /*13c0*/  CS2R R98, SRZ ;  /* 0x0000000000627805 */ /* 0x000fe2000001ff00 */
[----:B------:R-:W-:Y:S01]  /*13d0*/  USHF.R.U32.HI UR47, URZ, 0x1f, UR5 ;  /* 0x0000001f3f2f7899 */ /* 0x000fe20008011605 */
[----:B------:R-:W-:Y:S01]  /*13e0*/  IMAD.MOV.U32 R80, RZ, RZ, RZ ;  /* 0x000000ffff507224 */ /* 0x000fe200078e00ff */
[----:B------:R-:W-:-:S02]  /*13f0*/  CS2R R100, SRZ ;  /* 0x0000000000647805 */ /* 0x000fc4000001ff00 */
[----:B------:R-:W-:-:S04]  /*1400*/  ULEA.HI.SX32 UR47, UR5, UR47, 0x1a ;  /* 0x0000002f052f7291 */ /* 0x000fc8000f8fd23f */
[----:B------:R-:W-:Y:S08]  /*1410*/  @!P1 BRA `(.L_x_284) ;  /* 0x00000084003c9947 */ /* 0x000ff00003800000 */
[----:B------:R-:W0:Y:S01]  /*1420*/  SHFL.IDX PT, R0, R23, RZ, 0x1f ;  /* 0x00001fff17007589 */ /* 0x000e2200000e0000 */
[----:B------:R-:W1:Y:S01]  /*1430*/  S2UR UR6, SR_CgaCtaId ;  /* 0x00000000000679c3 */ /* 0x000e620000008800 */
[----:B------:R-:W-:Y:S01]  /*1440*/  UMOV UR5, 0x400 ;  /* 0x0000040000057882 */ /* 0x000fe20000000000 */
[----:B0-----:R-:W-:Y:S01]  /*1450*/  R2UR UR41, R0 ;  /* 0x00000000002972ca */ /* 0x001fe200000e0000 */
[----:B-1----:R-:W-:-:S04]  /*1460*/  ULEA UR5, UR6, UR5, 0x18 ;  /* 0x0000000506057291 */ /* 0x002fc8000f8ec03f */
[----:B------:R-:W-:-:S04]  /*1470*/  UIADD3 UR5, UR5, 0x14400, URZ ;  /* 0x0001440005057890 */ /* 0x000fc8000fffe03f */
[----:B------:R-:W-:-:S04]  /*1480*/  ULOP3.LUT UP0, URZ, UR5, 0x9f, URZ, 0xc0, !UPT ;  /* 0x0000009f053f7892 */ /* 0x000fc8000f80c03f */
[----:B------:R-:W-:Y:S02]  /*1490*/  ULEA.HI UR4, UR41, UR41, URZ, 0x1 ;  /* 0x0000002929047291 */ /* 0x000fe4000f8f083f */
[----:B------:R-:W-:Y:S02]  /*14a0*/  PLOP3.LUT P0, PT, PT, PT, UP0, 0x80, 0x0 ;  /* 0x000000000000781c */ /* 0x000fe40003f0f008 */
[----:B------:R-:W-:-:S04]  /*14b0*/  ULOP3.LUT UR4, UR4, 0x3e, URZ, 0xc0, !UPT ;  /* 0x0000003e04047892 */ /* 0x000fc8000f8ec03f */
[----:B------:R-:W-:-:S04]  /*14c0*/  UIADD3 UR4, UR41, -UR4, URZ ;  /* 0x8000000429047290 */ /* 0x000fc8000fffe03f */
[----:B------:R-:W-:-:S04]  /*14d0*/  ULEA UR4, UR4, UR5, 0xc ;  /* 0x0000000504047291 */ /* 0x000fc8000f8e603f */
[----:B------:R-:W-:-:S04]  /*14e0*/  USHF.R.U32.HI UR4, URZ, 0x4, UR4 ;  /* 0x000000043f047899 */ /* 0x000fc80008011604 */
[----:B------:R-:W-:Y:S01]  /*14f0*/  ULOP3.LUT UR52, UR4, 0x3fff, URZ, 0xc0, !UPT ;  /* 0x00003fff04347892 */ /* 0x000fe2000f8ec03f */
[----:B------:R-:W-:Y:S11]  /*1500*/  @!P0 BRA `(.L_x_285) ;  /* 0x0000000000408947 */ /* 0x000ff60003800000 */
        /* <DEDUP_REMOVED lines=16> */
.L_x_285:
        /* <DEDUP_REMOVED lines=10> */
[----:B------:R-:W-:Y:S02]  /*16b0*/  @UP0 ULDC.64 UR16, c[0x0][0x9a8] ;  /* 0x00026a0000100ab9 */ /* 0x000fe40000000a00 */
[----:B------:R-:W-:Y:S01]  /*16c0*/  @UP1 ULDC.64 UR14, c[0x0][0x9b8] ;  /* 0x00026e00000e1ab9 */ /* 0x000fe20000000a00 */
[----:B------:R-:W-:Y:S02]  /*16d0*/  @UP0 UIMAD UR8, UR37, UR16, URZ ;  /* 0x00000010250802a4 */ /* 0x000fe4000f8e023f */
[----:B------:R-:W-:Y:S02]  /*16e0*/  @UP1 UIMAD UR10, UR37, UR14, URZ ;  /* 0x0000000e250a12a4 */ /* 0x000fe4000f8e023f */
        /* <DEDUP_REMOVED lines=26> */
[----:B------:R0:W2:Y:S04]  /*1890*/  @P0 LDG.E R5, desc[UR48][R6.64] ;  /* 0x0000003006050981 */ /* 0x0000a8000c1e1900 */
[----:B------:R-:W2:Y:S01]  /*18a0*/  @P1 LDG.E R0, desc[UR48][R8.64] ;  /* 0x0000003008001981 */ /* 0x000ea2000c1e1900 */
[----:B------:R-:W1:Y:S01]  /*18b0*/  S2UR UR5, SR_CgaCtaId ;  /* 0x00000000000579c3 */ /* 0x000e620000008800 */
[----:B------:R-:W-:Y:S01]  /*18c0*/  ULEA.HI UR4, UR43, UR43, URZ, 0x1 ;  /* 0x0000002b2b047291 */ /* 0x000fe2000f8f083f */
[----:B------:R-:W-:-:S03]  /*18d0*/  MOV R3, 0x400 ;  /* 0x0000040000037802 */ /* 0x000fc60000000f00 */
[----:B------:R-:W-:Y:S01]  /*18e0*/  ULOP3.LUT UR4, UR4, 0xfffffffe, URZ, 0xc0, !UPT ;  /* 0xfffffffe04047892 */ /* 0x000fe2000f8ec03f */
[----:B0-----:R-:W-:-:S03]  /*18f0*/  IMAD.U32 R6, RZ, RZ, UR44 ;  /* 0x0000002cff067e24 */ /* 0x001fc6000f8e00ff */
[----:B------:R-:W-:Y:S02]  /*1900*/  UIADD3 UR4, UR43, -UR4, URZ ;  /* 0x800000042b047290 */ /* 0x000fe4000fffe03f */
[----:B------:R-:W-:-:S04]  /*1910*/  ISETP.NE.AND P0, PT, R6, 0x3, PT ;  /* 0x000000030600780c */ /* 0x000fc80003f05270 */
[----:B------:R-:W-:Y:S01]  /*1920*/  IMAD.U32 R10, RZ, RZ, UR4 ;  /* 0x00000004ff0a7e24 */ /* 0x000fe2000f8e00ff */
[----:B------:R-:W-:-:S04]  /*1930*/  ULDC UR4, c[0x0][0x9d8] ;  /* 0x0002760000047ab9 */ /* 0x000fc80000000800 */
[----:B------:R-:W-:Y:S01]  /*1940*/  SHF.L.U32 R10, R10, 0x1f, RZ ;  /* 0x0000001f0a0a7819 */ /* 0x000fe200000006ff */
[----:B-1----:R-:W-:-:S05]  /*1950*/  IMAD.U32 R4, RZ, RZ, UR5 ;  /* 0x00000005ff047e24 */ /* 0x002fca000f8e00ff */
[----:B------:R-:W-:-:S04]  /*1960*/  LEA R3, R4, R3, 0x18 ;  /* 0x0000000304037211 */ /* 0x000fc800078ec0ff */
[----:B------:R-:W0:Y:S01]  /*1970*/  SYNCS.PHASECHK.TRANS64.TRYWAIT P1, [R3+URZ+0x29800], R10 ;  /* 0x0298000a030075a7 */ /* 0x000e22000802017f */
[----:B--2---:R-:W-:-:S04]  /*1980*/  FMUL.FTZ R0, R5, R0 ;  /* 0x0000000005007220 */ /* 0x004fc80000410000 */
[----:B------:R-:W-:Y:S01]  /*1990*/  FMUL.FTZ R0, R0, UR4 ;  /* 0x0000000400007c20 */ /* 0x000fe20008410000 */
[----:B0-----:R-:W-:Y:S06]  /*19a0*/  @!P1 BRA `(.L_x_286) ;  /* 0x000000f800ac9947 */ /* 0x001fec0003800000 */
.L_x_424:
[----:B------:R-:W-:Y:S05]  /*19b0*/  @!P0 BRA `(.L_x_287) ;  /* 0x0000000000048947 */ /* 0x000fea0003800000 */
[----:B------:R-:W-:Y:S01]  /*19c0*/  BPT.TRAP 0x1 ;  /* 0x000000040000795c */ /* 0x000fe20000300000 */
.L_x_287:
[----:B------:R-:W-:Y:S02]  /*19d0*/  IMAD.U32 R6, RZ, RZ, UR51 ;  /* 0x00000033ff067e24 */ /* 0x000fe4000f8e00ff */
[----:B------:R-:W-:Y:S02]  /*19e0*/  IMAD.U32 R7, RZ, RZ, UR42 ;  /* 0x0000002aff077e24 */ /* 0x000fe4000f8e00ff */
[----:B------:R-:W-:-:S03]  /*19f0*/  IMAD R5, R6, 0x8, R3 ;  /* 0x0000000806057824 */ /* 0x000fc600078e0203 */
[----:B------:R-:W-:-:S04]  /*1a00*/  SHF.L.U32 R6, R7, 0x1f, RZ ;  /* 0x0000001f07067819 */ /* 0x000fc800000006ff */
[----:B------:R1:W2:Y:S01]  /*1a10*/  SYNCS.PHASECHK.TRANS64.TRYWAIT P1, [R5+URZ+0x29830], R6 ;  /* 0x02983006050075a7 */ /* 0x0002a2000802017f */
[----:B------:R-:W-:Y:S05]  /*1a20*/  @!P0 BRA `(.L_x_288) ;  /* 0x0000000000048947 */ /* 0x000fea0003800000 */
[----:B------:R-:W-:Y:S01]  /*1a30*/  BPT.TRAP 0x1 ;  /* 0x000000040000795c */ /* 0x000fe20000300000 */
.L_x_288:
[----:B------:R-:W3:Y:S01]  /*1a40*/  S2R R7, SR_TID.X ;  /* 0x0000000000077919 */ /* 0x000ee20000002100 */
[----:B------:R-:W-:Y:S01]  /*1a50*/  IMAD.MOV.U32 R87, RZ, RZ, RZ ;  /* 0x000000ffff577224 */ /* 0x000fe200078e00ff */
[----:B---3--:R-:W-:Y:S01]  /*1a60*/  LOP3.LUT P2, RZ, R7, 0x7f, RZ, 0xc0, !PT ;  /* 0x0000007f07ff7812 */ /* 0x008fe2000784c0ff */
[----:B--2---:R-:W-:-:S12]  /*1a70*/  @P1 BRA `(.L_x_289) ;  /* 0x0000000000081947 */ /* 0x004fd80003800000 */
[----:B------:R-:W2:Y:S02]  /*1a80*/  SYNCS.PHASECHK.TRANS64.TRYWAIT P1, [R5+URZ+0x29830], R6 ;  /* 0x02983006050075a7 */ /* 0x000ea4000802017f */
[----:B--2---:R-:W-:Y:S05]  /*1a90*/  @!P1 BRA `(.L_x_290) ;  /* 0x000000f800849947 */ /* 0x004fea0003800000 */
.L_x_289:
[----:B------:R-:W-:Y:S05]  /*1aa0*/  WARPSYNC.ALL ;  /* 0x0000000000007948 */ /* 0x000fea0003800000 */
[----:B------:R-:W-:Y:S01]  /*1ab0*/  R2UR UR4, R3 ;  /* 0x00000000030472ca */ /* 0x000fe200000e0000 */
[----:B------:R-:W-:Y:S01]  /*1ac0*/  ULOP3.LUT UR28, UR52, 0x10000, URZ, 0xfc, !UPT ;  /* 0x00010000341c7892 */ /* 0x000fe2000f8efc3f */
[----:B------:R-:W-:Y:S01]  /*1ad0*/  WARPGROUP.ARRIVE ;  /* 0x00000000000079c5 */ /* 0x000fe20000000000 */
[----:B------:R-:W-:Y:S01]  /*1ae0*/  UMOV UR25, 0x80000020 ;  /* 0x8000002000197882 */ /* 0x000fe20000000000 */
[----:B------:R-:W-:Y:S01]  /*1af0*/  UMOV UR27, 0x80000020 ;  /* 0x80000020001b7882 */ /* 0x000fe20000000000 */
[----:B------:R-:W-:Y:S01]  /*1b00*/  UMOV UR5, UR25 ;  /* 0x0000001900057c82 */ /* 0x000fe20008000000 */
[----:B------:R-:W-:Y:S01]  /*1b10*/  UMOV UR7, 0x80000020 ;  /* 0x8000002000077882 */ /* 0x000fe20000000000 */
[----:B------:R-:W-:Y:S01]  /*1b20*/  UMOV UR9, UR25 ;  /* 0x0000001900097c82 */ /* 0x000fe20008000000 */
[----:B------:R-:W-:Y:S01]  /*1b30*/  UMOV UR24, UR28 ;  /* 0x0000001c00187c82 */ /* 0x000fe20008000000 */
[----:B------:R-:W-:Y:S01]  /*1b40*/  UMOV UR11, 0x80000020 ;  /* 0x80000020000b7882 */ /* 0x000fe20000000000 */
[----:B------:R-:W-:Y:S01]  /*1b50*/  UMOV UR8, UR24 ;  /* 0x0000001800087c82 */ /* 0x000fe20008000000 */
[----:B------:R-:W-:Y:S01]  /*1b60*/  UIADD3 UR12, UR28, 0x2, URZ ;  /* 0x000000021c0c7890 */ /* 0x000fe2000fffe03f */
[----:B------:R-:W-:Y:S01]  /*1b70*/  VIADD R8, R169, UR50 ;  /* 0x00000032a9087c36 */ /* 0x000fe20008000000 */
[----:B------:R-:W-:Y:S01]  /*1b80*/  UIADD3 UR4, UR4, 0x1a400, URZ ;  /* 0x0001a40004047890 */ /* 0x000fe2000fffe03f */
[----:B------:R-:W3:Y:S01]  /*1b90*/  S2R R84, SR_TID.X ;  /* 0x0000000000547919 */ /* 0x000ee20000002100 */
[----:B------:R-:W-:Y:S01]  /*1ba0*/  UMOV UR15, 0x80000020 ;  /* 0x80000020000f7882 */ /* 0x000fe20000000000 */
[----:B------:R-:W-:-:S02]  /*1bb0*/  UIADD3 UR16, UR28, 0x200, URZ ;  /* 0x000002001c107890 */ /* 0x000fc4000fffe03f */
[----:B------:R-:W-:Y:S01]  /*1bc0*/  USHF.R.U32.HI UR4, URZ, 0x4, UR4 ;  /* 0x000000043f047899 */ /* 0x000fe20008011604 */
[----:B------:R-:W-:Y:S01]  /*1bd0*/  UMOV UR19, 0x80000020 ;  /* 0x8000002000137882 */ /* 0x000fe20000000000 */
[----:B------:R-:W-:Y:S02]  /*1be0*/  UMOV UR23, 0x80000020 ;  /* 0x8000002000177882 */ /* 0x000fe40000000000 */
[----:B------:R-:W-:Y:S01]  /*1bf0*/  ULOP3.LUT UR4, UR4, 0x3fff, URZ, 0xc0, !UPT ;  /* 0x00003fff04047892 */ /* 0x000fe2000f8ec03f */
[----:B------:R-:W-:Y:S01]  /*1c00*/  UMOV UR31, 0x80000020 ;  /* 0x80000020001f7882 */ /* 0x000fe20000000000 */
[----:B------:R-:W-:Y:S02]  /*1c10*/  UISETP.GE.AND UP0, UPT, UR50, 0xa1, UPT ;  /* 0x000000a13200788c */ /* 0x000fe4000bf06270 */
[----:B------:R-:W-:-:S03]  /*1c20*/  ULOP3.LUT UR46, UR4, 0x10000, URZ, 0xfc, !UPT ;  /* 0x00010000042e7892 */ /* 0x000fc6000f8efc3f */
[----:B------:R-:W-:Y:S01]  /*1c30*/  UMOV UR4, UR24 ;  /* 0x0000001800047c82 */ /* 0x000fe20008000000 */
[----:B------:R-:W-:-:S04]  /*1c40*/  UIMAD UR32, UR51, 0x780, UR46 ;  /* 0x00000780332078a4 */ /* 0x000fc8000f8e022e */
[----:B------:R-:W-:Y:S02]  /*1c50*/  UIADD3 UR6, UR32, 0x100, URZ ;  /* 0x0000010020067890 */ /* 0x000fe4000fffe03f */
[----:B------:R-:W-:Y:S02]  /*1c60*/  UIADD3 UR10, UR32, 0x180, URZ ;  /* 0x00000180200a7890 */ /* 0x000fe4000fffe03f */
[----:B------:R-:W-:Y:S01]  /*1c70*/  UMOV UR26, UR32 ;  /* 0x00000020001a7c82 */ /* 0x000fe20008000000 */
[----:B------:R-:W-:Y:S01]  /*1c80*/  UIADD3 UR14, UR32, 0x182, URZ ;  /* 0x00000182200e7890 */ /* 0x000fe2000fffe03f */
[----:B------:R-:W-:Y:S01]  /*1c90*/  QGMMA.64x32x32.F32.E4M3.E4M3 R104, gdesc[UR24], RZ, !UPT, gsb0 ;  /* 0x00600000186879f3 */ /* 0x000fe2000c0008ff */
[----:B------:R-:W-:Y:S01]  /*1ca0*/  UIADD3 UR26, UR32, 0x80, URZ ;  /* 0x00000080201a7890 */ /* 0x000fe2000fffe03f */
[----:B------:R-:W-:Y:S01]  /*1cb0*/  UMOV UR27, 0x80000020 ;  /* 0x80000020001b7882 */ /* 0x000fe20000000000 */
[----:B------:R-:W-:Y:S02]  /*1cc0*/  UIADD3 UR18, UR32, 0x400, URZ ;  /* 0x0000040020127890 */ /* 0x000fe4000fffe03f */
[----:B------:R-:W-:-:S02]  /*1cd0*/  UIADD3 UR22, UR32, 0x402, URZ ;  /* 0x0000040220167890 */ /* 0x000fc4000fffe03f */
[----:B------:R-:W-:Y:S01]  /*1ce0*/  UIADD3 UR30, UR32, 0x680, URZ ;  /* 0x00000680201e7890 */ /* 0x000fe2000fffe03f */
        /* <DEDUP_REMOVED lines=162> */
[----:B------:R-:W4:Y:S01]  /*2710*/  MUFU.TANH R13, R114 ;  /* 0x00000072000d7308 */ /* 0x000f220000002400 */
[C---:B------:R-:W-:Y:S01]  /*2720*/  FMUL.FTZ R115, R0.reuse, R115 ;  /* 0x0000007300737220 */ /* 0x040fe20000410000 */
[C---:B------:R-:W-:Y:S01]  /*2730*/  FMUL.FTZ R118, R0.reuse, R118 ;  /* 0x0000007600767220 */ /* 0x040fe20000410000 */
[----:B------:R-:W-:-:S05]  /*2740*/  FMUL.FTZ R119, R0, R119 ;  /* 0x0000007700777220 */ /* 0x000fca0000410000 */
[----:B------:R-:W5:Y:S08]  /*2750*/  MUFU.TANH R104, R104 ;  /* 0x0000006800687308 */ /* 0x000f700000002400 */
[----:B0-----:R-:W0:Y:S08]  /*2760*/  MUFU.TANH R10, R105 ;  /* 0x00000069000a7308 */ /* 0x001e300000002400 */
[----:B------:R-:W-:Y:S08]  /*2770*/  MUFU.TANH R77, R113 ;  /* 0x00000071004d7308 */ /* 0x000ff00000002400 */
[----:B------:R-:W3:Y:S08]  /*2780*/  MUFU.TANH R108, R108 ;  /* 0x0000006c006c7308 */ /* 0x000ef00000002400 */
[----:B------:R-:W3:Y:S01]  /*2790*/  MUFU.TANH R109, R109 ;  /* 0x0000006d006d7308 */ /* 0x000ee20000002400 */
[----:B------:R-:W-:-:S02]  /*27a0*/  WARPGROUP.DEPBAR.LE gsb0, 0x0 ;  /* 0x00008000000079c5 */ /* 0x000fc40000010000 */
[----:B------:R-:W-:Y:S01]  /*27b0*/  WARPGROUP.ARRIVE ;  /* 0x00000000000079c5 */ /* 0x000fe20000000000 */
[----:B------:R-:W-:-:S04]  /*27c0*/  FMUL.FTZ R91, R0, R91 ;  /* 0x0000005b005b7220 */ /* 0x000fc80000410000 */
[----:B------:R-:W3:Y:S01]  /*27d0*/  MUFU.TANH R7, R106 ;  /* 0x0000006a00077308 */ /* 0x000ee20000002400 */
        /* <DEDUP_REMOVED lines=15> */
[----:B-12---:R-:W1:Y:S01]  /*28d0*/  MUFU.TANH R6, R107 ;  /* 0x0000006b00067308 */ /* 0x006e620000002400 */
[C---:B------:R-:W-:Y:S01]  /*28e0*/  FMUL.FTZ R98, R0.reuse, R98 ;  /* 0x0000006200627220 */ /* 0x040fe20000410000 */
[C---:B------:R-:W-:Y:S01]  /*28f0*/  FMUL.FTZ R99, R0.reuse, R99 ;  /* 0x0000006300637220 */ /* 0x040fe20000410000 */
[C---:B------:R-:W-:Y:S01]  /*2900*/  FMUL.FTZ R102, R0.reuse, R102 ;  /* 0x0000006600667220 */ /* 0x040fe20000410000 */
[----:B------:R-:W-:-:S04]  /*2910*/  FMUL.FTZ R103, R0, R103 ;  /* 0x0000006700677220 */ /* 0x000fc80000410000 */
[----:B------:R-:W2:Y:S08]  /*2920*/  MUFU.TANH R9, R110 ;  /* 0x0000006e00097308 */ /* 0x000eb00000002400 */
[----:B------:R-:W2:Y:S08]  /*2930*/  MUFU.TANH R116, R116 ;  /* 0x0000007400747308 */ /* 0x000eb00000002400 */
[----:B------:R-:W2:Y:S08]  /*2940*/  MUFU.TANH R11, R111 ;  /* 0x0000006f000b7308 */ /* 0x000eb00000002400 */
[----:B------:R-:W-:Y:S08]  /*2950*/  MUFU.TANH R117, R117 ;  /* 0x0000007500757308 */ /* 0x000ff00000002400 */
[----:B------:R-:W2:Y:S01]  /*2960*/  MUFU.TANH R85, R88 ;  /* 0x0000005800557308 */ /* 0x000ea20000002400 */
        /* <DEDUP_REMOVED lines=15> */
[----:B----4-:R-:W-:-:S02]  /*2a60*/  IMAD.U32 R57, RZ, RZ, UR47 ;  /* 0x0000002fff397e24 */ /* 0x010fc4000f8e00ff */
        /* <DEDUP_REMOVED lines=19> */
[----:B-----5:R-:W-:Y:S01]  /*2ba0*/  FSEL R65, R104, -INF , P1 ;  /* 0xff80000068417808 */ /* 0x020fe20000800000 */
[----:B------:R-:W5:Y:S01]  /*2bb0*/  MUFU.TANH R15, R115 ;  /* 0x00000073000f7308 */ /* 0x000f620000002400 */
[----:B0-----:R-:W-:Y:S02]  /*2bc0*/  FSEL R10, R10, -INF , P2 ;  /* 0xff8000000a0a7808 */ /* 0x001fe40001000000 */
[----:B------:R-:W-:Y:S02]  /*2bd0*/  ISETP.GT.AND P4, PT, R8, 0x9, PT ;  /* 0x000000090800780c */ /* 0x000fe40003f84270 */
[----:B---3--:R-:W-:-:S02]  /*2be0*/  FSEL R69, R108, -INF , P3 ;  /* 0xff8000006c457808 */ /* 0x008fc40001800000 */
[----:B----4-:R-:W-:Y:S01]  /*2bf0*/  FSEL R71, R109, -INF , P4 ;  /* 0xff8000006d477808 */ /* 0x010fe20002000000 */
[----:B------:R-:W0:Y:S01]  /*2c00*/  MUFU.TANH R83, R89 ;  /* 0x0000005900537308 */ /* 0x000e220000002400 */
[----:B------:R-:W-:Y:S02]  /*2c10*/  FSEL R7, R7, -INF , P1 ;  /* 0xff80000007077808 */ /* 0x000fe40000800000 */
[----:B------:R-:W-:Y:S02]  /*2c20*/  ISETP.GT.AND P1, PT, R8, 0x11, PT ;  /* 0x000000110800780c */ /* 0x000fe40003f24270 */
[----:B-1----:R-:W-:Y:S02]  /*2c30*/  FSEL R6, R6, -INF , P2 ;  /* 0xff80000006067808 */ /* 0x002fe40001000000 */
[----:B------:R-:W-:Y:S01]  /*2c40*/  ISETP.GT.AND P2, PT, R8, 0x18, PT ;  /* 0x000000180800780c */ /* 0x000fe20003f44270 */
[----:B------:R-:W1:Y:S01]  /*2c50*/  MUFU.TANH R21, R118 ;  /* 0x0000007600157308 */ /* 0x000e620000002400 */
[----:B------:R-:W-:-:S02]  /*2c60*/  FSEL R77, R77, -INF , P1 ;  /* 0xff8000004d4d7808 */ /* 0x000fc40000800000 */
[----:B--2---:R-:W-:Y:S02]  /*2c70*/  FSEL R9, R9, -INF , P3 ;  /* 0xff80000009097808 */ /* 0x004fe40001800000 */
[----:B------:R-:W-:Y:S02]  /*2c80*/  ISETP.GT.AND P3, PT, R8, 0x19, PT ;  /* 0x000000190800780c */ /* 0x000fe40003f64270 */
[----:B------:R-:W-:Y:S01]  /*2c90*/  FSEL R91, R116, -INF , P2 ;  /* 0xff800000745b7808 */ /* 0x000fe20001000000 */
[----:B------:R-:W-:Y:S01]  /*2ca0*/  MUFU.TANH R92, R92 ;  /* 0x0000005c005c7308 */ /* 0x000fe20000002400 */
[----:B------:R-:W-:Y:S02]  /*2cb0*/  FSEL R11, R11, -INF , P4 ;  /* 0xff8000000b0b7808 */ /* 0x000fe40002000000 */
[----:B------:R-:W-:Y:S01]  /*2cc0*/  ISETP.GT.AND P4, PT, R8, 0x20, PT ;  /* 0x000000200800780c */ /* 0x000fe20003f84270 */
[----:B------:R-:W-:Y:S02]  /*2cd0*/  WARPGROUP.DEPBAR.LE gsb0, 0x0 ;  /* 0x00008000000079c5 */ /* 0x000fe40000010000 */
[C---:B------:R-:W-:Y:S01]  /*2ce0*/  FMUL.FTZ R45, R0.reuse, R45 ;  /* 0x0000002d002d7220 */ /* 0x040fe20000410000 */
[----:B------:R-:W-:Y:S01]  /*2cf0*/  WARPGROUP.ARRIVE ;  /* 0x00000000000079c5 */ /* 0x000fe20000000000 */
[----:B------:R-:W-:Y:S01]  /*2d00*/  MUFU.TANH R119, R119 ;  /* 0x0000007700777308 */ /* 0x000fe20000002400 */
[----:B------:R-:W-:Y:S01]  /*2d10*/  FSEL R85, R85, -INF , P4 ;  /* 0xff80000055557808 */ /* 0x000fe20002000000 */
[C---:B------:R-:W-:Y:S01]  /*2d20*/  FMUL.FTZ R41, R0.reuse, R41 ;  /* 0x0000002900297220 */ /* 0x040fe20000410000 */
[----:B-----5:R-:W-:Y:S01]  /*2d30*/  FSEL R15, R15, -INF , P1 ;  /* 0xff8000000f0f7808 */ /* 0x020fe20000800000 */
[----:B------:R-:W-:Y:S01]  /*2d40*/  FMUL.FTZ R43, R0, R43 ;  /* 0x0000002b002b7220 */ /* 0x000fe20000410000 */
[----:B------:R-:W-:Y:S01]  /*2d50*/  QGMMA.64x32x32.F32.E4M3.E4M3 R24, gdesc[UR20], R24, gsb0 ;  /* 0x00600000141879f3 */ /* 0x000fe20008000818 */
[----:B------:R-:W-:Y:S01]  /*2d60*/  ISETP.GT.AND P1, PT, R8, 0x28, PT ;  /* 0x000000280800780c */ /* 0x000fe20003f24270 */
[C---:B------:R-:W-:Y:S01]  /*2d70*/  FMUL.FTZ R47, R0.reuse, R47 ;  /* 0x0000002f002f7220 */ /* 0x040fe20000410000 */
[----:B------:R2:W-:Y:S01]  /*2d80*/  MUFU.TANH R137, R45 ;  /* 0x0000002d00897308 */ /* 0x0005e20000002400 */
[----:B0-----:R-:W-:Y:S01]  /*2d90*/  FSEL R83, R83, -INF , P5 ;  /* 0xff80000053537808 */ /* 0x001fe20002800000 */
[C---:B------:R-:W-:Y:S01]  /*2da0*/  FMUL.FTZ R49, R0.reuse, R49 ;  /* 0x0000003100317220 */ /* 0x040fe20000410000 */
[----:B-1----:R-:W-:Y:S01]  /*2db0*/  FSEL R21, R21, -INF , P2 ;  /* 0xff80000015157808 */ /* 0x002fe20001000000 */
[----:B------:R-:W-:Y:S01]  /*2dc0*/  FMUL.FTZ R57, R0, R51 ;  /* 0x0000003300397220 */ /* 0x000fe20000410000 */
[----:B------:R-:W-:Y:S01]  /*2dd0*/  ISETP.GT.AND P2, PT, R8, 0x29, PT ;  /* 0x000000290800780c */ /* 0x000fe20003f44270 */
[C---:B------:R-:W-:Y:S01]  /*2de0*/  FMUL.FTZ R40, R0.reuse, R40 ;  /* 0x0000002800287220 */ /* 0x040fe20000410000 */
[----:B------:R-:W-:Y:S01]  /*2df0*/  FMUL.FTZ R44, R0, R44 ;  /* 0x0000002c002c7220 */ /* 0x000fe20000410000 */
[----:B------:R0:W1:Y:S01]  /*2e00*/  MUFU.TANH R81, R93 ;  /* 0x0000005d00517308 */ /* 0x0000620000002400 */
[----:B--2---:R-:W-:Y:S01]  /*2e10*/  FSEL R45, R12, -INF , P5 ;  /* 0xff8000000c2d7808 */ /* 0x004fe20002800000 */
[C---:B------:R-:W-:Y:S01]  /*2e20*/  FMUL.FTZ R42, R0.reuse, R42 ;  /* 0x0000002a002a7220 */ /* 0x040fe20000410000 */
[----:B------:R-:W-:Y:S01]  /*2e30*/  FMNMX.FTZ R12, R65, R10, !PT ;  /* 0x0000000a410c7209 */ /* 0x000fe20007810000 */
[----:B------:R-:W-:Y:S01]  /*2e40*/  FMUL.FTZ R48, R0, R48 ;  /* 0x0000003000307220 */ /* 0x000fe20000410000 */
[----:B------:R-:W-:Y:S01]  /*2e50*/  ISETP.GT.AND P5, PT, R8, 0x38, PT ;  /* 0x000000380800780c */ /* 0x000fe20003fa4270 */
[C---:B------:R-:W-:Y:S01]  /*2e60*/  FMUL.FTZ R46, R0.reuse, R46 ;  /* 0x0000002e002e7220 */ /* 0x040fe20000410000 */
[----:B------:R-:W-:Y:S01]  /*2e70*/  FMNMX.FTZ R82, R69, R12, !PT ;  /* 0x0000000c45527209 */ /* 0x000fe20007810000 */
[----:B------:R-:W-:Y:S01]  /*2e80*/  MUFU.TANH R90, R90 ;  /* 0x0000005a005a7308 */ /* 0x000fe20000002400 */
[----:B0-----:R-:W-:Y:S01]  /*2e90*/  FSEL R93, R117, -INF , P3 ;  /* 0xff800000755d7808 */ /* 0x001fe20001800000 */
[C---:B------:R-:W-:Y:S01]  /*2ea0*/  FMUL.FTZ R52, R0.reuse, R52 ;  /* 0x0000003400347220 */ /* 0x040fe20000410000 */
[----:B------:R-:W-:Y:S01]  /*2eb0*/  FMNMX.FTZ R82, R71, R82, !PT ;  /* 0x0000005247527209 */ /* 0x000fe20007810000 */
[C---:B------:R-:W-:Y:S01]  /*2ec0*/  FMUL.FTZ R50, R0.reuse, R50 ;  /* 0x0000003200327220 */ /* 0x040fe20000410000 */
[----:B------:R-:W-:-:S02]  /*2ed0*/  FMUL.FTZ R54, R0, R54 ;  /* 0x0000003600367220 */ /* 0x000fc40000410000 */
[----:B------:R-:W-:Y:S01]  /*2ee0*/  FMNMX.FTZ R82, R75, R82, !PT ;  /* 0x000000524b527209 */ /* 0x000fe20007810000 */
[----:B------:R-:W-:Y:S01]  /*2ef0*/  MUFU.TANH R96, R96 ;  /* 0x0000006000607308 */ /* 0x000fe20000002400 */
[----:B-1----:R-:W-:Y:S02]  /*2f00*/  FSEL R81, R81, -INF , P2 ;  /* 0xff80000051517808 */ /* 0x002fe40001000000 */
[----:B------:R-:W-:-:S04]  /*2f10*/  FMNMX.FTZ R82, R77, R82, !PT ;  /* 0x000000524d527209 */ /* 0x000fc80007810000 */
[----:B------:R-:W-:Y:S01]  /*2f20*/  FMNMX.FTZ R82, R91, R82, !PT ;  /* 0x000000525b527209 */ /* 0x000fe20007810000 */
[----:B------:R-:W-:Y:S03]  /*2f30*/  MUFU.TANH R97, R97 ;  /* 0x0000006100617308 */ /* 0x000fe60000002400 */
[----:B------:R-:W-:-:S04]  /*2f40*/  FMNMX.FTZ R82, R93, R82, !PT ;  /* 0x000000525d527209 */ /* 0x000fc80007810000 */
[----:B------:R-:W-:Y:S01]  /*2f50*/  FMNMX.FTZ R82, R85, R82, !PT ;  /* 0x0000005255527209 */ /* 0x000fe20007810000 */
[----:B------:R-:W-:Y:S03]  /*2f60*/  MUFU.TANH R94, R94 ;  /* 0x0000005e005e7308 */ /* 0x000fe60000002400 */
[----:B------:R-:W-:-:S05]  /*2f70*/  FMNMX.FTZ R82, R83, R82, !PT ;  /* 0x0000005253527209 */ /* 0x000fca0007810000 */
[----:B------:R0:W-:Y:S08]  /*2f80*/  MUFU.TANH R14, R95 ;  /* 0x0000005f000e7308 */ /* 0x0001f00000002400 */
[----:B------:R-:W1:Y:S01]  /*2f90*/  MUFU.TANH R100, R100 ;  /* 0x0000006400647308 */ /* 0x000e620000002400 */
[----:B0-----:R-:W-:Y:S01]  /*2fa0*/  FSEL R95, R92, -INF , P1 ;  /* 0xff8000005c5f7808 */ /* 0x001fe20000800000 */
[----:B------:R-:W-:-:S02]  /*2fb0*/  WARPGROUP.DEPBAR.LE gsb0, 0x0 ;  /* 0x00008000000079c5 */ /* 0x000fc40000010000 */
[C---:B------:R-:W-:Y:S01]  /*2fc0*/  FMUL.FTZ R24, R0.reuse, R24 ;  /* 0x0000001800187220 */ /* 0x040fe20000410000 */
[----:B------:R-:W-:Y:S01]  /*2fd0*/  FMNMX.FTZ R82, R95, R82, !PT ;  /* 0x000000525f527209 */ /* 0x000fe20007810000 */
[C---:B------:R-:W-:Y:S01]  /*2fe0*/  FMUL.FTZ R26, R0.reuse, R26 ;  /* 0x0000001a001a7220 */ /* 0x040fe20000410000 */
[C---:B------:R-:W-:Y:S01]  /*2ff0*/  FMUL.FTZ R28, R0.reuse, R28 ;  /* 0x0000001c001c7220 */ /* 0x040fe20000410000 */
[----:B------:R0:W-:Y:S01]  /*3000*/  MUFU.TANH R129, R41 ;  /* 0x0000002900817308 */ /* 0x0001e20000002400 */
[----:B------:R-:W-:Y:S01]  /*3010*/  FMNMX.FTZ R82, R81, R82, !PT ;  /* 0x0000005251527209 */ /* 0x000fe20007810000 */
[C---:B------:R-:W-:Y:S01]  /*3020*/  FMUL.FTZ R30, R0.reuse, R30 ;  /* 0x0000001e001e7220 */ /* 0x040fe20000410000 */
[C---:B------:R-:W-:Y:S01]  /*3030*/  FMUL.FTZ R32, R0.reuse, R32 ;  /* 0x0000002000207220 */ /* 0x040fe20000410000 */
[C---:B------:R-:W-:Y:S01]  /*3040*/  FMUL.FTZ R36, R0.reuse, R36 ;  /* 0x0000002400247220 */ /* 0x040fe20000410000 */
[C---:B------:R-:W-:Y:S01]  /*3050*/  FMUL.FTZ R34, R0.reuse, R34 ;  /* 0x0000002200227220 */ /* 0x040fe20000410000 */
[C---:B------:R-:W-:Y:S01]  /*3060*/  FMUL.FTZ R38, R0.reuse, R38 ;  /* 0x0000002600267220 */ /* 0x040fe20000410000 */
[C---:B------:R-:W-:Y:S01]  /*3070*/  FMUL.FTZ R31, R0.reuse, R31 ;  /* 0x0000001f001f7220 */ /* 0x040fe20000410000 */
[----:B------:R1:W-:Y:S01]  /*3080*/  MUFU.TANH R72, R101 ;  /* 0x0000006500487308 */ /* 0x0003e20000002400 */
[----:B0-----:R-:W-:Y:S01]  /*3090*/  FSEL R41, R119, -INF , P3 ;  /* 0xff80000077297808 */ /* 0x001fe20001800000 */
[----:B------:R-:W-:Y:S01]  /*30a0*/  FMUL.FTZ R35, R0, R35 ;  /* 0x0000002300237220 */ /* 0x000fe20000410000 */
[----:B------:R-:W-:Y:S01]  /*30b0*/  ISETP.GT.AND P3, PT, R8, 0x30, PT ;  /* 0x000000300800780c */ /* 0x000fe20003f64270 */
[----:B------:R-:W-:-:S04]  /*30c0*/  FMUL.FTZ R39, R0, R39 ;  /* 0x0000002700277220 */ /* 0x000fc80000410000 */
[----:B------:R-:W0:Y:S01]  /*30d0*/  MUFU.TANH R98, R98 ;  /* 0x0000006200627308 */ /* 0x000e220000002400 */
[----:B-1----:R-:W-:-:S07]  /*30e0*/  FSEL R101, R100, -INF , P5 ;  /* 0xff80000064657808 */ /* 0x002fce0002800000 */
[----:B------:R1:W-:Y:S08]  /*30f0*/  MUFU.TANH R105, R43 ;  /* 0x0000002b00697308 */ /* 0x0003f00000002400 */
[----:B------:R2:W-:Y:S01]  /*3100*/  MUFU.TANH R20, R99 ;  /* 0x0000006300147308 */ /* 0x0005e20000002400 */
[----:B-1----:R-:W-:Y:S02]  /*3110*/  FSEL R43, R90, -INF , P4 ;  /* 0xff8000005a2b7808 */ /* 0x002fe40002000000 */
[----:B------:R-:W-:-:S02]  /*3120*/  ISETP.GT.AND P4, PT, R8, 0x31, PT ;  /* 0x000000310800780c */ /* 0x000fc40003f84270 */
[----:B0-----:R-:W-:Y:S02]  /*3130*/  FSEL R51, R98, -INF , P3 ;  /* 0xff80000062337808 */ /* 0x001fe40001800000 */
[----:B------:R-:W-:Y:S01]  /*3140*/  FSEL R97, R97, -INF , P4 ;  /* 0xff80000061617808 */ /* 0x000fe20002000000 */
[----:B------:R-:W0:Y:S01]  /*3150*/  MUFU.TANH R56, R56 ;  /* 0x0000003800387308 */ /* 0x000e220000002400 */
[----:B--2---:R-:W-:Y:S02]  /*3160*/  FSEL R99, R96, -INF , P3 ;  /* 0xff80000060637808 */ /* 0x004fe40001800000 */
[----:B------:R-:W-:Y:S02]  /*3170*/  ISETP.GT.AND P3, PT, R8, 0x41, PT ;  /* 0x000000410800780c */ /* 0x000fe40003f64270 */
[----:B------:R-:W-:Y:S02]  /*3180*/  FMNMX.FTZ R82, R99, R82, !PT ;  /* 0x0000005263527209 */ /* 0x000fe40007810000 */
[----:B------:R-:W-:Y:S01]  /*3190*/  FSEL R113, R113, -INF , P3 ;  /* 0xff80000071717808 */ /* 0x000fe20001800000 */
[----:B------:R-:W1:Y:S01]  /*31a0*/  MUFU.TANH R102, R102 ;  /* 0x0000006600667308 */ /* 0x000e620000002400 */
[----:B------:R-:W-:-:S04]  /*31b0*/  FMNMX.FTZ R82, R97, R82, !PT ;  /* 0x0000005261527209 */ /* 0x000fc80007810000 */
[----:B------:R-:W-:-:S03]  /*31c0*/  FMNMX.FTZ R82, R101, R82, !PT ;  /* 0x0000005265527209 */ /* 0x000fc60007810000 */
[----:B------:R2:W-:Y:S08]  /*31d0*/  MUFU.TANH R115, R47 ;  /* 0x0000002f00737308 */ /* 0x0005f00000002400 */
[----:B------:R-:W3:Y:S01]  /*31e0*/  MUFU.TANH R60, R60 ;  /* 0x0000003c003c7308 */ /* 0x000ee20000002400 */
[----:B--2---:R-:W-:Y:S02]  /*31f0*/  FSEL R47, R94, -INF , P1 ;  /* 0xff8000005e2f7808 */ /* 0x004fe40000800000 */
[----:B------:R-:W-:-:S05]  /*3200*/  ISETP.GT.AND P1, PT, R8, 0x39, PT ;  /* 0x000000390800780c */ /* 0x000fca0003f24270 */
[----:B------:R2:W-:Y:S08]  /*3210*/  MUFU.TANH R73, R103 ;  /* 0x0000006700497308 */ /* 0x0005f00000002400 */
[----:B------:R4:W-:Y:S01]  /*3220*/  MUFU.TANH R141, R49 ;  /* 0x00000031008d7308 */ /* 0x0009e20000002400 */
[----:B--2---:R-:W-:-:S04]  /*3230*/  FSEL R103, R72, -INF , P1 ;  /* 0xff80000048677808 */ /* 0x004fc80000800000 */
[----:B------:R-:W-:-:S03]  /*3240*/  FMNMX.FTZ R82, R103, R82, !PT ;  /* 0x0000005267527209 */ /* 0x000fc60007810000 */
[----:B------:R-:W2:Y:S01]  /*3250*/  MUFU.TANH R76, R61 ;  /* 0x0000003d004c7308 */ /* 0x000ea20000002400 */
[----:B----4-:R-:W-:Y:S02]  /*3260*/  FSEL R49, R14, -INF , P2 ;  /* 0xff8000000e317808 */ /* 0x010fe40001000000 */
[----:B------:R-:W-:-:S04]  /*3270*/  ISETP.GT.AND P2, PT, R8, 0x40, PT ;  /* 0x000000400800780c */ /* 0x000fc80003f44270 */
[----:B0-----:R-:W-:Y:S01]  /*3280*/  FSEL R107, R56, -INF , P2 ;  /* 0xff800000386b7808 */ /* 0x001fe20001000000 */
[----:B------:R-:W-:Y:S01]  /*3290*/  MUFU.TANH R58, R58 ;  /* 0x0000003a003a7308 */ /* 0x000fe20000002400 */
[----:B------:R-:W-:Y:S02]  /*32a0*/  FMUL.FTZ R56, R0, R27 ;  /* 0x0000001b00387220 */ /* 0x000fe40000410000 */
[----:B------:R-:W-:-:S04]  /*32b0*/  FMNMX.FTZ R82, R107, R82, !PT ;  /* 0x000000526b527209 */ /* 0x000fc80007810000 */
[----:B------:R-:W-:Y:S01]  /*32c0*/  FMNMX.FTZ R82, R113, R82, !PT ;  /* 0x0000005271527209 */ /* 0x000fe20007810000 */
[----:B------:R-:W-:Y:S08]  /*32d0*/  MUFU.TANH R64, R64 ;  /* 0x0000004000407308 */ /* 0x000ff00000002400 */
[----:B------:R0:W4:Y:S08]  /*32e0*/  MUFU.TANH R74, R59 ;  /* 0x0000003b004a7308 */ /* 0x0001300000002400 */
[----:B------:R5:W-:Y:S01]  /*32f0*/  MUFU.TANH R79, R67 ;  /* 0x00000043004f7308 */ /* 0x000be20000002400 */
[----:B0-----:R-:W-:Y:S01]  /*3300*/  FMUL.FTZ R59, R0, R53 ;  /* 0x00000035003b7220 */ /* 0x001fe20000410000 */
[----:B------:R-:W-:Y:S01]  /*3310*/  FSEL R53, R20, -INF , P4 ;  /* 0xff80000014357808 */ /* 0x000fe20002000000 */
[----:B------:R-:W-:Y:S01]  /*3320*/  FMUL.FTZ R20, R0, R25 ;  /* 0x0000001900147220 */ /* 0x000fe20000410000 */
[----:B------:R-:W-:-:S04]  /*3330*/  ISETP.GT.AND P4, PT, R8, 0x48, PT ;  /* 0x000000480800780c */ /* 0x000fc80003f84270 */
[----:B------:R-:W0:Y:S01]  /*3340*/  MUFU.TANH R62, R62 ;  /* 0x0000003e003e7308 */ /* 0x000e220000002400 */
[----:B-----5:R-:W-:Y:S01]  /*3350*/  FMUL.FTZ R67, R0, R55 ;  /* 0x0000003700437220 */ /* 0x020fe20000410000 */
[----:B-1----:R-:W-:Y:S02]  /*3360*/  FSEL R55, R102, -INF , P5 ;  /* 0xff80000066377808 */ /* 0x002fe40002800000 */
[----:B------:R-:W-:Y:S02]  /*3370*/  ISETP.GT.AND P5, PT, R8, 0x49, PT ;  /* 0x000000490800780c */ /* 0x000fe40003fa4270 */
[----:B---3--:R-:W-:Y:S02]  /*3380*/  FSEL R111, R60, -INF , P4 ;  /* 0xff8000003c6f7808 */ /* 0x008fe40002000000 */
[----:B------:R-:W1:Y:S01]  /*3390*/  MUFU.TANH R68, R68 ;  /* 0x0000004400447308 */ /* 0x000e620000002400 */
[----:B--2---:R-:W-:Y:S02]  /*33a0*/  FSEL R119, R76, -INF , P5 ;  /* 0xff8000004c777808 */ /* 0x004fe40002800000 */
[----:B------:R-:W-:-:S02]  /*33b0*/  FMNMX.FTZ R82, R111, R82, !PT ;  /* 0x000000526f527209 */ /* 0x000fc40007810000 */
[----:B----4-:R-:W-:Y:S02]  /*33c0*/  FSEL R61, R74, -INF , P3 ;  /* 0xff8000004a3d7808 */ /* 0x010fe40001800000 */
[----:B------:R-:W-:Y:S01]  /*33d0*/  FMNMX.FTZ R82, R119, R82, !PT ;  /* 0x0000005277527209 */ /* 0x000fe20007810000 */
[----:B------:R0:W2:Y:S01]  /*33e0*/  MUFU.TANH R78, R63 ;  /* 0x0000003f004e7308 */ /* 0x0000a20000002400 */
[----:B------:R-:W-:-:S07]  /*33f0*/  ISETP.GT.AND P3, PT, R8, 0x58, PT ;  /* 0x000000580800780c */ /* 0x000fce0003f64270 */
[----:B------:R3:W-:Y:S01]  /*3400*/  MUFU.TANH R12, R57 ;  /* 0x00000039000c7308 */ /* 0x0007e20000002400 */
[----:B0-----:R-:W-:Y:S02]  /*3410*/  FSEL R63, R62, -INF , P4 ;  /* 0xff8000003e3f7808 */ /* 0x001fe40002000000 */
[----:B------:R-:W-:Y:S02]  /*3420*/  ISETP.GT.AND P4, PT, R8, 0x59, PT ;  /* 0x000000590800780c */ /* 0x000fe40003f84270 */
[----:B-1----:R-:W-:Y:S02]  /*3430*/  FSEL R123, R68, -INF , P3 ;  /* 0xff800000447b7808 */ /* 0x002fe40001800000 */
[----:B------:R-:W-:Y:S01]  /*3440*/  FSEL R131, R131, -INF , P4 ;  /* 0xff80000083837808 */ /* 0x000fe20002000000 */
[----:B------:R-:W0:Y:S01]  /*3450*/  MUFU.TANH R70, R70 ;  /* 0x0000004600467308 */ /* 0x000e220000002400 */
[----:B---3--:R-:W-:Y:S02]  /*3460*/  FSEL R57, R73, -INF , P1 ;  /* 0xff80000049397808 */ /* 0x008fe40000800000 */
[----:B------:R-:W-:-:S02]  /*3470*/  ISETP.GT.AND P1, PT, R8, 0x50, PT ;  /* 0x000000500800780c */ /* 0x000fc40003f24270 */
[----:B--2---:R-:W-:Y:S02]  /*3480*/  FSEL R25, R78, -INF , P5 ;  /* 0xff8000004e197808 */ /* 0x004fe40002800000 */
[----:B------:R-:W-:Y:S01]  /*3490*/  FSEL R121, R64, -INF , P1 ;  /* 0xff80000040797808 */ /* 0x000fe20000800000 */
[----:B------:R-:W-:Y:S01]  /*34a0*/  MUFU.TANH R66, R66 ;  /* 0x0000004200427308 */ /* 0x000fe20000002400 */
[----:B------:R-:W-:Y:S02]  /*34b0*/  ISETP.GT.AND P5, PT, R8, 0x60, PT ;  /* 0x000000600800780c */ /* 0x000fe40003fa4270 */
[----:B------:R-:W-:-:S05]  /*34c0*/  FMNMX.FTZ R82, R121, R82, !PT ;  /* 0x0000005279527209 */ /* 0x000fca0007810000 */
[----:B------:R1:W-:Y:S01]  /*34d0*/  MUFU.TANH R145, R59 ;  /* 0x0000003b00917308 */ /* 0x0003e20000002400 */
[----:B0-----:R-:W-:Y:S02]  /*34e0*/  FSEL R73, R70, -INF , P3 ;  /* 0xff80000046497808 */ /* 0x001fe40001800000 */
[----:B------:R-:W-:-:S04]  /*34f0*/  ISETP.GT.AND P3, PT, R8, 0x69, PT ;  /* 0x000000690800780c */ /* 0x000fc80003f64270 */
[----:B------:R-:W-:Y:S01]  /*3500*/  FSEL R137, R137, -INF , P3 ;  /* 0xff80000089897808 */ /* 0x000fe20001800000 */
[----:B------:R-:W0:Y:S01]  /*3510*/  MUFU.TANH R40, R40 ;  /* 0x0000002800287308 */ /* 0x000e220000002400 */
[----:B-1----:R-:W-:Y:S01]  /*3520*/  FSEL R59, R58, -INF , P2 ;  /* 0xff8000003a3b7808 */ /* 0x002fe20001000000 */
[----:B------:R-:W-:Y:S01]  /*3530*/  FMUL.FTZ R58, R0, R29 ;  /* 0x0000001d003a7220 */ /* 0x000fe20000410000 */
[C---:B------:R-:W-:Y:S02]  /*3540*/  ISETP.GT.AND P2, PT, R8.reuse, 0x51, PT ;  /* 0x000000510800780c */ /* 0x040fe40003f44270 */
[----:B------:R-:W-:Y:S02]  /*3550*/  FSEL R115, R115, -INF , P3 ;  /* 0xff80000073737808 */ /* 0x000fe40001800000 */
[----:B------:R-:W-:Y:S01]  /*3560*/  FSEL R125, R125, -INF , P2 ;  /* 0xff8000007d7d7808 */ /* 0x000fe20001000000 */
[----:B------:R-:W1:Y:S01]  /*3570*/  MUFU.TANH R24, R24 ;  /* 0x0000001800187308 */ /* 0x000e620000002400 */
[----:B------:R-:W-:-:S02]  /*3580*/  ISETP.GT.AND P3, PT, R8, 0x80, PT ;  /* 0x000000800800780c */ /* 0x000fc40003f64270 */
[----:B------:R-:W-:Y:S02]  /*3590*/  FMNMX.FTZ R82, R125, R82, !PT ;  /* 0x000000527d527209 */ /* 0x000fe40007810000 */
[----:B------:R-:W-:Y:S02]  /*35a0*/  FSEL R27, R79, -INF , P2 ;  /* 0xff8000004f1b7808 */ /* 0x000fe40001000000 */
[----:B------:R-:W-:Y:S01]  /*35b0*/  FMNMX.FTZ R82, R123, R82, !PT ;  /* 0x000000527b527209 */ /* 0x000fe20007810000 */
[----:B------:R-:W2:Y:S01]  /*35c0*/  MUFU.TANH R44, R44 ;  /* 0x0000002c002c7308 */ /* 0x000ea20000002400 */
[----:B0-----:R-:W-:Y:S01]  /*35d0*/  FSEL R135, R40, -INF , P5 ;  /* 0xff80000028877808 */ /* 0x001fe20002800000 */
[----:B------:R-:W-:Y:S01]  /*35e0*/  FMUL.FTZ R40, R0, R33 ;  /* 0x0000002100287220 */ /* 0x000fe20000410000 */
[----:B------:R-:W-:Y:S02]  /*35f0*/  FMNMX.FTZ R82, R131, R82, !PT ;  /* 0x0000005283527209 */ /* 0x000fe40007810000 */
[----:B------:R-:W-:-:S02]  /*3600*/  ISETP.GT.AND P2, PT, R8, 0x68, PT ;  /* 0x000000680800780c */ /* 0x000fc40003f44270 */
[----:B------:R-:W-:Y:S01]  /*3610*/  FMNMX.FTZ R82, R135, R82, !PT ;  /* 0x0000005287527209 */ /* 0x000fe20007810000 */
[----:B------:R-:W0:Y:S01]  /*3620*/  MUFU.TANH R26, R26 ;  /* 0x0000001a001a7308 */ /* 0x000e220000002400 */
[----:B-1----:R-:W-:Y:S02]  /*3630*/  FSEL R149, R24, -INF , P3 ;  /* 0xff80000018957808 */ /* 0x002fe40001800000 */
[----:B------:R-:W-:Y:S02]  /*3640*/  FMNMX.FTZ R24, R7, R6, !PT ;  /* 0x0000000607187209 */ /* 0x000fe40007810000 */
[----:B------:R-:W-:Y:S02]  /*3650*/  FSEL R79, R80, -INF , P4 ;  /* 0xff800000504f7808 */ /* 0x000fe40002000000 */
[----:B------:R-:W-:Y:S01]  /*3660*/  FMNMX.FTZ R24, R9, R24, !PT ;  /* 0x0000001809187209 */ /* 0x000fe20007810000 */
[----:B------:R-:W1:Y:S01]  /*3670*/  MUFU.TANH R42, R42 ;  /* 0x0000002a002a7308 */ /* 0x000e620000002400 */
[----:B--2---:R-:W-:-:S02]  /*3680*/  FSEL R133, R44, -INF , P2 ;  /* 0xff8000002c857808 */ /* 0x004fc40001000000 */
[----:B------:R-:W-:-:S05]  /*3690*/  ISETP.GT.AND P4, PT, R8, 0x70, PT ;  /* 0x000000700800780c */ /* 0x000fca0003f84270 */
[----:B------:R2:W-:Y:S01]  /*36a0*/  MUFU.TANH R14, R67 ;  /* 0x00000043000e7308 */ /* 0x0005e20000002400 */
[----:B0-----:R-:W-:Y:S02]  /*36b0*/  FSEL R147, R26, -INF , P3 ;  /* 0xff8000001a937808 */ /* 0x001fe40001800000 */
[----:B------:R-:W-:Y:S02]  /*36c0*/  FMNMX.FTZ R26, R11, R24, !PT ;  /* 0x000000180b1a7209 */ /* 0x000fe40007810000 */
[----:B------:R-:W-:Y:S02]  /*36d0*/  ISETP.GT.AND P3, PT, R8, 0x91, PT ;  /* 0x000000910800780c */ /* 0x000fe40003f64270 */
[----:B------:R-:W-:Y:S01]  /*36e0*/  FMNMX.FTZ R26, R13, R26, !PT ;  /* 0x0000001a0d1a7209 */ /* 0x000fe20007810000 */
[----:B------:R-:W0:Y:S01]  /*36f0*/  MUFU.TANH R48, R48 ;  /* 0x0000003000307308 */ /* 0x000e220000002400 */
[----:B--2---:R-:W-:Y:S02]  /*3700*/  FSEL R67, R66, -INF , P1 ;  /* 0xff80000042437808 */ /* 0x004fe40000800000 */
[----:B------:R-:W-:-:S02]  /*3710*/  ISETP.GT.AND P1, PT, R8, 0x61, PT ;  /* 0x000000610800780c */ /* 0x000fc40003f24270 */
[----:B-1----:R-:W-:Y:S02]  /*3720*/  FSEL R29, R42, -INF , P5 ;  /* 0xff8000002a1d7808 */ /* 0x002fe40002800000 */
[----:B------:R-:W-:Y:S01]  /*3730*/  FSEL R129, R129, -INF , P1 ;  /* 0xff80000081817808 */ /* 0x000fe20000800000 */
[----:B------:R-:W1:Y:S01]  /*3740*/  MUFU.TANH R46, R46 ;  /* 0x0000002e002e7308 */ /* 0x000e620000002400 */
[----:B------:R-:W-:Y:S02]  /*3750*/  ISETP.GT.AND P5, PT, R8, 0x71, PT ;  /* 0x000000710800780c */ /* 0x000fe40003fa4270 */
[----:B------:R-:W-:Y:S02]  /*3760*/  FMNMX.FTZ R82, R129, R82, !PT ;  /* 0x0000005281527209 */ /* 0x000fe40007810000 */
[----:B------:R-:W-:Y:S02]  /*3770*/  FSEL R105, R105, -INF , P1 ;  /* 0xff80000069697808 */ /* 0x000fe40000800000 */
[----:B------:R-:W-:Y:S01]  /*3780*/  FMNMX.FTZ R82, R133, R82, !PT ;  /* 0x0000005285527209 */ /* 0x000fe20007810000 */
[----:B------:R-:W2:Y:S01]  /*3790*/  MUFU.TANH R52, R52 ;  /* 0x0000003400347308 */ /* 0x000ea20000002400 */
[----:B0-----:R-:W-:-:S02]  /*37a0*/  FSEL R139, R48, -INF , P4 ;  /* 0xff800000308b7808 */ /* 0x001fc40002000000 */
[----:B------:R-:W-:Y:S02]  /*37b0*/  FMNMX.FTZ R82, R137, R82, !PT ;  /* 0x0000005289527209 */ /* 0x000fe40007810000 */
[----:B------:R-:W-:Y:S02]  /*37c0*/  ISETP.GT.AND P1, PT, R8, 0x78, PT ;  /* 0x000000780800780c */ /* 0x000fe40003f24270 */
[----:B------:R-:W-:Y:S01]  /*37d0*/  FSEL R141, R141, -INF , P5 ;  /* 0xff8000008d8d7808 */ /* 0x000fe20002800000 */
[----:B------:R-:W0:Y:S01]  /*37e0*/  MUFU.TANH R28, R28 ;  /* 0x0000001c001c7308 */ /* 0x000e220000002400 */
[----:B------:R-:W-:Y:S02]  /*37f0*/  FMNMX.FTZ R82, R139, R82, !PT ;  /* 0x000000528b527209 */ /* 0x000fe40007810000 */
[----:B-1----:R-:W-:Y:S02]  /*3800*/  FSEL R109, R46, -INF , P2 ;  /* 0xff8000002e6d7808 */ /* 0x002fe40001000000 */
[----:B------:R-:W-:-:S02]  /*3810*/  FMNMX.FTZ R26, R15, R26, !PT ;  /* 0x0000001a0f1a7209 */ /* 0x000fc40007810000 */
[----:B------:R-:W-:Y:S01]  /*3820*/  ISETP.GT.AND P2, PT, R8, 0x79, PT ;  /* 0x000000790800780c */ /* 0x000fe20003f44270 */
[----:B------:R-:W1:Y:S01]  /*3830*/  MUFU.TANH R50, R50 ;  /* 0x0000003200327308 */ /* 0x000e620000002400 */
[----:B--2---:R-:W-:Y:S02]  /*3840*/  FSEL R143, R52, -INF , P1 ;  /* 0xff800000348f7808 */ /* 0x004fe40000800000 */
[----:B------:R-:W-:Y:S02]  /*3850*/  FMNMX.FTZ R82, R141, R82, !PT ;  /* 0x000000528d527209 */ /* 0x000fe40007810000 */
[----:B------:R-:W-:Y:S01]  /*3860*/  FSEL R33, R12, -INF , P5 ;  /* 0xff8000000c217808 */ /* 0x000fe20002800000 */
[----:B------:R-:W-:Y:S01]  /*3870*/  FMUL.FTZ R12, R0, R37 ;  /* 0x00000025000c7220 */ /* 0x000fe20000410000 */
[----:B------:R-:W-:Y:S01]  /*3880*/  ISETP.GT.AND P5, PT, R8, 0x88, PT ;  /* 0x000000880800780c */ /* 0x000fe20003fa4270 */
[----:B------:R-:W2:Y:S01]  /*3890*/  MUFU.TANH R20, R20 ;  /* 0x0000001400147308 */ /* 0x000ea20000002400 */
[----:B------:R-:W-:-:S02]  /*38a0*/  FMNMX.FTZ R26, R21, R26, !PT ;  /* 0x0000001a151a7209 */ /* 0x000fc40007810000 */
[----:B------:R-:W-:Y:S02]  /*38b0*/  FSEL R145, R145, -INF , P2 ;  /* 0xff80000091917808 */ /* 0x000fe40001000000 */
[----:B------:R-:W-:Y:S02]  /*38c0*/  FMNMX.FTZ R82, R143, R82, !PT ;  /* 0x000000528f527209 */ /* 0x000fe40007810000 */
[----:B0-----:R-:W-:Y:S01]  /*38d0*/  FSEL R157, R28, -INF , P5 ;  /* 0xff8000001c9d7808 */ /* 0x001fe20002800000 */
[----:B------:R-:W0:Y:S01]  /*38e0*/  MUFU.TANH R54, R54 ;  /* 0x0000003600367308 */ /* 0x000e220000002400 */
[----:B-1----:R-:W-:Y:S02]  /*38f0*/  FSEL R117, R50, -INF , P4 ;  /* 0xff80000032757808 */ /* 0x002fe40002000000 */
[----:B------:R-:W-:Y:S02]  /*3900*/  FMNMX.FTZ R28, R41, R26, !PT ;  /* 0x0000001a291c7209 */ /* 0x000fe40007810000 */
[----:B------:R-:W-:-:S02]  /*3910*/  ISETP.GT.AND P4, PT, R8, 0x81, PT ;  /* 0x000000810800780c */ /* 0x000fc40003f84270 */
[----:B------:R-:W-:Y:S01]  /*3920*/  FMNMX.FTZ R82, R145, R82, !PT ;  /* 0x0000005291527209 */ /* 0x000fe20007810000 */
[----:B------:R-:W1:Y:S01]  /*3930*/  MUFU.TANH R58, R58 ;  /* 0x0000003a003a7308 */ /* 0x000e620000002400 */
[----:B------:R-:W-:Y:S02]  /*3940*/  FMNMX.FTZ R28, R43, R28, !PT ;  /* 0x0000001c2b1c7209 */ /* 0x000fe40007810000 */
[----:B--2---:R-:W-:Y:S02]  /*3950*/  FSEL R151, R20, -INF , P4 ;  /* 0xff80000014977808 */ /* 0x004fe40002000000 */
[----:B------:R-:W-:Y:S02]  /*3960*/  FMNMX.FTZ R82, R149, R82, !PT ;  /* 0x0000005295527209 */ /* 0x000fe40007810000 */
[----:B------:R-:W-:Y:S01]  /*3970*/  FMNMX.FTZ R28, R45, R28, !PT ;  /* 0x0000001c2d1c7209 */ /* 0x000fe20007810000 */
[----:B------:R-:W2:Y:S01]  /*3980*/  MUFU.TANH R30, R30 ;  /* 0x0000001e001e7308 */ /* 0x000ea20000002400 */
[----:B0-----:R-:W-:-:S02]  /*3990*/  FSEL R127, R54, -INF , P1 ;  /* 0xff800000367f7808 */ /* 0x001fc40000800000 */
[----:B------:R-:W-:Y:S02]  /*39a0*/  ISETP.GT.AND P1, PT, R8, 0x89, PT ;  /* 0x000000890800780c */ /* 0x000fe40003f24270 */
[----:B------:R-:W-:Y:S02]  /*39b0*/  FMNMX.FTZ R82, R151, R82, !PT ;  /* 0x0000005297527209 */ /* 0x000fe40007810000 */
[----:B------:R-:W-:Y:S01]  /*39c0*/  FSEL R37, R14, -INF , P2 ;  /* 0xff8000000e257808 */ /* 0x000fe20001000000 */
[----:B------:R-:W0:Y:S01]  /*39d0*/  MUFU.TANH R32, R32 ;  /* 0x0000002000207308 */ /* 0x000e220000002400 */
[----:B------:R-:W-:Y:S02]  /*39e0*/  FMNMX.FTZ R28, R47, R28, !PT ;  /* 0x0000001c2f1c7209 */ /* 0x000fe40007810000 */
[----:B------:R-:W-:Y:S02]  /*39f0*/  ISETP.GT.AND P2, PT, R8, 0x90, PT ;  /* 0x000000900800780c */ /* 0x000fe40003f44270 */
[----:B-1----:R-:W-:-:S02]  /*3a00*/  FSEL R159, R58, -INF , P1 ;  /* 0xff8000003a9f7808 */ /* 0x002fc40000800000 */
[----:B------:R-:W-:Y:S01]  /*3a10*/  FMNMX.FTZ R82, R157, R82, !PT ;  /* 0x000000529d527209 */ /* 0x000fe20007810000 */
[----:B------:R-:W1:Y:S01]  /*3a20*/  MUFU.TANH R56, R56 ;  /* 0x0000003800387308 */ /* 0x000e620000002400 */
[----:B--2---:R-:W-:Y:S02]  /*3a30*/  FSEL R155, R30, -INF , P5 ;  /* 0xff8000001e9b7808 */ /* 0x004fe40002800000 */
[----:B------:R-:W-:Y:S02]  /*3a40*/  FMNMX.FTZ R30, R49, R28, !PT ;  /* 0x0000001c311e7209 */ /* 0x000fe40007810000 */
[----:B------:R-:W-:Y:S02]  /*3a50*/  FMNMX.FTZ R82, R159, R82, !PT ;  /* 0x000000529f527209 */ /* 0x000fe40007810000 */
[----:B------:R-:W-:Y:S01]  /*3a60*/  FMNMX.FTZ R30, R51, R30, !PT ;  /* 0x0000001e331e7209 */ /* 0x000fe20007810000 */
[----:B------:R-:W2:Y:S01]  /*3a70*/  MUFU.TANH R40, R40 ;  /* 0x0000002800287308 */ /* 0x000ea20000002400 */
[----:B0-----:R-:W-:-:S02]  /*3a80*/  FSEL R161, R32, -INF , P2 ;  /* 0xff80000020a17808 */ /* 0x001fc40001000000 */
[----:B------:R-:W-:Y:S02]  /*3a90*/  FMNMX.FTZ R30, R53, R30, !PT ;  /* 0x0000001e351e7209 */ /* 0x000fe40007810000 */
[----:B------:R-:W-:Y:S02]  /*3aa0*/  FMNMX.FTZ R82, R161, R82, !PT ;  /* 0x00000052a1527209 */ /* 0x000fe40007810000 */
[----:B------:R-:W-:Y:S01]  /*3ab0*/  ISETP.GT.AND P5, PT, R8, 0x99, PT ;  /* 0x000000990800780c */ /* 0x000fe20003fa4270 */
[----:B------:R-:W0:Y:S01]  /*3ac0*/  MUFU.TANH R36, R36 ;  /* 0x0000002400247308 */ /* 0x000e220000002400 */
[----:B-1----:R-:W-:Y:S02]  /*3ad0*/  FSEL R153, R56, -INF , P4 ;  /* 0xff80000038997808 */ /* 0x002fe40002000000 */
[----:B------:R-:W-:Y:S02]  /*3ae0*/  ISETP.GT.AND P4, PT, R8, 0x98, PT ;  /* 0x000000980800780c */ /* 0x000fe40003f84270 */
[----:B------:R-:W-:-:S03]  /*3af0*/  FMNMX.FTZ R30, R55, R30, !PT ;  /* 0x0000001e371e7209 */ /* 0x000fc60007810000 */
[----:B------:R-:W1:Y:S01]  /*3b00*/  MUFU.TANH R12, R12 ;  /* 0x0000000c000c7308 */ /* 0x000e620000002400 */
[----:B--2---:R-:W-:Y:S02]  /*3b10*/  FSEL R163, R40, -INF , P3 ;  /* 0xff80000028a37808 */ /* 0x004fe40001800000 */
[----:B------:R-:W-:Y:S02]  /*3b20*/  FMNMX.FTZ R32, R57, R30, !PT ;  /* 0x0000001e39207209 */ /* 0x000fe40007810000 */
[----:B------:R-:W-:Y:S02]  /*3b30*/  FMNMX.FTZ R82, R163, R82, !PT ;  /* 0x00000052a3527209 */ /* 0x000fe40007810000 */
[----:B------:R-:W-:Y:S01]  /*3b40*/  FMNMX.FTZ R32, R59, R32, !PT ;  /* 0x000000203b207209 */ /* 0x000fe20007810000 */
[----:B------:R2:W-:Y:S01]  /*3b50*/  MUFU.TANH R42, R34 ;  /* 0x00000022002a7308 */ /* 0x0005e20000002400 */
[----:B0-----:R-:W-:Y:S02]  /*3b60*/  FSEL R165, R36, -INF , P4 ;  /* 0xff80000024a57808 */ /* 0x001fe40002000000 */
[----:B------:R-:W-:-:S02]  /*3b70*/  FMNMX.FTZ R32, R61, R32, !PT ;  /* 0x000000203d207209 */ /* 0x000fc40007810000 */
[----:B------:R-:W-:Y:S02]  /*3b80*/  FMNMX.FTZ R82, R165, R82, !PT ;  /* 0x00000052a5527209 */ /* 0x000fe40007810000 */
[----:B------:R-:W-:Y:S01]  /*3b90*/  FMNMX.FTZ R32, R63, R32, !PT ;  /* 0x000000203f207209 */ /* 0x000fe20007810000 */
[----:B------:R0:W-:Y:S01]  /*3ba0*/  MUFU.TANH R46, R38 ;  /* 0x00000026002e7308 */ /* 0x0001e20000002400 */
[----:B-1----:R-:W-:Y:S02]  /*3bb0*/  FSEL R167, R12, -INF , P5 ;  /* 0xff8000000ca77808 */ /* 0x002fe40002800000 */
[----:B--2---:R-:W-:Y:S02]  /*3bc0*/  FMNMX.FTZ R34, R25, R32, !PT ;  /* 0x0000002019227209 */ /* 0x004fe40007810000 */
[----:B------:R-:W-:Y:S02]  /*3bd0*/  FMNMX.FTZ R82, R167, R82, !PT ;  /* 0x00000052a7527209 */ /* 0x000fe40007810000 */
[----:B------:R-:W-:Y:S01]  /*3be0*/  FMNMX.FTZ R34, R67, R34, !PT ;  /* 0x0000002243227209 */ /* 0x000fe20007810000 */
[----:B------:R-:W1:Y:S02]  /*3bf0*/  MUFU.TANH R40, R31 ;  /* 0x0000001f00287308 */ /* 0x000e640000002400 */
[----:B------:R-:W2:Y:S01]  /*3c00*/  SHFL.BFLY PT, R89, R82, 0x2, 0x1f ;  /* 0x0c401f0052597f89 */ /* 0x000ea200000e0000 */
[----:B------:R-:W-:-:S04]  /*3c10*/  FMNMX.FTZ R34, R27, R34, !PT ;  /* 0x000000221b227209 */ /* 0x000fc80007810000 */
[----:B------:R-:W-:Y:S01]  /*3c20*/  FMNMX.FTZ R34, R73, R34, !PT ;  /* 0x0000002249227209 */ /* 0x000fe20007810000 */
[----:B------:R-:W-:Y:S03]  /*3c30*/  MUFU.TANH R44, R35 ;  /* 0x00000023002c7308 */ /* 0x000fe60000002400 */
[----:B------:R-:W-:-:S04]  /*3c40*/  FMNMX.FTZ R36, R79, R34, !PT ;  /* 0x000000224f247209 */ /* 0x000fc80007810000 */
[----:B------:R-:W-:Y:S01]  /*3c50*/  FMNMX.FTZ R36, R29, R36, !PT ;  /* 0x000000241d247209 */ /* 0x000fe20007810000 */
[----:B------:R3:W4:Y:S03]  /*3c60*/  MUFU.TANH R48, R39 ;  /* 0x0000002700307308 */ /* 0x0007260000002400 */
[----:B------:R-:W-:-:S04]  /*3c70*/  FMNMX.FTZ R36, R105, R36, !PT ;  /* 0x0000002469247209 */ /* 0x000fc80007810000 */
[----:B------:R-:W-:Y:S02]  /*3c80*/  FMNMX.FTZ R36, R109, R36, !PT ;  /* 0x000000246d247209 */ /* 0x000fe40007810000 */
[----:B--2---:R-:W-:Y:S02]  /*3c90*/  FMNMX.FTZ R12, R82, R89, !PT ;  /* 0x00000059520c7209 */ /* 0x004fe40007810000 */
[----:B0-----:R-:W-:-:S03]  /*3ca0*/  FMNMX.FTZ R38, R115, R36, !PT ;  /* 0x0000002473267209 */ /* 0x001fc60007810000 */
[----:B------:R-:W0:Y:S01]  /*3cb0*/  SHFL.BFLY PT, R89, R12, 0x1, 0x1f ;  /* 0x0c201f000c597f89 */ /* 0x000e2200000e0000 */
[----:B------:R-:W-:-:S04]  /*3cc0*/  FMNMX.FTZ R38, R117, R38, !PT ;  /* 0x0000002675267209 */ /* 0x000fc80007810000 */
[----:B------:R-:W-:-:S04]  /*3cd0*/  FMNMX.FTZ R38, R33, R38, !PT ;  /* 0x0000002621267209 */ /* 0x000fc80007810000 */
[----:B------:R-:W-:-:S04]  /*3ce0*/  FMNMX.FTZ R38, R127, R38, !PT ;  /* 0x000000267f267209 */ /* 0x000fc80007810000 */
[----:B------:R-:W-:-:S04]  /*3cf0*/  FMNMX.FTZ R50, R37, R38, !PT ;  /* 0x0000002625327209 */ /* 0x000fc80007810000 */
[----:B------:R-:W-:-:S04]  /*3d00*/  FMNMX.FTZ R50, R147, R50, !PT ;  /* 0x0000003293327209 */ /* 0x000fc80007810000 */
[----:B------:R-:W-:Y:S02]  /*3d10*/  FMNMX.FTZ R50, R153, R50, !PT ;  /* 0x0000003299327209 */ /* 0x000fe40007810000 */
[----:B0-----:R-:W-:Y:S02]  /*3d20*/  FMNMX.FTZ R89, R12, R89, !PT ;  /* 0x000000590c597209 */ /* 0x001fe40007810000 */
[----:B------:R-:W-:Y:S02]  /*3d30*/  FMNMX.FTZ R50, R155, R50, !PT ;  /* 0x000000329b327209 */ /* 0x000fe40007810000 */
[C---:B------:R-:W-:Y:S01]  /*3d40*/  FSETP.NEU.FTZ.AND P6, PT, R89.reuse, -INF , PT ;  /* 0xff8000005900780b */ /* 0x040fe20003fdd000 */
[----:B------:R-:W-:-:S05]  /*3d50*/  FFMA.FTZ R8, R89, R88, -8 ;  /* 0xc100000059087423 */ /* 0x000fca0000010058 */
[----:B------:R-:W-:Y:S02]  /*3d60*/  FSEL R8, R8, RZ, P6 ;  /* 0x000000ff08087208 */ /* 0x000fe40003000000 */
[----:B------:R-:W-:-:S03]  /*3d70*/  LOP3.LUT P6, RZ, R84, 0x7f, RZ, 0xc0, !PT ;  /* 0x0000007f54ff7812 */ /* 0x000fc600078cc0ff */
[-CC-:B------:R-:W-:Y:S01]  /*3d80*/  FFMA.FTZ R14, R75, R88.reuse, -R8.reuse ;  /* 0x000000584b0e7223 */ /* 0x180fe20000010808 */
[----:B------:R-:W-:-:S01]  /*3d90*/  FFMA.FTZ R99, R99, R88, -R8 ;  /* 0x0000005863637223 */ /* 0x000fc20000010808 */
[-CC-:B------:R-:W-:Y:S01]  /*3da0*/  FFMA.FTZ R75, R97, R88.reuse, -R8.reuse ;  /* 0x00000058614b7223 */ /* 0x180fe20000010808 */
[----:B-1----:R-:W-:Y:S01]  /*3db0*/  FSEL R97, R40, -INF , P1 ;  /* 0xff80000028617808 */ /* 0x002fe20000800000 */
[-CC-:B------:R-:W-:Y:S01]  /*3dc0*/  FFMA.FTZ R101, R101, R88.reuse, -R8.reuse ;  /* 0x0000005865657223 */ /* 0x180fe20000010808 */
[----:B------:R0:W-:Y:S01]  /*3dd0*/  MUFU.EX2 R28, R99 ;  /* 0x00000063001c7308 */ /* 0x0001e20000000800 */
[----:B---3--:R-:W-:-:S01]  /*3de0*/  FFMA.FTZ R39, R77, R88, -R8 ;  /* 0x000000584d277223 */ /* 0x008fc20000010808 */
[----:B------:R-:W-:Y:S01]  /*3df0*/  FMNMX.FTZ R50, R97, R50, !PT ;  /* 0x0000003261327209 */ /* 0x000fe20007810000 */
[----:B------:R-:W-:-:S01]  /*3e00*/  FFMA.FTZ R77, R103, R88, -R8 ;  /* 0x00000058674d7223 */ /* 0x000fc20000010808 */
[----:B------:R-:W-:Y:S01]  /*3e10*/  FSEL R103, R46, -INF , P4 ;  /* 0xff8000002e677808 */ /* 0x000fe20002000000 */
[----:B------:R-:W-:-:S01]  /*3e20*/  FFMA.FTZ R35, R71, R88, -R8 ;  /* 0x0000005847237223 */ /* 0x000fc20000010808 */
[-CC-:B------:R-:W-:Y:S01]  /*3e30*/  FFMA.FTZ R71, R81, R88.reuse, -R8.reuse ;  /* 0x0000005851477223 */ /* 0x180fe20000010808 */
[----:B------:R-:W-:-:S01]  /*3e40*/  FFMA.FTZ R81, R113, R88, -R8 ;  /* 0x0000005871517223 */ /* 0x000fc20000010808 */
[----:B------:R1:W-:Y:S01]  /*3e50*/  MUFU.EX2 R30, R101 ;  /* 0x00000065001e7308 */ /* 0x0003e20000000800 */
[----:B0-----:R-:W-:Y:S01]  /*3e60*/  FSEL R99, R42, -INF , P2 ;  /* 0xff8000002a637808 */ /* 0x001fe20001000000 */
[-CC-:B------:R-:W-:Y:S01]  /*3e70*/  FFMA.FTZ R20, R91, R88.reuse, -R8.reuse ;  /* 0x000000585b147223 */ /* 0x180fe20000010808 */
[----:B----4-:R-:W-:Y:S01]  /*3e80*/  FSEL R113, R48, -INF , P5 ;  /* 0xff80000030717808 */ /* 0x010fe20002800000 */
[--C-:B------:R-:W-:Y:S01]  /*3e90*/  FFMA.FTZ R12, R65, R88, -R8.reuse ;  /* 0x00000058410c7223 */ /* 0x100fe20000010808 */
[----:B------:R-:W-:Y:S01]  /*3ea0*/  FMNMX.FTZ R50, R99, R50, !PT ;  /* 0x0000003263327209 */ /* 0x000fe20007810000 */
[-CC-:B------:R-:W-:Y:S01]  /*3eb0*/  FFMA.FTZ R31, R10, R88.reuse, -R8.reuse ;  /* 0x000000580a1f7223 */ /* 0x180fe20000010808 */
[----:B------:R-:W-:-:S01]  /*3ec0*/  FFMA.FTZ R10, R69, R88, -R8 ;  /* 0x00000058450a7223 */ /* 0x000fc20000010808 */
[-CC-:B------:R-:W-:Y:S01]  /*3ed0*/  FFMA.FTZ R85, R85, R88.reuse, -R8.reuse ;  /* 0x0000005855557223 */ /* 0x180fe20000010808 */
[----:B-1----:R-:W-:Y:S01]  /*3ee0*/  FSEL R101, R44, -INF , P3 ;  /* 0xff8000002c657808 */ /* 0x002fe20001800000 */
        /* <DEDUP_REMOVED lines=24> */
[----:B------:R1:W-:Y:S03]  /*4070*/  MUFU.EX2 R24, R85 ;  /* 0x0000005500187308 */ /* 0x0003e60000000800 */
[----:B------:R-:W-:-:S04]  /*4080*/  @!P6 PRMT R5, RZ, 0x654, R5 ;  /* 0x00000654ff05e816 */ /* 0x000fc80000000005 */
[----:B------:R2:W-:Y:S01]  /*4090*/  @!P6 SYNCS.ARRIVE.TRANS64.RED.A1T0 RZ, [R5+URZ], RZ ;  /* 0x000000ff05ffe9a7 */ /* 0x0005e2000810043f */
[----:B------:R3:W-:Y:S01]  /*40a0*/  MUFU.EX2 R26, R95 ;  /* 0x0000005f001a7308 */ /* 0x0007e20000000800 */
[----:B-1----:R-:W-:-:S01]  /*40b0*/  FFMA.FTZ R85, R125, R88, -R8 ;  /* 0x000000587d557223 */ /* 0x002fc20000010808 */
[----:B------:R-:W-:Y:S01]  /*40c0*/  FFMA.FTZ R125, R163, R88, -R8 ;  /* 0x00000058a37d7223 */ /* 0x000fe20000010808 */
[----:B0-----:R-:W-:-:S05]  /*40d0*/  FMNMX.FTZ R54, R50, R91, !PT ;  /* 0x0000005b32367209 */ /* 0x001fca0007810000 */
[----:B------:R0:W-:Y:S01]  /*40e0*/  MUFU.EX2 R32, R107 ;  /* 0x0000006b00207308 */ /* 0x0001e20000000800 */
[----:B---3--:R-:W-:-:S01]  /*40f0*/  FFMA.FTZ R95, R129, R88, -R8 ;  /* 0x00000058815f7223 */ /* 0x008fc20000010808 */
[-CC-:B------:R-:W-:Y:S01]  /*4100*/  FFMA.FTZ R50, R157, R88.reuse, -R8.reuse ;  /* 0x000000589d327223 */ /* 0x180fe20000010808 */
[----:B------:R-:W-:-:S01]  /*4110*/  FFMA.FTZ R129, R167, R88, -R8 ;  /* 0x00000058a7817223 */ /* 0x000fc20000010808 */
[----:B------:R-:W1:Y:S04]  /*4120*/  SHFL.BFLY PT, R91, R54, 0x1, 0x1f ;  /* 0x0c201f00365b7f89 */ /* 0x000e6800000e0000 */
[----:B------:R3:W-:Y:S01]  /*4130*/  MUFU.EX2 R34, R111 ;  /* 0x0000006f00227308 */ /* 0x0007e20000000800 */
[----:B0-----:R-:W-:-:S07]  /*4140*/  FFMA.FTZ R107, R141, R88, -R8 ;  /* 0x000000588d6b7223 */ /* 0x001fce0000010808 */
[----:B------:R0:W-:Y:S01]  /*4150*/  MUFU.EX2 R36, R121 ;  /* 0x0000007900247308 */ /* 0x0001e20000000800 */
[----:B---3--:R-:W-:-:S07]  /*4160*/  FFMA.FTZ R111, R137, R88, -R8 ;  /* 0x00000058896f7223 */ /* 0x008fce0000010808 */
[----:B------:R3:W-:Y:S01]  /*4170*/  MUFU.EX2 R38, R123 ;  /* 0x0000007b00267308 */ /* 0x0007e20000000800 */
[----:B0-----:R-:W-:-:S01]  /*4180*/  FFMA.FTZ R121, R151, R88, -R8 ;  /* 0x0000005897797223 */ /* 0x001fc20000010808 */
[----:B-1----:R-:W-:Y:S01]  /*4190*/  FMNMX.FTZ R91, R54, R91, !PT ;  /* 0x0000005b365b7209 */ /* 0x002fe20007810000 */
        /* <DEDUP_REMOVED lines=47> */
[----:B------:R-:W2:Y:S01]  /*4490*/  MUFU.EX2 R13, R13 ;  /* 0x0000000d000d7308 */ /* 0x000ea20000000800 */
[----:B---3--:R-:W-:-:S01]  /*44a0*/  FADD.FTZ R11, R12, R31 ;  /* 0x0000001f0c0b7221 */ /* 0x008fc20000010000 */
[-CC-:B------:R-:W-:Y:S01]  /*44b0*/  FFMA.FTZ R155, R155, R88.reuse, -R56.reuse ;  /* 0x000000589b9b7223 */ /* 0x180fe20000010838 */
[----:B------:R-:W-:-:S01]  /*44c0*/  FFMA.FTZ R97, R97, R88, -R56 ;  /* 0x0000005861617223 */ /* 0x000fc20000010838 */
[----:B------:R-:W-:Y:S01]  /*44d0*/  FFMA.FTZ R99, R99, R88, -R56 ;  /* 0x0000005863637223 */ /* 0x000fe20000010838 */
[----:B------:R-:W-:-:S01]  /*44e0*/  FADD.FTZ R80, R10, R11 ;  /* 0x0000000b0a507221 */ /* 0x000fc20000010000 */
[----:B-1----:R-:W-:Y:S01]  /*44f0*/  FADD.FTZ R11, R9, R78 ;  /* 0x0000004e090b7221 */ /* 0x002fe20000010000 */
[----:B------:R-:W-:-:S01]  /*4500*/  FFMA.FTZ R101, R101, R88, -R56 ;  /* 0x0000005865657223 */ /* 0x000fc20000010838 */
[----:B------:R-:W0:Y:S01]  /*4510*/  MUFU.EX2 R39, R39 ;  /* 0x0000002700277308 */ /* 0x000e220000000800 */
[----:B------:R-:W-:-:S01]  /*4520*/  FFMA.FTZ R103, R103, R88, -R56 ;  /* 0x0000005867677223 */ /* 0x000fc20000010838 */
[----:B----4-:R-:W-:Y:S01]  /*4530*/  FADD.FTZ R78, R8, R11 ;  /* 0x0000000b084e7221 */ /* 0x010fe20000010000 */
[----:B------:R-:W-:-:S05]  /*4540*/  FFMA.FTZ R56, R113, R88, -R56 ;  /* 0x0000005871387223 */ /* 0x000fca0000010838 */
[----:B------:R1:W3:Y:S01]  /*4550*/  MUFU.EX2 R58, R15 ;  /* 0x0000000f003a7308 */ /* 0x0002e20000000800 */
[----:B--2---:R-:W-:-:S07]  /*4560*/  FADD.FTZ R5, R13, R78 ;  /* 0x0000004e0d057221 */ /* 0x004fce0000010000 */
[----:B------:R-:W2:Y:S01]  /*4570*/  MUFU.EX2 R20, R20 ;  /* 0x0000001400147308 */ /* 0x000ea20000000800 */
[----:B-1----:R-:W-:-:S01]  /*4580*/  FADD.FTZ R15, R35, R80 ;  /* 0x00000050230f7221 */ /* 0x002fc20000010000 */
[----:B------:R-:W-:-:S03]  /*4590*/  F2FP.SATFINITE.E4M3.F32.PACK_AB_MERGE_C R35, R35, R10, RZ ;  /* 0x0000000a2323723e */ /* 0x000fc600048070ff */
[----:B------:R-:W-:Y:S01]  /*45a0*/  FADD.FTZ R80, R14, R15 ;  /* 0x0000000f0e507221 */ /* 0x000fe20000010000 */
[----:B------:R-:W-:Y:S01]  /*45b0*/  F2FP.SATFINITE.E4M3.F32.PACK_AB_MERGE_C R172, R31, R12, R35 ;  /* 0x0000000c1fac723e */ /* 0x000fe20004807023 */
[----:B------:R-:W-:Y:S01]  /*45c0*/  IMAD.MOV.U32 R35, RZ, RZ, R87 ;  /* 0x000000ffff237224 */ /* 0x000fe200078e0057 */
[----:B------:R-:W1:Y:S01]  /*45d0*/  MUFU.EX2 R21, R21 ;  /* 0x0000001500157308 */ /* 0x000e620000000800 */
[----:B0-----:R-:W-:-:S01]  /*45e0*/  FADD.FTZ R11, R39, R80 ;  /* 0x00000050270b7221 */ /* 0x001fc20000010000 */
[----:B---3--:R-:W-:Y:S01]  /*45f0*/  FADD.FTZ R80, R58, R5 ;  /* 0x000000053a507221 */ /* 0x008fe20000010000 */
[----:B------:R-:W-:-:S05]  /*4600*/  IMAD.MOV.U32 R31, RZ, RZ, R87 ;  /* 0x000000ffff1f7224 */ /* 0x000fca00078e0057 */
[----:B------:R-:W0:Y:S01]  /*4610*/  MUFU.EX2 R65, R65 ;  /* 0x0000004100417308 */ /* 0x000e220000000800 */
[----:B--2---:R-:W-:-:S07]  /*4620*/  FADD.FTZ R82, R20, R11 ;  /* 0x0000000b14527221 */ /* 0x004fce0000010000 */
[----:B------:R2:W3:Y:S01]  /*4630*/  MUFU.EX2 R60, R41 ;  /* 0x00000029003c7308 */ /* 0x0004e20000000800 */
[----:B-1----:R-:W-:-:S07]  /*4640*/  FADD.FTZ R5, R21, R80 ;  /* 0x0000005015057221 */ /* 0x002fce0000010000 */
[----:B------:R-:W1:Y:S01]  /*4650*/  MUFU.EX2 R43, R43 ;  /* 0x0000002b002b7308 */ /* 0x000e620000000800 */
[----:B0-----:R-:W-:-:S01]  /*4660*/  FADD.FTZ R11, R65, R82 ;  /* 0x00000052410b7221 */ /* 0x001fc20000010000 */
[----:B------:R-:W-:Y:S01]  /*4670*/  F2FP.SATFINITE.E4M3.F32.PACK_AB_MERGE_C R65, R65, R20, RZ ;  /* 0x000000144141723e */ /* 0x000fe200048070ff */
[----:B--2---:R-:W-:Y:S02]  /*4680*/  IMAD.MOV.U32 R41, RZ, RZ, R87 ;  /* 0x000000ffff297224 */ /* 0x004fe400078e0057 */
        /* <DEDUP_REMOVED lines=11> */
[----:B-1----:R-:W-:-:S07]  /*4740*/  FADD.FTZ R5, R43, R80 ;  /* 0x000000502b057221 */ /* 0x002fce0000010000 */
[----:B------:R-:W1:Y:S01]  /*4750*/  MUFU.EX2 R47, R47 ;  /* 0x0000002f002f7308 */ /* 0x000e620000000800 */
[----:B0-----:R-:W-:-:S01]  /*4760*/  FADD.FTZ R11, R69, R82 ;  /* 0x00000052450b7221 */ /* 0x001fc20000010000 */
[----:B--2---:R-:W-:-:S03]  /*4770*/  IMAD.MOV.U32 R45, RZ, RZ, R87 ;  /* 0x000000ffff2d7224 */ /* 0x004fc600078e0057 */
[----:B------:R-:W-:-:S03]  /*4780*/  FADD.FTZ R84, R26, R11 ;  /* 0x0000000b1a547221 */ /* 0x000fc60000010000 */
[----:B------:R-:W0:Y:S01]  /*4790*/  MUFU.EX2 R71, R71 ;  /* 0x0000004700477308 */ /* 0x000e220000000800 */
[----:B---3--:R-:W-:-:S07]  /*47a0*/  FADD.FTZ R82, R62, R5 ;  /* 0x000000053e527221 */ /* 0x008fce0000010000 */
[----:B------:R-:W2:Y:S01]  /*47b0*/  MUFU.EX2 R64, R49 ;  /* 0x0000003100407308 */ /* 0x000ea20000000800 */
[----:B-1----:R-:W-:-:S07]  /*47c0*/  FADD.FTZ R5, R47, R82 ;  /* 0x000000522f057221 */ /* 0x002fce0000010000 */
[----:B------:R-:W1:Y:S01]  /*47d0*/  MUFU.EX2 R51, R51 ;  /* 0x0000003300337308 */ /* 0x000e620000000800 */
[----:B0-----:R-:W-:-:S01]  /*47e0*/  FADD.FTZ R11, R71, R84 ;  /* 0x00000054470b7221 */ /* 0x001fc20000010000 */
[----:B------:R-:W-:Y:S01]  /*47f0*/  F2FP.SATFINITE.E4M3.F32.PACK_AB_MERGE_C R26, R71, R26, RZ ;  /* 0x0000001a471a723e */ /* 0x000fe200048070ff */
[----:B------:R-:W-:Y:S02]  /*4800*/  IMAD.MOV.U32 R71, RZ, RZ, R87 ;  /* 0x000000ffff477224 */ /* 0x000fe400078e0057 */
[----:B------:R-:W-:Y:S01]  /*4810*/  FADD.FTZ R84, R28, R11 ;  /* 0x0000000b1c547221 */ /* 0x000fe20000010000 */
[----:B------:R-:W-:Y:S01]  /*4820*/  F2FP.SATFINITE.E4M3.F32.PACK_AB_MERGE_C R176, R69, R24, R26 ;  /* 0x0000001845b0723e */ /* 0x000fe2000480701a */
[----:B------:R-:W-:Y:S01]  /*4830*/  IMAD.MOV.U32 R69, RZ, RZ, R87 ;  /* 0x000000ffff457224 */ /* 0x000fe200078e0057 */
[----:B------:R-:W0:Y:S01]  /*4840*/  MUFU.EX2 R75, R75 ;  /* 0x0000004b004b7308 */ /* 0x000e220000000800 */
[----:B--2---:R-:W-:-:S01]  /*4850*/  FADD.FTZ R82, R64, R5 ;  /* 0x0000000540527221 */ /* 0x004fc20000010000 */
[----:B------:R-:W-:Y:S01]  /*4860*/  F2FP.SATFINITE.E4M3.F32.PACK_AB_MERGE_C R47, R64, R47, RZ ;  /* 0x0000002f402f723e */ /* 0x000fe200048070ff */
[----:B------:R-:W-:-:S02]  /*4870*/  IMAD.MOV.U32 R64, RZ, RZ, R87 ;  /* 0x000000ffff407224 */ /* 0x000fc400078e0057 */
[----:B------:R-:W-:Y:S01]  /*4880*/  IMAD.MOV.U32 R49, RZ, RZ, R87 ;  /* 0x000000ffff317224 */ /* 0x000fe200078e0057 */
[----:B------:R-:W-:Y:S01]  /*4890*/  F2FP.SATFINITE.E4M3.F32.PACK_AB_MERGE_C R177, R62, R43, R47 ;  /* 0x0000002b3eb1723e */ /* 0x000fe2000480702f */
[----:B------:R-:W-:Y:S01]  /*48a0*/  IMAD.MOV.U32 R62, RZ, RZ, R87 ;  /* 0x000000ffff3e7224 */ /* 0x000fe200078e0057 */
[----:B------:R2:W3:Y:S01]  /*48b0*/  MUFU.EX2 R66, R53 ;  /* 0x0000003500427308 */ /* 0x0004e20000000800 */
[----:B-1----:R-:W-:-:S01]  /*48c0*/  FADD.FTZ R5, R51, R82 ;  /* 0x0000005233057221 */ /* 0x002fc20000010000 */
[--C-:B------:R-:W-:Y:S02]  /*48d0*/  IMAD.MOV.U32 R47, RZ, RZ, R87.reuse ;  /* 0x000000ffff2f7224 */ /* 0x100fe400078e0057 */
[--C-:B------:R-:W-:Y:S02]  /*48e0*/  IMAD.MOV.U32 R43, RZ, RZ, R87.reuse ;  /* 0x000000ffff2b7224 */ /* 0x100fe400078e0057 */
[----:B------:R-:W-:Y:S02]  /*48f0*/  IMAD.MOV.U32 R26, RZ, RZ, R87 ;  /* 0x000000ffff1a7224 */ /* 0x000fe400078e0057 */
[----:B------:R-:W1:Y:S01]  /*4900*/  MUFU.EX2 R55, R55 ;  /* 0x0000003700377308 */ /* 0x000e620000000800 */
[----:B0-----:R-:W-:-:S01]  /*4910*/  FADD.FTZ R11, R75, R84 ;  /* 0x000000544b0b7221 */ /* 0x001fc20000010000 */
[----:B--2---:R-:W-:-:S02]  /*4920*/  IMAD.MOV.U32 R53, RZ, RZ, R87 ;  /* 0x000000ffff357224 */ /* 0x004fc400078e0057 */
[----:B------:R-:W-:Y:S02]  /*4930*/  IMAD.MOV.U32 R24, RZ, RZ, R87 ;  /* 0x000000ffff187224 */ /* 0x000fe400078e0057 */
[----:B------:R-:W-:Y:S02]  /*4940*/  FADD.FTZ R86, R30, R11 ;  /* 0x0000000b1e567221 */ /* 0x000fe40000010000 */
[----:B------:R-:W0:Y:S01]  /*4950*/  MUFU.EX2 R77, R77 ;  /* 0x0000004d004d7308 */ /* 0x000e220000000800 */
[----:B---3--:R-:W-:-:S07]  /*4960*/  FADD.FTZ R84, R66, R5 ;  /* 0x0000000542547221 */ /* 0x008fce0000010000 */
[----:B------:R-:W2:Y:S01]  /*4970*/  MUFU.EX2 R68, R57 ;  /* 0x0000003900447308 */ /* 0x000ea20000000800 */
[----:B-1----:R-:W-:-:S01]  /*4980*/  FADD.FTZ R5, R55, R84 ;  /* 0x0000005437057221 */ /* 0x002fc20000010000 */
[----:B------:R-:W-:-:S06]  /*4990*/  IMAD.MOV.U32 R84, RZ, RZ, R87 ;  /* 0x000000ffff547224 */ /* 0x000fcc00078e0057 */
[----:B------:R-:W1:Y:S01]  /*49a0*/  MUFU.EX2 R59, R59 ;  /* 0x0000003b003b7308 */ /* 0x000e620000000800 */
[----:B0-----:R-:W-:-:S01]  /*49b0*/  FADD.FTZ R11, R77, R86 ;  /* 0x000000564d0b7221 */ /* 0x001fc20000010000 */
[----:B------:R-:W-:Y:S01]  /*49c0*/  F2FP.SATFINITE.E4M3.F32.PACK_AB_MERGE_C R30, R77, R30, RZ ;  /* 0x0000001e4d1e723e */ /* 0x000fe200048070ff */
[----:B------:R-:W-:Y:S02]  /*49d0*/  IMAD.MOV.U32 R86, RZ, RZ, R87 ;  /* 0x000000ffff567224 */ /* 0x000fe400078e0057 */
[----:B------:R-:W-:Y:S01]  /*49e0*/  FADD.FTZ R20, R32, R11 ;  /* 0x0000000b20147221 */ /* 0x000fe20000010000 */
[----:B------:R-:W-:Y:S01]  /*49f0*/  F2FP.SATFINITE.E4M3.F32.PACK_AB_MERGE_C R11, R8, R9, RZ ;  /* 0x00000009080b723e */ /* 0x000fe200048070ff */
[----:B------:R-:W-:Y:S01]  /*4a00*/  IMAD.MOV.U32 R77, RZ, RZ, R87 ;  /* 0x000000ffff4d7224 */ /* 0x000fe200078e0057 */
[----:B------:R-:W0:Y:S01]  /*4a10*/  MUFU.EX2 R81, R81 ;  /* 0x0000005100517308 */ /* 0x000e220000000800 */
[----:B--2---:R-:W-:-:S01]  /*4a20*/  FADD.FTZ R10, R68, R5 ;  /* 0x00000005440a7221 */ /* 0x004fc20000010000 */
[----:B------:R-:W-:Y:S01]  /*4a30*/  F2FP.SATFINITE.E4M3.F32.PACK_AB_MERGE_C R173, R6, R7, R11 ;  /* 0x0000000706ad723e */ /* 0x000fe2000480700b */
[--C-:B------:R-:W-:Y:S01]  /*4a40*/  IMAD.MOV.U32 R57, RZ, RZ, R87.reuse ;  /* 0x000000ffff397224 */ /* 0x100fe200078e0057 */
[----:B------:R-:W-:Y:S01]  /*4a50*/  F2FP.SATFINITE.E4M3.F32.PACK_AB_MERGE_C R55, R68, R55, RZ ;  /* 0x000000374437723e */ /* 0x000fe200048070ff */
[--C-:B------:R-:W-:Y:S01]  /*4a60*/  IMAD.MOV.U32 R68, RZ, RZ, R87.reuse ;  /* 0x000000ffff447224 */ /* 0x100fe200078e0057 */
[----:B------:R-:W-:Y:S01]  /*4a70*/  F2FP.SATFINITE.E4M3.F32.PACK_AB_MERGE_C R178, R75, R28, R30 ;  /* 0x0000001c4bb2723e */ /* 0x000fe2000480701e */
[----:B------:R-:W-:Y:S01]  /*4a80*/  IMAD.MOV.U32 R75, RZ, RZ, R87 ;  /* 0x000000ffff4b7224 */ /* 0x000fe200078e0057 */
[----:B------:R2:W3:Y:S01]  /*4a90*/  MUFU.EX2 R70, R61 ;  /* 0x0000003d00467308 */ /* 0x0004e20000000800 */
[----:B-1----:R-:W-:-:S01]  /*4aa0*/  FADD.FTZ R5, R59, R10 ;  /* 0x0000000a3b057221 */ /* 0x002fc20000010000 */
[----:B------:R-:W-:Y:S01]  /*4ab0*/  F2FP.SATFINITE.E4M3.F32.PACK_AB_MERGE_C R179, R66, R51, R55 ;  /* 0x0000003342b3723e */ /* 0x000fe20004807037 */
[----:B------:R-:W-:-:S02]  /*4ac0*/  IMAD.MOV.U32 R66, RZ, RZ, R87 ;  /* 0x000000ffff427224 */ /* 0x000fc400078e0057 */
[--C-:B------:R-:W-:Y:S02]  /*4ad0*/  IMAD.MOV.U32 R55, RZ, RZ, R87.reuse ;  /* 0x000000ffff377224 */ /* 0x100fe400078e0057 */
[----:B------:R-:W-:Y:S01]  /*4ae0*/  IMAD.MOV.U32 R51, RZ, RZ, R87 ;  /* 0x000000ffff337224 */ /* 0x000fe200078e0057 */
[----:B------:R-:W1:Y:S01]  /*4af0*/  MUFU.EX2 R63, R63 ;  /* 0x0000003f003f7308 */ /* 0x000e620000000800 */
[----:B0-----:R-:W-:-:S01]  /*4b00*/  FADD.FTZ R9, R81, R20 ;  /* 0x0000001451097221 */ /* 0x001fc20000010000 */
[--C-:B--2---:R-:W-:Y:S02]  /*4b10*/  IMAD.MOV.U32 R61, RZ, RZ, R87.reuse ;  /* 0x000000ffff3d7224 */ /* 0x104fe400078e0057 */
[----:B------:R-:W-:Y:S02]  /*4b20*/  IMAD.MOV.U32 R30, RZ, RZ, R87 ;  /* 0x000000ffff1e7224 */ /* 0x000fe400078e0057 */
[----:B------:R-:W-:Y:S01]  /*4b30*/  FADD.FTZ R20, R34, R9 ;  /* 0x0000000922147221 */ /* 0x000fe20000010000 */
[----:B------:R-:W-:Y:S01]  /*4b40*/  IMAD.MOV.U32 R28, RZ, RZ, R87 ;  /* 0x000000ffff1c7224 */ /* 0x000fe200078e0057 */
        /* <DEDUP_REMOVED lines=30> */
[----:B------:R2:W3:Y:S01]  /*4d30*/  MUFU.EX2 R76, R79 ;  /* 0x0000004f004c7308 */ /* 0x0004e20000000800 */
[----:B-1----:R-:W-:-:S07]  /*4d40*/  FADD.FTZ R5, R73, R12 ;  /* 0x0000000c49057221 */ /* 0x002fce0000010000 */
[----:B------:R-:W1:Y:S01]  /*4d50*/  MUFU.EX2 R40, R40 ;  /* 0x0000002800287308 */ /* 0x000e620000000800 */
[C---:B0-----:R-:W-:Y:S01]  /*4d60*/  F2FP.SATFINITE.E4M3.F32.PACK_AB_MERGE_C R38, R93.reuse, R38, RZ ;  /* 0x000000265d26723e */ /* 0x041fe200048070ff */
[----:B------:R-:W-:Y:S01]  /*4d70*/  FADD.FTZ R93, R93, R20 ;  /* 0x000000145d5d7221 */ /* 0x000fe20000010000 */
[--C-:B--2---:R-:W-:Y:S02]  /*4d80*/  IMAD.MOV.U32 R79, RZ, RZ, R87.reuse ;  /* 0x000000ffff4f7224 */ /* 0x104fe400078e0057 */
        /* <DEDUP_REMOVED lines=8> */
[----:B------:R-:W2:Y:S01]  /*4e10*/  MUFU.EX2 R95, R95 ;  /* 0x0000005f005f7308 */ /* 0x000ea20000000800 */
[----:B-1----:R-:W-:-:S01]  /*4e20*/  FADD.FTZ R12, R40, R93 ;  /* 0x0000005d280c7221 */ /* 0x002fc20000010000 */
[--C-:B------:R-:W-:Y:S02]  /*4e30*/  IMAD.MOV.U32 R73, RZ, RZ, R87.reuse ;  /* 0x000000ffff497224 */ /* 0x100fe400078e0057 */
[--C-:B------:R-:W-:Y:S02]  /*4e40*/  IMAD.MOV.U32 R67, RZ, RZ, R87.reuse ;  /* 0x000000ffff437224 */ /* 0x100fe400078e0057 */
[----:B------:R-:W-:Y:S02]  /*4e50*/  IMAD.MOV.U32 R36, RZ, RZ, R87 ;  /* 0x000000ffff247224 */ /* 0x000fe400078e0057 */
[----:B------:R-:W1:Y:S01]  /*4e60*/  MUFU.EX2 R78, R105 ;  /* 0x00000069004e7308 */ /* 0x000e620000000800 */
[----:B0-----:R-:W-:-:S01]  /*4e70*/  FADD.FTZ R5, R29, R76 ;  /* 0x0000004c1d057221 */ /* 0x001fc20000010000 */
[----:B------:R-:W-:-:S06]  /*4e80*/  IMAD.MOV.U32 R76, RZ, RZ, R87 ;  /* 0x000000ffff4c7224 */ /* 0x000fcc00078e0057 */
        /* <DEDUP_REMOVED lines=9> */
[C---:B-1----:R-:W-:Y:S01]  /*4f20*/  F2FP.SATFINITE.E4M3.F32.PACK_AB_MERGE_C R42, R111.reuse, R42, RZ ;  /* 0x0000002a6f2a723e */ /* 0x042fe200048070ff */
[----:B------:R-:W-:-:S03]  /*4f30*/  FADD.FTZ R111, R111, R14 ;  /* 0x0000000e6f6f7221 */ /* 0x000fc60000010000 */
[----:B------:R-:W-:Y:S01]  /*4f40*/  F2FP.SATFINITE.E4M3.F32.PACK_AB_MERGE_C R184, R95, R40, R42 ;  /* 0x000000285fb8723e */ /* 0x000fe2000480702a */
[----:B------:R-:W-:Y:S02]  /*4f50*/  IMAD.MOV.U32 R42, RZ, RZ, R87 ;  /* 0x000000ffff2a7224 */ /* 0x000fe400078e0057 */
[----:B------:R-:W1:Y:S01]  /*4f60*/  MUFU.EX2 R117, R117 ;  /* 0x0000007500757308 */ /* 0x000e620000000800 */
[C---:B0-----:R-:W-:Y:S01]  /*4f70*/  F2FP.SATFINITE.E4M3.F32.PACK_AB_MERGE_C R109, R80.reuse, R109, RZ ;  /* 0x0000006d506d723e */ /* 0x041fe200048070ff */
[----:B------:R-:W-:Y:S01]  /*4f80*/  FADD.FTZ R80, R80, R5 ;  /* 0x0000000550507221 */ /* 0x000fe20000010000 */
[----:B------:R-:W-:Y:S02]  /*4f90*/  IMAD.MOV.U32 R40, RZ, RZ, R87 ;  /* 0x000000ffff287224 */ /* 0x000fe400078e0057 */
[----:B------:R-:W-:Y:S01]  /*4fa0*/  F2FP.SATFINITE.E4M3.F32.PACK_AB_MERGE_C R185, R78, R29, R109 ;  /* 0x0000001d4eb9723e */ /* 0x000fe2000480706d */
[----:B------:R-:W-:Y:S02]  /*4fb0*/  IMAD.MOV.U32 R78, RZ, RZ, R87 ;  /* 0x000000ffff4e7224 */ /* 0x000fe400078e0057 */
[----:B------:R-:W0:Y:S01]  /*4fc0*/  MUFU.EX2 R107, R107 ;  /* 0x0000006b006b7308 */ /* 0x000e220000000800 */
[----:B--2---:R-:W-:-:S01]  /*4fd0*/  FADD.FTZ R12, R44, R111 ;  /* 0x0000006f2c0c7221 */ /* 0x004fc20000010000 */
[----:B------:R-:W-:-:S06]  /*4fe0*/  IMAD.MOV.U32 R29, RZ, RZ, R87 ;  /* 0x000000ffff1d7224 */ /* 0x000fcc00078e0057 */
[----:B------:R2:W3:Y:S01]  /*4ff0*/  MUFU.EX2 R82, R33 ;  /* 0x0000002100527308 */ /* 0x0004e20000000800 */
[----:B-1----:R-:W-:-:S01]  /*5000*/  FADD.FTZ R5, R117, R80 ;  /* 0x0000005075057221 */ /* 0x002fc20000010000 */
[----:B------:R-:W-:-:S06]  /*5010*/  IMAD.MOV.U32 R80, RZ, RZ, R87 ;  /* 0x000000ffff507224 */ /* 0x000fcc00078e0057 */
[----:B------:R-:W1:Y:S01]  /*5020*/  MUFU.EX2 R46, R46 ;  /* 0x0000002e002e7308 */ /* 0x000e620000000800 */
[----:B0-----:R-:W-:-:S01]  /*5030*/  FADD.FTZ R7, R107, R12 ;  /* 0x0000000c6b077221 */ /* 0x001fc20000010000 */
[----:B--2---:R-:W-:-:S06]  /*5040*/  IMAD.MOV.U32 R33, RZ, RZ, R87 ;  /* 0x000000ffff217224 */ /* 0x004fcc00078e0057 */
        /* <DEDUP_REMOVED lines=9> */
[--C-:B-1----:R-:W-:Y:S02]  /*50e0*/  IMAD.MOV.U32 R37, RZ, RZ, R87.reuse ;  /* 0x000000ffff257224 */ /* 0x102fe400078e0057 */
        /* <DEDUP_REMOVED lines=89> */
.L_x_301:
[----:B------:R-:W-:Y:S01]  /*5680*/  ISETP.NE.AND P2, PT, RZ, UR41, PT ;  /* 0x00000029ff007c0c */ /* 0x000fe2000bf45270 */
[----:B------:R-:W-:-:S04]  /*5690*/  UISETP.NE.AND UP0, UPT, UR50, 0x1, UPT ;  /* 0x000000013200788c */ /* 0x000fc8000bf05270 */
[----:B------:R-:W-:-:S04]  /*56a0*/  USEL UR42, URZ, 0x1, UP0 ;  /* 0x000000013f2a7887 */ /* 0x000fc80008000000 */
[----:B------:R-:W-:-:S04]  /*56b0*/  ULOP3.LUT UR42, UR52, UR42, URZ, 0x3c, !UPT ;  /* 0x0000002a342a7292 */ /* 0x000fc8000f8e3c3f */
[----:B------:R-:W-:Y:S08]  /*56c0*/  @P2 BRA `(.L_x_292) ;  /* 0x0000000000442947 */ /* 0x000ff00003800000 */
[----:B------:R-:W-:Y:S05]  /*56d0*/  @!P0 BRA `(.L_x_293) ;  /* 0x0000000000048947 */ /* 0x000fea0003800000 */
[----:B------:R-:W-:Y:S01]  /*56e0*/  BPT.TRAP 0x1 ;  /* 0x000000040000795c */ /* 0x000fe20000300000 */
.L_x_293:
[----:B------:R-:W0:Y:S01]  /*56f0*/  S2UR UR10, SR_CgaCtaId ;  /* 0x00000000000a79c3 */ /* 0x000e220000008800 */
[----:B------:R-:W-:Y:S01]  /*5700*/  UIADD3 UR6, UR50, 0x1, URZ ;  /* 0x0000000132067890 */ /* 0x000fe2000fffe03f */
[----:B------:R-:W-:Y:S01]  /*5710*/  IMAD.U32 R3, RZ, RZ, UR42 ;  /* 0x0000002aff037e24 */ /* 0x000fe2000f8e00ff */
[----:B------:R-:W-:Y:S02]  /*5720*/  UMOV UR7, 0x400 ;  /* 0x0000040000077882 */ /* 0x000fe40000000000 */
[----:B------:R-:W-:Y:S02]  /*5730*/  UISETP.NE.AND UP0, UPT, UR6, 0x2, UPT ;  /* 0x000000020600788c */ /* 0x000fe4000bf05270 */
[----:B------:R-:W-:Y:S02]  /*5740*/  SHF.L.U32 R3, R3, 0x1f, RZ ;  /* 0x0000001f03037819 */ /* 0x000fe400000006ff */
[----:B------:R-:W-:Y:S02]  /*5750*/  USEL UR6, UR6, URZ, UP0 ;  /* 0x0000003f06067287 */ /* 0x000fe40008000000 */
[----:B0-----:R-:W-:-:S04]  /*5760*/  ULEA UR7, UR10, UR7, 0x18 ;  /* 0x000000070a077291 */ /* 0x001fc8000f8ec03f */
[----:B------:R-:W-:-:S09]  /*5770*/  ULEA UR6, UR6, UR7, 0x3 ;  /* 0x0000000706067291 */ /* 0x000fd2000f8e183f */
[----:B------:R0:W1:Y:S01]  /*5780*/  SYNCS.PHASECHK.TRANS64.TRYWAIT P1, [UR6+0x29830], R3 ;  /* 0x02983003ff0075a7 */ /* 0x0000620008020146 */
[----:B------:R-:W-:Y:S05]  /*5790*/  @!P0 BRA `(.L_x_294) ;  /* 0x0000000000048947 */ /* 0x000fea0003800000 */
[----:B------:R-:W-:Y:S01]  /*57a0*/  BPT.TRAP 0x1 ;  /* 0x000000040000795c */ /* 0x000fe20000300000 */
.L_x_294:
[----:B-1----:R-:W-:Y:S05]  /*57b0*/  @P1 BRA `(.L_x_292) ;  /* 0x0000000000081947 */ /* 0x002fea0003800000 */
[----:B------:R-:W1:Y:S02]  /*57c0*/  SYNCS.PHASECHK.TRANS64.TRYWAIT P1, [UR6+0x29830], R3 ;  /* 0x02983003ff0075a7 */ /* 0x000e640008020146 */
[----:B-1----:R-:W-:Y:S05]  /*57d0*/  @!P1 BRA `(.L_x_295) ;  /* 0x000000bc00489947 */ /* 0x002fea0003800000 */
.L_x_292:
        /* <DEDUP_REMOVED lines=189> */
.L_x_297:
[----:B------:R-:W0:Y:S01]  /*63b0*/  S2UR UR7, SR_CgaCtaId ;  /* 0x00000000000779c3 */ /* 0x000e220000008800 */
[----:B------:R-:W-:Y:S01]  /*63c0*/  UMOV UR6, 0x400 ;  /* 0x0000040000067882 */ /* 0x000fe20000000000 */
[----:B------:R-:W-:-:S05]  /*63d0*/  IMAD.U32 R3, RZ, RZ, UR52 ;  /* 0x00000034ff037e24 */ /* 0x000fca000f8e00ff */
[----:B------:R-:W-:Y:S01]  /*63e0*/  SHF.L.U32 R3, R3, 0x1f, RZ ;  /* 0x0000001f03037819 */ /* 0x000fe200000006ff */
[----:B0-----:R-:W-:-:S04]  /*63f0*/  ULEA UR6, UR7, UR6, 0x18 ;  /* 0x0000000607067291 */ /* 0x001fc8000f8ec03f */
[----:B------:R-:W-:-:S09]  /*6400*/  ULEA UR6, UR50, UR6, 0x3 ;  /* 0x0000000632067291 */ /* 0x000fd2000f8e183f */
[----:B------:R0:W1:Y:S01]  /*6410*/  SYNCS.PHASECHK.TRANS64.TRYWAIT P1, [UR6+0x29850], R3 ;  /* 0x02985003ff0075a7 */ /* 0x0000620008020146 */
[----:B------:R-:W-:Y:S05]  /*6420*/  @!P0 BRA `(.L_x_298) ;  /* 0x0000000000048947 */ /* 0x000fea0003800000 */
[----:B------:R-:W-:Y:S01]  /*6430*/  BPT.TRAP 0x1 ;  /* 0x000000040000795c */ /* 0x000fe20000300000 */
.L_x_298:
[----:B-1----:R-:W-:Y:S05]  /*6440*/  @P1 BRA `(.L_x_296) ;  /* 0x0000000000081947 */ /* 0x002fea0003800000 */
[----:B------:R-:W1:Y:S02]  /*6450*/  SYNCS.PHASECHK.TRANS64.TRYWAIT P1, [UR6+0x29850], R3 ;  /* 0x02985003ff0075a7 */ /* 0x000e640008020146 */
[----:B-1----:R-:W-:Y:S05]  /*6460*/  @!P1 BRA `(.L_x_299) ;  /* 0x000000b0003c9947 */ /* 0x002fea0003800000 */
.L_x_296:
        /* <DEDUP_REMOVED lines=95> */
[----:B-1----:R-:W-:Y:S01]  /*6a60*/  FMNMX.FTZ R203, R153, R104, !PT ;  /* 0x0000006899cb7209 */ /* 0x002fe20007810000 */
[C---:B------:R-:W-:Y:S01]  /*6a70*/  FMUL.FTZ R99, R0.reuse, R99 ;  /* 0x0000006300637220 */ /* 0x040fe20000410000 */
[C---:B------:R-:W-:Y:S01]  /*6a80*/  FMUL.FTZ R217, R0.reuse, R100 ;  /* 0x0000006400d97220 */ /* 0x040fe20000410000 */
[C---:B------:R-:W-:Y:S01]  /*6a90*/  FMUL.FTZ R219, R0.reuse, R101 ;  /* 0x0000006500db7220 */ /* 0x040fe20000410000 */
[C---:B------:R-:W-:Y:S01]  /*6aa0*/  FMUL.FTZ R101, R0.reuse, R102 ;  /* 0x0000006600657220 */ /* 0x040fe20000410000 */
[----:B------:R-:W-:Y:S01]  /*6ab0*/  FMUL.FTZ R103, R0, R103 ;  /* 0x0000006700677220 */ /* 0x000fe20000410000 */
[----:B------:R-:W1:Y:S01]  /*6ac0*/  S2UR UR6, SR_CgaCtaId ;  /* 0x00000000000679c3 */ /* 0x000e620000008800 */
[----:B------:R-:W3:Y:S01]  /*6ad0*/  MUFU.TANH R155, R155 ;  /* 0x0000009b009b7308 */ /* 0x000ee20000002400 */
[----:B0-----:R-:W-:Y:S01]  /*6ae0*/  FMNMX.FTZ R4, R152, R3, !PT ;  /* 0x0000000398047209 */ /* 0x001fe20007810000 */
[----:B------:R-:W-:Y:S01]  /*6af0*/  WARPGROUP.ARRIVE ;  /* 0x00000000000079c5 */ /* 0x000fe20000000000 */
[----:B------:R-:W-:-:S05]  /*6b00*/  UMOV UR7, 0xc0000010 ;  /* 0xc000001000077882 */ /* 0x000fca0000000000 */
[----:B------:R-:W0:Y:S01]  /*6b10*/  S2R R196, SR_TID.X ;  /* 0x0000000000c47919 */ /* 0x000e220000002100 */
[----:B------:R-:W4:Y:S01]  /*6b20*/  MUFU.TANH R157, R157 ;  /* 0x0000009d009d7308 */ /* 0x000f220000002400 */
[----:B--2---:R-:W-:Y:S01]  /*6b30*/  FMNMX.FTZ R88, R154, R203, !PT ;  /* 0x000000cb9a587209 */ /* 0x004fe20007810000 */
[----:B------:R-:W-:-:S06]  /*6b40*/  FMUL.FTZ R203, R0, R89 ;  /* 0x0000005900cb7220 */ /* 0x000fcc0000410000 */
[----:B------:R-:W2:Y:S01]  /*6b50*/  MUFU.TANH R156, R156 ;  /* 0x0000009c009c7308 */ /* 0x000ea20000002400 */
[----:B---3--:R-:W-:-:S07]  /*6b60*/  FMNMX.FTZ R3, R155, R4, !PT ;  /* 0x000000049b037209 */ /* 0x008fce0007810000 */
[----:B------:R-:W3:Y:S01]  /*6b70*/  MUFU.TANH R158, R158 ;  /* 0x0000009e009e7308 */ /* 0x000ee20000002400 */
[----:B----4-:R-:W-:-:S07]  /*6b80*/  FMNMX.FTZ R89, R157, R88, !PT ;  /* 0x000000589d597209 */ /* 0x010fce0007810000 */
[----:B------:R-:W4:Y:S01]  /*6b90*/  MUFU.TANH R136, R136 ;  /* 0x0000008800887308 */ /* 0x000f220000002400 */
[----:B--2---:R-:W-:Y:S02]  /*6ba0*/  FMNMX.FTZ R3, R156, R3, !PT ;  /* 0x000000039c037209 */ /* 0x004fe40007810000 */
[----:B0-----:R-:W-:-:S05]  /*6bb0*/  LOP3.LUT P1, RZ, R196, 0x7f, RZ, 0xc0, !PT ;  /* 0x0000007fc4ff7812 */ /* 0x001fca000782c0ff */
[----:B------:R-:W0:Y:S01]  /*6bc0*/  MUFU.TANH R138, R138 ;  /* 0x0000008a008a7308 */ /* 0x000e220000002400 */
[----:B---3--:R-:W-:-:S07]  /*6bd0*/  FMNMX.FTZ R89, R158, R89, !PT ;  /* 0x000000599e597209 */ /* 0x008fce0007810000 */
[----:B------:R-:W2:Y:S01]  /*6be0*/  MUFU.TANH R137, R137 ;  /* 0x0000008900897308 */ /* 0x000ea20000002400 */
[----:B----4-:R-:W-:-:S07]  /*6bf0*/  FMNMX.FTZ R4, R136, R3, !PT ;  /* 0x0000000388047209 */ /* 0x010fce0007810000 */
[----:B------:R-:W3:Y:S01]  /*6c00*/  MUFU.TANH R139, R139 ;  /* 0x0000008b008b7308 */ /* 0x000ee20000002400 */
[----:B0-----:R-:W-:-:S07]  /*6c10*/  FMNMX.FTZ R88, R138, R89, !PT ;  /* 0x000000598a587209 */ /* 0x001fce0007810000 */
[----:B------:R-:W0:Y:S01]  /*6c20*/  MUFU.TANH R140, R140 ;  /* 0x0000008c008c7308 */ /* 0x000e220000002400 */
[----:B--2---:R-:W-:-:S07]  /*6c30*/  FMNMX.FTZ R3, R137, R4, !PT ;  /* 0x0000000489037209 */ /* 0x004fce0007810000 */
[----:B------:R-:W2:Y:S01]  /*6c40*/  MUFU.TANH R142, R142 ;  /* 0x0000008e008e7308 */ /* 0x000ea20000002400 */
[----:B---3--:R-:W-:-:S07]  /*6c50*/  FMNMX.FTZ R89, R139, R88, !PT ;  /* 0x000000588b597209 */ /* 0x008fce0007810000 */
        /* <DEDUP_REMOVED lines=115> */
[----:B0-----:R-:W-:Y:S02]  /*7390*/  FMNMX.FTZ R88, R101, R88, !PT ;  /* 0x0000005865587209 */ /* 0x001fe40007810000 */
[----:B--2---:R-:W-:-:S05]  /*73a0*/  FMNMX.FTZ R89, R219, R4, !PT ;  /* 0x00000004db597209 */ /* 0x004fca0007810000 */
[----:B------:R-:W0:Y:S01]  /*73b0*/  SHFL.BFLY PT, R4, R89, 0x2, 0x1f ;  /* 0x0c401f0059047f89 */ /* 0x000e2200000e0000 */
[----:B---3--:R-:W-:Y:S02]  /*73c0*/  FMNMX.FTZ R90, R103, R88, !PT ;  /* 0x00000058675a7209 */ /* 0x008fe40007810000 */
[----:B------:R-:W2:Y:S03]  /*73d0*/  LDC R88, c[0x0][0x988] ;  /* 0x00026200ff587b82 */ /* 0x000ea60000000800 */
[----:B------:R-:W3:Y:S01]  /*73e0*/  SHFL.BFLY PT, R3, R90, 0x2, 0x1f ;  /* 0x0c401f005a037f89 */ /* 0x000ee200000e0000 */
[----:B0-----:R-:W-:Y:S01]  /*73f0*/  FMNMX.FTZ R92, R89, R4, !PT ;  /* 0x00000004595c7209 */ /* 0x001fe20007810000 */
[----:B-1----:R-:W-:-:S04]  /*7400*/  IMAD.U32 R4, RZ, RZ, UR6 ;  /* 0x00000006ff047e24 */ /* 0x002fc8000f8e00ff */
[----:B------:R-:W0:Y:S01]  /*7410*/  SHFL.BFLY PT, R91, R92, 0x1, 0x1f ;  /* 0x0c201f005c5b7f89 */ /* 0x000e2200000e0000 */
[----:B---3--:R-:W-:Y:S02]  /*7420*/  FMNMX.FTZ R94, R90, R3, !PT ;  /* 0x000000035a5e7209 */ /* 0x008fe40007810000 */
[----:B------:R-:W-:-:S03]  /*7430*/  MOV R3, 0x400 ;  /* 0x0000040000037802 */ /* 0x000fc60000000f00 */
[----:B------:R-:W1:Y:S01]  /*7440*/  SHFL.BFLY PT, R221, R94, 0x1, 0x1f ;  /* 0x0c201f005edd7f89 */ /* 0x000e6200000e0000 */
[----:B------:R-:W-:-:S04]  /*7450*/  LEA R3, R4, R3, 0x18 ;  /* 0x0000000304037211 */ /* 0x000fc800078ec0ff */
[----:B------:R-:W-:Y:S02]  /*7460*/  R2UR UR6, R3 ;  /* 0x00000000030672ca */ /* 0x000fe400000e0000 */
[----:B0-----:R-:W-:-:S11]  /*7470*/  FMNMX.FTZ R89, R92, R91, !PT ;  /* 0x0000005b5c597209 */ /* 0x001fd60007810000 */
[----:B------:R-:W-:Y:S01]  /*7480*/  UIADD3 UR6, UR6, 0x400, URZ ;  /* 0x0000040006067890 */ /* 0x000fe2000fffe03f */
[----:B------:R-:W-:-:S03]  /*7490*/  FADD.FTZ R5, -R89, R5 ;  /* 0x0000000559057221 */ /* 0x000fc60000010100 */
[----:B------:R-:W-:Y:S01]  /*74a0*/  USHF.R.U32.HI UR6, URZ, 0x4, UR6 ;  /* 0x000000043f067899 */ /* 0x000fe20008011606 */
[----:B--2---:R-:W-:-:S01]  /*74b0*/  FFMA.FTZ R110, R89, R88, -8 ;  /* 0xc1000000596e7423 */ /* 0x004fc20000010058 */
[----:B-1----:R-:W-:Y:S01]  /*74c0*/  FMNMX.FTZ R91, R94, R221, !PT ;  /* 0x000000dd5e5b7209 */ /* 0x002fe20007810000 */
[-C--:B------:R-:W-:Y:S01]  /*74d0*/  FMUL.FTZ R90, R5, R88.reuse ;  /* 0x00000058055a7220 */ /* 0x080fe20000410000 */
[----:B------:R-:W-:Y:S01]  /*74e0*/  ULOP3.LUT UR6, UR6, 0x3fff, URZ, 0xc0, !UPT ;  /* 0x00003fff06067892 */ /* 0x000fe2000f8ec03f */
[----:B------:R-:W-:-:S01]  /*74f0*/  FFMA.FTZ R102, R120, R88, -R110 ;  /* 0x0000005878667223 */ /* 0x000fc2000001086e */
[----:B------:R-:W-:Y:S01]  /*7500*/  FFMA.FTZ R104, R124, R88, -R110 ;  /* 0x000000587c687223 */ /* 0x000fe2000001086e */
[----:B------:R-:W-:-:S01]  /*7510*/  FADD.FTZ R5, -R91, R8 ;  /* 0x000000085b057221 */ /* 0x000fc20000010100 */
[----:B------:R-:W-:Y:S01]  /*7520*/  ULOP3.LUT UR6, UR6, 0x10000, URZ, 0xfc, !UPT ;  /* 0x0001000006067892 */ /* 0x000fe2000f8efc3f */
[----:B------:R0:W-:Y:S01]  /*7530*/  MUFU.EX2 R8, R90 ;  /* 0x0000005a00087308 */ /* 0x0001e20000000800 */
[----:B------:R-:W-:-:S01]  /*7540*/  FFMA.FTZ R106, R128, R88, -R110 ;  /* 0x00000058806a7223 */ /* 0x000fc2000001086e */
[-CC-:B------:R-:W-:Y:S01]  /*7550*/  FFMA.FTZ R108, R132, R88.reuse, -R110.reuse ;  /* 0x00000058846c7223 */ /* 0x180fe2000001086e */
[----:B------:R-:W-:Y:S01]  /*7560*/  UIMAD UR10, UR50, 0x500, UR6 ;  /* 0x00000500320a78a4 */ /* 0x000fe2000f8e0206 */
[-CC-:B------:R-:W-:Y:S01]  /*7570*/  FFMA.FTZ R112, R159, R88.reuse, -R110.reuse ;  /* 0x000000589f707223 */ /* 0x180fe2000001086e */
[----:B------:R-:W-:-:S01]  /*7580*/  FFMA.FTZ R114, R163, R88, -R110 ;  /* 0x00000058a3727223 */ /* 0x000fc2000001086e */
[-CC-:B------:R-:W-:Y:S01]  /*7590*/  FFMA.FTZ R116, R167, R88.reuse, -R110.reuse ;  /* 0x00000058a7747223 */ /* 0x180fe2000001086e */
[----:B------:R-:W-:-:S01]  /*75a0*/  FFMA.FTZ R14, R14, R88, -R110 ;  /* 0x000000580e0e7223 */ /* 0x000fc2000001086e */
[-CC-:B------:R-:W-:Y:S01]  /*75b0*/  FFMA.FTZ R92, R156, R88.reuse, -R110.reuse ;  /* 0x000000589c5c7223 */ /* 0x180fe2000001086e */
[----:B0-----:R-:W-:-:S01]  /*75c0*/  FFMA.FTZ R90, R152, R88, -R110 ;  /* 0x00000058985a7223 */ /* 0x001fc2000001086e */
[----:B------:R-:W-:Y:S01]  /*75d0*/  UMOV UR6, UR10 ;  /* 0x0000000a00067c82 */ /* 0x000fe20008000000 */
[----:B------:R-:W-:-:S01]  /*75e0*/  FFMA.FTZ R94, R136, R88, -R110 ;  /* 0x00000058885e7223 */ /* 0x000fc2000001086e */
[----:B------:R-:W-:Y:S01]  /*75f0*/  QGMMA.64x128x32.F32.E4M3.E4M3 R24, R172, gdesc[UR4], R24, gsb0 ;  /* 0x01e00004ac187df3 */ /* 0x000fe20008000818 */
[----:B------:R-:W-:Y:S01]  /*7600*/  UIADD3 UR6, UR10, 0x100, URZ ;  /* 0x000001000a067890 */ /* 0x000fe2000fffe03f */
[-CC-:B------:R-:W-:Y:S01]  /*7610*/  FFMA.FTZ R137, R137, R88.reuse, -R110.reuse ;  /* 0x0000005889897223 */ /* 0x180fe2000001086e */
[----:B------:R-:W-:Y:S01]  /*7620*/  UMOV UR7, 0xc0000010 ;  /* 0xc000001000077882 */ /* 0x000fe20000000000 */
        /* <DEDUP_REMOVED lines=22> */
[----:B------:R-:W-:Y:S01]  /*7790*/  FMUL.FTZ R5, R5, R88 ;  /* 0x0000005805057220 */ /* 0x000fe20000410000 */
[----:B------:R-:W-:Y:S08]  /*77a0*/  MUFU.EX2 R14, R14 ;  /* 0x0000000e000e7308 */ /* 0x000ff00000000800 */
        /* <DEDUP_REMOVED lines=13> */
[----:B------:R-:W-:Y:S01]  /*7880*/  MUFU.EX2 R104, R104 ;  /* 0x0000006800687308 */ /* 0x000fe20000000800 */
[----:B------:R-:W-:-:S02]  /*7890*/  WARPGROUP.DEPBAR.LE gsb0, 0x0 ;  /* 0x00008000000079c5 */ /* 0x000fc40000010000 */
[----:B------:R-:W-:Y:S01]  /*78a0*/  WARPGROUP.ARRIVE ;  /* 0x00000000000079c5 */ /* 0x000fe20000000000 */
[----:B------:R-:W-:-:S01]  /*78b0*/  FFMA.FTZ R173, R10, R88, -R110 ;  /* 0x000000580aad7223 */ /* 0x000fc2000001086e */
[-CC-:B------:R-:W-:Y:S01]  /*78c0*/  FFMA.FTZ R10, R9, R88.reuse, -R110.reuse ;  /* 0x00000058090a7223 */ /* 0x180fe2000001086e */
[----:B------:R-:W-:-:S01]  /*78d0*/  FFMA.FTZ R9, R13, R88, -R110 ;  /* 0x000000580d097223 */ /* 0x000fc2000001086e */
[-CC-:B------:R-:W-:Y:S01]  /*78e0*/  FFMA.FTZ R13, R21, R88.reuse, -R110.reuse ;  /* 0x00000058150d7223 */ /* 0x180fe2000001086e */
[----:B------:R-:W-:-:S01]  /*78f0*/  FFMA.FTZ R21, R155, R88, -R110 ;  /* 0x000000589b157223 */ /* 0x000fc2000001086e */
[----:B------:R-:W-:Y:S01]  /*7900*/  QGMMA.64x128x32.F32.E4M3.E4M3 R24, R176, gdesc[UR4], R24, gsb0 ;  /* 0x01e00004b0187df3 */ /* 0x000fe20008000818 */
[----:B------:R-:W-:Y:S01]  /*7910*/  UIADD3 UR6, UR10, 0x200, URZ ;  /* 0x000002000a067890 */ /* 0x000fe2000fffe03f */
[-C--:B------:R-:W-:Y:S01]  /*7920*/  FFMA.FTZ R155, R203, R88.reuse, -R110 ;  /* 0x00000058cb9b7223 */ /* 0x080fe2000001086e */
[----:B------:R-:W-:Y:S01]  /*7930*/  UMOV UR7, 0xc0000010 ;  /* 0xc000001000077882 */ /* 0x000fe20000000000 */
[----:B------:R-:W-:Y:S01]  /*7940*/  FFMA.FTZ R110, R91, R88, -8 ;  /* 0xc10000005b6e7423 */ /* 0x000fe20000010058 */
[----:B------:R-:W0:Y:S01]  /*7950*/  MUFU.EX2 R173, R173 ;  /* 0x000000ad00ad7308 */ /* 0x000e220000000800 */
[----:B------:R-:W-:-:S02]  /*7960*/  IMAD.U32 R172, RZ, RZ, UR51 ;  /* 0x00000033ffac7e24 */ /* 0x000fc4000f8e00ff */
[-CC-:B------:R-:W-:Y:S01]  /*7970*/  FFMA.FTZ R136, R11, R88.reuse, -R110.reuse ;  /* 0x000000580b887223 */ /* 0x180fe2000001086e */
[----:B------:R-:W-:-:S01]  /*7980*/  FFMA.FTZ R11, R12, R88, -R110 ;  /* 0x000000580c0b7223 */ /* 0x000fc2000001086e */
[-CC-:B------:R-:W-:Y:S01]  /*7990*/  FFMA.FTZ R12, R15, R88.reuse, -R110.reuse ;  /* 0x000000580f0c7223 */ /* 0x180fe2000001086e */
[----:B------:R-:W-:-:S01]  /*79a0*/  FFMA.FTZ R15, R20, R88, -R110 ;  /* 0x00000058140f7223 */ /* 0x000fc2000001086e */
[-CC-:B------:R-:W-:Y:S01]  /*79b0*/  FFMA.FTZ R20, R153, R88.reuse, -R110.reuse ;  /* 0x0000005899147223 */ /* 0x180fe2000001086e */
        /* <DEDUP_REMOVED lines=18> */
[-CC-:B------:R-:W-:Y:S01]  /*7ae0*/  FFMA.FTZ R126, R126, R88.reuse, -R110.reuse ;  /* 0x000000587e7e7223 */ /* 0x180fe2000001086e */
[----:B------:R-:W-:-:S01]  /*7af0*/  FFMA.FTZ R127, R127, R88, -R110 ;  /* 0x000000587f7f7223 */ /* 0x000fc2000001086e */
[-CC-:B------:R-:W-:Y:S01]  /*7b00*/  FFMA.FTZ R130, R130, R88.reuse, -R110.reuse ;  /* 0x0000005882827223 */ /* 0x180fe2000001086e */
[----:B------:R-:W-:-:S01]  /*7b10*/  FFMA.FTZ R131, R131, R88, -R110 ;  /* 0x0000005883837223 */ /* 0x000fc2000001086e */
[-CC-:B------:R-:W-:Y:S01]  /*7b20*/  FFMA.FTZ R134, R134, R88.reuse, -R110.reuse ;  /* 0x0000005886867223 */ /* 0x180fe2000001086e */
[----:B------:R-:W-:-:S01]  /*7b30*/  FFMA.FTZ R135, R135, R88, -R110 ;  /* 0x0000005887877223 */ /* 0x000fc2000001086e */
[----:B------:R-:W1:Y:S01]  /*7b40*/  MUFU.EX2 R9, R9 ;  /* 0x0000000900097308 */ /* 0x000e620000000800 */
[----:B--2---:R-:W-:-:S01]  /*7b50*/  FFMA.FTZ R6, R5, R6, R136 ;  /* 0x0000000605067223 */ /* 0x004fc20000010088 */
        /* <DEDUP_REMOVED lines=9> */
[----:B------:R-:W-:-:S05]  /*7bf0*/  FFMA.FTZ R103, R103, R88, -R110 ;  /* 0x0000005867677223 */ /* 0x000fca000001086e */
[----:B------:R-:W0:Y:S01]  /*7c00*/  MUFU.EX2 R15, R15 ;  /* 0x0000000f000f7308 */ /* 0x000e220000000800 */
[----:B-1----:R-:W-:-:S01]  /*7c10*/  FADD.FTZ R175, R9, R148 ;  /* 0x0000009409af7221 */ /* 0x002fc20000010000 */
[----:B------:R-:W-:-:S03]  /*7c20*/  FFMA.FTZ R148, R161, R88, -R110 ;  /* 0x00000058a1947223 */ /* 0x000fc6000001086e */
[----:B------:R-:W-:-:S03]  /*7c30*/  FADD.FTZ R150, R14, R175 ;  /* 0x000000af0e967221 */ /* 0x000fc60000010000 */
[----:B------:R-:W1:Y:S01]  /*7c40*/  MUFU.EX2 R13, R13 ;  /* 0x0000000d000d7308 */ /* 0x000e620000000800 */
[----:B--2---:R-:W-:-:S07]  /*7c50*/  FADD.FTZ R6, R12, R7 ;  /* 0x000000070c067221 */ /* 0x004fce0000010000 */
[----:B------:R-:W2:Y:S01]  /*7c60*/  MUFU.EX2 R20, R20 ;  /* 0x0000001400147308 */ /* 0x000ea20000000800 */
[----:B0-----:R-:W-:-:S07]  /*7c70*/  FADD.FTZ R7, R15, R6 ;  /* 0x000000060f077221 */ /* 0x001fce0000010000 */
[----:B------:R-:W0:Y:S01]  /*7c80*/  MUFU.EX2 R153, R153 ;  /* 0x0000009900997308 */ /* 0x000e220000000800 */
[----:B-1----:R-:W-:-:S04]  /*7c90*/  FADD.FTZ R161, R13, R150 ;  /* 0x000000960da17221 */ /* 0x002fc80000010000 */
[----:B------:R-:W-:-:S03]  /*7ca0*/  FADD.FTZ R150, R90, R161 ;  /* 0x000000a15a967221 */ /* 0x000fc60000010000 */
[----:B------:R-:W1:Y:S01]  /*7cb0*/  MUFU.EX2 R21, R21 ;  /* 0x0000001500157308 */ /* 0x000e620000000800 */
[----:B--2---:R-:W-:-:S07]  /*7cc0*/  FADD.FTZ R6, R20, R7 ;  /* 0x0000000714067221 */ /* 0x004fce0000010000 */
[----:B------:R-:W2:Y:S01]  /*7cd0*/  MUFU.EX2 R140, R140 ;  /* 0x0000008c008c7308 */ /* 0x000ea20000000800 */
[----:B0-----:R-:W-:-:S07]  /*7ce0*/  FADD.FTZ R7, R153, R6 ;  /* 0x0000000699077221 */ /* 0x001fce0000010000 */
[----:B------:R-:W0:Y:S01]  /*7cf0*/  MUFU.EX2 R157, R157 ;  /* 0x0000009d009d7308 */ /* 0x000e220000000800 */
[----:B-1----:R-:W-:-:S01]  /*7d00*/  FADD.FTZ R161, R21, R150 ;  /* 0x0000009615a17221 */ /* 0x002fc20000010000 */
[----:B------:R-:W-:-:S03]  /*7d10*/  FFMA.FTZ R150, R165, R88, -R110 ;  /* 0x00000058a5967223 */ /* 0x000fc6000001086e */
[----:B------:R-:W-:-:S03]  /*7d20*/  FADD.FTZ R161, R92, R161 ;  /* 0x000000a15ca17221 */ /* 0x000fc60000010000 */
[----:B------:R-:W1:Y:S01]  /*7d30*/  MUFU.EX2 R138, R138 ;  /* 0x0000008a008a7308 */ /* 0x000e620000000800 */
[----:B--2---:R-:W-:-:S07]  /*7d40*/  FADD.FTZ R6, R140, R7 ;  /* 0x000000078c067221 */ /* 0x004fce0000010000 */
[----:B------:R-:W2:Y:S01]  /*7d50*/  MUFU.EX2 R139, R139 ;  /* 0x0000008b008b7308 */ /* 0x000ea20000000800 */
[----:B0-----:R-:W-:-:S01]  /*7d60*/  FADD.FTZ R7, R157, R6 ;  /* 0x000000069d077221 */ /* 0x001fc20000010000 */
[----:B------:R-:W-:-:S06]  /*7d70*/  FADD.FTZ R6, R94, R161 ;  /* 0x000000a15e067221 */ /* 0x000fcc0000010000 */
[----:B------:R-:W0:Y:S01]  /*7d80*/  MUFU.EX2 R142, R142 ;  /* 0x0000008e008e7308 */ /* 0x000e220000000800 */
[----:B-1----:R-:W-:-:S01]  /*7d90*/  FADD.FTZ R152, R138, R7 ;  /* 0x000000078a987221 */ /* 0x002fc20000010000 */
[----:B------:R-:W-:-:S04]  /*7da0*/  FADD.FTZ R7, R137, R6 ;  /* 0x0000000689077221 */ /* 0x000fc80000010000 */
[----:B------:R-:W-:Y:S02]  /*7db0*/  FADD.FTZ R6, R96, R7 ;  /* 0x0000000760067221 */ /* 0x000fe40000010000 */
[----:B------:R-:W1:Y:S01]  /*7dc0*/  MUFU.EX2 R143, R143 ;  /* 0x0000008f008f7308 */ /* 0x000e620000000800 */
[----:B--2---:R-:W-:-:S01]  /*7dd0*/  FADD.FTZ R161, R139, R152 ;  /* 0x000000988ba17221 */ /* 0x004fc20000010000 */
[----:B------:R-:W-:-:S04]  /*7de0*/  FADD.FTZ R7, R141, R6 ;  /* 0x000000068d077221 */ /* 0x000fc80000010000 */
[----:B------:R-:W-:Y:S02]  /*7df0*/  FADD.FTZ R6, R98, R7 ;  /* 0x0000000762067221 */ /* 0x000fe40000010000 */
[----:B------:R-:W2:Y:S01]  /*7e00*/  MUFU.EX2 R144, R144 ;  /* 0x0000009000907308 */ /* 0x000ea20000000800 */
[----:B------:R-:W-:Y:S02]  /*7e10*/  WARPGROUP.DEPBAR.LE gsb0, 0x0 ;  /* 0x00008000000079c5 */ /* 0x000fe40000010000 */
[----:B------:R-:W-:Y:S01]  /*7e20*/  WARPGROUP.ARRIVE ;  /* 0x00000000000079c5 */ /* 0x000fe20000000000 */
[----:B0-----:R-:W-:-:S01]  /*7e30*/  FADD.FTZ R152, R142, R161 ;  /* 0x000000a18e987221 */ /* 0x001fc20000010000 */
[----:B------:R-:W-:-:S03]  /*7e40*/  FADD.FTZ R7, R145, R6 ;  /* 0x0000000691077221 */ /* 0x000fc60000010000 */
[----:B------:R-:W0:Y:S01]  /*7e50*/  MUFU.EX2 R147, R147 ;  /* 0x0000009300937308 */ /* 0x000e220000000800 */
[----:B------:R-:W-:Y:S01]  /*7e60*/  QGMMA.64x128x32.F32.E4M3.E4M3 R24, R180, gdesc[UR4], R24, gsb0 ;  /* 0x01e00004b4187df3 */ /* 0x000fe20008000818 */
[----:B------:R-:W-:Y:S01]  /*7e70*/  UIADD3 UR6, UR10, 0x300, URZ ;  /* 0x000003000a067890 */ /* 0x000fe2000fffe03f */
[----:B-1----:R-:W-:Y:S01]  /*7e80*/  FADD.FTZ R161, R143, R152 ;  /* 0x000000988fa17221 */ /* 0x002fe20000010000 */
[----:B------:R-:W-:Y:S01]  /*7e90*/  UMOV UR7, 0xc0000010 ;  /* 0xc000001000077882 */ /* 0x000fe20000000000 */
[----:B------:R-:W-:Y:S01]  /*7ea0*/  FADD.FTZ R6, R100, R7 ;  /* 0x0000000764067221 */ /* 0x000fe20000010000 */
[----:B------:R-:W-:-:S02]  /*7eb0*/  FFMA.FTZ R152, R195, R88, -R110 ;  /* 0x00000058c3987223 */ /* 0x000fc4000001086e */
[----:B------:R-:W1:Y:S01]  /*7ec0*/  MUFU.EX2 R146, R146 ;  /* 0x0000009200927308 */ /* 0x000e620000000800 */
[----:B--2---:R-:W-:-:S01]  /*7ed0*/  FADD.FTZ R154, R144, R161 ;  /* 0x000000a1909a7221 */ /* 0x004fc20000010000 */
[----:B------:R-:W-:-:S04]  /*7ee0*/  FADD.FTZ R7, R149, R6 ;  /* 0x0000000695077221 */ /* 0x000fc80000010000 */
[----:B------:R-:W-:Y:S02]  /*7ef0*/  FADD.FTZ R6, R102, R7 ;  /* 0x0000000766067221 */ /* 0x000fe40000010000 */
[----:B------:R-:W2:Y:S01]  /*7f00*/  MUFU.EX2 R151, R151 ;  /* 0x0000009700977308 */ /* 0x000ea20000000800 */
[----:B0-----:R-:W-:-:S01]  /*7f10*/  FADD.FTZ R161, R147, R154 ;  /* 0x0000009a93a17221 */ /* 0x001fc20000010000 */
[----:B------:R-:W-:-:S04]  /*7f20*/  FADD.FTZ R7, R121, R6 ;  /* 0x0000000679077221 */ /* 0x000fc80000010000 */
[----:B------:R-:W-:Y:S02]  /*7f30*/  FADD.FTZ R6, R104, R7 ;  /* 0x0000000768067221 */ /* 0x000fe40000010000 */
[----:B------:R-:W0:Y:S01]  /*7f40*/  MUFU.EX2 R122, R122 ;  /* 0x0000007a007a7308 */ /* 0x000e220000000800 */
[----:B-1----:R-:W-:-:S07]  /*7f50*/  FADD.FTZ R154, R146, R161 ;  /* 0x000000a1929a7221 */ /* 0x002fce0000010000 */
[----:B------:R-:W1:Y:S01]  /*7f60*/  MUFU.EX2 R123, R123 ;  /* 0x0000007b007b7308 */ /* 0x000e620000000800 */
[----:B--2---:R-:W-:-:S01]  /*7f70*/  FADD.FTZ R161, R151, R154 ;  /* 0x0000009a97a17221 */ /* 0x004fc20000010000 */
[----:B------:R-:W-:-:S06]  /*7f80*/  FFMA.FTZ R154, R199, R88, -R110 ;  /* 0x00000058c79a7223 */ /* 0x000fcc000001086e */
[----:B------:R-:W2:Y:S01]  /*7f90*/  MUFU.EX2 R126, R126 ;  /* 0x0000007e007e7308 */ /* 0x000ea20000000800 */
[----:B0-----:R-:W-:-:S01]  /*7fa0*/  FADD.FTZ R156, R122, R161 ;  /* 0x000000a17a9c7221 */ /* 0x001fc20000010000 */
[-CC-:B------:R-:W-:Y:S01]  /*7fb0*/  FFMA.FTZ R161, R119, R88.reuse, -R110.reuse ;  /* 0x0000005877a17223 */ /* 0x180fe2000001086e */
[----:B------:R-:W-:-:S05]  /*7fc0*/  FFMA.FTZ R119, R205, R88, -R110 ;  /* 0x00000058cd777223 */ /* 0x000fca000001086e */
        /* <DEDUP_REMOVED lines=24> */
[----:B0-----:R-:W-:-:S01]  /*8150*/  FADD.FTZ R165, R135, R158 ;  /* 0x0000009e87a57221 */ /* 0x001fc20000010000 */
[----:B------:R-:W-:Y:S02]  /*8160*/  WARPGROUP.DEPBAR.LE gsb0, 0x0 ;  /* 0x00008000000079c5 */ /* 0x000fe40000010000 */
[----:B------:R-:W-:-:S04]  /*8170*/  WARPGROUP.ARRIVE ;  /* 0x00000000000079c5 */ /* 0x000fc80000000000 */
[----:B------:R-:W0:Y:S01]  /*8180*/  MUFU.EX2 R105, R105 ;  /* 0x0000006900697308 */ /* 0x000e220000000800 */
[----:B-1----:R-:W-:-:S01]  /*8190*/  FADD.FTZ R6, R112, R7 ;  /* 0x0000000770067221 */ /* 0x002fc20000010000 */
[----:B------:R-:W-:Y:S01]  /*81a0*/  QGMMA.64x128x32.F32.E4M3.E4M3 R24, R184, gdesc[UR4], R24, gsb0 ;  /* 0x01e00004b8187df3 */ /* 0x000fe20008000818 */
[----:B------:R-:W-:Y:S01]  /*81b0*/  UIADD3 UR6, UR10, 0x400, URZ ;  /* 0x000004000a067890 */ /* 0x000fe2000fffe03f */
[----:B--2---:R-:W-:Y:S01]  /*81c0*/  FADD.FTZ R158, R148, R165 ;  /* 0x000000a5949e7221 */ /* 0x004fe20000010000 */
[----:B------:R-:W-:-:S03]  /*81d0*/  UMOV UR7, 0xc0000010 ;  /* 0xc000001000077882 */ /* 0x000fc60000000000 */
[----:B------:R-:W1:Y:S08]  /*81e0*/  MUFU.EX2 R107, R107 ;  /* 0x0000006b006b7308 */ /* 0x000e700000000800 */
        /* <DEDUP_REMOVED lines=10> */
[----:B------:R-:W-:-:S06]  /*8290*/  IADD3 R6, -R22, 0xb, RZ ;  /* 0x0000000b16067810 */ /* 0x000fcc0007ffe1ff */
        /* <DEDUP_REMOVED lines=19> */
[----:B------:R-:W-:Y:S01]  /*83d0*/  MUFU.EX2 R155, R155 ;  /* 0x0000009b009b7308 */ /* 0x000fe20000000800 */
[----:B--2---:R-:W-:-:S07]  /*83e0*/  FADD.FTZ R160, R120, R7 ;  /* 0x0000000778a07221 */ /* 0x004fce0000010000 */
[----:B------:R-:W1:Y:S01]  /*83f0*/  MUFU.EX2 R156, R156 ;  /* 0x0000009c009c7308 */ /* 0x000e620000000800 */
[----:B0-----:R-:W-:-:S07]  /*8400*/  FADD.FTZ R7, R119, R162 ;  /* 0x000000a277077221 */ /* 0x001fce0000010000 */
[----:B------:R-:W-:Y:S01]  /*8410*/  MUFU.EX2 R124, R124 ;  /* 0x0000007c007c7308 */ /* 0x000fe20000000800 */
[----:B------:R-:W-:Y:S02]  /*8420*/  WARPGROUP.DEPBAR.LE gsb0, 0x0 ;  /* 0x00008000000079c5 */ /* 0x000fe40000010000 */
[----:B------:R-:W-:-:S05]  /*8430*/  WARPGROUP.ARRIVE ;  /* 0x00000000000079c5 */ /* 0x000fca0000000000 */
[----:B------:R-:W0:Y:S01]  /*8440*/  MUFU.EX2 R164, R93 ;  /* 0x0000005d00a47308 */ /* 0x000e220000000800 */
[----:B-1----:R-:W-:-:S01]  /*8450*/  FADD.FTZ R7, R156, R7 ;  /* 0x000000079c077221 */ /* 0x002fc20000010000 */
[----:B------:R-:W-:Y:S06]  /*8460*/  QGMMA.64x128x32.F32.E4M3.E4M3 R24, R188, gdesc[UR4], R24, gsb0 ;  /* 0x01e00004bc187df3 */ /* 0x000fec0008000818 */
[----:B------:R-:W1:Y:S08]  /*8470*/  MUFU.EX2 R159, R159 ;  /* 0x0000009f009f7308 */ /* 0x000e700000000800 */
[----:B------:R2:W-:Y:S01]  /*8480*/  MUFU.EX2 R166, R95 ;  /* 0x0000005f00a67308 */ /* 0x0005e20000000800 */
[----:B0-----:R-:W-:-:S07]  /*8490*/  FADD.FTZ R7, R164, R7 ;  /* 0x00000007a4077221 */ /* 0x001fce0000010000 */
[----:B------:R-:W0:Y:S01]  /*84a0*/  MUFU.EX2 R128, R128 ;  /* 0x0000008000807308 */ /* 0x000e220000000800 */
[----:B--2---:R-:W-:-:S07]  /*84b0*/  @!P1 IMAD R95, R172, 0x8, R3 ;  /* 0x00000008ac5f9824 */ /* 0x004fce00078e0203 */
[----:B------:R-:W-:Y:S08]  /*84c0*/  MUFU.EX2 R93, R97 ;  /* 0x00000061005d7308 */ /* 0x000ff00000000800 */
[----:B------:R-:W2:Y:S08]  /*84d0*/  MUFU.EX2 R163, R163 ;  /* 0x000000a300a37308 */ /* 0x000eb00000000800 */
[----:B------:R-:W-:Y:S08]  /*84e0*/  MUFU.EX2 R158, R158 ;  /* 0x0000009e009e7308 */ /* 0x000ff00000000800 */
[----:B------:R-:W3:Y:S08]  /*84f0*/  MUFU.EX2 R132, R132 ;  /* 0x0000008400847308 */ /* 0x000ef00000000800 */
[----:B------:R-:W4:Y:S08]  /*8500*/  MUFU.EX2 R162, R101 ;  /* 0x0000006500a27308 */ /* 0x000f300000000800 */
[----:B------:R-:W5:Y:S08]  /*8510*/  MUFU.EX2 R167, R167 ;  /* 0x000000a700a77308 */ /* 0x000f700000000800 */
[----:B------:R-:W5:Y:S01]  /*8520*/  MUFU.EX2 R103, R103 ;  /* 0x0000006700677308 */ /* 0x000f620000000800 */
[----:B------:R-:W-:-:S02]  /*8530*/  WARPGROUP.DEPBAR.LE gsb0, 0x0 ;  /* 0x00008000000079c5 */ /* 0x000fc40000010000 */
[----:B------:R1:W-:Y:S06]  /*8540*/  BAR.ARV R6, 0x100 ;  /* 0x000400060000751d */ /* 0x0003ec0000002000 */
[----:B-1----:R-:W-:Y:S02]  /*8550*/  @!P1 VIADD R6, R95, 0x29840 ;  /* 0x000298405f069836 */ /* 0x002fe40000000000 */
[----:B------:R-:W-:-:S03]  /*8560*/  FADD.FTZ R95, R155, R160 ;  /* 0x000000a09b5f7221 */ /* 0x000fc60000010000 */
[----:B------:R-:W-:Y:S01]  /*8570*/  @!P1 PRMT R6, RZ, 0x654, R6 ;  /* 0x00000654ff069816 */ /* 0x000fe20000000006 */
[----:B------:R-:W-:-:S03]  /*8580*/  FADD.FTZ R110, R124, R95 ;  /* 0x0000005f7c6e7221 */ /* 0x000fc60000010000 */
[----:B------:R1:W-:Y:S01]  /*8590*/  @!P1 SYNCS.ARRIVE.TRANS64.RED.A1T0 RZ, [R6+URZ], RZ ;  /* 0x000000ff06ff99a7 */ /* 0x0003e2000810043f */
[----:B------:R-:W-:-:S04]  /*85a0*/  FADD.FTZ R95, R159, R110 ;  /* 0x0000006e9f5f7221 */ /* 0x000fc80000010000 */
[----:B0-----:R-:W-:Y:S01]  /*85b0*/  FADD.FTZ R110, R128, R95 ;  /* 0x0000005f806e7221 */ /* 0x001fe20000010000 */
[----:B-1----:R-:W-:-:S03]  /*85c0*/  FADD.FTZ R6, R166, R7 ;  /* 0x00000007a6067221 */ /* 0x002fc60000010000 */
[----:B--2---:R-:W-:Y:S01]  /*85d0*/  FADD.FTZ R95, R163, R110 ;  /* 0x0000006ea35f7221 */ /* 0x004fe20000010000 */
[----:B------:R-:W-:-:S03]  /*85e0*/  FADD.FTZ R7, R93, R6 ;  /* 0x000000065d077221 */ /* 0x000fc60000010000 */
[----:B---3--:R-:W-:Y:S01]  /*85f0*/  FADD.FTZ R6, R132, R95 ;  /* 0x0000005f84067221 */ /* 0x008fe20000010000 */
[----:B------:R-:W-:-:S04]  /*8600*/  FADD.FTZ R7, R158, R7 ;  /* 0x000000079e077221 */ /* 0x000fc80000010000 */
[----:B----4-:R-:W-:Y:S01]  /*8610*/  FADD.FTZ R95, R162, R7 ;  /* 0x00000007a25f7221 */ /* 0x010fe20000010000 */
[----:B-----5:R-:W-:-:S03]  /*8620*/  FADD.FTZ R7, R167, R6 ;  /* 0x00000006a7077221 */ /* 0x020fc60000010000 */
[----:B------:R-:W-:Y:S01]  /*8630*/  FADD.FTZ R6, R103, R95 ;  /* 0x0000005f67067221 */ /* 0x000fe20000010000 */
[----:B------:R-:W-:Y:S06]  /*8640*/  @!P0 BRA `(.L_x_300) ;  /* 0x0000000000048947 */ /* 0x000fec0003800000 */
[----:B------:R-:W-:Y:S01]  /*8650*/  BPT.TRAP 0x1 ;  /* 0x000000040000795c */ /* 0x000fe20000300000 */
.L_x_300:
[----:B------:R-:W-:Y:S01]  /*8660*/  F2FP.SATFINITE.E4M3.F32.PACK_AB_MERGE_C R9, R14, R9, RZ ;  /* 0x000000090e09723e */ /* 0x000fe200048070ff */
[----:B------:R-:W-:Y:S02]  /*8670*/  UIADD3 UR6, UR47, -0x1, URZ ;  /* 0xffffffff2f067890 */ /* 0x000fe4000fffe03f */
[----:B------:R-:W-:Y:S01]  /*8680*/  ISETP.LT.AND P1, PT, RZ, UR47, PT ;  /* 0x0000002fff007c0c */ /* 0x000fe2000bf21270 */
[----:B------:R-:W-:Y:S01]  /*8690*/  UMOV UR52, UR42 ;  /* 0x0000002a00347c82 */ /* 0x000fe20008000000 */
[----:B------:R-:W-:Y:S01]  /*86a0*/  F2FP.SATFINITE.E4M3.F32.PACK_AB_MERGE_C R172, R10, R173, R9 ;  /* 0x000000ad0aac723e */ /* 0x000fe20004807009 */
[----:B------:R-:W-:Y:S01]  /*86b0*/  IMAD.U32 R10, RZ, RZ, UR50 ;  /* 0x00000032ff0a7e24 */ /* 0x000fe2000f8e00ff */
[----:B------:R-:W-:Y:S01]  /*86c0*/  F2FP.SATFINITE.E4M3.F32.PACK_AB_MERGE_C R12, R15, R12, RZ ;  /* 0x0000000c0f0c723e */ /* 0x000fe200048070ff */
[----:B------:R-:W-:Y:S01]  /*86d0*/  UMOV UR50, UR51 ;  /* 0x0000003300327c82 */ /* 0x000fe20008000000 */
[----:B------:R-:W-:Y:S01]  /*86e0*/  F2FP.SATFINITE.E4M3.F32.PACK_AB_MERGE_C R21, R92, R21, RZ ;  /* 0x000000155c15723e */ /* 0x000fe200048070ff */
[----:B------:R-:W-:Y:S01]  /*86f0*/  IMAD R9, R10, 0x8, R3 ;  /* 0x000000080a097824 */ /* 0x000fe200078e0203 */
[----:B------:R-:W-:Y:S01]  /*8700*/  F2FP.SATFINITE.E4M3.F32.PACK_AB_MERGE_C R140, R157, R140, RZ ;  /* 0x0000008c9d8c723e */ /* 0x000fe200048070ff */
[----:B------:R-:W-:Y:S01]  /*8710*/  UMOV UR47, UR6 ;  /* 0x00000006002f7c82 */ /* 0x000fe20008000000 */
[----:B------:R-:W-:Y:S01]  /*8720*/  F2FP.SATFINITE.E4M3.F32.PACK_AB_MERGE_C R96, R141, R96, RZ ;  /* 0x000000608d60723e */ /* 0x000fe200048070ff */
[----:B------:R-:W-:Y:S01]  /*8730*/  VIADD R9, R9, 0x29860 ;  /* 0x0002986009097836 */ /* 0x000fe20000000000 */
[----:B------:R-:W-:Y:S01]  /*8740*/  F2FP.SATFINITE.E4M3.F32.PACK_AB_MERGE_C R142, R143, R142, RZ ;  /* 0x0000008e8f8e723e */ /* 0x000fe200048070ff */
[----:B------:R-:W-:Y:S01]  /*8750*/  FMUL.FTZ R24, R24, R8 ;  /* 0x0000000818187220 */ /* 0x000fe20000410000 */
[----:B------:R-:W-:Y:S01]  /*8760*/  F2FP.SATFINITE.E4M3.F32.PACK_AB_MERGE_C R100, R149, R100, RZ ;  /* 0x000000649564723e */ /* 0x000fe200048070ff */
[-C--:B------:R-:W-:Y:S01]  /*8770*/  FMUL.FTZ R25, R25, R8.reuse ;  /* 0x0000000819197220 */ /* 0x080fe20000410000 */
[----:B------:R-:W-:Y:S01]  /*8780*/  PRMT R9, R4, 0x654, R9 ;  /* 0x0000065404097816 */ /* 0x000fe20000000009 */
[----:B------:R-:W-:Y:S01]  /*8790*/  FMUL.FTZ R28, R28, R8 ;  /* 0x000000081c1c7220 */ /* 0x000fe20000410000 */
[----:B------:R-:W-:Y:S01]  /*87a0*/  F2FP.SATFINITE.E4M3.F32.PACK_AB_MERGE_C R146, R151, R146, RZ ;  /* 0x000000929792723e */ /* 0x000fe200048070ff */
[----:B------:R-:W-:Y:S01]  /*87b0*/  FMUL.FTZ R29, R29, R8 ;  /* 0x000000081d1d7220 */ /* 0x000fe20000410000 */
[----:B------:R-:W-:Y:S01]  /*87c0*/  F2FP.SATFINITE.E4M3.F32.PACK_AB_MERGE_C R104, R125, R104, RZ ;  /* 0x000000687d68723e */ /* 0x000fe200048070ff */
[----:B------:R0:W-:Y:S01]  /*87d0*/  SYNCS.ARRIVE.TRANS64.RED.A1T0 RZ, [R9+URZ], RZ ;  /* 0x000000ff09ff79a7 */ /* 0x0001e2000810043f */
        /* <DEDUP_REMOVED lines=92> */
[----:B0-----:R-:W-:Y:S06]  /*8da0*/  @P1 BRA `(.L_x_301) ;  /* 0xffffffc800341947 */ /* 0x001fec000383ffff */
.L_x_291:
[----:B------:R-:W-:Y:S06]  /*8db0*/  BAR.ARV 0x8, 0x180 ;  /* 0x0206000000007b1d */ /* 0x000fec0000002000 */
[----:B------:R-:W-:Y:S05]  /*8dc0*/  @!P0 BRA `(.L_x_302) ;  /* 0x0000000000048947 */ /* 0x000fea0003800000 */
[----:B------:R-:W-:Y:S01]  /*8dd0*/  BPT.TRAP 0x1 ;  /* 0x000000040000795c */ /* 0x000fe20000300000 */
.L_x_302:
[----:B------:R-:W-:Y:S02]  /*8de0*/  IMAD.U32 R0, RZ, RZ, UR51 ;  /* 0x00000033ff007e24 */ /* 0x000fe4000f8e00ff */
[----:B------:R-:W-:Y:S02]  /*8df0*/  IMAD.U32 R5, RZ, RZ, UR42 ;  /* 0x0000002aff057e24 */ /* 0x000fe4000f8e00ff */
[----:B------:R-:W-:-:S03]  /*8e00*/  IMAD R15, R0, 0x8, R3 ;  /* 0x00000008000f7824 */ /* 0x000fc600078e0203 */
[----:B------:R-:W-:-:S04]  /*8e10*/  SHF.L.U32 R0, R5, 0x1f, RZ ;  /* 0x0000001f05007819 */ /* 0x000fc800000006ff */
[----:B------:R0:W1:Y:S01]  /*8e20*/  SYNCS.PHASECHK.TRANS64.TRYWAIT P1, [R15+URZ+0x29850], R0 ;  /* 0x029850000f0075a7 */ /* 0x000062000802017f */
[----:B------:R-:W-:Y:S05]  /*8e30*/  @!P0 BRA `(.L_x_303) ;  /* 0x0000000000048947 */ /* 0x000fea0003800000 */
[----:B------:R-:W-:Y:S01]  /*8e40*/  BPT.TRAP 0x1 ;  /* 0x000000040000795c */ /* 0x000fe20000300000 */
.L_x_303:
[----:B------:R-:W-:Y:S02]  /*8e50*/  VIADD R3, R3, 0x400 ;  /* 0x0000040003037836 */ /* 0x000fe40000000000 */
[----:B------:R-:W-:-:S03]  /*8e60*/  IMAD.U32 R8, RZ, RZ, UR51 ;  /* 0x00000033ff087e24 */ /* 0x000fc6000f8e00ff */
[----:B------:R-:W-:-:S04]  /*8e70*/  SHF.R.U32.HI R3, RZ, 0x4, R3 ;  /* 0x00000004ff037819 */ /* 0x000fc80000011603 */
[----:B------:R-:W-:-:S04]  /*8e80*/  LOP3.LUT R3, R3, 0x3fff, RZ, 0xc0, !PT ;  /* 0x00003fff03037812 */ /* 0x000fc800078ec0ff */
[----:B------:R-:W-:Y:S01]  /*8e90*/  LOP3.LUT R3, R3, 0x10000, RZ, 0xfc, !PT ;  /* 0x0001000003037812 */ /* 0x000fe200078efcff */
[----:B-1----:R-:W-:Y:S06]  /*8ea0*/  @P1 BRA `(.L_x_304) ;  /* 0x0000000000081947 */ /* 0x002fec0003800000 */
[----:B------:R-:W1:Y:S02]  /*8eb0*/  SYNCS.PHASECHK.TRANS64.TRYWAIT P1, [R15+URZ+0x29850], R0 ;  /* 0x029850000f0075a7 */ /* 0x000e64000802017f */
[----:B-1----:R-:W-:Y:S05]  /*8ec0*/  @!P1 BRA `(.L_x_305) ;  /* 0x0000008400bc9947 */ /* 0x002fea0003800000 */
.L_x_304:
[----:B------:R-:W-:Y:S01]  /*8ed0*/  IMAD R8, R8, 0x500, R3 ;  /* 0x0000050008087824 */ /* 0x000fe200078e0203 */
[----:B------:R-:W-:Y:S05]  /*8ee0*/  WARPSYNC.ALL ;  /* 0x0000000000007948 */ /* 0x000fea0003800000 */
[----:B------:R-:W-:Y:S01]  /*8ef0*/  IMAD.MOV.U32 R9, RZ, RZ, -0x3ffffff0 ;  /* 0xc0000010ff097424 */ /* 0x000fe200078e00ff */
[C---:B------:R-:W-:Y:S01]  /*8f00*/  R2UR UR6, R8.reuse ;  /* 0x00000000080672ca */ /* 0x040fe200000e0000 */
[----:B------:R-:W-:Y:S01]  /*8f10*/  WARPGROUP.ARRIVE ;  /* 0x00000000000079c5 */ /* 0x000fe20000000000 */
[----:B------:R-:W-:Y:S01]  /*8f20*/  VIADD R10, R8, 0x100 ;  /* 0x00000100080a7836 */ /* 0x000fe20000000000 */
[----:B------:R-:W-:Y:S01]  /*8f30*/  ULDC.64 UR8, c[0x0][0x9a0] ;  /* 0x0002680000087ab9 */ /* 0x000fe20000000a00 */
[----:B------:R-:W-:Y:S01]  /*8f40*/  R2UR UR7, R9 ;  /* 0x00000000090772ca */ /* 0x000fe200000e0000 */
[----:B------:R-:W-:Y:S01]  /*8f50*/  IMAD.MOV.U32 R11, RZ, RZ, -0x3ffffff0 ;  /* 0xc0000010ff0b7424 */ /* 0x000fe200078e00ff */
[----:B------:R-:W-:Y:S01]  /*8f60*/  UISETP.NE.U32.AND UP0, UPT, UR8, URZ, UPT ;  /* 0x0000003f0800728c */ /* 0x000fe2000bf05070 */
[----:B------:R-:W-:-:S03]  /*8f70*/  IMAD.MOV.U32 R5, RZ, RZ, 0x3f800000 ;  /* 0x3f800000ff057424 */ /* 0x000fc600078e00ff */
[----:B------:R-:W-:-:S06]  /*8f80*/  UISETP.NE.AND.EX UP0, UPT, UR9, URZ, UPT, UP0 ;  /* 0x0000003f0900728c */ /* 0x000fcc000bf05300 */
[----:B------:R-:W-:Y:S01]  /*8f90*/  PLOP3.LUT P1, PT, PT, PT, UP0, 0x80, 0x0 ;  /* 0x000000000000781c */ /* 0x000fe20003f2f008 */
[----:B------:R-:W-:Y:S01]  /*8fa0*/  QGMMA.64x128x32.F32.E4M3.E4M3 R24, R172, gdesc[UR4], R24, gsb0 ;  /* 0x01e00004ac187df3 */ /* 0x000fe20008000818 */
[----:B------:R-:W-:Y:S01]  /*8fb0*/  R2UR UR6, R10 ;  /* 0x000000000a0672ca */ /* 0x000fe200000e0000 */
[----:B------:R-:W-:Y:S01]  /*8fc0*/  VIADD R10, R8, 0x200 ;  /* 0x00000200080a7836 */ /* 0x000fe20000000000 */
[----:B------:R-:W-:Y:S01]  /*8fd0*/  R2UR UR7, R11 ;  /* 0x000000000b0772ca */ /* 0x000fe200000e0000 */
[----:B------:R-:W-:Y:S01]  /*8fe0*/  @UP0 ULDC.64 UR10, c[0x0][0x9c8] ;  /* 0x00027200000a0ab9 */ /* 0x000fe20000000a00 */
[----:B------:R-:W-:Y:S01]  /*8ff0*/  IMAD.MOV.U32 R11, RZ, RZ, -0x3ffffff0 ;  /* 0xc0000010ff0b7424 */ /* 0x000fe200078e00ff */
[----:B------:R-:W-:Y:S01]  /*9000*/  @UP0 UIMAD.WIDE.U32 UR4, UR36, UR10, URZ ;  /* 0x0000000a240402a5 */ /* 0x000fe2000f8e003f */
[----:B------:R-:W-:Y:S02]  /*9010*/  WARPGROUP.DEPBAR.LE gsb0, 0x0 ;  /* 0x00008000000079c5 */ /* 0x000fe40000010000 */
[----:B------:R-:W-:-:S07]  /*9020*/  WARPGROUP.ARRIVE ;  /* 0x00000000000079c5 */ /* 0x000fce0000000000 */
[----:B------:R-:W-:Y:S01]  /*9030*/  QGMMA.64x128x32.F32.E4M3.E4M3 R24, R176, gdesc[UR4], R24, gsb0 ;  /* 0x01e00004b0187df3 */ /* 0x000fe20008000818 */
[----:B------:R-:W-:Y:S02]  /*9040*/  @UP0 UIMAD UR6, UR37, UR10, URZ ;  /* 0x0000000a250602a4 */ /* 0x000fe4000f8e023f */
[----:B------:R-:W-:Y:S02]  /*9050*/  @UP0 USHF.R.S32.HI UR7, URZ, 0x1f, UR45 ;  /* 0x0000001f3f070899 */ /* 0x000fe4000801142d */
[----:B------:R-:W-:-:S03]  /*9060*/  @UP0 UIMAD UR6, UR36, UR11, UR6 ;  /* 0x0000000b240602a4 */ /* 0x000fc6000f8e0206 */
[----:B------:R-:W-:Y:S01]  /*9070*/  @UP0 ULDC.64 UR10, c[0x0][0x9d0] ;  /* 0x00027400000a0ab9 */ /* 0x000fe20000000a00 */
[----:B------:R-:W-:Y:S02]  /*9080*/  @UP0 UIADD3 UR5, UR5, UR6, URZ ;  /* 0x0000000605050290 */ /* 0x000fe4000fffe03f */
[----:B------:R-:W-:Y:S02]  /*9090*/  @UP0 UIMAD UR6, UR7, UR10, URZ ;  /* 0x0000000a070602a4 */ /* 0x000fe4000f8e023f */
[----:B------:R-:W-:Y:S02]  /*90a0*/  @UP0 UIMAD.WIDE.U32 UR4, UR45, UR10, UR4 ;  /* 0x0000000a2d0402a5 */ /* 0x000fe4000f8e0004 */
[----:B------:R-:W-:-:S04]  /*90b0*/  @UP0 UIMAD UR6, UR45, UR11, UR6 ;  /* 0x0000000b2d0602a4 */ /* 0x000fc8000f8e0206 */
[----:B------:R-:W-:Y:S02]  /*90c0*/  @UP0 UIADD3 UR5, UR5, UR6, URZ ;  /* 0x0000000605050290 */ /* 0x000fe4000fffe03f */
[----:B------:R-:W-:Y:S01]  /*90d0*/  @UP0 ULEA UR6, UP1, UR4, UR8, 0x2 ;  /* 0x0000000804060291 */ /* 0x000fe2000f82103f */
[----:B------:R-:W-:-:S03]  /*90e0*/  R2UR UR7, R11 ;  /* 0x000000000b0772ca */ /* 0x000fc600000e0000 */
[----:B------:R-:W-:-:S03]  /*90f0*/  @UP0 ULEA.HI.X UR5, UR4, UR9, UR5, 0x2, UP1 ;  /* 0x0000000904050291 */ /* 0x000fc600088f1405 */
[----:B------:R-:W-:Y:S01]  /*9100*/  @UP0 UMOV UR4, UR6 ;  /* 0x0000000600040c82 */ /* 0x000fe20008000000 */
[----:B------:R-:W-:Y:S01]  /*9110*/  R2UR UR6, R10 ;  /* 0x000000000a0672ca */ /* 0x000fe200000e0000 */
[----:B------:R-:W-:Y:S02]  /*9120*/  IMAD.U32 R12, RZ, RZ, UR4 ;  /* 0x00000004ff0c7e24 */ /* 0x000fe4000f8e00ff */
[----:B------:R-:W-:-:S05]  /*9130*/  IMAD.U32 R13, RZ, RZ, UR5 ;  /* 0x00000005ff0d7e24 */ /* 0x000fca000f8e00ff */
[----:B------:R2:W3:Y:S01]  /*9140*/  @P1 LDG.E R5, desc[UR48][R12.64] ;  /* 0x000000300c051981 */ /* 0x0004e2000c1e1900 */
[----:B------:R-:W-:Y:S02]  /*9150*/  VIADD R10, R8, 0x300 ;  /* 0x00000300080a7836 */ /* 0x000fe40000000000 */
[----:B------:R-:W-:Y:S01]  /*9160*/  IMAD.MOV.U32 R11, RZ, RZ, -0x3ffffff0 ;  /* 0xc0000010ff0b7424 */ /* 0x000fe200078e00ff */
[----:B------:R-:W-:Y:S02]  /*9170*/  WARPGROUP.DEPBAR.LE gsb0, 0x0 ;  /* 0x00008000000079c5 */ /* 0x000fe40000010000 */
[----:B------:R-:W-:-:S06]  /*9180*/  WARPGROUP.ARRIVE ;  /* 0x00000000000079c5 */ /* 0x000fcc0000000000 */
[----:B------:R-:W-:Y:S01]  /*9190*/  QGMMA.64x128x32.F32.E4M3.E4M3 R24, R180, gdesc[UR4], R24, gsb0 ;  /* 0x01e00004b4187df3 */ /* 0x000fe20008000818 */
[----:B------:R-:W-:Y:S02]  /*91a0*/  R2UR UR6, R10 ;  /* 0x000000000a0672ca */ /* 0x000fe400000e0000 */
[----:B------:R-:W-:Y:S01]  /*91b0*/  R2UR UR7, R11 ;  /* 0x000000000b0772ca */ /* 0x000fe200000e0000 */
[----:B------:R-:W-:Y:S02]  /*91c0*/  VIADD R8, R8, 0x400 ;  /* 0x0000040008087836 */ /* 0x000fe40000000000 */
[----:B------:R-:W-:Y:S01]  /*91d0*/  IMAD.MOV.U32 R9, RZ, RZ, -0x3ffffff0 ;  /* 0xc0000010ff097424 */ /* 0x000fe200078e00ff */
[----:B01----:R-:W0:Y:S01]  /*91e0*/  SHFL.BFLY PT, R0, R7, 0x2, 0x1f ;  /* 0x0c401f0007007f89 */ /* 0x003e2200000e0000 */
[----:B------:R-:W-:Y:S02]  /*91f0*/  WARPGROUP.DEPBAR.LE gsb0, 0x0 ;  /* 0x00008000000079c5 */ /* 0x000fe40000010000 */
[----:B------:R-:W-:-:S06]  /*9200*/  WARPGROUP.ARRIVE ;  /* 0x00000000000079c5 */ /* 0x000fcc0000000000 */
[----:B------:R-:W-:Y:S01]  /*9210*/  QGMMA.64x128x32.F32.E4M3.E4M3 R24, R184, gdesc[UR4], R24, gsb0 ;  /* 0x01e00004b8187df3 */ /* 0x000fe20008000818 */
[----:B------:R-:W-:Y:S02]  /*9220*/  R2UR UR6, R8 ;  /* 0x00000000080672ca */ /* 0x000fe400000e0000 */
[----:B------:R-:W-:Y:S02]  /*9230*/  R2UR UR7, R9 ;  /* 0x00000000090772ca */ /* 0x000fe400000e0000 */
[----:B------:R-:W1:Y:S01]  /*9240*/  SHFL.BFLY PT, R9, R6, 0x2, 0x1f ;  /* 0x0c401f0006097f89 */ /* 0x000e6200000e0000 */
[----:B0-----:R-:W-:-:S05]  /*9250*/  FADD.FTZ R0, R0, R7 ;  /* 0x0000000700007221 */ /* 0x001fca0000010000 */
[----:B------:R-:W0:Y:S01]  /*9260*/  SHFL.BFLY PT, R3, R0, 0x1, 0x1f ;  /* 0x0c201f0000037f89 */ /* 0x000e2200000e0000 */
[----:B-1----:R-:W-:-:S05]  /*9270*/  FADD.FTZ R9, R9, R6 ;  /* 0x0000000609097221 */ /* 0x002fca0000010000 */
[----:B------:R-:W2:Y:S01]  /*9280*/  SHFL.BFLY PT, R8, R9, 0x1, 0x1f ;  /* 0x0c201f0009087f89 */ /* 0x000ea200000e0000 */
[----:B0-----:R-:W-:-:S05]  /*9290*/  FADD.FTZ R11, R0, R3 ;  /* 0x00000003000b7221 */ /* 0x001fca0000010000 */
[C---:B------:R-:W-:Y:S01]  /*92a0*/  FSETP.NE.FTZ.AND P1, PT, R11.reuse, RZ, PT ;  /* 0x000000ff0b00720b */ /* 0x040fe20003f35000 */
[----:B------:R-:W-:Y:S01]  /*92b0*/  FMUL.FTZ R14, R11, 0.00390625 ;  /* 0x3b8000000b0e7820 */ /* 0x000fe20000410000 */
[----:B------:R-:W-:-:S04]  /*92c0*/  IMAD.MOV.U32 R6, RZ, RZ, RZ ;  /* 0x000000ffff067224 */ /* 0x000fc800078e00ff */
[----:B------:R-:W-:Y:S01]  /*92d0*/  FSETP.NE.FTZ.AND P2, PT, R14, RZ, PT ;  /* 0x000000ff0e00720b */ /* 0x000fe20003f55000 */
[----:B--2---:R-:W-:-:S04]  /*92e0*/  FADD.FTZ R13, R9, R8 ;  /* 0x00000008090d7221 */ /* 0x004fc80000010000 */
[----:B------:R-:W-:Y:S02]  /*92f0*/  FMUL.FTZ R20, R13, 0.00390625 ;  /* 0x3b8000000d147820 */ /* 0x000fe40000410000 */
[----:B------:R-:W-:Y:S03]  /*9300*/  @P1 MUFU.RCP R6, R11 ;  /* 0x0000000b00061308 */ /* 0x000fe60000001000 */
[----:B------:R-:W-:Y:S01]  /*9310*/  FSETP.NE.FTZ.AND P3, PT, R20, RZ, PT ;  /* 0x000000ff1400720b */ /* 0x000fe20003f75000 */
[----:B------:R-:W-:Y:S02]  /*9320*/  WARPGROUP.DEPBAR.LE gsb0, 0x0 ;  /* 0x00008000000079c5 */ /* 0x000fe40000010000 */
[----:B------:R-:W-:-:S06]  /*9330*/  WARPGROUP.ARRIVE ;  /* 0x00000000000079c5 */ /* 0x000fcc0000000000 */
[----:B------:R-:W-:Y:S01]  /*9340*/  QGMMA.64x128x32.F32.E4M3.E4M3 R24, R188, gdesc[UR4], R24, gsb0 ;  /* 0x01e00004bc187df3 */ /* 0x000fe20008000818 */
[----:B------:R-:W-:Y:S01]  /*9350*/  FSETP.NE.FTZ.AND P1, PT, R13, RZ, PT ;  /* 0x000000ff0d00720b */ /* 0x000fe20003f35000 */
[----:B------:R-:W-:Y:S01]  /*9360*/  IMAD.MOV.U32 R10, RZ, RZ, RZ ;  /* 0x000000ffff0a7224 */ /* 0x000fe200078e00ff */
[----:B------:R-:W0:Y:S08]  /*9370*/  @P2 MUFU.LG2 R7, R14 ;  /* 0x0000000e00072308 */ /* 0x000e300000000c00 */
[----:B------:R-:W1:Y:S08]  /*9380*/  @P3 MUFU.LG2 R9, R20 ;  /* 0x0000001400093308 */ /* 0x000e700000000c00 */
[----:B------:R-:W2:Y:S01]  /*9390*/  @P1 MUFU.RCP R10, R13 ;  /* 0x0000000d000a1308 */ /* 0x000ea20000001000 */
[C---:B------:R-:W-:Y:S01]  /*93a0*/  @P2 FMUL.FTZ R8, R88.reuse, 0.69314718246459960938 ;  /* 0x3f31721858082820 */ /* 0x040fe20000410000 */
[----:B0-----:R-:W-:Y:S01]  /*93b0*/  @P2 FMUL.FTZ R7, R7, 0.69314718246459960938 ;  /* 0x3f31721807072820 */ /* 0x001fe20000410000 */
[----:B------:R-:W-:Y:S01]  /*93c0*/  @P3 FMUL.FTZ R21, R88, 0.69314718246459960938 ;  /* 0x3f31721858153820 */ /* 0x000fe20000410000 */
        /* <DEDUP_REMOVED lines=10> */
.L_x_306:
[----:B------:R-:W-:Y:S01]  /*9470*/  VIADD R5, R15, 0x29860 ;  /* 0x000298600f057836 */ /* 0x000fe20000000000 */
[----:B------:R-:W-:Y:S01]  /*9480*/  UIADD3 UR51, UR51, 0x1, URZ ;  /* 0x0000000133337890 */ /* 0x000fe2000fffe03f */
[-C--:B------:R-:W-:Y:S01]  /*9490*/  FMUL.FTZ R101, R24, R6.reuse ;  /* 0x0000000618657220 */ /* 0x080fe20000410000 */
[-C--:B------:R-:W-:Y:S01]  /*94a0*/  FMUL.FTZ R100, R28, R6.reuse ;  /* 0x000000061c647220 */ /* 0x080fe20000410000 */
[-C--:B------:R-:W-:Y:S01]  /*94b0*/  FMUL.FTZ R98, R29, R6.reuse ;  /* 0x000000061d627220 */ /* 0x080fe20000410000 */
[----:B------:R-:W-:Y:S01]  /*94c0*/  PRMT R4, R4, 0x654, R5 ;  /* 0x0000065404047816 */ /* 0x000fe20000000005 */
[----:B------:R-:W-:Y:S01]  /*94d0*/  UISETP.NE.AND UP0, UPT, UR51, 0x2, UPT ;  /* 0x000000023300788c */ /* 0x000fe2000bf05270 */
[-C--:B------:R-:W-:Y:S01]  /*94e0*/  FMUL.FTZ R97, R32, R6.reuse ;  /* 0x0000000620617220 */ /* 0x080fe20000410000 */
[-C--:B------:R-:W-:Y:S01]  /*94f0*/  FMUL.FTZ R95, R33, R6.reuse ;  /* 0x00000006215f7220 */ /* 0x080fe20000410000 */
[----:B------:R0:W-:Y:S01]  /*9500*/  SYNCS.ARRIVE.TRANS64.RED.A1T0 RZ, [R4+URZ], RZ ;  /* 0x000000ff04ff79a7 */ /* 0x0001e2000810043f */
        /* <DEDUP_REMOVED lines=33> */
[----:B------:R-:W-:Y:S01]  /*9720*/  USEL UR4, URZ, 0x1, UP0 ;  /* 0x000000013f047887 */ /* 0x000fe20008000000 */
        /* <DEDUP_REMOVED lines=21> */
[----:B------:R-:W-:Y:S01]  /*9880*/  PLOP3.LUT P0, PT, PT, PT, PT, 0x8, 0x0 ;  /* 0x000000000000781c */ /* 0x000fe20003f0e170 */
[-C--:B------:R-:W-:Y:S01]  /*9890*/  FMUL.FTZ R15, R79, R7.reuse ;  /* 0x000000074f0f7220 */ /* 0x080fe20000410000 */
[-C--:B------:R-:W-:Y:S01]  /*98a0*/  FMUL.FTZ R12, R82, R7.reuse ;  /* 0x00000007520c7220 */ /* 0x080fe20000410000 */
[-C--:B------:R-:W-:Y:S01]  /*98b0*/  FMUL.FTZ R8, R83, R7.reuse ;  /* 0x0000000753087220 */ /* 0x080fe20000410000 */
[-C--:B------:R-:W-:Y:S01]  /*98c0*/  FMUL.FTZ R11, R86, R7.reuse ;  /* 0x00000007560b7220 */ /* 0x080fe20000410000 */
[----:B------:R-:W-:Y:S01]  /*98d0*/  FMUL.FTZ R87, R87, R7 ;  /* 0x0000000757577220 */ /* 0x000fe20000410000 */
[----:B------:R-:W-:-:S02]  /*98e0*/  UIADD3 UR43, UR43, 0x1, URZ ;  /* 0x000000012b2b7890 */ /* 0x000fc4000fffe03f */
[----:B------:R-:W-:Y:S02]  /*98f0*/  USEL UR51, UR51, URZ, UP0 ;  /* 0x0000003f33337287 */ /* 0x000fe40008000000 */
[----:B0-----:R-:W-:-:S12]  /*9900*/  ULOP3.LUT UR42, UR42, UR4, URZ, 0x3c, !UPT ;  /* 0x000000042a2a7292 */ /* 0x001fd8000f8e3c3f */
.L_x_284:
[----:B------:R-:W0:Y:S01]  /*9910*/  S2R R7, SR_CgaCtaId ;  /* 0x0000000000077919 */ /* 0x000e220000008800 */
[----:B------:R-:W-:Y:S01]  /*9920*/  MOV R4, 0x400 ;  /* 0x0000040000047802 */ /* 0x000fe20000000f00 */
[----:B------:R-:W-:Y:S01]  /*9930*/  BSSY B0, `(.L_x_307) ;  /* 0x000027d000007945 */ /* 0x000fe20003800000 */
[----:B------:R-:W-:Y:S02]  /*9940*/  BAR.SYNC.DEFER_BLOCKING 0x5, 0x180 ;  /* 0x0146000000007b1d */ /* 0x000fe40000010000 */
[----:B0-----:R-:W-:-:S05]  /*9950*/  LEA R4, R7, R4, 0x18 ;  /* 0x0000000407047211 */ /* 0x001fca00078ec0ff */
[----:B------:R-:W0:Y:S02]  /*9960*/  LDS.128 R48, [R4+0x298d0] ;  /* 0x0298d00004307984 */ /* 0x000e240000000c00 */
[----:B0-----:R-:W-:Y:S02]  /*9970*/  R2UR UR5, R49 ;  /* 0x00000000310572ca */ /* 0x001fe400000e0000 */
[----:B------:R-:W-:Y:S01]  /*9980*/  R2UR UR45, R50 ;  /* 0x00000000322d72ca */ /* 0x000fe200000e0000 */
[----:B------:R-:W-:Y:S06]  /*9990*/  BAR.ARV 0x4, 0x180 ;  /* 0x0106000000007b1d */ /* 0x000fec0000002000 */
[----:B------:R-:W-:Y:S08]  /*99a0*/  @P0 BRA `(.L_x_308) ;  /* 0x0000001800ec0947 */ /* 0x000ff00003800000 */
[----:B------:R-:W0:Y:S01]  /*99b0*/  S2R R54, SR_TID.X ;  /* 0x0000000000367919 */ /* 0x000e220000002100 */
[----:B------:R-:W-:Y:S01]  /*99c0*/  ULDC.64 UR6, c[0x4][0x40] ;  /* 0x0100100000067ab9 */ /* 0x000fe20000000a00 */
[----:B0-----:R-:W-:-:S05]  /*99d0*/  IMAD.SHL.U32 R6, R54, 0x4, RZ ;  /* 0x0000000436067824 */ /* 0x001fca00078e00ff */
[----:B------:R-:W-:-:S04]  /*99e0*/  LOP3.LUT R6, R6, 0xc, RZ, 0xc0, !PT ;  /* 0x0000000c06067812 */ /* 0x000fc800078ec0ff */
[----:B------:R-:W-:-:S05]  /*99f0*/  IADD3 R6, P0, R6, UR6, RZ ;  /* 0x0000000606067c10 */ /* 0x000fca000ff1e0ff */
[----:B------:R-:W-:Y:S01]  /*9a00*/  IMAD.X R7, RZ, RZ, UR7, P0 ;  /* 0x00000007ff077e24 */ /* 0x000fe200080e06ff */
[----:B------:R-:W-:Y:S01]  /*9a10*/  F2FP.BF16.F32.PACK_AB R30, R27, R30 ;  /* 0x0000001e1b1e723e */ /* 0x000fe200000010ff */
[----:B------:R-:W-:-:S03]  /*9a20*/  ULDC.64 UR6, c[0x0][0xc00] ;  /* 0x0003000000067ab9 */ /* 0x000fc60000000a00 */
[----:B------:R0:W2:Y:S01]  /*9a30*/  LDG.E.CONSTANT R48, desc[UR48][R6.64] ;  /* 0x0000003006307981 */ /* 0x0000a2000c1e9900 */
[----:B------:R-:W-:Y:S01]  /*9a40*/  F2FP.BF16.F32.PACK_AB R11, R11, R12 ;  /* 0x0000000c0b0b723e */ /* 0x000fe200000010ff */
[----:B------:R-:W-:Y:S01]  /*9a50*/  UISETP.NE.U32.AND UP0, UPT, UR6, URZ, UPT ;  /* 0x0000003f0600728c */ /* 0x000fe2000bf05070 */
[----:B------:R-:W-:Y:S01]  /*9a60*/  F2FP.BF16.F32.PACK_AB R5, R92, R5 ;  /* 0x000000055c05723e */ /* 0x000fe200000010ff */
[----:B------:R-:W1:Y:S01]  /*9a70*/  S2R R27, SR_SWINHI ;  /* 0x00000000001b7919 */ /* 0x000e620000002f00 */
[----:B------:R-:W-:Y:S01]  /*9a80*/  F2FP.BF16.F32.PACK_AB R90, R90, R93 ;  /* 0x0000005d5a5a723e */ /* 0x000fe200000010ff */
[----:B------:R-:W-:Y:S01]  /*9a90*/  USHF.L.U32 UR8, UR36, 0x2, URZ ;  /* 0x0000000224087899 */ /* 0x000fe2000800063f */
[----:B------:R-:W-:Y:S01]  /*9aa0*/  F2FP.BF16.F32.PACK_AB R10, R9, R10 ;  /* 0x0000000a090a723e */ /* 0x000fe200000010ff */
[----:B------:R-:W-:Y:S01]  /*9ab0*/  UISETP.NE.AND.EX UP0, UPT, UR7, URZ, UPT, UP0 ;  /* 0x0000003f0700728c */ /* 0x000fe2000bf05300 */
[----:B------:R-:W-:Y:S01]  /*9ac0*/  F2FP.BF16.F32.PACK_AB R12, R87, R8 ;  /* 0x00000008570c723e */ /* 0x000fe200000010ff */
[----:B------:R-:W-:Y:S01]  /*9ad0*/  USHF.L.U64.HI UR9, UR36, 0x2, UR37 ;  /* 0x0000000224097899 */ /* 0x000fe20008010225 */
[----:B0-----:R-:W-:Y:S01]  /*9ae0*/  LOP3.LUT P0, R6, R54, 0x3, RZ, 0xc0, !PT ;  /* 0x0000000336067812 */ /* 0x001fe2000780c0ff */
[----:B------:R-:W-:Y:S01]  /*9af0*/  UIADD3 UR4, UP1, UR8, UR6, URZ ;  /* 0x0000000608047290 */ /* 0x000fe2000ff3e03f */
[----:B------:R-:W-:-:S02]  /*9b00*/  F2FP.BF16.F32.PACK_AB R46, R43, R46 ;  /* 0x0000002e2b2e723e */ /* 0x000fc400000010ff */
[----:B------:R-:W-:Y:S01]  /*9b10*/  ISETP.EQ.OR P0, PT, R6, 0x3, !P0 ;  /* 0x000000030600780c */ /* 0x000fe20004702670 */
[----:B------:R-:W-:Y:S01]  /*9b20*/  UIADD3.X UR6, UR9, UR7, URZ, UP1, !UPT ;  /* 0x0000000709067290 */ /* 0x000fe20008ffe43f */
[----:B------:R-:W-:Y:S02]  /*9b30*/  F2FP.BF16.F32.PACK_AB R57, R57, R64 ;  /* 0x000000403939723e */ /* 0x000fe400000010ff */
[----:B------:R-:W-:Y:S02]  /*9b40*/  F2FP.BF16.F32.PACK_AB R60, R53, R60 ;  /* 0x0000003c353c723e */ /* 0x000fe400000010ff */
[----:B------:R-:W-:Y:S02]  /*9b50*/  SEL R43, R5, R90, P0 ;  /* 0x0000005a052b7207 */ /* 0x000fe40000000000 */
[----:B------:R-:W-:Y:S02]  /*9b60*/  F2FP.BF16.F32.PACK_AB R89, R52, R89 ;  /* 0x000000593459723e */ /* 0x000fe400000010ff */
[----:B------:R-:W-:-:S02]  /*9b70*/  SEL R90, R90, R5, P0 ;  /* 0x000000055a5a7207 */ /* 0x000fc40000000000 */
[----:B------:R-:W-:Y:S02]  /*9b80*/  F2FP.BF16.F32.PACK_AB R47, R47, R56 ;  /* 0x000000382f2f723e */ /* 0x000fe400000010ff */
[----:B------:R-:W-:Y:S02]  /*9b90*/  F2FP.BF16.F32.PACK_AB R13, R13, R14 ;  /* 0x0000000e0d0d723e */ /* 0x000fe400000010ff */
[----:B------:R-:W-:Y:S02]  /*9ba0*/  SEL R63, R11, R12, P0 ;  /* 0x0000000c0b3f7207 */ /* 0x000fe40000000000 */
[----:B------:R-:W-:Y:S02]  /*9bb0*/  SEL R52, R12, R11, P0 ;  /* 0x0000000b0c347207 */ /* 0x000fe40000000000 */
[----:B------:R-:W-:Y:S02]  /*9bc0*/  F2FP.BF16.F32.PACK_AB R73, R73, R80 ;  /* 0x000000504949723e */ /* 0x000fe400000010ff */
[----:B------:R-:W-:-:S02]  /*9bd0*/  MOV R6, R4 ;  /* 0x0000000400067202 */ /* 0x000fc40000000f00 */
[----:B-1----:R-:W-:Y:S02]  /*9be0*/  MOV R7, R27 ;  /* 0x0000001b00077202 */ /* 0x002fe40000000f00 */
[----:B------:R-:W-:Y:S02]  /*9bf0*/  F2FP.BF16.F32.PACK_AB R76, R69, R76 ;  /* 0x0000004c454c723e */ /* 0x000fe400000010ff */
[----:B------:R-:W-:Y:S01]  /*9c00*/  F2FP.BF16.F32.PACK_AB R65, R65, R72 ;  /* 0x000000484141723e */ /* 0x000fe200000010ff */
[----:B------:R-:W-:Y:S01]  /*9c10*/  IMAD.WIDE R8, R171, 0x2, R6 ;  /* 0x00000002ab087825 */ /* 0x000fe200078e0206 */
[----:B------:R-:W-:Y:S02]  /*9c20*/  F2FP.BF16.F32.PACK_AB R68, R61, R68 ;  /* 0x000000443d44723e */ /* 0x000fe400000010ff */
[----:B------:R-:W-:Y:S02]  /*9c30*/  F2FP.BF16.F32.PACK_AB R39, R39, R42 ;  /* 0x0000002a2727723e */ /* 0x000fe400000010ff */
[----:B------:R-:W-:-:S02]  /*9c40*/  LOP3.LUT R5, R8, 0x380, RZ, 0xc0, !PT ;  /* 0x0000038008057812 */ /* 0x000fc400078ec0ff */
[----:B------:R-:W-:Y:S02]  /*9c50*/  IADD3 R12, P6, R8, 0x20, RZ ;  /* 0x00000020080c7810 */ /* 0x000fe40007fde0ff */
[----:B------:R-:W-:Y:S02]  /*9c60*/  F2FP.BF16.F32.PACK_AB R38, R35, R38 ;  /* 0x000000262326723e */ /* 0x000fe400000010ff */
[----:B------:R-:W-:Y:S02]  /*9c70*/  SEL R61, R57, R60, P0 ;  /* 0x0000003c393d7207 */ /* 0x000fe40000000000 */
[----:B------:R-:W-:Y:S02]  /*9c80*/  F2FP.BF16.F32.PACK_AB R31, R31, R34 ;  /* 0x000000221f1f723e */ /* 0x000fe400000010ff */
[----:B------:R-:W-:Y:S02]  /*9c90*/  SEL R60, R60, R57, P0 ;  /* 0x000000393c3c7207 */ /* 0x000fe40000000000 */
[----:B------:R-:W-:-:S02]  /*9ca0*/  F2FP.BF16.F32.PACK_AB R44, R44, R45 ;  /* 0x0000002d2c2c723e */ /* 0x000fc400000010ff */
[----:B------:R-:W-:Y:S02]  /*9cb0*/  F2FP.BF16.F32.PACK_AB R41, R40, R41 ;  /* 0x000000292829723e */ /* 0x000fe400000010ff */
[----:B------:R-:W-:Y:S02]  /*9cc0*/  SEL R53, R13, R10, P0 ;  /* 0x0000000a0d357207 */ /* 0x000fe40000000000 */
[----:B------:R-:W-:Y:S02]  /*9cd0*/  SEL R34, R10, R13, P0 ;  /* 0x0000000d0a227207 */ /* 0x000fe40000000000 */
[----:B------:R-:W-:Y:S02]  /*9ce0*/  SEL R57, R47, R46, P0 ;  /* 0x0000002e2f397207 */ /* 0x000fe40000000000 */
[----:B------:R-:W-:Y:S02]  /*9cf0*/  SHF.R.U64 R5, R5, 0x3, RZ ;  /* 0x0000000305057819 */ /* 0x000fe400000012ff */
[----:B------:R-:W-:Y:S01]  /*9d00*/  F2FP.BF16.F32.PACK_AB R28, R28, R29 ;  /* 0x0000001d1c1c723e */ /* 0x000fe200000010ff */
[----:B------:R-:W-:Y:S01]  /*9d10*/  IMAD.X R29, RZ, RZ, R9, P6 ;  /* 0x000000ffff1d7224 */ /* 0x000fe200030e0609 */
[----:B------:R-:W-:-:S02]  /*9d20*/  SEL R55, R73, R76, P0 ;  /* 0x0000004c49377207 */ /* 0x000fc40000000000 */
[----:B------:R-:W-:Y:S02]  /*9d30*/  SEL R59, R65, R68, P0 ;  /* 0x00000044413b7207 */ /* 0x000fe40000000000 */
[----:B------:R-:W-:Y:S02]  /*9d40*/  SEL R46, R46, R47, P0 ;  /* 0x0000002f2e2e7207 */ /* 0x000fe40000000000 */
[----:B------:R-:W-:Y:S02]  /*9d50*/  LOP3.LUT R10, R12, 0x380, RZ, 0xc0, !PT ;  /* 0x000003800c0a7812 */ /* 0x000fe400078ec0ff */
[----:B------:R-:W-:Y:S02]  /*9d60*/  F2FP.BF16.F32.PACK_AB R36, R36, R37 ;  /* 0x000000252424723e */ /* 0x000fe400000010ff */
[----:B------:R-:W-:Y:S02]  /*9d70*/  F2FP.BF16.F32.PACK_AB R33, R32, R33 ;  /* 0x000000212021723e */ /* 0x000fe400000010ff */
[----:B------:R-:W-:-:S02]  /*9d80*/  SEL R76, R76, R73, P0 ;  /* 0x000000494c4c7207 */ /* 0x000fc40000000000 */
[----:B------:R-:W-:Y:S02]  /*9d90*/  SEL R68, R68, R65, P0 ;  /* 0x0000004144447207 */ /* 0x000fe40000000000 */
[----:B------:R-:W-:Y:S02]  /*9da0*/  SEL R47, R39, R38, P0 ;  /* 0x00000026272f7207 */ /* 0x000fe40000000000 */
[----:B------:R-:W-:Y:S02]  /*9db0*/  SEL R42, R38, R39, P0 ;  /* 0x00000027262a7207 */ /* 0x000fe40000000000 */
[C---:B------:R-:W-:Y:S02]  /*9dc0*/  IADD3 R65, P1, R8.reuse, 0x40, RZ ;  /* 0x0000004008417810 */ /* 0x040fe40007f3e0ff */
[C---:B------:R-:W-:Y:S02]  /*9dd0*/  IADD3 R67, P2, R8.reuse, 0x60, RZ ;  /* 0x0000006008437810 */ /* 0x040fe40007f5e0ff */
[C---:B------:R-:W-:Y:S01]  /*9de0*/  IADD3 R38, P3, R8.reuse, 0x4000, RZ ;  /* 0x0000400008267810 */ /* 0x040fe20007f7e0ff */
[----:B------:R-:W-:Y:S01]  /*9df0*/  IMAD.X R27, RZ, RZ, R9, P1 ;  /* 0x000000ffff1b7224 */ /* 0x000fe200008e0609 */
[----:B------:R-:W-:-:S02]  /*9e00*/  IADD3 R69, P4, R8, 0x4020, RZ ;  /* 0x0000402008457810 */ /* 0x000fc40007f9e0ff */
[C---:B------:R-:W-:Y:S02]  /*9e10*/  IADD3 R71, P5, R8.reuse, 0x4040, RZ ;  /* 0x0000404008477810 */ /* 0x040fe40007fbe0ff */
[----:B------:R-:W-:Y:S02]  /*9e20*/  IADD3 R73, P6, R8, 0x4060, RZ ;  /* 0x0000406008497810 */ /* 0x000fe40007fde0ff */
[----:B------:R-:W-:Y:S01]  /*9e30*/  F2FP.BF16.F32.PACK_AB R21, R21, R24 ;  /* 0x000000181515723e */ /* 0x000fe200000010ff */
[--C-:B------:R-:W-:Y:S01]  /*9e40*/  IMAD.X R13, RZ, RZ, R9.reuse, P5 ;  /* 0x000000ffff0d7224 */ /* 0x100fe200028e0609 */
[----:B------:R-:W-:Y:S01]  /*9e50*/  SEL R49, R44, R41, P0 ;  /* 0x000000292c317207 */ /* 0x000fe20000000000 */
[----:B------:R-:W-:Y:S01]  /*9e60*/  IMAD.X R11, RZ, RZ, R9, P6 ;  /* 0x000000ffff0b7224 */ /* 0x000fe200030e0609 */
[----:B------:R-:W-:Y:S02]  /*9e70*/  LOP3.LUT R8, R5, R8, RZ, 0x3c, !PT ;  /* 0x0000000805087212 */ /* 0x000fe400078e3cff */
[----:B------:R-:W-:-:S02]  /*9e80*/  SEL R44, R41, R44, P0 ;  /* 0x0000002c292c7207 */ /* 0x000fc40000000000 */
[----:B------:R-:W-:Y:S02]  /*9e90*/  SHF.R.U64 R5, R10, 0x3, RZ ;  /* 0x000000030a057819 */ /* 0x000fe400000012ff */
[----:B------:R-:W-:Y:S02]  /*9ea0*/  SEL R41, R36, R33, P0 ;  /* 0x0000002124297207 */ /* 0x000fe40000000000 */
[----:B------:R-:W-:Y:S02]  /*9eb0*/  SEL R36, R33, R36, P0 ;  /* 0x0000002421247207 */ /* 0x000fe40000000000 */
[----:B------:R-:W-:Y:S02]  /*9ec0*/  F2FP.BF16.F32.PACK_AB R25, R25, R26 ;  /* 0x0000001a1919723e */ /* 0x000fe400000010ff */
[----:B------:R-:W-:Y:S01]  /*9ed0*/  F2FP.BF16.F32.PACK_AB R20, R15, R20 ;  /* 0x000000140f14723e */ /* 0x000fe200000010ff */
[----:B------:R-:W-:Y:S01]  /*9ee0*/  IMAD.X R15, RZ, RZ, R9, P4 ;  /* 0x000000ffff0f7224 */ /* 0x000fe200020e0609 */
[----:B------:R-:W-:-:S02]  /*9ef0*/  SEL R33, R28, R21, P0 ;  /* 0x000000151c217207 */ /* 0x000fc40000000000 */
[----:B------:R-:W-:Y:S01]  /*9f00*/  SEL R32, R21, R28, P0 ;  /* 0x0000001c15207207 */ /* 0x000fe20000000000 */
[----:B------:R-:W-:Y:S01]  /*9f10*/  IMAD.X R21, RZ, RZ, R9, P3 ;  /* 0x000000ffff157224 */ /* 0x000fe200018e0609 */
[----:B------:R-:W-:Y:S02]  /*9f20*/  LOP3.LUT R28, R5, R12, RZ, 0x3c, !PT ;  /* 0x0000000c051c7212 */ /* 0x000fe400078e3cff */
[----:B------:R-:W-:Y:S02]  /*9f30*/  SEL R39, R31, R30, P0 ;  /* 0x0000001e1f277207 */ /* 0x000fe40000000000 */
[----:B------:R-:W-:Y:S02]  /*9f40*/  LOP3.LUT R5, R38, 0x380, RZ, 0xc0, !PT ;  /* 0x0000038026057812 */ /* 0x000fe400078ec0ff */
[----:B------:R-:W-:Y:S02]  /*9f50*/  SEL R30, R30, R31, P0 ;  /* 0x0000001f1e1e7207 */ /* 0x000fe40000000000 */
[----:B------:R-:W-:-:S02]  /*9f60*/  SEL R31, R25, R20, P0 ;  /* 0x00000014191f7207 */ /* 0x000fc40000000000 */
[----:B------:R-:W-:Y:S01]  /*9f70*/  SEL R50, R20, R25, P0 ;  /* 0x0000001914327207 */ /* 0x000fe20000000000 */
[----:B------:R-:W-:Y:S01]  /*9f80*/  IMAD.X R25, RZ, RZ, R9, P2 ;  /* 0x000000ffff197224 */ /* 0x000fe200010e0609 */
[----:B------:R-:W-:Y:S02]  /*9f90*/  LOP3.LUT R14, R65, 0x380, RZ, 0xc0, !PT ;  /* 0x00000380410e7812 */ /* 0x000fe400078ec0ff */
[----:B------:R-:W-:Y:S02]  /*9fa0*/  F2FP.BF16.F32.PACK_AB R100, R100, R101 ;  /* 0x000000656464723e */ /* 0x000fe400000010ff */
[----:B------:R-:W-:Y:S02]  /*9fb0*/  F2FP.BF16.F32.PACK_AB R99, R98, R99 ;  /* 0x000000636263723e */ /* 0x000fe400000010ff */
[----:B------:R-:W-:Y:S02]  /*9fc0*/  LOP3.LUT R20, R67, 0x380, RZ, 0xc0, !PT ;  /* 0x0000038043147812 */ /* 0x000fe400078ec0ff */
[----:B------:R-:W-:-:S02]  /*9fd0*/  F2FP.BF16.F32.PACK_AB R96, R96, R97 ;  /* 0x000000616060723e */ /* 0x000fc400000010ff */
[----:B------:R-:W-:Y:S02]  /*9fe0*/  F2FP.BF16.F32.PACK_AB R95, R94, R95 ;  /* 0x0000005f5e5f723e */ /* 0x000fe400000010ff */
[----:B------:R-:W-:Y:S02]  /*9ff0*/  SHF.R.U64 R5, R5, 0x3, RZ ;  /* 0x0000000305057819 */ /* 0x000fe400000012ff */
[----:B------:R-:W-:Y:S02]  /*a000*/  SHF.R.U64 R10, R14, 0x3, RZ ;  /* 0x000000030e0a7819 */ /* 0x000fe400000012ff */
[----:B------:R-:W-:Y:S02]  /*a010*/  SEL R35, R100, R99, P0 ;  /* 0x0000006364237207 */ /* 0x000fe40000000000 */
[----:B------:R-:W-:Y:S02]  /*a020*/  SHF.R.U64 R14, R20, 0x3, RZ ;  /* 0x00000003140e7819 */ /* 0x000fe400000012ff */
[----:B------:R-:W-:-:S02]  /*a030*/  SEL R100, R99, R100, P0 ;  /* 0x0000006463647207 */ /* 0x000fc40000000000 */
[----:B------:R-:W-:Y:S02]  /*a040*/  SEL R37, R96, R95, P0 ;  /* 0x0000005f60257207 */ /* 0x000fe40000000000 */
[----:B------:R-:W-:Y:S02]  /*a050*/  LOP3.LUT R20, R5, R38, RZ, 0x3c, !PT ;  /* 0x0000002605147212 */ /* 0x000fe400078e3cff */
[----:B------:R-:W-:Y:S02]  /*a060*/  SEL R96, R95, R96, P0 ;  /* 0x000000605f607207 */ /* 0x000fe40000000000 */
[----:B------:R-:W-:Y:S02]  /*a070*/  F2FP.BF16.F32.PACK_AB R88, R88, R91 ;  /* 0x0000005b5858723e */ /* 0x000fe400000010ff */
[----:B------:R-:W-:Y:S02]  /*a080*/  LOP3.LUT R26, R10, R65, RZ, 0x3c, !PT ;  /* 0x000000410a1a7212 */ /* 0x000fe400078e3cff */
[----:B------:R-:W-:-:S02]  /*a090*/  SEL R45, R88, R89, P0 ;  /* 0x00000059582d7207 */ /* 0x000fc40000000000 */
[----:B------:R-:W-:Y:S02]  /*a0a0*/  LOP3.LUT R10, R69, 0x380, RZ, 0xc0, !PT ;  /* 0x00000380450a7812 */ /* 0x000fe400078ec0ff */
[----:B------:R-:W-:Y:S02]  /*a0b0*/  LOP3.LUT R40, R73, 0x380, RZ, 0xc0, !PT ;  /* 0x0000038049287812 */ /* 0x000fe400078ec0ff */
[----:B------:R-:W-:Y:S02]  /*a0c0*/  SEL R88, R89, R88, P0 ;  /* 0x0000005859587207 */ /* 0x000fe40000000000 */
[----:B------:R-:W-:Y:S02]  /*a0d0*/  SHF.R.U64 R10, R10, 0x3, RZ ;  /* 0x000000030a0a7819 */ /* 0x000fe400000012ff */
[----:B------:R-:W-:Y:S02]  /*a0e0*/  SHF.R.U64 R40, R40, 0x3, RZ ;  /* 0x0000000328287819 */ /* 0x000fe400000012ff */
[----:B------:R-:W-:-:S02]  /*a0f0*/  MOV R62, R20 ;  /* 0x00000014003e7202 */ /* 0x000fc40000000f00 */
[----:B------:R-:W-:Y:S02]  /*a100*/  LOP3.LUT R24, R14, R67, RZ, 0x3c, !PT ;  /* 0x000000430e187212 */ /* 0x000fe400078e3cff */
[----:B------:R-:W-:Y:S02]  /*a110*/  LOP3.LUT R14, R10, R69, RZ, 0x3c, !PT ;  /* 0x000000450a0e7212 */ /* 0x000fe400078e3cff */
[----:B------:R-:W-:Y:S02]  /*a120*/  LOP3.LUT R10, R40, R73, RZ, 0x3c, !PT ;  /* 0x00000049280a7212 */ /* 0x000fe400078e3cff */
[----:B------:R-:W-:Y:S02]  /*a130*/  LOP3.LUT R12, R71, 0x380, RZ, 0xc0, !PT ;  /* 0x00000380470c7812 */ /* 0x000fe400078ec0ff */
[----:B------:R-:W-:Y:S02]  /*a140*/  MOV R66, R8 ;  /* 0x0000000800427202 */ /* 0x000fe40000000f00 */
[----:B------:R-:W-:-:S02]  /*a150*/  SHF.R.U64 R12, R12, 0x3, RZ ;  /* 0x000000030c0c7819 */ /* 0x000fc400000012ff */
[----:B------:R-:W-:Y:S02]  /*a160*/  MOV R54, R10 ;  /* 0x0000000a00367202 */ /* 0x000fe40000000f00 */
[----:B------:R-:W-:Y:S02]  /*a170*/  LOP3.LUT R12, R12, R71, RZ, 0x3c, !PT ;  /* 0x000000470c0c7212 */ /* 0x000fe400078e3cff */
[----:B------:R-:W-:Y:S02]  /*a180*/  MOV R58, R14 ;  /* 0x0000000e003a7202 */ /* 0x000fe40000000f00 */
[----:B------:R-:W-:Y:S02]  /*a190*/  MOV R56, R12 ;  /* 0x0000000c00387202 */ /* 0x000fe40000000f00 */
[----:B------:R-:W-:Y:S02]  /*a1a0*/  MOV R65, R28 ;  /* 0x0000001c00417202 */ /* 0x000fe40000000f00 */
[----:B------:R-:W-:-:S02]  /*a1b0*/  MOV R29, R26 ;  /* 0x0000001a001d7202 */ /* 0x000fc40000000f00 */
[----:B------:R-:W-:Y:S02]  /*a1c0*/  MOV R64, R24 ;  /* 0x0000001800407202 */ /* 0x000fe40000000f00 */
[----:B------:R-:W-:Y:S02]  /*a1d0*/  PLOP3.LUT P2, PT, PT, PT, UP0, 0x80, 0x0 ;  /* 0x000000000000781c */ /* 0x000fe40003f4f008 */
[----:B--2---:R-:W-:Y:S01]  /*a1e0*/  LOP3.LUT R5, R48, 0x2, RZ, 0x3c, !PT ;  /* 0x0000000230057812 */ /* 0x004fe200078e3cff */
[----:B------:R-:W-:Y:S04]  /*a1f0*/  SHFL.IDX PT, R35, R35, R48, 0x1c1f ;  /* 0x001c1f3023237589 */ /* 0x000fe800000e0000 */
[----:B------:R-:W0:Y:S04]  /*a200*/  SHFL.IDX PT, R100, R100, R5, 0x1c1f ;  /* 0x001c1f0564647589 */ /* 0x000e2800000e0000 */
[----:B------:R-:W-:Y:S04]  /*a210*/  SHFL.IDX PT, R55, R55, R48, 0x1c1f ;  /* 0x001c1f3037377589 */ /* 0x000fe800000e0000 */
[----:B------:R-:W1:Y:S04]  /*a220*/  SHFL.IDX PT, R76, R76, R5, 0x1c1f ;  /* 0x001c1f054c4c7589 */ /* 0x000e6800000e0000 */
[----:B------:R-:W-:Y:S04]  /*a230*/  SHFL.IDX PT, R37, R37, R48, 0x1c1f ;  /* 0x001c1f3025257589 */ /* 0x000fe800000e0000 */
[----:B------:R-:W-:Y:S04]  /*a240*/  SHFL.IDX PT, R43, R43, R48, 0x1c1f ;  /* 0x001c1f302b2b7589 */ /* 0x000fe800000e0000 */
[----:B------:R-:W-:Y:S04]  /*a250*/  SHFL.IDX PT, R59, R59, R48, 0x1c1f ;  /* 0x001c1f303b3b7589 */ /* 0x000fe800000e0000 */
[----:B------:R-:W2:Y:S01]  /*a260*/  SHFL.IDX PT, R96, R96, R5, 0x1c1f ;  /* 0x001c1f0560607589 */ /* 0x000ea200000e0000 */
[----:B0-----:R-:W-:-:S02]  /*a270*/  SEL R8, R35, R100, P0 ;  /* 0x0000006423087207 */ /* 0x001fc40000000000 */
[----:B------:R-:W-:Y:S01]  /*a280*/  SEL R10, R100, R35, P0 ;  /* 0x00000023640a7207 */ /* 0x000fe20000000000 */
[----:B------:R-:W-:Y:S04]  /*a290*/  SHFL.IDX PT, R90, R90, R5, 0x1c1f ;  /* 0x001c1f055a5a7589 */ /* 0x000fe800000e0000 */
[----:B------:R-:W0:Y:S01]  /*a2a0*/  SHFL.IDX PT, R68, R68, R5, 0x1c1f ;  /* 0x001c1f0544447589 */ /* 0x000e2200000e0000 */
[----:B-1----:R-:W-:Y:S02]  /*a2b0*/  SEL R9, R55, R76, P0 ;  /* 0x0000004c37097207 */ /* 0x002fe40000000000 */
[----:B------:R-:W-:Y:S01]  /*a2c0*/  SEL R11, R76, R55, P0 ;  /* 0x000000374c0b7207 */ /* 0x000fe20000000000 */
[----:B------:R-:W-:Y:S04]  /*a2d0*/  SHFL.IDX PT, R61, R61, R48, 0x1c1f ;  /* 0x001c1f303d3d7589 */ /* 0x000fe800000e0000 */
[----:B------:R-:W1:Y:S01]  /*a2e0*/  SHFL.IDX PT, R60, R60, R5, 0x1c1f ;  /* 0x001c1f053c3c7589 */ /* 0x000e6200000e0000 */
[----:B------:R-:W-:Y:S01]  /*a2f0*/  BAR.SYNC.DEFER_BLOCKING 0x1, 0x100 ;  /* 0x0044000000007b1d */ /* 0x000fe20000010000 */
[----:B--2---:R-:W-:-:S02]  /*a300*/  SEL R12, R37, R96, P0 ;  /* 0x00000060250c7207 */ /* 0x004fc40000000000 */
[----:B------:R-:W-:-:S03]  /*a310*/  SEL R14, R96, R37, P0 ;  /* 0x00000025600e7207 */ /* 0x000fc60000000000 */
[----:B------:R-:W-:Y:S04]  /*a320*/  SHFL.IDX PT, R41, R41, R48, 0x1c1f ;  /* 0x001c1f3029297589 */ /* 0x000fe800000e0000 */
[----:B------:R-:W2:Y:S01]  /*a330*/  SHFL.IDX PT, R36, R36, R5, 0x1c1f ;  /* 0x001c1f0524247589 */ /* 0x000ea200000e0000 */
[----:B0-----:R-:W-:Y:S02]  /*a340*/  SEL R13, R59, R68, P0 ;  /* 0x000000443b0d7207 */ /* 0x001fe40000000000 */
[----:B------:R-:W-:Y:S01]  /*a350*/  SEL R15, R68, R59, P0 ;  /* 0x0000003b440f7207 */ /* 0x000fe20000000000 */
[----:B------:R-:W-:Y:S04]  /*a360*/  SHFL.IDX PT, R45, R45, R48, 0x1c1f ;  /* 0x001c1f302d2d7589 */ /* 0x000fe800000e0000 */
[----:B------:R-:W-:Y:S01]  /*a370*/  SHFL.IDX PT, R33, R33, R48, 0x1c1f ;  /* 0x001c1f3021217589 */ /* 0x000fe200000e0000 */
[----:B-1----:R-:W-:-:S02]  /*a380*/  SEL R89, R61, R60, P0 ;  /* 0x0000003c3d597207 */ /* 0x002fc40000000000 */
[----:B------:R-:W-:Y:S01]  /*a390*/  SEL R91, R60, R61, P0 ;  /* 0x0000003d3c5b7207 */ /* 0x000fe20000000000 */
[----:B------:R-:W-:Y:S04]  /*a3a0*/  SHFL.IDX PT, R57, R57, R48, 0x1c1f ;  /* 0x001c1f3039397589 */ /* 0x000fe800000e0000 */
[----:B------:R0:W1:Y:S04]  /*a3b0*/  SHFL.IDX PT, R20, R88, R5, 0x1c1f ;  /* 0x001c1f0558147589 */ /* 0x00006800000e0000 */
[----:B------:R-:W3:Y:S04]  /*a3c0*/  SHFL.IDX PT, R46, R46, R5, 0x1c1f ;  /* 0x001c1f052e2e7589 */ /* 0x000ee800000e0000 */
[----:B------:R2:W-:Y:S01]  /*a3d0*/  SHFL.IDX PT, R38, R32, R5, 0x1c1f ;  /* 0x001c1f0520267589 */ /* 0x0005e200000e0000 */
[----:B0-----:R-:W-:-:S03]  /*a3e0*/  SEL R88, R43, R90, P0 ;  /* 0x0000005a2b587207 */ /* 0x001fc60000000000 */
[----:B------:R-:W-:Y:S01]  /*a3f0*/  SHFL.IDX PT, R49, R49, R48, 0x1c1f ;  /* 0x001c1f3031317589 */ /* 0x000fe200000e0000 */
[----:B------:R-:W-:-:S03]  /*a400*/  SEL R90, R90, R43, P0 ;  /* 0x0000002b5a5a7207 */ /* 0x000fc60000000000 */
[----:B------:R-:W-:Y:S01]  /*a410*/  SHFL.IDX PT, R53, R53, R48, 0x1c1f ;  /* 0x001c1f3035357589 */ /* 0x000fe200000e0000 */
[----:B--2---:R-:W-:-:S03]  /*a420*/  SEL R32, R41, R36, P0 ;  /* 0x0000002429207207 */ /* 0x004fc60000000000 */
[----:B------:R-:W-:Y:S04]  /*a430*/  SHFL.IDX PT, R47, R47, R48, 0x1c1f ;  /* 0x001c1f302f2f7589 */ /* 0x000fe800000e0000 */
[----:B------:R-:W-:Y:S01]  /*a440*/  SHFL.IDX PT, R39, R39, R48, 0x1c1f ;  /* 0x001c1f3027277589 */ /* 0x000fe200000e0000 */
[----:B-1----:R-:W-:Y:S02]  /*a450*/  SEL R24, R45, R20, P0 ;  /* 0x000000142d187207 */ /* 0x002fe40000000000 */
[----:B------:R-:W-:Y:S01]  /*a460*/  SEL R26, R20, R45, P0 ;  /* 0x0000002d141a7207 */ /* 0x000fe20000000000 */
[----:B------:R-:W-:Y:S01]  /*a470*/  SHFL.IDX PT, R21, R31, R48, 0x1c1f ;  /* 0x001c1f301f157589 */ /* 0x000fe200000e0000 */
[----:B---3--:R-:W-:Y:S02]  /*a480*/  SEL R25, R57, R46, P0 ;  /* 0x0000002e39197207 */ /* 0x008fe40000000000 */
[----:B------:R-:W-:Y:S01]  /*a490*/  SEL R27, R46, R57, P0 ;  /* 0x000000392e1b7207 */ /* 0x000fe20000000000 */
[----:B------:R-:W-:Y:S04]  /*a4a0*/  SHFL.IDX PT, R63, R63, R48, 0x1c1f ;  /* 0x001c1f303f3f7589 */ /* 0x000fe800000e0000 */
[----:B------:R-:W0:Y:S04]  /*a4b0*/  SHFL.IDX PT, R44, R44, R5, 0x1c1f ;  /* 0x001c1f052c2c7589 */ /* 0x000e2800000e0000 */
[----:B------:R-:W1:Y:S04]  /*a4c0*/  SHFL.IDX PT, R42, R42, R5, 0x1c1f ;  /* 0x001c1f052a2a7589 */ /* 0x000e6800000e0000 */
[----:B------:R-:W2:Y:S04]  /*a4d0*/  SHFL.IDX PT, R48, R30, R5, 0x1c1f ;  /* 0x001c1f051e307589 */ /* 0x000ea800000e0000 */
[----:B------:R-:W3:Y:S04]  /*a4e0*/  SHFL.IDX PT, R50, R50, R5, 0x1c1f ;  /* 0x001c1f0532327589 */ /* 0x000ee800000e0000 */
[----:B------:R4:W3:Y:S04]  /*a4f0*/  SHFL.IDX PT, R40, R34, R5, 0x1c1f ;  /* 0x001c1f0522287589 */ /* 0x0008e800000e0000 */
[----:B------:R-:W3:Y:S04]  /*a500*/  SHFL.IDX PT, R52, R52, R5, 0x1c1f ;  /* 0x001c1f0534347589 */ /* 0x000ee800000e0000 */
[----:B------:R3:W-:Y:S01]  /*a510*/  STSM.16.M88.4 [R66], R8 ;  /* 0x0000000842007844 */ /* 0x0007e20000000200 */
[----:B0-----:R-:W-:-:S02]  /*a520*/  SEL R28, R49, R44, P0 ;  /* 0x0000002c311c7207 */ /* 0x001fc40000000000 */
[----:B----4-:R-:W-:Y:S01]  /*a530*/  SEL R34, R36, R41, P0 ;  /* 0x0000002924227207 */ /* 0x010fe20000000000 */
[----:B------:R0:W-:Y:S01]  /*a540*/  STSM.16.M88.4 [R65], R12 ;  /* 0x0000000c41007844 */ /* 0x0001e20000000200 */
[----:B------:R-:W-:Y:S02]  /*a550*/  SEL R36, R33, R38, P0 ;  /* 0x0000002621247207 */ /* 0x000fe40000000000 */
[----:B------:R-:W-:Y:S01]  /*a560*/  SEL R30, R44, R49, P0 ;  /* 0x000000312c1e7207 */ /* 0x000fe20000000000 */
[----:B------:R4:W-:Y:S01]  /*a570*/  STSM.16.M88.4 [R29], R88 ;  /* 0x000000581d007844 */ /* 0x0009e20000000200 */
[----:B------:R-:W-:Y:S02]  /*a580*/  SEL R38, R38, R33, P0 ;  /* 0x0000002126267207 */ /* 0x000fe40000000000 */
[----:B-1----:R-:W-:Y:S01]  /*a590*/  SEL R31, R42, R47, P0 ;  /* 0x0000002f2a1f7207 */ /* 0x002fe20000000000 */
[----:B------:R-:W-:Y:S01]  /*a5a0*/  STSM.16.M88.4 [R64], R24 ;  /* 0x0000001840007844 */ /* 0x000fe20000000200 */
[----:B--2---:R-:W-:-:S02]  /*a5b0*/  SEL R33, R39, R48, P0 ;  /* 0x0000003027217207 */ /* 0x004fc40000000000 */
[----:B------:R-:W-:Y:S01]  /*a5c0*/  SEL R35, R48, R39, P0 ;  /* 0x0000002730237207 */ /* 0x000fe20000000000 */
[----:B---3--:R-:W-:Y:S01]  /*a5d0*/  IMAD.U32 R8, RZ, RZ, UR4 ;  /* 0x00000004ff087e24 */ /* 0x008fe2000f8e00ff */
[----:B------:R-:W-:Y:S01]  /*a5e0*/  SEL R37, R21, R50, P0 ;  /* 0x0000003215257207 */ /* 0x000fe20000000000 */
[----:B------:R-:W-:Y:S01]  /*a5f0*/  IMAD.U32 R9, RZ, RZ, UR6 ;  /* 0x00000006ff097e24 */ /* 0x000fe2000f8e00ff */
[----:B------:R-:W-:Y:S01]  /*a600*/  SEL R39, R50, R21, P0 ;  /* 0x0000001532277207 */ /* 0x000fe20000000000 */
[----:B------:R-:W-:Y:S01]  /*a610*/  ULDC.64 UR6, c[0x0][0xc08] ;  /* 0x0003020000067ab9 */ /* 0x000fe20000000a00 */
[----:B0-----:R-:W-:Y:S02]  /*a620*/  SEL R12, R53, R40, P0 ;  /* 0x00000028350c7207 */ /* 0x001fe40000000000 */
[----:B------:R-:W-:Y:S02]  /*a630*/  SEL R14, R40, R53, P0 ;  /* 0x00000035280e7207 */ /* 0x000fe40000000000 */
[----:B----4-:R-:W-:-:S02]  /*a640*/  SEL R29, R47, R42, P0 ;  /* 0x0000002a2f1d7207 */ /* 0x010fc40000000000 */
[----:B------:R-:W-:Y:S02]  /*a650*/  SEL R13, R63, R52, P0 ;  /* 0x000000343f0d7207 */ /* 0x000fe40000000000 */
[----:B------:R-:W-:Y:S01]  /*a660*/  SEL R15, R52, R63, P0 ;  /* 0x0000003f340f7207 */ /* 0x000fe20000000000 */
[----:B------:R-:W-:Y:S01]  /*a670*/  STSM.16.M88.4 [R62], R28 ;  /* 0x0000001c3e007844 */ /* 0x000fe20000000200 */
[----:B------:R-:W-:Y:S01]  /*a680*/  UMOV UR4, URZ ;  /* 0x0000003f00047c82 */ /* 0x000fe20008000000 */
[----:B------:R-:W0:Y:S02]  /*a690*/  LDC R50, c[0x0][0xbe8] ;  /* 0x0002fa00ff327b82 */ /* 0x000e240000000800 */
[----:B------:R-:W-:Y:S04]  /*a6a0*/  STSM.16.M88.4 [R58], R32 ;  /* 0x000000203a007844 */ /* 0x000fe80000000200 */
[----:B------:R-:W-:Y:S04]  /*a6b0*/  STSM.16.M88.4 [R56], R36 ;  /* 0x0000002438007844 */ /* 0x000fe80000000200 */
[----:B------:R1:W-:Y:S01]  /*a6c0*/  STSM.16.M88.4 [R54], R12 ;  /* 0x0000000c36007844 */ /* 0x0003e20000000200 */
[----:B------:R-:W-:Y:S06]  /*a6d0*/  BAR.SYNC.DEFER_BLOCKING 0x1, 0x100 ;  /* 0x0044000000007b1d */ /* 0x000fec0000010000 */
[----:B------:R-:W2:Y:S01]  /*a6e0*/  @P2 LDG.E R5, desc[UR48][R8.64] ;  /* 0x0000003008052981 */ /* 0x000ea2000c1e1900 */
[----:B------:R-:W-:Y:S01]  /*a6f0*/  UISETP.NE.U32.AND UP1, UPT, UR6, URZ, UPT ;  /* 0x0000003f0600728c */ /* 0x000fe2000bf25070 */
[----:B0-----:R-:W-:Y:S01]  /*a700*/  ISETP.NE.AND P1, PT, R50, 0x1, PT ;  /* 0x000000013200780c */ /* 0x001fe20003f25270 */
[----:B-1----:R-:W-:-:S02]  /*a710*/  IMAD.U32 R13, RZ, RZ, UR39 ;  /* 0x00000027ff0d7e24 */ /* 0x002fc4000f8e00ff */
[----:B------:R-:W-:-:S06]  /*a720*/  UISETP.NE.AND.EX UP1, UPT, UR7, URZ, UPT, UP1 ;  /* 0x0000003f0700728c */ /* 0x000fcc000bf25310 */
[----:B------:R-:W-:-:S04]  /*a730*/  PLOP3.LUT P0, PT, PT, PT, UP1, 0x80, 0x0 ;  /* 0x000000000000781c */ /* 0x000fc80003f0f018 */
[----:B------:R-:W0:Y:S01]  /*a740*/  @P1 LDC R10, c[0x0][0xbec] ;  /* 0x0002fb00ff0a1b82 */ /* 0x000e220000000800 */
[----:B------:R-:W-:-:S03]  /*a750*/  @UP1 UIADD3 UR6, UP2, UR8, UR6, URZ ;  /* 0x0000000608061290 */ /* 0x000fc6000ff5e03f */
[----:B------:R-:W-:Y:S01]  /*a760*/  ULDC UR8, c[0x0][0xa88] ;  /* 0x0002a20000087ab9 */ /* 0x000fe20000000800 */
[----:B------:R-:W-:Y:S02]  /*a770*/  @UP1 UIADD3.X UR7, UR9, UR7, URZ, UP2, !UPT ;  /* 0x0000000709071290 */ /* 0x000fe400097fe43f */
[----:B------:R-:W-:Y:S01]  /*a780*/  IMAD.U32 R14, RZ, RZ, UR6 ;  /* 0x00000006ff0e7e24 */ /* 0x000fe2000f8e00ff */
[----:B------:R-:W1:Y:S03]  /*a790*/  @P1 LDC R20, c[0x0][0xbf0] ;  /* 0x0002fc00ff141b82 */ /* 0x000e660000000800 */
[----:B------:R-:W-:Y:S01]  /*a7a0*/  IMAD.U32 R15, RZ, RZ, UR7 ;  /* 0x00000007ff0f7e24 */ /* 0x000fe2000f8e00ff */
[----:B--2---:R-:W-:Y:S01]  /*a7b0*/  @P2 R2UR UR4, R5 ;  /* 0x00000000050422ca */ /* 0x004fe200000e0000 */
[----:B------:R-:W-:-:S06]  /*a7c0*/  IMAD.U32 R5, RZ, RZ, UR8 ;  /* 0x00000008ff057e24 */ /* 0x000fcc000f8e00ff */
[----:B------:R2:W5:Y:S01]  /*a7d0*/  @P0 LDG.E R5, desc[UR48][R14.64] ;  /* 0x000000300e050981 */ /* 0x000562000c1e1900 */
[----:B01----:R-:W-:Y:S07]  /*a7e0*/  @P0 BRA `(.L_x_309) ;  /* 0x0000000000100947 */ /* 0x003fee0003800000 */
[----:B------:R-:W-:Y:S05]  /*a7f0*/  @!P2 BRA `(.L_x_309) ;  /* 0x00000000000ca947 */ /* 0x000fea0003800000 */
[----:B------:R-:W3:Y:S04]  /*a800*/  LDG.E R12, desc[UR48][R8.64] ;  /* 0x00000030080c7981 */ /* 0x000ee8000c1e1900 */
[----:B-----5:R-:W3:Y:S02]  /*a810*/  LDG.E R5, desc[UR48][R8.64+0x4] ;  /* 0x0000043008057981 */ /* 0x020ee4000c1e1900 */
[----:B---3--:R-:W-:-:S07]  /*a820*/  IMAD.IADD R5, R5, 0x1, -R12 ;  /* 0x0000000105057824 */ /* 0x008fce00078e0a0c */
.L_x_309:
[----:B------:R-:W-:Y:S01]  /*a830*/  USHF.R.S32.HI UR14, URZ, 0x1f, UR40 ;  /* 0x0000001f3f0e7899 */ /* 0x000fe20008011428 */
[----:B------:R-:W-:Y:S01]  /*a840*/  IMAD R13, R13, 0x80, R170 ;  /* 0x000000800d0d7824 */ /* 0x000fe200078e02aa */
[----:B------:R-:W-:Y:S01]  /*a850*/  ULDC.64 UR12, c[0x0][0xb90] ;  /* 0x0002e400000c7ab9 */ /* 0x000fe20000000a00 */
[----:B------:R-:W-:Y:S01]  /*a860*/  USHF.R.S32.HI UR9, URZ, 0x1f, UR4 ;  /* 0x0000001f3f097899 */ /* 0x000fe20008011404 */
[----:B-----5:R-:W-:Y:S01]  /*a870*/  IMAD R53, R5, R50, RZ ;  /* 0x0000003205357224 */ /* 0x020fe200078e02ff */
[----:B------:R-:W-:Y:S01]  /*a880*/  UIMAD UR10, UR14, UR12, URZ ;  /* 0x0000000c0e0a72a4 */ /* 0x000fe2000f8e023f */
[----:B------:R-:W-:Y:S01]  /*a890*/  @P1 IMAD.HI.U32 R9, R13, R10, RZ ;  /* 0x0000000a0d091227 */ /* 0x000fe200078e00ff */
[----:B------:R-:W-:Y:S01]  /*a8a0*/  UMOV UR8, UR4 ;  /* 0x0000000400087c82 */ /* 0x000fe20008000000 */
[----:B------:R-:W-:Y:S02]  /*a8b0*/  USEL UR37, UR37, URZ, !UP0 ;  /* 0x0000003f25257287 */ /* 0x000fe4000c000000 */
[----:B------:R-:W-:Y:S01]  /*a8c0*/  UIMAD.WIDE.U32 UR6, UR40, UR12, UR8 ;  /* 0x0000000c280672a5 */ /* 0x000fe2000f8e0008 */
[----:B------:R-:W-:Y:S01]  /*a8d0*/  IMAD.MOV.U32 R8, RZ, RZ, R13 ;  /* 0x000000ffff087224 */ /* 0x000fe200078e000d */
[----:B------:R-:W-:Y:S01]  /*a8e0*/  UIMAD UR10, UR40, UR13, UR10 ;  /* 0x0000000d280a72a4 */ /* 0x000fe2000f8e020a */
[----:B------:R-:W-:Y:S01]  /*a8f0*/  @P1 SHF.R.U32.HI R8, RZ, R20, R9 ;  /* 0x00000014ff081219 */ /* 0x000fe20000011609 */
[----:B------:R-:W-:Y:S01]  /*a900*/  USEL UR36, UR36, URZ, !UP0 ;  /* 0x0000003f24247287 */ /* 0x000fe2000c000000 */
[----:B------:R-:W-:Y:S01]  /*a910*/  IMAD R9, R18, 0x40, R2 ;  /* 0x0000004012097824 */ /* 0x000fe200078e0202 */
[----:B------:R-:W-:Y:S01]  /*a920*/  ULDC.64 UR12, c[0x0][0xb98] ;  /* 0x0002e600000c7ab9 */ /* 0x000fe20000000a00 */
[----:B------:R-:W-:Y:S01]  /*a930*/  UIADD3 UR7, UR7, UR10, URZ ;  /* 0x0000000a07077290 */ /* 0x000fe2000fffe03f */
[----:B------:R-:W-:Y:S01]  /*a940*/  IMAD.MOV R11, RZ, RZ, -R8 ;  /* 0x000000ffff0b7224 */ /* 0x000fe200078e0a08 */
[----:B------:R-:W-:Y:S01]  /*a950*/  UIMAD UR8, UR37, UR12, URZ ;  /* 0x0000000c250872a4 */ /* 0x000fe2000f8e023f */
[----:B------:R-:W-:Y:S01]  /*a960*/  IMAD.WIDE R6, R9, 0x2, R6 ;  /* 0x0000000209067825 */ /* 0x000fe200078e0206 */
[----:B------:R-:W-:Y:S01]  /*a970*/  UIMAD.WIDE.U32 UR6, UR36, UR12, UR6 ;  /* 0x0000000c240672a5 */ /* 0x000fe2000f8e0006 */
[----:B------:R-:W-:Y:S01]  /*a980*/  SHF.R.S32.HI R9, RZ, 0x1f, R8 ;  /* 0x0000001fff097819 */ /* 0x000fe20000011408 */
[----:B------:R-:W-:Y:S01]  /*a990*/  UIMAD UR8, UR36, UR13, UR8 ;  /* 0x0000000d240872a4 */ /* 0x000fe2000f8e0208 */
[----:B------:R-:W-:Y:S01]  /*a9a0*/  IMAD R11, R50, R11, R13 ;  /* 0x0000000b320b7224 */ /* 0x000fe200078e020d */
[----:B--2---:R-:W-:Y:S01]  /*a9b0*/  IADD3 R15, P3, R6, 0x2000, RZ ;  /* 0x00002000060f7810 */ /* 0x004fe20007f7e0ff */
[----:B------:R-:W-:Y:S01]  /*a9c0*/  ULDC.64 UR10, c[0x0][0xaa0] ;  /* 0x0002a800000a7ab9 */ /* 0x000fe20000000a00 */
[----:B------:R-:W-:-:S02]  /*a9d0*/  IADD3 R8, P2, R8, UR6, RZ ;  /* 0x0000000608087c10 */ /* 0x000fc4000ff5e0ff */
[----:B------:R-:W-:Y:S01]  /*a9e0*/  IMAD.U32 R10, RZ, RZ, UR8 ;  /* 0x00000008ff0a7e24 */ /* 0x000fe2000f8e00ff */
[----:B------:R-:W-:Y:S02]  /*a9f0*/  LOP3.LUT R12, R15, 0x380, RZ, 0xc0, !PT ;  /* 0x000003800f0c7812 */ /* 0x000fe400078ec0ff */
[----:B------:R-:W-:Y:S02]  /*aa00*/  IADD3 R25, P0, R6, 0x1000, RZ ;  /* 0x0000100006197810 */ /* 0x000fe40007f1e0ff */
[----:B------:R-:W-:Y:S01]  /*aa10*/  IADD3.X R9, R9, UR7, R10, P2, !PT ;  /* 0x0000000709097c10 */ /* 0x000fe200097fe40a */
[----:B------:R-:W-:Y:S01]  /*aa20*/  ULDC.64 UR6, c[0x0][0xb88] ;  /* 0x0002e20000067ab9 */ /* 0x000fe20000000a00 */
[----:B------:R-:W-:Y:S02]  /*aa30*/  SHF.R.S32.HI R10, RZ, 0x1f, R11 ;  /* 0x0000001fff0a7819 */ /* 0x000fe4000001140b */
[----:B------:R-:W-:Y:S01]  /*aa40*/  SHF.R.U64 R12, R12, 0x3, RZ ;  /* 0x000000030c0c7819 */ /* 0x000fe200000012ff */
[----:B------:R-:W-:Y:S01]  /*aa50*/  IMAD.WIDE.U32 R8, R11, UR6, R8 ;  /* 0x000000060b087c25 */ /* 0x000fe2000f8e0008 */
[----:B------:R-:W-:-:S02]  /*aa60*/  IADD3 R13, P2, R6, 0x3000, RZ ;  /* 0x00003000060d7810 */ /* 0x000fc40007f5e0ff */
[----:B------:R-:W-:Y:S01]  /*aa70*/  LOP3.LUT R12, R12, R15, RZ, 0x3c, !PT ;  /* 0x0000000f0c0c7212 */ /* 0x000fe200078e3cff */
[----:B------:R-:W-:Y:S01]  /*aa80*/  IMAD R14, R10, UR6, RZ ;  /* 0x000000060a0e7c24 */ /* 0x000fe2000f8e02ff */
[----:B------:R-:W-:Y:S02]  /*aa90*/  LOP3.LUT R24, R25, 0x380, RZ, 0xc0, !PT ;  /* 0x0000038019187812 */ /* 0x000fe400078ec0ff */
[----:B------:R-:W-:Y:S01]  /*aaa0*/  LOP3.LUT R10, R13, 0x380, RZ, 0xc0, !PT ;  /* 0x000003800d0a7812 */ /* 0x000fe200078ec0ff */
[----:B------:R-:W-:Y:S01]  /*aab0*/  IMAD R15, R11, UR7, R14 ;  /* 0x000000070b0f7c24 */ /* 0x000fe2000f8e020e */
[----:B------:R-:W-:Y:S01]  /*aac0*/  ULDC.64 UR6, c[0x0][0xb50] ;  /* 0x0002d40000067ab9 */ /* 0x000fe20000000a00 */
[----:B------:R-:W-:Y:S01]  /*aad0*/  SHF.R.U64 R24, R24, 0x3, RZ ;  /* 0x0000000318187819 */ /* 0x000fe200000012ff */
[----:B------:R-:W-:Y:S01]  /*aae0*/  IMAD.X R11, RZ, RZ, R7, P2 ;  /* 0x000000ffff0b7224 */ /* 0x000fe200010e0607 */
[----:B------:R-:W-:Y:S01]  /*aaf0*/  SHF.R.U64 R10, R10, 0x3, RZ ;  /* 0x000000030a0a7819 */ /* 0x000fe200000012ff */
[----:B------:R-:W-:Y:S01]  /*ab00*/  IMAD.IADD R9, R9, 0x1, R15 ;  /* 0x0000000109097824 */ /* 0x000fe200078e020f */
[----:B------:R-:W-:-:S02]  /*ab10*/  LEA R15, P4, R8, UR6, 0x2 ;  /* 0x00000006080f7c11 */ /* 0x000fc4000f8810ff */
[----:B------:R-:W-:Y:S01]  /*ab20*/  LOP3.LUT R24, R24, R25, RZ, 0x3c, !PT ;  /* 0x0000001918187212 */ /* 0x000fe200078e3cff */
[----:B------:R-:W-:Y:S01]  /*ab30*/  IMAD.X R25, RZ, RZ, R7, P0 ;  /* 0x000000ffff197224 */ /* 0x000fe200000e0607 */
[----:B------:R-:W-:Y:S01]  /*ab40*/  LEA.HI.X R26, R8, UR7, R9, 0x2, P4 ;  /* 0x00000007081a7c11 */ /* 0x000fe2000a0f1409 */
[----:B------:R-:W-:Y:S01]  /*ab50*/  IMAD.U32 R9, RZ, RZ, UR39 ;  /* 0x00000027ff097e24 */ /* 0x000fe2000f8e00ff */
[----:B------:R-:W-:Y:S01]  /*ab60*/  SHFL.IDX PT, R20, R15, RZ, 0x1c1f ;  /* 0x001c1fff0f147589 */ /* 0x000fe200000e0000 */
[----:B------:R-:W-:Y:S01]  /*ab70*/  LOP3.LUT R10, R10, R13, RZ, 0x3c, !PT ;  /* 0x0000000d0a0a7212 */ /* 0x000fe200078e3cff */
[----:B------:R-:W-:Y:S01]  /*ab80*/  IMAD.X R13, RZ, RZ, R7, P3 ;  /* 0x000000ffff0d7224 */ /* 0x000fe200018e0607 */
[----:B------:R-:W-:Y:S01]  /*ab90*/  LOP3.LUT P0, RZ, R19, 0x3, RZ, 0xc0, !PT ;  /* 0x0000000313ff7812 */ /* 0x000fe2000780c0ff */
[----:B------:R-:W0:Y:S01]  /*aba0*/  SHFL.IDX PT, R21, R26, RZ, 0x1c1f ;  /* 0x001c1fff1a157589 */ /* 0x000e2200000e0000 */
[----:B------:R-:W-:Y:S01]  /*abb0*/  IMAD R28, R9, 0x80, R168 ;  /* 0x00000080091c7824 */ /* 0x000fe200078e02a8 */
[----:B------:R-:W-:-:S02]  /*abc0*/  IADD3 R14, P3, R6, 0x7000, RZ ;  /* 0x00007000060e7810 */ /* 0x000fc40007f7e0ff */
[----:B------:R-:W-:Y:S01]  /*abd0*/  SHFL.IDX PT, R48, R15, 0x1, 0x1c1f ;  /* 0x003c1f000f307f89 */ /* 0x000fe200000e0000 */
[C---:B------:R-:W-:Y:S01]  /*abe0*/  VIADD R8, R28.reuse, 0x8 ;  /* 0x000000081c087836 */ /* 0x040fe20000000000 */
[-C--:B------:R-:W-:Y:S01]  /*abf0*/  ISETP.GE.OR P2, PT, R28, R53.reuse, P0 ;  /* 0x000000351c00720c */ /* 0x080fe20000746670 */
[----:B------:R-:W-:Y:S01]  /*ac00*/  IMAD.X R29, RZ, RZ, R7, P3 ;  /* 0x000000ffff1d7224 */ /* 0x000fe200018e0607 */
[----:B------:R-:W1:Y:S01]  /*ac10*/  SHFL.IDX PT, R49, R26, 0x1, 0x1c1f ;  /* 0x003c1f001a317f89 */ /* 0x000e6200000e0000 */
[----:B------:R-:W-:Y:S02]  /*ac20*/  LOP3.LUT R5, R14, 0x380, RZ, 0xc0, !PT ;  /* 0x000003800e057812 */ /* 0x000fe400078ec0ff */
[----:B------:R-:W-:Y:S02]  /*ac30*/  ISETP.GE.OR P0, PT, R8, R53, P0 ;  /* 0x000000350800720c */ /* 0x000fe40000706670 */
[C---:B------:R-:W-:Y:S02]  /*ac40*/  IADD3 R45, P6, R6.reuse, 0x4000, RZ ;  /* 0x00004000062d7810 */ /* 0x040fe40007fde0ff */
[----:B------:R-:W-:-:S02]  /*ac50*/  IADD3 R41, P5, R6, 0x5000, RZ ;  /* 0x0000500006297810 */ /* 0x000fc40007fbe0ff */
[C---:B------:R-:W-:Y:S02]  /*ac60*/  IADD3 R37, P4, R6.reuse, 0x6000, RZ ;  /* 0x0000600006257810 */ /* 0x040fe40007f9e0ff */
[----:B------:R-:W-:Y:S02]  /*ac70*/  LOP3.LUT R9, R6, 0x380, RZ, 0xc0, !PT ;  /* 0x0000038006097812 */ /* 0x000fe400078ec0ff */
[----:B------:R-:W-:Y:S02]  /*ac80*/  SHF.R.U64 R5, R5, 0x3, RZ ;  /* 0x0000000305057819 */ /* 0x000fe400000012ff */
[----:B------:R-:W-:Y:S01]  /*ac90*/  LOP3.LUT R44, R45, 0x380, RZ, 0xc0, !PT ;  /* 0x000003802d2c7812 */ /* 0x000fe200078ec0ff */
[----:B0-----:R-:W-:Y:S01]  /*aca0*/  @!P2 ST.E desc[UR48][R20.64], R3 ;  /* 0x000000031400a985 */ /* 0x001fe2000c101930 */
[----:B------:R-:W-:Y:S02]  /*acb0*/  LOP3.LUT R40, R41, 0x380, RZ, 0xc0, !PT ;  /* 0x0000038029287812 */ /* 0x000fe400078ec0ff */
[----:B------:R-:W-:-:S02]  /*acc0*/  LOP3.LUT R36, R37, 0x380, RZ, 0xc0, !PT ;  /* 0x0000038025247812 */ /* 0x000fc400078ec0ff */
[----:B------:R-:W-:Y:S02]  /*acd0*/  SHF.R.U64 R9, R9, 0x3, RZ ;  /* 0x0000000309097819 */ /* 0x000fe400000012ff */
[----:B------:R-:W-:Y:S01]  /*ace0*/  SHF.R.U64 R44, R44, 0x3, RZ ;  /* 0x000000032c2c7819 */ /* 0x000fe200000012ff */
[----:B-1----:R0:W-:Y:S01]  /*acf0*/  @!P0 ST.E desc[UR48][R48.64], R0 ;  /* 0x0000000030008985 */ /* 0x0021e2000c101930 */
[----:B------:R-:W-:Y:S02]  /*ad00*/  SHF.R.U64 R40, R40, 0x3, RZ ;  /* 0x0000000328287819 */ /* 0x000fe400000012ff */
[----:B------:R-:W-:Y:S02]  /*ad10*/  SHF.R.U64 R36, R36, 0x3, RZ ;  /* 0x0000000324247819 */ /* 0x000fe400000012ff */
[----:B------:R-:W-:Y:S01]  /*ad20*/  LOP3.LUT R28, R5, R14, RZ, 0x3c, !PT ;  /* 0x0000000e051c7212 */ /* 0x000fe200078e3cff */
[----:B------:R-:W-:Y:S01]  /*ad30*/  UIMAD UR8, UR9, UR10, URZ ;  /* 0x0000000a090872a4 */ /* 0x000fe2000f8e023f */
[----:B------:R-:W-:Y:S01]  /*ad40*/  LOP3.LUT R6, R9, R6, RZ, 0x3c, !PT ;  /* 0x0000000609067212 */ /* 0x000fe200078e3cff */
[----:B------:R-:W1:Y:S01]  /*ad50*/  @P1 LDC R5, c[0x0][0xbec] ;  /* 0x0002fb00ff051b82 */ /* 0x000e620000000800 */
[----:B------:R-:W-:Y:S01]  /*ad60*/  LOP3.LUT R44, R44, R45, RZ, 0x3c, !PT ;  /* 0x0000002d2c2c7212 */ /* 0x000fe200078e3cff */
[--C-:B------:R-:W-:Y:S01]  /*ad70*/  IMAD.X R45, RZ, RZ, R7.reuse, P6 ;  /* 0x000000ffff2d7224 */ /* 0x100fe200030e0607 */
[----:B------:R-:W-:Y:S01]  /*ad80*/  LOP3.LUT R40, R40, R41, RZ, 0x3c, !PT ;  /* 0x0000002928287212 */ /* 0x000fe200078e3cff */
[--C-:B------:R-:W-:Y:S01]  /*ad90*/  IMAD.X R41, RZ, RZ, R7.reuse, P5 ;  /* 0x000000ffff297224 */ /* 0x100fe200028e0607 */
[----:B------:R-:W-:Y:S01]  /*ada0*/  LOP3.LUT R36, R36, R37, RZ, 0x3c, !PT ;  /* 0x0000002524247212 */ /* 0x000fe200078e3cff */
[----:B------:R-:W-:Y:S01]  /*adb0*/  IMAD.X R37, RZ, RZ, R7, P4 ;  /* 0x000000ffff257224 */ /* 0x000fe200020e0607 */
[----:B------:R2:W5:Y:S01]  /*adc0*/  LD.E.128 R32, desc[UR48][R6.64] ;  /* 0x0000003006207980 */ /* 0x000562000c101d00 */
[----:B------:R-:W-:-:S02]  /*add0*/  UIMAD.WIDE.U32 UR6, UR4, UR10, URZ ;  /* 0x0000000a040672a5 */ /* 0x000fc4000f8e003f */
[----:B------:R-:W-:Y:S01]  /*ade0*/  UIMAD UR8, UR4, UR11, UR8 ;  /* 0x0000000b040872a4 */ /* 0x000fe2000f8e0208 */
[----:B0-----:R-:W-:Y:S01]  /*adf0*/  IMAD R0, R17, 0x20, R18 ;  /* 0x0000002011007824 */ /* 0x001fe200078e0212 */
[----:B------:R-:W5:Y:S01]  /*ae00*/  LD.E.128 R24, desc[UR48][R24.64] ;  /* 0x0000003018187980 */ /* 0x000f62000c101d00 */
[----:B------:R-:W-:Y:S01]  /*ae10*/  ULDC.64 UR10, c[0x0][0xae8] ;  /* 0x0002ba00000a7ab9 */ /* 0x000fe20000000a00 */
[----:B------:R-:W-:Y:S02]  /*ae20*/  IMAD.U32 R3, RZ, RZ, UR39 ;  /* 0x00000027ff037e24 */ /* 0x000fe4000f8e00ff */
[----:B------:R-:W5:Y:S01]  /*ae30*/  LD.E.128 R12, desc[UR48][R12.64] ;  /* 0x000000300c0c7980 */ /* 0x000f62000c101d00 */
[----:B--2---:R-:W0:Y:S01]  /*ae40*/  @P1 LDC R7, c[0x0][0xbf0] ;  /* 0x0002fc00ff071b82 */ /* 0x004e220000000800 */
[----:B------:R-:W-:Y:S02]  /*ae50*/  UIADD3 UR7, UR7, UR8, URZ ;  /* 0x0000000807077290 */ /* 0x000fe4000fffe03f */
[----:B------:R-:W-:Y:S01]  /*ae60*/  UIMAD UR4, UR14, UR10, URZ ;  /* 0x0000000a0e0472a4 */ /* 0x000fe2000f8e023f */
[----:B------:R-:W-:Y:S01]  /*ae70*/  IMAD R20, R3, 0x80, R0 ;  /* 0x0000008003147824 */ /* 0x000fe200078e0200 */
[----:B------:R-:W-:Y:S01]  /*ae80*/  UIMAD.WIDE.U32 UR6, UR40, UR10, UR6 ;  /* 0x0000000a280672a5 */ /* 0x000fe2000f8e0006 */
[----:B------:R-:W5:Y:S01]  /*ae90*/  LD.E.128 R8, desc[UR48][R10.64] ;  /* 0x000000300a087980 */ /* 0x000f62000c101d00 */
[----:B------:R-:W-:Y:S01]  /*aea0*/  UIMAD UR4, UR40, UR11, UR4 ;  /* 0x0000000b280472a4 */ /* 0x000fe2000f8e0204 */
[----:B-1----:R-:W-:Y:S01]  /*aeb0*/  @P1 IMAD.HI.U32 R0, R20, R5, RZ ;  /* 0x0000000514001227 */ /* 0x002fe200078e00ff */
[----:B------:R-:W-:Y:S01]  /*aec0*/  ULDC.64 UR8, c[0x0][0xaf0] ;  /* 0x0002bc0000087ab9 */ /* 0x000fe20000000a00 */
[----:B------:R-:W5:Y:S01]  /*aed0*/  LD.E.128 R44, desc[UR48][R44.64] ;  /* 0x000000302c2c7980 */ /* 0x000f62000c101d00 */
[----:B------:R-:W-:-:S02]  /*aee0*/  UIADD3 UR7, UR7, UR4, URZ ;  /* 0x0000000407077290 */ /* 0x000fc4000fffe03f */
[----:B------:R-:W-:Y:S01]  /*aef0*/  UIMAD UR4, UR37, UR8, URZ ;  /* 0x00000008250472a4 */ /* 0x000fe2000f8e023f */
[----:B------:R-:W-:Y:S01]  /*af00*/  IMAD.MOV.U32 R3, RZ, RZ, R20 ;  /* 0x000000ffff037224 */ /* 0x000fe200078e0014 */
[----:B------:R-:W-:Y:S01]  /*af10*/  UIMAD.WIDE.U32 UR6, UR36, UR8, UR6 ;  /* 0x00000008240672a5 */ /* 0x000fe2000f8e0006 */
[----:B------:R-:W5:Y:S01]  /*af20*/  LD.E.128 R40, desc[UR48][R40.64] ;  /* 0x0000003028287980 */ /* 0x000f62000c101d00 */
[----:B------:R-:W-:-:S03]  /*af30*/  UIMAD UR4, UR36, UR9, UR4 ;  /* 0x00000009240472a4 */ /* 0x000fc6000f8e0204 */
[----:B------:R-:W5:Y:S01]  /*af40*/  LD.E.128 R36, desc[UR48][R36.64] ;  /* 0x0000003024247980 */ /* 0x000f62000c101d00 */
[----:B0-----:R-:W-:Y:S01]  /*af50*/  @P1 SHF.R.U32.HI R3, RZ, R7, R0 ;  /* 0x00000007ff031219 */ /* 0x001fe20000011600 */
[----:B------:R-:W-:Y:S01]  /*af60*/  UIADD3 UR4, UR7, UR4, URZ ;  /* 0x0000000407047290 */ /* 0x000fe2000fffe03f */
[----:B------:R-:W-:Y:S01]  /*af70*/  IMAD.U32 R6, RZ, RZ, UR6 ;  /* 0x00000006ff067e24 */ /* 0x000fe2000f8e00ff */
[----:B------:R-:W5:Y:S01]  /*af80*/  LD.E.128 R28, desc[UR48][R28.64] ;  /* 0x000000301c1c7980 */ /* 0x000f62000c101d00 */
[--C-:B------:R-:W-:Y:S01]  /*af90*/  SHF.R.S32.HI R0, RZ, 0x1f, R3.reuse ;  /* 0x0000001fff007819 */ /* 0x100fe20000011403 */
[----:B------:R-:W-:Y:S01]  /*afa0*/  IMAD.MOV R5, RZ, RZ, -R3 ;  /* 0x000000ffff057224 */ /* 0x000fe200078e0a03 */
[----:B------:R-:W-:Y:S01]  /*afb0*/  BSSY B1, `(.L_x_310) ;  /* 0x000002e000017945 */ /* 0x000fe20003800000 */
[----:B------:R-:W-:Y:S01]  /*afc0*/  IMAD.U32 R7, RZ, RZ, UR7 ;  /* 0x00000007ff077e24 */ /* 0x000fe2000f8e00ff */
[----:B------:R-:W-:Y:S01]  /*afd0*/  ULDC.64 UR6, c[0x0][0xae0] ;  /* 0x0002b80000067ab9 */ /* 0x000fe20000000a00 */
[----:B------:R-:W-:Y:S01]  /*afe0*/  IMAD R5, R50, R5, R20 ;  /* 0x0000000532057224 */ /* 0x000fe200078e0214 */
[----:B------:R-:W-:Y:S01]  /*aff0*/  @!PT LDS RZ, [RZ] ;  /* 0x00000000fffff984 */ /* 0x000fe20000000800 */
[----:B------:R-:W-:Y:S01]  /*b000*/  @!PT LDS RZ, [RZ] ;  /* 0x00000000fffff984 */ /* 0x000fe20000000800 */
[----:B------:R-:W-:Y:S01]  /*b010*/  @!PT LDS RZ, [RZ] ;  /* 0x00000000fffff984 */ /* 0x000fe20000000800 */
[----:B------:R-:W-:Y:S01]  /*b020*/  @!PT LDS RZ, [RZ] ;  /* 0x00000000fffff984 */ /* 0x000fe20000000800 */
[----:B------:R0:W-:Y:S06]  /*b030*/  MEMBAR.ALL.CTA ;  /* 0x0000000000007992 */ /* 0x0001ec0000008000 */
[----:B0-----:R-:W0:Y:S01]  /*b040*/  FENCE.VIEW.ASYNC.S ;  /* 0x00000000000073c6 */ /* 0x001e220000000000 */
[----:B------:R-:W-:-:S02]  /*b050*/  IMAD R0, R0, UR6, RZ ;  /* 0x0000000600007c24 */ /* 0x000fc4000f8e02ff */
[----:B------:R-:W-:Y:S02]  /*b060*/  IMAD.U32 R7, RZ, RZ, UR4 ;  /* 0x00000004ff077e24 */ /* 0x000fe4000f8e00ff */
[C---:B------:R-:W-:Y:S01]  /*b070*/  IMAD R21, R3.reuse, UR7, R0 ;  /* 0x0000000703157c24 */ /* 0x040fe2000f8e0200 */
[----:B------:R-:W-:Y:S01]  /*b080*/  SHF.R.S32.HI R0, RZ, 0x1f, R5 ;  /* 0x0000001fff007819 */ /* 0x000fe20000011405 */
[----:B------:R-:W-:Y:S01]  /*b090*/  IMAD.WIDE.U32 R6, R3, UR6, R6 ;  /* 0x0000000603067c25 */ /* 0x000fe2000f8e0006 */
[----:B------:R-:W-:-:S03]  /*b0a0*/  ULDC.64 UR6, c[0x0][0xad8] ;  /* 0x0002b60000067ab9 */ /* 0x000fc60000000a00 */
[----:B------:R-:W-:Y:S02]  /*b0b0*/  IMAD.U32 R49, RZ, RZ, UR39 ;  /* 0x00000027ff317e24 */ /* 0x000fe4000f8e00ff */
[----:B------:R-:W-:Y:S02]  /*b0c0*/  IMAD.IADD R7, R7, 0x1, R21 ;  /* 0x0000000107077824 */ /* 0x000fe400078e0215 */
[----:B------:R-:W-:Y:S02]  /*b0d0*/  IMAD R20, R0, UR6, RZ ;  /* 0x0000000600147c24 */ /* 0x000fe4000f8e02ff */
[----:B------:R-:W-:Y:S02]  /*b0e0*/  IMAD R48, R49, 0x80, R18 ;  /* 0x0000008031307824 */ /* 0x000fe400078e0212 */
[C---:B------:R-:W-:Y:S02]  /*b0f0*/  IMAD R3, R5.reuse, UR7, R20 ;  /* 0x0000000705037c24 */ /* 0x040fe4000f8e0214 */
[----:B------:R-:W-:Y:S01]  /*b100*/  IMAD.WIDE.U32 R6, R5, UR6, R6 ;  /* 0x0000000605067c25 */ /* 0x000fe2000f8e0006 */
[----:B------:R-:W-:Y:S01]  /*b110*/  ISETP.GE.AND P2, PT, R48, R53, PT ;  /* 0x000000353000720c */ /* 0x000fe20003f46270 */
[----:B------:R-:W-:-:S02]  /*b120*/  ULDC.64 UR6, c[0x0][0xa80] ;  /* 0x0002a00000067ab9 */ /* 0x000fc40000000a00 */
[----:B------:R-:W-:Y:S01]  /*b130*/  IMAD.IADD R3, R7, 0x1, R3 ;  /* 0x0000000107037824 */ /* 0x000fe200078e0203 */
[----:B------:R-:W-:Y:S01]  /*b140*/  LEA R20, P3, R6, UR6, 0x1 ;  /* 0x0000000606147c11 */ /* 0x000fe2000f8608ff */
[----:B------:R-:W-:Y:S02]  /*b150*/  VIADD R4, R4, 0x29820 ;  /* 0x0002982004047836 */ /* 0x000fe40000000000 */
[----:B------:R-:W-:Y:S01]  /*b160*/  VIADD R0, R48, 0x20 ;  /* 0x0000002030007836 */ /* 0x000fe20000000000 */
[----:B------:R-:W-:Y:S01]  /*b170*/  LEA.HI.X R3, R6, UR7, R3, 0x1, P3 ;  /* 0x0000000706037c11 */ /* 0x000fe200098f0c03 */
[----:B0-----:R0:W1:Y:S01]  /*b180*/  SHFL.IDX PT, R5, R20, RZ, 0x181f ;  /* 0x00181fff14057589 */ /* 0x00106200000e0000 */
[----:B------:R-:W-:Y:S02]  /*b190*/  PRMT R4, RZ, 0x654, R4 ;  /* 0x00000654ff047816 */ /* 0x000fe40000000004 */
[-C--:B------:R-:W-:Y:S01]  /*b1a0*/  ISETP.GE.AND P0, PT, R0, R53.reuse, PT ;  /* 0x000000350000720c */ /* 0x080fe20003f06270 */
[----:B------:R-:W-:Y:S01]  /*b1b0*/  VIADD R0, R48, 0x40 ;  /* 0x0000004030007836 */ /* 0x000fe20000000000 */
[----:B------:R0:W-:Y:S01]  /*b1c0*/  SYNCS.ARRIVE.TRANS64.RED.A1T0 RZ, [R4+URZ], RZ ;  /* 0x000000ff04ff79a7 */ /* 0x0001e2000810043f */
[----:B------:R0:W2:Y:S03]  /*b1d0*/  SHFL.IDX PT, R7, R3, RZ, 0x181f ;  /* 0x00181fff03077589 */ /* 0x0000a600000e0000 */
[----:B------:R-:W-:Y:S01]  /*b1e0*/  ISETP.GE.AND P1, PT, R0, R53, PT ;  /* 0x000000350000720c */ /* 0x000fe20003f26270 */
[----:B------:R-:W-:-:S12]  /*b1f0*/  @P2 BRA `(.L_x_311) ;  /* 0x0000000000242947 */ /* 0x000fd80003800000 */
[----:B------:R-:W-:Y:S02]  /*b200*/  ULDC UR4, c[0x0][0xac8] ;  /* 0x0002b20000047ab9 */ /* 0x000fe40000000800 */
[----:B------:R-:W-:Y:S02]  /*b210*/  ISETP.GE.AND P2, PT, R2, UR4, PT ;  /* 0x0000000402007c0c */ /* 0x000fe4000bf46270 */
[----:B------:R-:W-:-:S11]  /*b220*/  ISETP.GE.AND P3, PT, R16, UR4, PT ;  /* 0x0000000410007c0c */ /* 0x000fd6000bf66270 */
[-C--:B01----:R-:W-:Y:S02]  /*b230*/  @!P2 LEA R4, P4, R2, R5.reuse, 0x1 ;  /* 0x000000050204a211 */ /* 0x083fe400078808ff */
[----:B------:R-:W-:Y:S02]  /*b240*/  @!P3 LEA R6, P5, R16, R5, 0x1 ;  /* 0x000000051006b211 */ /* 0x000fe400078a08ff */
[-C--:B--2---:R-:W-:Y:S02]  /*b250*/  @!P2 LEA.HI.X R5, R2, R7.reuse, R193, 0x1, P4 ;  /* 0x000000070205a211 */ /* 0x084fe400020f0cc1 */
[----:B------:R-:W-:-:S03]  /*b260*/  @!P3 LEA.HI.X R7, R16, R7, R192, 0x1, P5 ;  /* 0x000000071007b211 */ /* 0x000fc600028f0cc0 */
[----:B-----5:R3:W-:Y:S04]  /*b270*/  @!P2 ST.E.128 desc[UR48][R4.64], R32 ;  /* 0x000000200400a985 */ /* 0x0207e8000c101d30 */
[----:B------:R3:W-:Y:S02]  /*b280*/  @!P3 ST.E.128 desc[UR48][R6.64], R44 ;  /* 0x0000002c0600b985 */ /* 0x0007e4000c101d30 */
.L_x_311:
[----:B------:R-:W-:Y:S05]  /*b290*/  BSYNC B1 ;  /* 0x0000000000017941 */ /* 0x000fea0003800000 */
.L_x_310:
[----:B--23--:R2:W3:Y:S01]  /*b2a0*/  SHFL.IDX PT, R7, R3, 0x1, 0x181f ;  /* 0x00381f0003077f89 */ /* 0x00c4e200000e0000 */
[----:B------:R-:W-:Y:S03]  /*b2b0*/  BSSY B1, `(.L_x_312) ;  /* 0x000000c000017945 */ /* 0x000fe60003800000 */
[----:B-1----:R2:W1:Y:S01]  /*b2c0*/  SHFL.IDX PT, R5, R20, 0x1, 0x181f ;  /* 0x00381f0014057f89 */ /* 0x00246200000e0000 */
[----:B------:R-:W-:Y:S05]  /*b2d0*/  @P0 BRA `(.L_x_313) ;  /* 0x0000000000240947 */ /* 0x000fea0003800000 */
[----:B------:R-:W-:Y:S02]  /*b2e0*/  ULDC UR4, c[0x0][0xac8] ;  /* 0x0002b20000047ab9 */ /* 0x000fe40000000800 */
[----:B------:R-:W-:Y:S02]  /*b2f0*/  ISETP.GE.AND P3, PT, R2, UR4, PT ;  /* 0x0000000402007c0c */ /* 0x000fe4000bf66270 */
[----:B------:R-:W-:-:S11]  /*b300*/  ISETP.GE.AND P4, PT, R16, UR4, PT ;  /* 0x0000000410007c0c */ /* 0x000fd6000bf86270 */
[-C--:B01----:R-:W-:Y:S02]  /*b310*/  @!P3 LEA R4, P0, R2, R5.reuse, 0x1 ;  /* 0x000000050204b211 */ /* 0x083fe400078008ff */
[----:B------:R-:W-:Y:S02]  /*b320*/  @!P4 LEA R6, P2, R16, R5, 0x1 ;  /* 0x000000051006c211 */ /* 0x000fe400078408ff */
[-C--:B---3--:R-:W-:Y:S02]  /*b330*/  @!P3 LEA.HI.X R5, R2, R7.reuse, R193, 0x1, P0 ;  /* 0x000000070205b211 */ /* 0x088fe400000f0cc1 */
[----:B------:R-:W-:-:S03]  /*b340*/  @!P4 LEA.HI.X R7, R16, R7, R192, 0x1, P2 ;  /* 0x000000071007c211 */ /* 0x000fc600010f0cc0 */
[----:B-----5:R4:W-:Y:S04]  /*b350*/  @!P3 ST.E.128 desc[UR48][R4.64], R24 ;  /* 0x000000180400b985 */ /* 0x0209e8000c101d30 */
[----:B------:R4:W-:Y:S02]  /*b360*/  @!P4 ST.E.128 desc[UR48][R6.64], R40 ;  /* 0x000000280600c985 */ /* 0x0009e4000c101d30 */
.L_x_313:
[----:B------:R-:W-:Y:S05]  /*b370*/  BSYNC B1 ;  /* 0x0000000000017941 */ /* 0x000fea0003800000 */
.L_x_312:
[----:B---34-:R3:W4:Y:S01]  /*b380*/  SHFL.IDX PT, R7, R3, 0x2, 0x181f ;  /* 0x00581f0003077f89 */ /* 0x01872200000e0000 */
        /* <DEDUP_REMOVED lines=8> */
[-C--:B----4-:R-:W-:Y:S02]  /*b410*/  @!P2 LEA.HI.X R5, R2, R7.reuse, R193, 0x1, P0 ;  /* 0x000000070205a211 */ /* 0x090fe400000f0cc1 */
[----:B------:R-:W-:-:S03]  /*b420*/  @!P3 LEA.HI.X R7, R16, R7, R192, 0x1, P1 ;  /* 0x000000071007b211 */ /* 0x000fc600008f0cc0 */
[----:B-----5:R0:W-:Y:S04]  /*b430*/  @!P2 ST.E.128 desc[UR48][R4.64], R12 ;  /* 0x0000000c0400a985 */ /* 0x0201e8000c101d30 */
[----:B------:R0:W-:Y:S02]  /*b440*/  @!P3 ST.E.128 desc[UR48][R6.64], R36 ;  /* 0x000000240600b985 */ /* 0x0001e4000c101d30 */
.L_x_315:
[----:B------:R-:W-:Y:S05]  /*b450*/  BSYNC B1 ;  /* 0x0000000000017941 */ /* 0x000fea0003800000 */
.L_x_314:
[----:B------:R-:W-:Y:S01]  /*b460*/  VIADD R0, R48, 0x60 ;  /* 0x0000006030007836 */ /* 0x000fe20000000000 */
[----:B0-23--:R-:W3:Y:S04]  /*b470*/  SHFL.IDX PT, R3, R3, 0x3, 0x181f ;  /* 0x00781f0003037f89 */ /* 0x00dee800000e0000 */
[----:B------:R-:W-:Y:S01]  /*b480*/  ISETP.GE.AND P0, PT, R0, R53, PT ;  /* 0x000000350000720c */ /* 0x000fe20003f06270 */
[----:B----4-:R4:W0:-:S12]  /*b490*/  SHFL.IDX PT, R7, R20, 0x3, 0x181f ;  /* 0x00781f0014077f89 */ /* 0x01081800000e0000 */
[----:B----4-:R-:W-:Y:S05]  /*b4a0*/  @P0 BRA `(.L_x_316) ;  /* 0x0000000c00140947 */ /* 0x010fea0003800000 */
[----:B------:R-:W-:Y:S02]  /*b4b0*/  ULDC UR4, c[0x0][0xac8] ;  /* 0x0002b20000047ab9 */ /* 0x000fe40000000800 */
[----:B------:R-:W-:-:S13]  /*b4c0*/  ISETP.GE.AND P1, PT, R2, UR4, PT ;  /* 0x0000000402007c0c */ /* 0x000fda000bf26270 */
[----:B0-----:R-:W-:-:S04]  /*b4d0*/  @!P1 LEA R4, P0, R2, R7, 0x1 ;  /* 0x0000000702049211 */ /* 0x001fc800078008ff */
[----:B-1-3--:R-:W-:Y:S02]  /*b4e0*/  @!P1 LEA.HI.X R5, R2, R3, R193, 0x1, P0 ;  /* 0x0000000302059211 */ /* 0x00afe400000f0cc1 */
[----:B------:R-:W-:-:S03]  /*b4f0*/  ISETP.GE.AND P0, PT, R16, UR4, PT ;  /* 0x0000000410007c0c */ /* 0x000fc6000bf06270 */
[----:B-----5:R4:W-:Y:S10]  /*b500*/  @!P1 ST.E.128 desc[UR48][R4.64], R8 ;  /* 0x0000000804009985 */ /* 0x0209f4000c101d30 */
[----:B------:R-:W-:Y:S05]  /*b510*/  @P0 BRA `(.L_x_316) ;  /* 0x0000000800f80947 */ /* 0x000fea0003800000 */
[----:B----4-:R-:W-:-:S04]  /*b520*/  LEA R4, P0, R16, R7, 0x1 ;  /* 0x0000000710047211 */ /* 0x010fc800078008ff */
[----:B------:R-:W-:-:S05]  /*b530*/  LEA.HI.X R5, R16, R3, R192, 0x1, P0 ;  /* 0x0000000310057211 */ /* 0x000fca00000f0cc0 */
[----:B------:R0:W-:Y:S01]  /*b540*/  ST.E.128 desc[UR48][R4.64], R28 ;  /* 0x0000001c04007985 */ /* 0x0001e2000c101d30 */
[----:B------:R-:W-:Y:S05]  /*b550*/  BRA `(.L_x_316) ;  /* 0x0000000800e87947 */ /* 0x000fea0003800000 */
.L_x_308:
[----:B------:R-:W-:Y:S01]  /*b560*/  ULDC.64 UR6, c[0x0][0xc00] ;  /* 0x0003000000067ab9 */ /* 0x000fe20000000a00 */
[----:B------:R-:W-:Y:S01]  /*b570*/  ULDC UR4, c[0x0][0xa88] ;  /* 0x0002a20000047ab9 */ /* 0x000fe20000000800 */
[----:B------:R-:W-:Y:S01]  /*b580*/  UISETP.NE.U32.AND UP0, UPT, UR6, URZ, UPT ;  /* 0x0000003f0600728c */ /* 0x000fe2000bf05070 */
[----:B------:R-:W0:Y:S03]  /*b590*/  LDC R11, c[0x0][0xbe8] ;  /* 0x0002fa00ff0b7b82 */ /* 0x000e260000000800 */
[----:B------:R-:W-:-:S03]  /*b5a0*/  UISETP.NE.AND.EX UP0, UPT, UR7, URZ, UPT, UP0 ;  /* 0x0000003f0700728c */ /* 0x000fc6000bf05300 */
[----:B------:R-:W-:Y:S02]  /*b5b0*/  ULDC.64 UR6, c[0x0][0xc00] ;  /* 0x0003000000067ab9 */ /* 0x000fe40000000a00 */
[----:B------:R-:W-:Y:S01]  /*b5c0*/  UIMAD.WIDE UR6, UR36, 0x4, UR6 ;  /* 0x00000004240678a5 */ /* 0x000fe2000f8e0206 */
[----:B------:R-:W-:-:S05]  /*b5d0*/  PLOP3.LUT P2, PT, PT, PT, UP0, 0x80, 0x0 ;  /* 0x000000000000781c */ /* 0x000fca0003f4f008 */
[----:B------:R-:W-:Y:S02]  /*b5e0*/  IMAD.U32 R4, RZ, RZ, UR6 ;  /* 0x00000006ff047e24 */ /* 0x000fe4000f8e00ff */
[----:B------:R-:W-:Y:S01]  /*b5f0*/  IMAD.U32 R5, RZ, RZ, UR7 ;  /* 0x00000007ff057e24 */ /* 0x000fe2000f8e00ff */
[----:B------:R-:W-:Y:S02]  /*b600*/  ULDC.64 UR6, c[0x0][0xc08] ;  /* 0x0003020000067ab9 */ /* 0x000fe40000000a00 */
[----:B------:R-:W-:-:S03]  /*b610*/  UISETP.NE.U32.AND UP1, UPT, UR6, URZ, UPT ;  /* 0x0000003f0600728c */ /* 0x000fc6000bf25070 */
[----:B------:R-:W2:Y:S01]  /*b620*/  @P2 LDG.E R3, desc[UR48][R4.64] ;  /* 0x0000003004032981 */ /* 0x000ea2000c1e1900 */
[----:B------:R-:W-:Y:S01]  /*b630*/  UISETP.NE.AND.EX UP1, UPT, UR7, URZ, UPT, UP1 ;  /* 0x0000003f0700728c */ /* 0x000fe2000bf25310 */
[----:B------:R-:W-:-:S05]  /*b640*/  IMAD.U32 R0, RZ, RZ, UR4 ;  /* 0x00000004ff007e24 */ /* 0x000fca000f8e00ff */
[----:B------:R-:W-:-:S05]  /*b650*/  PLOP3.LUT P3, PT, PT, PT, UP1, 0x80, 0x0 ;  /* 0x000000000000781c */ /* 0x000fca0003f6f018 */
[----:B------:R-:W-:Y:S02]  /*b660*/  @UP1 ULDC.64 UR6, c[0x0][0xc08] ;  /* 0x0003020000061ab9 */ /* 0x000fe40000000a00 */
[----:B------:R-:W-:-:S06]  /*b670*/  @UP1 UIMAD.WIDE UR6, UR36, 0x4, UR6 ;  /* 0x00000004240618a5 */ /* 0x000fcc000f8e0206 */
[----:B------:R-:W-:Y:S02]  /*b680*/  IMAD.U32 R6, RZ, RZ, UR6 ;  /* 0x00000006ff067e24 */ /* 0x000fe4000f8e00ff */
[----:B------:R-:W-:-:S05]  /*b690*/  IMAD.U32 R7, RZ, RZ, UR7 ;  /* 0x00000007ff077e24 */ /* 0x000fca000f8e00ff */
[----:B------:R1:W5:Y:S01]  /*b6a0*/  @P3 LDG.E R0, desc[UR48][R6.64] ;  /* 0x0000003006003981 */ /* 0x000362000c1e1900 */
[----:B0-----:R-:W-:Y:S01]  /*b6b0*/  ISETP.NE.AND P0, PT, R11, 0x1, PT ;  /* 0x000000010b00780c */ /* 0x001fe20003f05270 */
[----:B------:R-:W-:Y:S01]  /*b6c0*/  UMOV UR4, URZ ;  /* 0x0000003f00047c82 */ /* 0x000fe20008000000 */
[----:B------:R-:W-:Y:S01]  /*b6d0*/  USHF.R.S32.HI UR10, URZ, 0x1f, UR40 ;  /* 0x0000001f3f0a7899 */ /* 0x000fe20008011428 */
[----:B------:R-:W-:-:S10]  /*b6e0*/  ISETP.GE.AND P1, PT, R194, 0x80, PT ;  /* 0x00000080c200780c */ /* 0x000fd40003f26270 */
[----:B------:R-:W0:Y:S01]  /*b6f0*/  @P0 LDC R9, c[0x0][0xbec] ;  /* 0x0002fb00ff090b82 */ /* 0x000e220000000800 */
[----:B--2---:R-:W-:-:S13]  /*b700*/  @P2 R2UR UR4, R3 ;  /* 0x00000000030422ca */ /* 0x004fda00000e0000 */
[----:B------:R-:W-:Y:S01]  /*b710*/  USHF.R.S32.HI UR9, URZ, 0x1f, UR4 ;  /* 0x0000001f3f097899 */ /* 0x000fe20008011404 */
[----:B01----:R-:W-:Y:S11]  /*b720*/  @P3 BRA `(.L_x_317) ;  /* 0x0000000000103947 */ /* 0x003ff60003800000 */
[----:B------:R-:W-:Y:S05]  /*b730*/  @!P2 BRA `(.L_x_317) ;  /* 0x00000000000ca947 */ /* 0x000fea0003800000 */
[----:B------:R-:W2:Y:S04]  /*b740*/  LDG.E R3, desc[UR48][R4.64] ;  /* 0x0000003004037981 */ /* 0x000ea8000c1e1900 */
[----:B-----5:R-:W2:Y:S02]  /*b750*/  LDG.E R0, desc[UR48][R4.64+0x4] ;  /* 0x0000043004007981 */ /* 0x020ea4000c1e1900 */
[----:B--2---:R-:W-:-:S07]  /*b760*/  IMAD.IADD R0, R0, 0x1, -R3 ;  /* 0x0000000100007824 */ /* 0x004fce00078e0a03 */
.L_x_317:
[----:B------:R-:W-:Y:S01]  /*b770*/  USEL UR36, UR36, URZ, !UP0 ;  /* 0x0000003f24247287 */ /* 0x000fe2000c000000 */
[----:B------:R-:W-:Y:S01]  /*b780*/  BSSY B1, `(.L_x_318) ;  /* 0x000002d000017945 */ /* 0x000fe20003800000 */
[----:B------:R-:W-:-:S03]  /*b790*/  USEL UR37, UR37, URZ, !UP0 ;  /* 0x0000003f25257287 */ /* 0x000fc6000c000000 */
[----:B------:R-:W-:Y:S09]  /*b7a0*/  @P1 BRA `(.L_x_319) ;  /* 0x0000000000a81947 */ /* 0x000ff20003800000 */
[----:B------:R-:W0:Y:S01]  /*b7b0*/  S2R R4, SR_TID.X ;  /* 0x0000000000047919 */ /* 0x000e220000002100 */
[----:B------:R-:W1:Y:S01]  /*b7c0*/  LDC R6, c[0x0][0xbe8] ;  /* 0x0002fa00ff067b82 */ /* 0x000e620000000800 */
[----:B------:R-:W-:-:S04]  /*b7d0*/  IMAD.U32 R3, RZ, RZ, UR39 ;  /* 0x00000027ff037e24 */ /* 0x000fc8000f8e00ff */
[----:B0-----:R-:W-:Y:S02]  /*b7e0*/  IMAD R3, R3, 0x80, R4 ;  /* 0x0000008003037824 */ /* 0x001fe400078e0204 */
[----:B-1---5:R-:W-:Y:S02]  /*b7f0*/  IMAD R4, R0, R6, RZ ;  /* 0x0000000600047224 */ /* 0x022fe400078e02ff */
[----:B------:R-:W-:-:S05]  /*b800*/  VIADD R5, R3, 0xffffff80 ;  /* 0xffffff8003057836 */ /* 0x000fca0000000000 */
[----:B------:R-:W-:-:S13]  /*b810*/  ISETP.GE.AND P1, PT, R5, R4, PT ;  /* 0x000000040500720c */ /* 0x000fda0003f26270 */
[----:B------:R-:W-:Y:S05]  /*b820*/  @P1 BRA `(.L_x_319) ;  /* 0x0000000000881947 */ /* 0x000fea0003800000 */
[----:B------:R-:W-:Y:S01]  /*b830*/  ISETP.NE.AND P1, PT, R6, 0x1, PT ;  /* 0x000000010600780c */ /* 0x000fe20003f25270 */
[----:B------:R-:W-:Y:S01]  /*b840*/  ULDC.64 UR12, c[0x0][0xb90] ;  /* 0x0002e400000c7ab9 */ /* 0x000fe20000000a00 */
[----:B------:R-:W-:Y:S01]  /*b850*/  UMOV UR6, UR4 ;  /* 0x0000000400067c82 */ /* 0x000fe20008000000 */
[----:B------:R-:W-:Y:S01]  /*b860*/  UIMAD UR8, UR10, UR12, URZ ;  /* 0x0000000c0a0872a4 */ /* 0x000fe2000f8e023f */
[----:B------:R-:W-:Y:S02]  /*b870*/  UMOV UR7, UR9 ;  /* 0x0000000900077c82 */ /* 0x000fe40008000000 */
[----:B------:R-:W-:Y:S02]  /*b880*/  UIMAD.WIDE.U32 UR6, UR40, UR12, UR6 ;  /* 0x0000000c280672a5 */ /* 0x000fe4000f8e0006 */
[----:B------:R-:W-:-:S03]  /*b890*/  UIMAD UR8, UR40, UR13, UR8 ;  /* 0x0000000d280872a4 */ /* 0x000fc6000f8e0208 */
[----:B------:R-:W-:Y:S02]  /*b8a0*/  ULDC.64 UR12, c[0x0][0xb98] ;  /* 0x0002e600000c7ab9 */ /* 0x000fe40000000a00 */
[----:B------:R-:W0:Y:S01]  /*b8b0*/  @P1 LDC R4, c[0x0][0xbec] ;  /* 0x0002fb00ff041b82 */ /* 0x000e220000000800 */
[----:B------:R-:W-:Y:S02]  /*b8c0*/  UIADD3 UR7, UR7, UR8, URZ ;  /* 0x0000000807077290 */ /* 0x000fe4000fffe03f */
[----:B------:R-:W-:Y:S02]  /*b8d0*/  UIMAD UR8, UR37, UR12, URZ ;  /* 0x0000000c250872a4 */ /* 0x000fe4000f8e023f */
[----:B------:R-:W-:Y:S02]  /*b8e0*/  UIMAD.WIDE.U32 UR6, UR36, UR12, UR6 ;  /* 0x0000000c240672a5 */ /* 0x000fe4000f8e0006 */
[----:B------:R-:W-:Y:S01]  /*b8f0*/  UIMAD UR8, UR36, UR13, UR8 ;  /* 0x0000000d240872a4 */ /* 0x000fe2000f8e0208 */
[----:B------:R-:W1:Y:S02]  /*b900*/  @P1 LDC R8, c[0x0][0xbf0] ;  /* 0x0002fc00ff081b82 */ /* 0x000e640000000800 */
[----:B------:R-:W-:Y:S01]  /*b910*/  ULDC.64 UR12, c[0x0][0xb88] ;  /* 0x0002e200000c7ab9 */ /* 0x000fe20000000a00 */
[----:B0-----:R-:W-:-:S04]  /*b920*/  @P1 IMAD.HI.U32 R3, R5, R4, RZ ;  /* 0x0000000405031227 */ /* 0x001fc800078e00ff */
[----:B------:R-:W-:Y:S01]  /*b930*/  IMAD.MOV.U32 R4, RZ, RZ, R5 ;  /* 0x000000ffff047224 */ /* 0x000fe200078e0005 */
[----:B-1----:R-:W-:Y:S01]  /*b940*/  @P1 SHF.R.U32.HI R4, RZ, R8, R3 ;  /* 0x00000008ff041219 */ /* 0x002fe20000011603 */
[----:B------:R-:W-:-:S04]  /*b950*/  IMAD.U32 R8, RZ, RZ, UR8 ;  /* 0x00000008ff087e24 */ /* 0x000fc8000f8e00ff */
[----:B------:R-:W-:-:S04]  /*b960*/  IMAD.MOV R3, RZ, RZ, -R4 ;  /* 0x000000ffff037224 */ /* 0x000fc800078e0a04 */
[----:B------:R-:W-:Y:S01]  /*b970*/  IMAD R3, R6, R3, R5 ;  /* 0x0000000306037224 */ /* 0x000fe200078e0205 */
[----:B------:R-:W-:Y:S02]  /*b980*/  SHF.R.S32.HI R5, RZ, 0x1f, R4 ;  /* 0x0000001fff057819 */ /* 0x000fe40000011404 */
[----:B------:R-:W-:Y:S02]  /*b990*/  IADD3 R4, P1, R4, UR6, RZ ;  /* 0x0000000604047c10 */ /* 0x000fe4000ff3e0ff */
[----:B------:R-:W-:Y:S02]  /*b9a0*/  SHF.R.S32.HI R6, RZ, 0x1f, R3 ;  /* 0x0000001fff067819 */ /* 0x000fe40000011403 */
[----:B------:R-:W-:Y:S01]  /*b9b0*/  IADD3.X R5, R5, UR7, R8, P1, !PT ;  /* 0x0000000705057c10 */ /* 0x000fe20008ffe408 */
[----:B------:R-:W-:Y:S02]  /*b9c0*/  ULDC.64 UR6, c[0x0][0xb50] ;  /* 0x0002d40000067ab9 */ /* 0x000fe40000000a00 */
[----:B------:R-:W-:-:S02]  /*b9d0*/  IMAD R6, R6, UR12, RZ ;  /* 0x0000000c06067c24 */ /* 0x000fc4000f8e02ff */
[----:B------:R-:W-:-:S04]  /*b9e0*/  IMAD.WIDE.U32 R4, R3, UR12, R4 ;  /* 0x0000000c03047c25 */ /* 0x000fc8000f8e0004 */
[----:B------:R-:W-:Y:S01]  /*b9f0*/  IMAD R7, R3, UR13, R6 ;  /* 0x0000000d03077c24 */ /* 0x000fe2000f8e0206 */
[----:B------:R-:W-:-:S03]  /*ba00*/  LEA R6, P1, R4, UR6, 0x2 ;  /* 0x0000000604067c11 */ /* 0x000fc6000f8210ff */
[----:B------:R-:W-:-:S05]  /*ba10*/  IMAD.IADD R3, R5, 0x1, R7 ;  /* 0x0000000105037824 */ /* 0x000fca00078e0207 */
[----:B------:R-:W-:Y:S01]  /*ba20*/  LEA.HI.X R7, R4, UR7, R3, 0x2, P1 ;  /* 0x0000000704077c11 */ /* 0x000fe200088f1403 */
[----:B------:R-:W-:-:S05]  /*ba30*/  IMAD.MOV.U32 R3, RZ, RZ, -0x800000 ;  /* 0xff800000ff037424 */ /* 0x000fca00078e00ff */
[----:B------:R0:W-:Y:S02]  /*ba40*/  STG.E desc[UR48][R6.64], R3 ;  /* 0x0000000306007986 */ /* 0x0001e4000c101930 */
.L_x_319:
[----:B------:R-:W-:Y:S05]  /*ba50*/  BSYNC B1 ;  /* 0x0000000000017941 */ /* 0x000fea0003800000 */
.L_x_318:
[----:B------:R-:W1:Y:S01]  /*ba60*/  @P0 LDC R5, c[0x0][0xbf0] ;  /* 0x0002fc00ff050b82 */ /* 0x000e620000000800 */
[----:B------:R-:W-:Y:S01]  /*ba70*/  ULDC.64 UR12, c[0x0][0xaa0] ;  /* 0x0002a800000c7ab9 */ /* 0x000fe20000000a00 */
[----:B0-----:R-:W-:Y:S01]  /*ba80*/  IMAD R3, R17, 0x20, R18 ;  /* 0x0000002011037824 */ /* 0x001fe200078e0212 */
[----:B------:R-:W-:Y:S01]  /*ba90*/  UIMAD UR8, UR9, UR12, URZ ;  /* 0x0000000c090872a4 */ /* 0x000fe2000f8e023f */
[----:B------:R-:W-:Y:S01]  /*baa0*/  IMAD.U32 R8, RZ, RZ, UR39 ;  /* 0x00000027ff087e24 */ /* 0x000fe2000f8e00ff */
[----:B------:R-:W-:Y:S01]  /*bab0*/  UIMAD.WIDE.U32 UR6, UR4, UR12, URZ ;  /* 0x0000000c040672a5 */ /* 0x000fe2000f8e003f */
[----:B------:R-:W-:Y:S01]  /*bac0*/  IMAD.U32 R13, RZ, RZ, UR39 ;  /* 0x00000027ff0d7e24 */ /* 0x000fe2000f8e00ff */
[----:B------:R-:W-:Y:S01]  /*bad0*/  UIMAD UR8, UR4, UR13, UR8 ;  /* 0x0000000d040872a4 */ /* 0x000fe2000f8e0208 */
[----:B------:R-:W-:Y:S01]  /*bae0*/  IMAD R8, R8, 0x80, R3 ;  /* 0x0000008008087824 */ /* 0x000fe200078e0203 */
[----:B------:R-:W-:Y:S01]  /*baf0*/  BSSY B1, `(.L_x_320) ;  /* 0x0000036000017945 */ /* 0x000fe20003800000 */
[----:B------:R-:W-:Y:S01]  /*bb00*/  ULDC.64 UR12, c[0x0][0xae8] ;  /* 0x0002ba00000c7ab9 */ /* 0x000fe20000000a00 */
[----:B------:R-:W-:Y:S01]  /*bb10*/  UIADD3 UR7, UR7, UR8, URZ ;  /* 0x0000000807077290 */ /* 0x000fe2000fffe03f */
[----:B------:R-:W-:Y:S01]  /*bb20*/  @P0 IMAD.HI.U32 R4, R8, R9, RZ ;  /* 0x0000000908040227 */ /* 0x000fe200078e00ff */
[----:B------:R-:W-:-:S02]  /*bb30*/  UIMAD UR4, UR10, UR12, URZ ;  /* 0x0000000c0a0472a4 */ /* 0x000fc4000f8e023f */
[----:B------:R-:W-:Y:S01]  /*bb40*/  UIMAD.WIDE.U32 UR6, UR40, UR12, UR6 ;  /* 0x0000000c280672a5 */ /* 0x000fe2000f8e0006 */
[----:B------:R-:W-:Y:S01]  /*bb50*/  IMAD.MOV.U32 R3, RZ, RZ, R8 ;  /* 0x000000ffff037224 */ /* 0x000fe200078e0008 */
[----:B------:R-:W-:Y:S01]  /*bb60*/  UIMAD UR4, UR40, UR13, UR4 ;  /* 0x0000000d280472a4 */ /* 0x000fe2000f8e0204 */
[----:B------:R-:W-:-:S03]  /*bb70*/  ULDC.64 UR8, c[0x0][0xaf0] ;  /* 0x0002bc0000087ab9 */ /* 0x000fc60000000a00 */
[----:B------:R-:W-:Y:S02]  /*bb80*/  UIADD3 UR7, UR7, UR4, URZ ;  /* 0x0000000407077290 */ /* 0x000fe4000fffe03f */
[----:B------:R-:W-:Y:S01]  /*bb90*/  UIMAD UR4, UR37, UR8, URZ ;  /* 0x00000008250472a4 */ /* 0x000fe2000f8e023f */
[----:B-1----:R-:W-:Y:S01]  /*bba0*/  @P0 SHF.R.U32.HI R3, RZ, R5, R4 ;  /* 0x00000005ff030219 */ /* 0x002fe20000011604 */
[----:B------:R-:W-:Y:S02]  /*bbb0*/  UIMAD.WIDE.U32 UR6, UR36, UR8, UR6 ;  /* 0x00000008240672a5 */ /* 0x000fe4000f8e0006 */
[----:B------:R-:W-:Y:S01]  /*bbc0*/  UIMAD UR4, UR36, UR9, UR4 ;  /* 0x00000009240472a4 */ /* 0x000fe2000f8e0204 */
[--C-:B------:R-:W-:Y:S01]  /*bbd0*/  SHF.R.S32.HI R4, RZ, 0x1f, R3.reuse ;  /* 0x0000001fff047819 */ /* 0x100fe20000011403 */
[----:B------:R-:W-:Y:S01]  /*bbe0*/  IMAD.MOV R7, RZ, RZ, -R3 ;  /* 0x000000ffff077224 */ /* 0x000fe200078e0a03 */
[----:B------:R-:W-:Y:S01]  /*bbf0*/  ULDC.64 UR8, c[0x0][0xae0] ;  /* 0x0002b80000087ab9 */ /* 0x000fe20000000a00 */
[----:B------:R-:W-:-:S02]  /*bc00*/  UIADD3 UR4, UR7, UR4, URZ ;  /* 0x0000000407047290 */ /* 0x000fc4000fffe03f */
[----:B------:R-:W-:Y:S02]  /*bc10*/  IMAD.U32 R5, RZ, RZ, UR7 ;  /* 0x00000007ff057e24 */ /* 0x000fe4000f8e00ff */
[----:B------:R-:W-:Y:S02]  /*bc20*/  IMAD R6, R4, UR8, RZ ;  /* 0x0000000804067c24 */ /* 0x000fe4000f8e02ff */
[----:B------:R-:W-:Y:S01]  /*bc30*/  IMAD.U32 R4, RZ, RZ, UR6 ;  /* 0x00000006ff047e24 */ /* 0x000fe2000f8e00ff */
[----:B------:R-:W-:Y:S01]  /*bc40*/  ULDC.64 UR6, c[0x0][0xad8] ;  /* 0x0002b60000067ab9 */ /* 0x000fe20000000a00 */
[----:B------:R-:W-:Y:S02]  /*bc50*/  IMAD.U32 R5, RZ, RZ, UR4 ;  /* 0x00000004ff057e24 */ /* 0x000fe4000f8e00ff */
[----:B------:R-:W-:Y:S02]  /*bc60*/  IMAD R7, R11, R7, R8 ;  /* 0x000000070b077224 */ /* 0x000fe400078e0208 */
[----:B------:R-:W-:-:S02]  /*bc70*/  IMAD R9, R3, UR9, R6 ;  /* 0x0000000903097c24 */ /* 0x000fc4000f8e0206 */
[----:B------:R-:W-:Y:S01]  /*bc80*/  IMAD.WIDE.U32 R4, R3, UR8, R4 ;  /* 0x0000000803047c25 */ /* 0x000fe2000f8e0004 */
[----:B------:R-:W-:-:S03]  /*bc90*/  SHF.R.S32.HI R3, RZ, 0x1f, R7 ;  /* 0x0000001fff037819 */ /* 0x000fc60000011407 */
[----:B------:R-:W-:Y:S02]  /*bca0*/  IMAD.IADD R5, R5, 0x1, R9 ;  /* 0x0000000105057824 */ /* 0x000fe400078e0209 */
[----:B------:R-:W-:Y:S02]  /*bcb0*/  IMAD R6, R3, UR6, RZ ;  /* 0x0000000603067c24 */ /* 0x000fe4000f8e02ff */
[----:B------:R-:W-:Y:S02]  /*bcc0*/  IMAD R8, R13, 0x80, R18 ;  /* 0x000000800d087824 */ /* 0x000fe400078e0212 */
[----:B-----5:R-:W-:Y:S02]  /*bcd0*/  IMAD R11, R0, R11, RZ ;  /* 0x0000000b000b7224 */ /* 0x020fe400078e02ff */
[C---:B------:R-:W-:Y:S02]  /*bce0*/  IMAD R3, R7.reuse, UR7, R6 ;  /* 0x0000000707037c24 */ /* 0x040fe4000f8e0206 */
[----:B------:R-:W-:Y:S01]  /*bcf0*/  IMAD.WIDE.U32 R4, R7, UR6, R4 ;  /* 0x0000000607047c25 */ /* 0x000fe2000f8e0004 */
[----:B------:R-:W-:Y:S01]  /*bd00*/  ISETP.GE.AND P2, PT, R8, R11, PT ;  /* 0x0000000b0800720c */ /* 0x000fe20003f46270 */
[----:B------:R-:W-:-:S02]  /*bd10*/  ULDC.64 UR6, c[0x0][0xa80] ;  /* 0x0002a00000067ab9 */ /* 0x000fc40000000a00 */
[----:B------:R-:W-:Y:S01]  /*bd20*/  IMAD.IADD R3, R5, 0x1, R3 ;  /* 0x0000000105037824 */ /* 0x000fe200078e0203 */
[----:B------:R-:W-:Y:S01]  /*bd30*/  LEA R6, P3, R4, UR6, 0x1 ;  /* 0x0000000604067c11 */ /* 0x000fe2000f8608ff */
[----:B------:R-:W-:-:S03]  /*bd40*/  VIADD R0, R8, 0x20 ;  /* 0x0000002008007836 */ /* 0x000fc60000000000 */
[----:B------:R-:W-:Y:S01]  /*bd50*/  LEA.HI.X R3, R4, UR7, R3, 0x1, P3 ;  /* 0x0000000704037c11 */ /* 0x000fe200098f0c03 */
[----:B------:R0:W1:Y:S01]  /*bd60*/  SHFL.IDX PT, R7, R6, RZ, 0x181f ;  /* 0x00181fff06077589 */ /* 0x00006200000e0000 */
[-C--:B------:R-:W-:Y:S01]  /*bd70*/  ISETP.GE.AND P1, PT, R0, R11.reuse, PT ;  /* 0x0000000b0000720c */ /* 0x080fe20003f26270 */
[----:B------:R-:W-:Y:S02]  /*bd80*/  VIADD R0, R8, 0x40 ;  /* 0x0000004008007836 */ /* 0x000fe40000000000 */
[----:B------:R0:W2:Y:S03]  /*bd90*/  SHFL.IDX PT, R5, R3, RZ, 0x181f ;  /* 0x00181fff03057589 */ /* 0x0000a600000e0000 */
[----:B------:R-:W-:Y:S01]  /*bda0*/  ISETP.GE.AND P0, PT, R0, R11, PT ;  /* 0x0000000b0000720c */ /* 0x000fe20003f06270 */
[----:B------:R-:W-:-:S12]  /*bdb0*/  @P2 BRA `(.L_x_321) ;  /* 0x0000000000242947 */ /* 0x000fd80003800000 */
[----:B------:R-:W-:Y:S02]  /*bdc0*/  ULDC UR4, c[0x0][0xac8] ;  /* 0x0002b20000047ab9 */ /* 0x000fe40000000800 */
[----:B------:R-:W-:Y:S02]  /*bdd0*/  ISETP.GE.AND P4, PT, R2, UR4, PT ;  /* 0x0000000402007c0c */ /* 0x000fe4000bf86270 */
[----:B------:R-:W-:-:S11]  /*bde0*/  ISETP.GE.AND P5, PT, R16, UR4, PT ;  /* 0x0000000410007c0c */ /* 0x000fd6000bfa6270 */
[-C--:B-1----:R-:W-:Y:S02]  /*bdf0*/  @!P4 LEA R12, P2, R2, R7.reuse, 0x1 ;  /* 0x00000007020cc211 */ /* 0x082fe400078408ff */
[----:B------:R-:W-:Y:S02]  /*be00*/  @!P5 LEA R4, P3, R16, R7, 0x1 ;  /* 0x000000071004d211 */ /* 0x000fe400078608ff */
[-C--:B--2---:R-:W-:Y:S02]  /*be10*/  @!P4 LEA.HI.X R13, R2, R5.reuse, R193, 0x1, P2 ;  /* 0x00000005020dc211 */ /* 0x084fe400010f0cc1 */
[----:B------:R-:W-:-:S03]  /*be20*/  @!P5 LEA.HI.X R5, R16, R5, R192, 0x1, P3 ;  /* 0x000000051005d211 */ /* 0x000fc600018f0cc0 */
[----:B------:R3:W-:Y:S04]  /*be30*/  @!P4 ST.E.128 desc[UR48][R12.64], RZ ;  /* 0x000000ff0c00c985 */ /* 0x0007e8000c101d30 */
[----:B------:R3:W-:Y:S02]  /*be40*/  @!P5 ST.E.128 desc[UR48][R4.64], RZ ;  /* 0x000000ff0400d985 */ /* 0x0007e4000c101d30 */
.L_x_321:
[----:B------:R-:W-:Y:S05]  /*be50*/  BSYNC B1 ;  /* 0x0000000000017941 */ /* 0x000fea0003800000 */
.L_x_320:
[----:B--23--:R2:W3:Y:S01]  /*be60*/  SHFL.IDX PT, R5, R3, 0x1, 0x181f ;  /* 0x00381f0003057f89 */ /* 0x00c4e200000e0000 */
[----:B------:R-:W-:Y:S03]  /*be70*/  BSSY B1, `(.L_x_322) ;  /* 0x000000c000017945 */ /* 0x000fe60003800000 */
[----:B-1----:R2:W1:Y:S01]  /*be80*/  SHFL.IDX PT, R7, R6, 0x1, 0x181f ;  /* 0x00381f0006077f89 */ /* 0x00246200000e0000 */
[----:B------:R-:W-:Y:S05]  /*be90*/  @P1 BRA `(.L_x_323) ;  /* 0x0000000000241947 */ /* 0x000fea0003800000 */
[----:B------:R-:W-:Y:S02]  /*bea0*/  ULDC UR4, c[0x0][0xac8] ;  /* 0x0002b20000047ab9 */ /* 0x000fe40000000800 */
[----:B------:R-:W-:Y:S02]  /*beb0*/  ISETP.GE.AND P3, PT, R2, UR4, PT ;  /* 0x0000000402007c0c */ /* 0x000fe4000bf66270 */
[----:B------:R-:W-:-:S11]  /*bec0*/  ISETP.GE.AND P4, PT, R16, UR4, PT ;  /* 0x0000000410007c0c */ /* 0x000fd6000bf86270 */
[-C--:B-1----:R-:W-:Y:S02]  /*bed0*/  @!P3 LEA R12, P1, R2, R7.reuse, 0x1 ;  /* 0x00000007020cb211 */ /* 0x082fe400078208ff */
[----:B------:R-:W-:Y:S02]  /*bee0*/  @!P4 LEA R4, P2, R16, R7, 0x1 ;  /* 0x000000071004c211 */ /* 0x000fe400078408ff */
[-C--:B---3--:R-:W-:Y:S02]  /*bef0*/  @!P3 LEA.HI.X R13, R2, R5.reuse, R193, 0x1, P1 ;  /* 0x00000005020db211 */ /* 0x088fe400008f0cc1 */
[----:B------:R-:W-:-:S03]  /*bf00*/  @!P4 LEA.HI.X R5, R16, R5, R192, 0x1, P2 ;  /* 0x000000051005c211 */ /* 0x000fc600010f0cc0 */
[----:B------:R4:W-:Y:S04]  /*bf10*/  @!P3 ST.E.128 desc[UR48][R12.64], RZ ;  /* 0x000000ff0c00b985 */ /* 0x0009e8000c101d30 */
[----:B------:R4:W-:Y:S02]  /*bf20*/  @!P4 ST.E.128 desc[UR48][R4.64], RZ ;  /* 0x000000ff0400c985 */ /* 0x0009e4000c101d30 */
.L_x_323:
[----:B------:R-:W-:Y:S05]  /*bf30*/  BSYNC B1 ;  /* 0x0000000000017941 */ /* 0x000fea0003800000 */
.L_x_322:
[----:B---34-:R3:W4:Y:S01]  /*bf40*/  SHFL.IDX PT, R5, R3, 0x2, 0x181f ;  /* 0x00581f0003057f89 */ /* 0x01872200000e0000 */
        /* <DEDUP_REMOVED lines=8> */
[-C--:B----4-:R-:W-:Y:S02]  /*bfd0*/  @!P2 LEA.HI.X R13, R2, R5.reuse, R193, 0x1, P0 ;  /* 0x00000005020da211 */ /* 0x090fe400000f0cc1 */
[----:B------:R-:W-:-:S03]  /*bfe0*/  @!P3 LEA.HI.X R5, R16, R5, R192, 0x1, P1 ;  /* 0x000000051005b211 */ /* 0x000fc600008f0cc0 */
[----:B------:R1:W-:Y:S04]  /*bff0*/  @!P2 ST.E.128 desc[UR48][R12.64], RZ ;  /* 0x000000ff0c00a985 */ /* 0x0003e8000c101d30 */
[----:B------:R1:W-:Y:S02]  /*c000*/  @!P3 ST.E.128 desc[UR48][R4.64], RZ ;  /* 0x000000ff0400b985 */ /* 0x0003e4000c101d30 */
.L_x_325:
[----:B------:R-:W-:Y:S05]  /*c010*/  BSYNC B1 ;  /* 0x0000000000017941 */ /* 0x000fea0003800000 */
.L_x_324:
[----:B------:R-:W-:Y:S01]  /*c020*/  VIADD R0, R8, 0x60 ;  /* 0x0000006008007836 */ /* 0x000fe20000000000 */
[----:B0-23--:R-:W0:Y:S04]  /*c030*/  SHFL.IDX PT, R3, R3, 0x3, 0x181f ;  /* 0x00781f0003037f89 */ /* 0x00de2800000e0000 */
[----:B------:R-:W-:Y:S01]  /*c040*/  ISETP.GE.AND P0, PT, R0, R11, PT ;  /* 0x0000000b0000720c */ /* 0x000fe20003f06270 */
[----:B-1--4-:R1:W2:-:S12]  /*c050*/  SHFL.IDX PT, R5, R6, 0x3, 0x181f ;  /* 0x00781f0006057f89 */ /* 0x01229800000e0000 */
[----:B-1----:R-:W-:Y:S05]  /*c060*/  @P0 BRA `(.L_x_316) ;  /* 0x0000000000240947 */ /* 0x002fea0003800000 */
[----:B------:R-:W-:Y:S02]  /*c070*/  ULDC UR4, c[0x0][0xac8] ;  /* 0x0002b20000047ab9 */ /* 0x000fe40000000800 */
[----:B------:R-:W-:Y:S02]  /*c080*/  ISETP.GE.AND P2, PT, R2, UR4, PT ;  /* 0x0000000402007c0c */ /* 0x000fe4000bf46270 */
[----:B------:R-:W-:-:S11]  /*c090*/  ISETP.GE.AND P3, PT, R16, UR4, PT ;  /* 0x0000000410007c0c */ /* 0x000fd6000bf66270 */
[-C--:B--2---:R-:W-:Y:S02]  /*c0a0*/  @!P2 LEA R6, P0, R2, R5.reuse, 0x1 ;  /* 0x000000050206a211 */ /* 0x084fe400078008ff */
[----:B------:R-:W-:Y:S02]  /*c0b0*/  @!P3 LEA R4, P1, R16, R5, 0x1 ;  /* 0x000000051004b211 */ /* 0x000fe400078208ff */
[-C--:B0-----:R-:W-:Y:S02]  /*c0c0*/  @!P2 LEA.HI.X R7, R2, R3.reuse, R193, 0x1, P0 ;  /* 0x000000030207a211 */ /* 0x081fe400000f0cc1 */
[----:B------:R-:W-:-:S03]  /*c0d0*/  @!P3 LEA.HI.X R5, R16, R3, R192, 0x1, P1 ;  /* 0x000000031005b211 */ /* 0x000fc600008f0cc0 */
[----:B------:R1:W-:Y:S04]  /*c0e0*/  @!P2 ST.E.128 desc[UR48][R6.64], RZ ;  /* 0x000000ff0600a985 */ /* 0x0003e8000c101d30 */
[----:B------:R1:W-:Y:S02]  /*c0f0*/  @!P3 ST.E.128 desc[UR48][R4.64], RZ ;  /* 0x000000ff0400b985 */ /* 0x0003e4000c101d30 */
.L_x_316:
[----:B------:R-:W-:Y:S05]  /*c100*/  BSYNC B0 ;  /* 0x0000000000007941 */ /* 0x000fea0003800000 */
.L_x_307:
[----:B------:R-:W-:Y:S02]  /*c110*/  ULDC UR4, c[0x0][0xc3c] ;  /* 0x00030f0000047ab9 */ /* 0x000fe40000000800 */
[----:B------:R-:W-:-:S13]  /*c120*/  ISETP.GE.AND P0, PT, R51, UR4, PT ;  /* 0x0000000433007c0c */ /* 0x000fda000bf06270 */
[----:B------:R-:W-:Y:S05]  /*c130*/  @!P0 BRA `(.L_x_326) ;  /* 0xffffff4c00388947 */ /* 0x000fea000383ffff */
[----:B------:R-:W-:Y:S05]  /*c140*/  EXIT ;  /* 0x000000000000794d */ /* 0x000fea0003800000 */
.L_x_281:
[----:B------:R-:W-:-:S08]  /*c150*/  NOP ;  /* 0x0000000000007918 */ /* 0x000fd00000000000 */
[----:B------:R-:W0:-:S00]  /*c160*/  USETMAXREG.DEALLOC.CTAPOOL 0x18 ;  /* 0x00000018000079c8 */ /* 0x000e0000080e0500 */
[----:B0-----:R-:W2:Y:S01]  /*c170*/  LDL.LU R2, [R1+0x8] ;  /* 0x0000080001027983 */ /* 0x001ea20000300800 */
[----:B------:R-:W-:-:S06]  /*c180*/  LOP3.LUT R0, R0, 0x3, RZ, 0xc0, !PT ;  /* 0x0000000300007812 */ /* 0x000fcc00078ec0ff */
[----:B------:R-:W0:Y:S02]  /*c190*/  SHFL.IDX PT, R0, R0, RZ, 0x1f ;  /* 0x00001fff00007589 */ /* 0x000e2400000e0000 */
[----:B0-----:R-:W-:Y:S01]  /*c1a0*/  ISETP.NE.AND P0, PT, R0, RZ, PT ;  /* 0x000000ff0000720c */ /* 0x001fe20003f05270 */
[----:B------:R-:W-:Y:S01]  /*c1b0*/  IMAD.MOV.U32 R0, RZ, RZ, RZ ;  /* 0x000000ffff007224 */ /* 0x000fe200078e00ff */
[----:B--2---:R-:W-:-:S11]  /*c1c0*/  LOP3.LUT R2, R2, 0xfffffffd, RZ, 0xc0, !PT ;  /* 0xfffffffd02027812 */ /* 0x004fd600078ec0ff */
[----:B------:R-:W-:-:S05]  /*c1d0*/  @P0 LOP3.LUT R2, R2, 0x2, RZ, 0xfc, !PT ;  /* 0x0000000202020812 */ /* 0x000fca00078efcff */
[----:B------:R0:W-:Y:S01]  /*c1e0*/  STL [R1+0x8], R2 ;  /* 0x0000080201007387 */ /* 0x0001e20000100800 */
[----:B------:R-:W-:Y:S05]  /*c1f0*/  @!P0 BRA `(.L_x_327) ;  /* 0x00000000002c8947 */ /* 0x000fea0003800000 */
[----:B------:R-:W1:Y:S08]  /*c200*/  S2UR UR5, SR_CgaCtaId ;  /* 0x00000000000579c3 */ /* 0x000e700000008800 */
[----:B------:R-:W-:Y:S06]  /*c210*/  BAR.SYNC.DEFER_BLOCKING 0x5, 0x180 ;  /* 0x0146000000007b1d */ /* 0x000fec0000010000 */
[----:B------:R-:W-:-:S02]  /*c220*/  UMOV UR4, 0x400 ;  /* 0x0000040000047882 */ /* 0x000fc40000000000 */
[----:B-1----:R-:W-:-:S09]  /*c230*/  ULEA UR4, UR5, UR4, 0x18 ;  /* 0x0000000405047291 */ /* 0x002fd2000f8ec03f */
[----:B------:R-:W1:Y:S04]  /*c240*/  LDS.128 R4, [UR4+0x298d0] ;  /* 0x0298d004ff047984 */ /* 0x000e680008000c00 */
[----:B-1----:R1:W-:Y:S01]  /*c250*/  STL [R1+0x14], R5 ;  /* 0x0000140501007387 */ /* 0x0023e20000100800 */
[----:B------:R-:W-:Y:S02]  /*c260*/  R2UR UR45, R7 ;  /* 0x00000000072d72ca */ /* 0x000fe400000e0000 */
[----:B------:R-:W-:Y:S01]  /*c270*/  R2UR UR36, R6 ;  /* 0x00000000062472ca */ /* 0x000fe200000e0000 */
[----:B------:R1:W-:Y:S01]  /*c280*/  STL [R1+0x10], R4 ;  /* 0x0000100401007387 */ /* 0x0003e20000100800 */
[----:B------:R-:W-:Y:S06]  /*c290*/  BAR.ARV 0x4, 0x180 ;  /* 0x0106000000007b1d */ /* 0x000fec0000002000 */
[----:B------:R-:W-:Y:S07]  /*c2a0*/  BRA `(.L_x_328) ;  /* 0x0000000800247947 */ /* 0x000fee0003800000 */
.L_x_327:
[----:B0-----:R-:W0:Y:S01]  /*c2b0*/  S2R R2, SR_TID.X ;  /* 0x0000000000027919 */ /* 0x001e220000002100 */
[----:B------:R-:W-:Y:S01]  /*c2c0*/  ULDC UR4, c[0x0][0xc3c] ;  /* 0x00030f0000047ab9 */ /* 0x000fe20000000800 */
[----:B------:R-:W1:Y:S01]  /*c2d0*/  LDC R9, c[0x0][0xc38] ;  /* 0x00030e00ff097b82 */ /* 0x000e620000000800 */
[----:B0-----:R-:W-:-:S04]  /*c2e0*/  LOP3.LUT R5, R2, 0x1f, RZ, 0xc0, !PT ;  /* 0x0000001f02057812 */ /* 0x001fc800078ec0ff */
[----:B------:R-:W-:-:S04]  /*c2f0*/  ISETP.NE.AND P0, PT, R5, 0x1f, PT ;  /* 0x0000001f0500780c */ /* 0x000fc80003f05270 */
[----:B------:R-:W-:-:S13]  /*c300*/  ISETP.GE.OR P1, PT, R5, UR4, !P0 ;  /* 0x0000000405007c0c */ /* 0x000fda000c726670 */
[----:B------:R-:W0:Y:S02]  /*c310*/  @!P1 LDC.64 R2, c[0x0][0xc80] ;  /* 0x00032000ff029b82 */ /* 0x000e240000000a00 */
[----:B0-----:R-:W-:-:S05]  /*c320*/  @!P1 IMAD.WIDE.U32 R2, R5, 0x4, R2 ;  /* 0x0000000405029825 */ /* 0x001fca00078e0002 */
[----:B------:R-:W2:Y:S01]  /*c330*/  @!P1 LDG.E R0, desc[UR48][R2.64] ;  /* 0x0000003002009981 */ /* 0x000ea2000c1e1900 */
[C---:B------:R-:W-:Y:S01]  /*c340*/  ISETP.NE.AND P1, PT, R5.reuse, RZ, PT ;  /* 0x000000ff0500720c */ /* 0x040fe20003f25270 */
[----:B------:R-:W-:Y:S01]  /*c350*/  UMOV UR45, URZ ;  /* 0x0000003f002d7c82 */ /* 0x000fe20008000000 */
[C---:B------:R-:W-:Y:S02]  /*c360*/  ISETP.GE.U32.AND P2, PT, R5.reuse, 0x2, PT ;  /* 0x000000020500780c */ /* 0x040fe40003f46070 */
[C---:B------:R-:W-:Y:S02]  /*c370*/  ISETP.GE.U32.AND P3, PT, R5.reuse, 0x4, PT ;  /* 0x000000040500780c */ /* 0x040fe40003f66070 */
[C---:B------:R-:W-:Y:S02]  /*c380*/  ISETP.GE.U32.AND P4, PT, R5.reuse, 0x8, PT ;  /* 0x000000080500780c */ /* 0x040fe40003f86070 */
[----:B------:R-:W-:Y:S01]  /*c390*/  ISETP.GE.U32.AND P5, PT, R5, 0x10, PT ;  /* 0x000000100500780c */ /* 0x000fe20003fa6070 */
[----:B--2---:R-:W0:Y:S02]  /*c3a0*/  SHFL.UP PT, R4, R0, 0x1, RZ ;  /* 0x0420000000047989 */ /* 0x004e2400000e00ff */
[----:B0-----:R-:W-:-:S05]  /*c3b0*/  SEL R7, R4, RZ, P1 ;  /* 0x000000ff04077207 */ /* 0x001fca0000800000 */
[----:B------:R-:W-:-:S05]  /*c3c0*/  IMAD.IADD R7, R0, 0x1, R7 ;  /* 0x0000000100077824 */ /* 0x000fca00078e0207 */
[----:B------:R-:W0:Y:S02]  /*c3d0*/  SHFL.UP PT, R4, R7, 0x2, RZ ;  /* 0x0440000007047989 */ /* 0x000e2400000e00ff */
[----:B0-----:R-:W-:-:S05]  /*c3e0*/  SEL R4, R4, RZ, P2 ;  /* 0x000000ff04047207 */ /* 0x001fca0001000000 */
[----:B------:R-:W-:-:S05]  /*c3f0*/  IMAD.IADD R4, R7, 0x1, R4 ;  /* 0x0000000107047824 */ /* 0x000fca00078e0204 */
[----:B------:R-:W0:Y:S02]  /*c400*/  SHFL.UP PT, R6, R4, 0x4, RZ ;  /* 0x0480000004067989 */ /* 0x000e2400000e00ff */
[----:B0-----:R-:W-:-:S05]  /*c410*/  SEL R3, R6, RZ, P3 ;  /* 0x000000ff06037207 */ /* 0x001fca0001800000 */
[----:B------:R-:W-:Y:S02]  /*c420*/  IMAD.IADD R3, R4, 0x1, R3 ;  /* 0x0000000104037824 */ /* 0x000fe400078e0203 */
[----:B------:R-:W0:Y:S03]  /*c430*/  S2R R4, SR_CTAID.X ;  /* 0x0000000000047919 */ /* 0x000e260000002500 */
[----:B------:R-:W2:Y:S02]  /*c440*/  SHFL.UP PT, R2, R3, 0x8, RZ ;  /* 0x0500000003027989 */ /* 0x000ea400000e00ff */
[----:B--2---:R-:W-:-:S05]  /*c450*/  SEL R2, R2, RZ, P4 ;  /* 0x000000ff02027207 */ /* 0x004fca0002000000 */
[----:B------:R-:W-:-:S05]  /*c460*/  IMAD.IADD R8, R3, 0x1, R2 ;  /* 0x0000000103087824 */ /* 0x000fca00078e0202 */
[----:B------:R-:W2:Y:S02]  /*c470*/  SHFL.UP PT, R2, R8, 0x10, RZ ;  /* 0x0600000008027989 */ /* 0x000ea400000e00ff */
[----:B--2---:R-:W-:-:S05]  /*c480*/  SEL R7, R2, RZ, P5 ;  /* 0x000000ff02077207 */ /* 0x004fca0002800000 */
[----:B------:R-:W-:-:S05]  /*c490*/  IMAD.IADD R2, R8, 0x1, R7 ;  /* 0x0000000108027824 */ /* 0x000fca00078e0207 */
[----:B------:R-:W1:Y:S02]  /*c4a0*/  SHFL.IDX PT, R6, R2, 0x1f, 0x1f ;  /* 0x03e01f0002067f89 */ /* 0x000e6400000e0000 */
[----:B-1----:R-:W-:Y:S02]  /*c4b0*/  IMAD R7, R6, R9, RZ ;  /* 0x0000000906077224 */ /* 0x002fe400078e02ff */
[----:B------:R-:W-:Y:S02]  /*c4c0*/  IMAD.MOV.U32 R6, RZ, RZ, RZ ;  /* 0x000000ffff067224 */ /* 0x000fe400078e00ff */
[----:B------:R-:W-:Y:S01]  /*c4d0*/  IMAD.MOV.U32 R10, RZ, RZ, R7 ;  /* 0x000000ffff0a7224 */ /* 0x000fe200078e0007 */
[----:B0-----:R-:W-:-:S13]  /*c4e0*/  ISETP.GT.AND P6, PT, R7, R4, PT ;  /* 0x000000040700720c */ /* 0x001fda0003fc4270 */
[----:B------:R-:W-:Y:S05]  /*c4f0*/  @P6 BRA `(.L_x_329) ;  /* 0x0000000000a46947 */ /* 0x000fea0003800000 */
[----:B------:R-:W-:Y:S01]  /*c500*/  IMAD.MOV.U32 R7, RZ, RZ, R10 ;  /* 0x000000ffff077224 */ /* 0x000fe200078e000a */
[----:B------:R-:W-:Y:S01]  /*c510*/  UMOV UR45, URZ ;  /* 0x0000003f002d7c82 */ /* 0x000fe20008000000 */
[----:B------:R-:W-:Y:S01]  /*c520*/  ULDC UR6, c[0x0][0xc3c] ;  /* 0x00030f0000067ab9 */ /* 0x000fe20000000800 */
[----:B------:R-:W-:-:S05]  /*c530*/  ULDC UR5, c[0x0][0xc3c] ;  /* 0x00030f0000057ab9 */ /* 0x000fca0000000800 */
.L_x_333:
[----:B------:R-:W-:-:S03]  /*c540*/  UIADD3 UR4, UR45, 0x1f, URZ ;  /* 0x0000001f2d047890 */ /* 0x000fc6000fffe03f */
[----:B------:R-:W-:Y:S01]  /*c550*/  UMOV UR45, UR5 ;  /* 0x00000005002d7c82 */ /* 0x000fe20008000000 */
[----:B------:R-:W-:-:S06]  /*c560*/  UISETP.GE.AND UP0, UPT, UR4, UR6, UPT ;  /* 0x000000060400728c */ /* 0x000fcc000bf06270 */
[----:B------:R-:W-:-:S13]  /*c570*/  PLOP3.LUT P6, PT, PT, PT, UP0, 0x40, 0x0 ;  /* 0x000000000000781c */ /* 0x000fda0003fce808 */
[----:B------:R-:W-:Y:S05]  /*c580*/  @!P6 BRA `(.L_x_330) ;  /* 0x000000040034e947 */ /* 0x000fea0003800000 */
[----:B------:R-:W-:Y:S01]  /*c590*/  UMOV UR45, UR4 ;  /* 0x00000004002d7c82 */ /* 0x000fe20008000000 */
[----:B------:R-:W-:Y:S01]  /*c5a0*/  BSSY B0, `(.L_x_331) ;  /* 0x0000008000007945 */ /* 0x000fe20003800000 */
[----:B------:R-:W-:Y:S02]  /*c5b0*/  VIADD R9, R5, UR45 ;  /* 0x0000002d05097c36 */ /* 0x000fe40008000000 */
[----:B------:R-:W-:-:S03]  /*c5c0*/  IMAD.MOV.U32 R0, RZ, RZ, RZ ;  /* 0x000000ffff007224 */ /* 0x000fc600078e00ff */
[----:B------:R-:W-:-:S13]  /*c5d0*/  ISETP.GE.OR P6, PT, R9, UR6, !P0 ;  /* 0x0000000609007c0c */ /* 0x000fda000c7c6670 */
[----:B------:R-:W-:Y:S05]  /*c5e0*/  @P6 BRA `(.L_x_332) ;  /* 0x00000000000c6947 */ /* 0x000fea0003800000 */
[----:B------:R-:W0:Y:S02]  /*c5f0*/  LDC.64 R2, c[0x0][0xc80] ;  /* 0x00032000ff027b82 */ /* 0x000e240000000a00 */
[----:B0-----:R-:W-:-:S05]  /*c600*/  IMAD.WIDE R2, R9, 0x4, R2 ;  /* 0x0000000409027825 */ /* 0x001fca00078e0202 */
[----:B------:R0:W5:Y:S02]  /*c610*/  LDG.E R0, desc[UR48][R2.64] ;  /* 0x0000003002007981 */ /* 0x000164000c1e1900 */
.L_x_332:
[----:B------:R-:W-:Y:S05]  /*c620*/  BSYNC B0 ;  /* 0x0000000000007941 */ /* 0x000fea0003800000 */
.L_x_331:
[----:B0----5:R-:W0:Y:S02]  /*c630*/  SHFL.UP PT, R2, R0, 0x1, RZ ;  /* 0x0420000000027989 */ /* 0x021e2400000e00ff */
[----:B0-----:R-:W-:-:S05]  /*c640*/  SEL R3, R2, RZ, P1 ;  /* 0x000000ff02037207 */ /* 0x001fca0000800000 */
[----:B------:R-:W-:-:S05]  /*c650*/  IMAD.IADD R3, R0, 0x1, R3 ;  /* 0x0000000100037824 */ /* 0x000fca00078e0203 */
[----:B------:R-:W0:Y:S02]  /*c660*/  SHFL.UP PT, R2, R3, 0x2, RZ ;  /* 0x0440000003027989 */ /* 0x000e2400000e00ff */
        /* <DEDUP_REMOVED lines=11> */
[----:B------:R-:W0:Y:S03]  /*c720*/  LDC R9, c[0x0][0xc38] ;  /* 0x00030e00ff097b82 */ /* 0x000e260000000800 */
[----:B------:R-:W0:Y:S02]  /*c730*/  SHFL.IDX PT, R12, R2, 0x1f, 0x1f ;  /* 0x03e01f00020c7f89 */ /* 0x000e2400000e0000 */
[----:B0-----:R-:W-:-:S04]  /*c740*/  IMAD R12, R12, R9, RZ ;  /* 0x000000090c0c7224 */ /* 0x001fc800078e02ff */
[----:B------:R-:W-:-:S05]  /*c750*/  IMAD.IADD R7, R12, 0x1, R7 ;  /* 0x000000010c077824 */ /* 0x000fca00078e0207 */
[----:B------:R-:W-:-:S13]  /*c760*/  ISETP.GT.AND P6, PT, R7, R4, PT ;  /* 0x000000040700720c */ /* 0x000fda0003fc4270 */
[----:B------:R-:W-:Y:S05]  /*c770*/  @!P6 BRA `(.L_x_333) ;  /* 0xfffffffc0070e947 */ /* 0x000fea000383ffff */
[----:B------:R-:W-:-:S07]  /*c780*/  IMAD.MOV.U32 R10, RZ, RZ, R12 ;  /* 0x000000ffff0a7224 */ /* 0x000fce00078e000c */
.L_x_329:
[----:B------:R-:W-:-:S04]  /*c790*/  IMAD.IADD R8, R7, 0x1, -R10 ;  /* 0x0000000107087824 */ /* 0x000fc800078e0a0a */
[----:B------:R-:W-:-:S05]  /*c7a0*/  IMAD R3, R2, R9, R8 ;  /* 0x0000000902037224 */ /* 0x000fca00078e0208 */
[----:B------:R-:W-:-:S13]  /*c7b0*/  ISETP.GT.AND P0, PT, R3, R4, PT ;  /* 0x000000040300720c */ /* 0x000fda0003f04270 */
[----:B------:R-:W-:Y:S02]  /*c7c0*/  VOTEU.ANY UR5, UPT, !P0 ;  /* 0x0000000000057886 */ /* 0x000fe400040e0100 */
[----:B------:R-:W-:Y:S02]  /*c7d0*/  UPOPC UR4, UR5 ;  /* 0x00000005000472bf */ /* 0x000fe40008000000 */
[----:B------:R-:W-:-:S04]  /*c7e0*/  ISETP.NE.AND P0, PT, RZ, UR5, PT ;  /* 0x00000005ff007c0c */ /* 0x000fc8000bf05270 */
[----:B------:R-:W-:-:S05]  /*c7f0*/  IMAD.U32 R11, RZ, RZ, UR4 ;  /* 0x00000004ff0b7e24 */ /* 0x000fca000f8e00ff */
[----:B------:R-:W0:Y:S02]  /*c800*/  SHFL.IDX PT, R0, R0, R11, 0x1f ;  /* 0x00001f0b00007589 */ /* 0x000e2400000e0000 */
[----:B0-----:R-:W-:-:S04]  /*c810*/  IABS R7, R0 ;  /* 0x0000000000077213 */ /* 0x001fc80000000000 */
[----:B------:R-:W0:Y:S08]  /*c820*/  I2F.RP R10, R7 ;  /* 0x00000007000a7306 */ /* 0x000e300000209400 */
[----:B0-----:R-:W0:Y:S02]  /*c830*/  MUFU.RCP R10, R10 ;  /* 0x0000000a000a7308 */ /* 0x001e240000001000 */
[----:B0-----:R-:W-:-:S06]  /*c840*/  VIADD R3, R10, 0xffffffe ;  /* 0x0ffffffe0a037836 */ /* 0x001fcc0000000000 */
[----:B------:R-:W0:Y:S01]  /*c850*/  F2I.FTZ.U32.TRUNC.NTZ R3, R3 ;  /* 0x0000000300037305 */ /* 0x000e22000021f000 */
[----:B------:R-:W-:Y:S05]  /*c860*/  @!P0 BRA `(.L_x_334) ;  /* 0x00000000000c8947 */ /* 0x000fea0003800000 */
[----:B------:R-:W-:-:S06]  /*c870*/  UIADD3 UR5, UR4, -0x1, URZ ;  /* 0xffffffff04057890 */ /* 0x000fcc000fffe03f */
[----:B------:R-:W-:-:S05]  /*c880*/  IMAD.U32 R11, RZ, RZ, UR5 ;  /* 0x00000005ff0b7e24 */ /* 0x000fca000f8e00ff */
[----:B------:R1:W2:Y:S02]  /*c890*/  SHFL.IDX PT, R6, R2, R11, 0x1f ;  /* 0x00001f0b02067589 */ /* 0x0002a400000e0000 */
.L_x_334:
[--C-:B01----:R-:W-:Y:S01]  /*c8a0*/  IMAD.MOV R2, RZ, RZ, -R3.reuse ;  /* 0x000000ffff027224 */ /* 0x103fe200078e0a03 */
[----:B------:R-:W-:Y:S01]  /*c8b0*/  UIADD3 UR45, UR4, UR45, URZ ;  /* 0x0000002d042d7290 */ /* 0x000fe2000fffe03f */
[----:B--2---:R-:W-:Y:S02]  /*c8c0*/  IMAD R6, R6, R9, R8 ;  /* 0x0000000906067224 */ /* 0x004fe400078e0208 */
[----:B------:R-:W-:Y:S02]  /*c8d0*/  IMAD R9, R2, R7, RZ ;  /* 0x0000000702097224 */ /* 0x000fe400078e02ff */
[----:B------:R-:W-:Y:S01]  /*c8e0*/  IMAD.MOV.U32 R2, RZ, RZ, RZ ;  /* 0x000000ffff027224 */ /* 0x000fe200078e00ff */
[----:B------:R1:W-:Y:S03]  /*c8f0*/  STL [R1+0x10], R6 ;  /* 0x0000100601007387 */ /* 0x0003e60000100800 */
[----:B------:R-:W-:-:S04]  /*c900*/  IMAD.HI.U32 R2, R3, R9, R2 ;  /* 0x0000000903027227 */ /* 0x000fc800078e0002 */
[----:B------:R-:W-:Y:S01]  /*c910*/  IMAD.IADD R9, R4, 0x1, -R6 ;  /* 0x0000000104097824 */ /* 0x000fe200078e0a06 */
[----:B------:R-:W-:-:S04]  /*c920*/  IABS R4, R0 ;  /* 0x0000000000047213 */ /* 0x000fc80000000000 */
[----:B------:R-:W-:Y:S01]  /*c930*/  IABS R3, R9 ;  /* 0x0000000900037213 */ /* 0x000fe20000000000 */
[----:B------:R-:W-:-:S04]  /*c940*/  IMAD.MOV R4, RZ, RZ, -R4 ;  /* 0x000000ffff047224 */ /* 0x000fc800078e0a04 */
[----:B------:R-:W-:-:S04]  /*c950*/  IMAD.HI.U32 R2, R2, R3, RZ ;  /* 0x0000000302027227 */ /* 0x000fc800078e00ff */
[----:B------:R-:W-:Y:S01]  /*c960*/  IMAD R4, R2, R4, R3 ;  /* 0x0000000402047224 */ /* 0x000fe200078e0203 */
[----:B------:R-:W-:-:S04]  /*c970*/  LOP3.LUT R3, R9, R0, RZ, 0x3c, !PT ;  /* 0x0000000009037212 */ /* 0x000fc800078e3cff */
[----:B------:R-:W-:Y:S02]  /*c980*/  ISETP.GT.U32.AND P1, PT, R7, R4, PT ;  /* 0x000000040700720c */ /* 0x000fe40003f24070 */
[----:B------:R-:W-:-:S11]  /*c990*/  ISETP.GE.AND P2, PT, R3, RZ, PT ;  /* 0x000000ff0300720c */ /* 0x000fd60003f46270 */
[----:B------:R-:W-:Y:S02]  /*c9a0*/  @!P1 IMAD.IADD R4, R4, 0x1, -R7 ;  /* 0x0000000104049824 */ /* 0x000fe400078e0a07 */
[----:B------:R-:W-:Y:S01]  /*c9b0*/  @!P1 VIADD R2, R2, 0x1 ;  /* 0x0000000102029836 */ /* 0x000fe20000000000 */
[----:B------:R-:W-:Y:S02]  /*c9c0*/  ISETP.NE.AND P1, PT, R0, RZ, PT ;  /* 0x000000ff0000720c */ /* 0x000fe40003f25270 */
[----:B------:R-:W-:-:S13]  /*c9d0*/  ISETP.GE.U32.AND P0, PT, R4, R7, PT ;  /* 0x000000070400720c */ /* 0x000fda0003f06070 */
[----:B------:R-:W-:-:S04]  /*c9e0*/  @P0 VIADD R2, R2, 0x1 ;  /* 0x0000000102020836 */ /* 0x000fc80000000000 */
[----:B------:R-:W-:Y:S01]  /*c9f0*/  @!P2 IMAD.MOV R2, RZ, RZ, -R2 ;  /* 0x000000ffff02a224 */ /* 0x000fe200078e0a02 */
[----:B------:R-:W-:-:S04]  /*ca00*/  @!P1 LOP3.LUT R2, RZ, R0, RZ, 0x33, !PT ;  /* 0x00000000ff029212 */ /* 0x000fc800078e33ff */
[----:B------:R-:W-:Y:S01]  /*ca10*/  R2UR UR36, R2 ;  /* 0x00000000022472ca */ /* 0x000fe200000e0000 */
[----:B------:R-:W-:-:S04]  /*ca20*/  IMAD.MOV R3, RZ, RZ, -R2 ;  /* 0x000000ffff037224 */ /* 0x000fc800078e0a02 */
[----:B------:R-:W-:-:S05]  /*ca30*/  IMAD R0, R0, R3, R9 ;  /* 0x0000000300007224 */ /* 0x000fca00078e0209 */
[----:B------:R1:W-:Y:S01]  /*ca40*/  STL [R1+0x14], R0 ;  /* 0x0000140001007387 */ /* 0x0003e20000100800 */
[----:B------:R-:W-:Y:S05]  /*ca50*/  BRA `(.L_x_335) ;  /* 0x00000000000c7947 */ /* 0x000fea0003800000 */
.L_x_330:
[----:B------:R0:W-:Y:S01]  /*ca60*/  STL [R1+0x10], R4 ;  /* 0x0000100401007387 */ /* 0x0001e20000100800 */
[----:B------:R-:W-:-:S03]  /*ca70*/  UMOV UR36, URZ ;  /* 0x0000003f00247c82 */ /* 0x000fc60008000000 */
[----:B------:R0:W-:Y:S02]  /*ca80*/  STL [R1+0x14], RZ ;  /* 0x000014ff01007387 */ /* 0x0001e40000100800 */
.L_x_335:
[----:B------:R-:W2:Y:S04]  /*ca90*/  LDL R2, [R1+0x14] ;  /* 0x0000140001027983 */ /* 0x000ea80000100800 */
[----:B0-----:R-:W3:Y:S01]  /*caa0*/  LDL R4, [R1+0x10] ;  /* 0x0000100001047983 */ /* 0x001ee20000100800 */
[----:B------:R-:W-:-:S13]  /*cab0*/  ISETP.NE.AND P0, PT, R5, RZ, PT ;  /* 0x000000ff0500720c */ /* 0x000fda0003f05270 */
[----:B------:R-:W0:Y:S01]  /*cac0*/  @!P0 S2R R3, SR_CgaCtaId ;  /* 0x0000000000038919 */ /* 0x000e220000008800 */
[----:B-1----:R-:W-:Y:S01]  /*cad0*/  @!P0 MOV R0, 0x400 ;  /* 0x0000040000008802 */ /* 0x002fe20000000f00 */
[----:B------:R-:W-:Y:S02]  /*cae0*/  IMAD.U32 R6, RZ, RZ, UR36 ;  /* 0x00000024ff067e24 */ /* 0x000fe4000f8e00ff */
[----:B------:R-:W-:Y:S01]  /*caf0*/  IMAD.U32 R7, RZ, RZ, UR45 ;  /* 0x0000002dff077e24 */ /* 0x000fe2000f8e00ff */
[----:B0-----:R-:W-:Y:S01]  /*cb00*/  @!P0 LEA R0, R3, R0, 0x18 ;  /* 0x0000000003008211 */ /* 0x001fe200078ec0ff */
[----:B--2---:R-:W-:-:S05]  /*cb10*/  IMAD.MOV.U32 R5, RZ, RZ, R2 ;  /* 0x000000ffff057224 */ /* 0x004fca00078e0002 */
[----:B---3--:R2:W-:Y:S01]  /*cb20*/  @!P0 STS.128 [R0+0x298d0], R4 ;  /* 0x0298d00400008388 */ /* 0x0085e20000000c00 */
[----:B------:R-:W-:Y:S06]  /*cb30*/  BAR.ARV 0x5, 0x180 ;  /* 0x0146000000007b1d */ /* 0x000fec0000002000 */
.L_x_328:
[----:B--2---:R-:W-:Y:S01]  /*cb40*/  IMAD.MOV.U32 R0, RZ, RZ, 0x1 ;  /* 0x00000001ff007424 */ /* 0x004fe200078e00ff */
[----:B------:R-:W-:Y:S01]  /*cb50*/  ULDC UR4, c[0x0][0xc3c] ;  /* 0x00030f0000047ab9 */ /* 0x000fe20000000800 */
[----:B------:R2:W-:Y:S01]  /*cb60*/  STL [R1+0x24], RZ ;  /* 0x000024ff01007387 */ /* 0x0005e20000100800 */
[----:B------:R-:W-:Y:S01]  /*cb70*/  UISETP.GE.AND UP0, UPT, UR45, UR4, UPT ;  /* 0x000000042d00728c */ /* 0x000fe2000bf06270 */
[----:B------:R-:W-:Y:S02]  /*cb80*/  IMAD.MOV.U32 R18, RZ, RZ, RZ ;  /* 0x000000ffff127224 */ /* 0x000fe400078e00ff */
[----:B------:R2:W-:Y:S03]  /*cb90*/  STL [R1], R0 ;  /* 0x0000000001007387 */ /* 0x0005e60000100800 */
[----:B------:R-:W-:-:S13]  /*cba0*/  PLOP3.LUT P0, PT, PT, PT, UP0, 0x80, 0x0 ;  /* 0x000000000000781c */ /* 0x000fda0003f0f008 */
[----:B--2---:R-:W-:Y:S05]  /*cbb0*/  @P0 BRA `(.L_x_336) ;  /* 0x0000004400200947 */ /* 0x004fea0003800000 */
[----:B------:R-:W2:Y:S01]  /*cbc0*/  S2R R11, SR_TID.X ;  /* 0x00000000000b7919 */ /* 0x000ea20000002100 */
[----:B------:R-:W3:Y:S01]  /*cbd0*/  S2UR UR5, SR_CgaCtaId ;  /* 0x00000000000579c3 */ /* 0x000ee20000008800 */
[----:B------:R-:W-:Y:S01]  /*cbe0*/  UMOV UR4, 0x400 ;  /* 0x0000040000047882 */ /* 0x000fe20000000000 */
[----:B------:R-:W-:Y:S01]  /*cbf0*/  IMAD.MOV.U32 R18, RZ, RZ, RZ ;  /* 0x000000ffff127224 */ /* 0x000fe200078e00ff */
[----:B------:R-:W-:Y:S01]  /*cc00*/  ULDC UR43, c[0x0][0xc] ;  /* 0x00000300002b7ab9 */ /* 0x000fe20000000800 */
[----:B------:R-:W-:Y:S02]  /*cc10*/  ULOP3.LUT UR39, UR38, 0x1, URZ, 0xfc, !UPT ;  /* 0x0000000126277892 */ /* 0x000fe4000f8efc3f */
[----:B------:R-:W-:Y:S01]  /*cc20*/  ULOP3.LUT UR44, UR38, 0x2, URZ, 0xfc, !UPT ;  /* 0x00000002262c7892 */ /* 0x000fe2000f8efc3f */
[----:B------:R-:W-:Y:S01]  /*cc30*/  ULDC.64 UR52, c[0x0][0x198] ;  /* 0x0000660000347ab9 */ /* 0x000fe20000000a00 */
[----:B---3--:R-:W-:-:S06]  /*cc40*/  ULEA UR4, UR5, UR4, 0x18 ;  /* 0x0000000405047291 */ /* 0x008fcc000f8ec03f */
[----:B------:R-:W-:Y:S01]  /*cc50*/  IMAD.U32 R17, RZ, RZ, UR4 ;  /* 0x00000004ff117e24 */ /* 0x000fe2000f8e00ff */
[C---:B--2---:R-:W-:Y:S01]  /*cc60*/  LOP3.LUT R10, R11.reuse, 0x7f, RZ, 0xc0, !PT ;  /* 0x0000007f0b0a7812 */ /* 0x044fe200078ec0ff */
[C---:B-1----:R-:W-:Y:S01]  /*cc70*/  IMAD.SHL.U32 R4, R11.reuse, 0x80, RZ ;  /* 0x000000800b047824 */ /* 0x042fe200078e00ff */
[C---:B------:R-:W-:Y:S01]  /*cc80*/  LOP3.LUT P0, RZ, R11.reuse, 0x4, RZ, 0xc0, !PT ;  /* 0x000000040bff7812 */ /* 0x040fe2000780c0ff */
[C---:B------:R-:W-:Y:S01]  /*cc90*/  IMAD.SHL.U32 R3, R11.reuse, 0x10, RZ ;  /* 0x000000100b037824 */ /* 0x040fe200078e00ff */
[----:B------:R-:W-:Y:S01]  /*cca0*/  SHF.R.U32.HI R5, RZ, 0x5, R10 ;  /* 0x00000005ff057819 */ /* 0x000fe2000001160a */
[C---:B0-----:R-:W-:Y:S01]  /*ccb0*/  IMAD.SHL.U32 R2, R11.reuse, 0x20, RZ ;  /* 0x000000200b027824 */ /* 0x041fe200078e00ff */
[----:B------:R-:W-:Y:S01]  /*ccc0*/  LOP3.LUT R6, R4, 0x380, RZ, 0xc0, !PT ;  /* 0x0000038004067812 */ /* 0x000fe200078ec0ff */
[----:B------:R-:W-:Y:S01]  /*ccd0*/  IMAD.SHL.U32 R8, R11, 0x4, RZ ;  /* 0x000000040b087824 */ /* 0x000fe200078e00ff */
[----:B------:R-:W-:Y:S01]  /*cce0*/  LOP3.LUT R0, R3, 0x1b0, RZ, 0xc0, !PT ;  /* 0x000001b003007812 */ /* 0x000fe200078ec0ff */
[----:B------:R-:W-:-:S02]  /*ccf0*/  IMAD.SHL.U32 R7, R5, 0x200, RZ ;  /* 0x0000020005077824 */ /* 0x000fc400078e00ff */
[----:B------:R-:W-:Y:S02]  /*cd00*/  IMAD R6, R5, 0x10, R6 ;  /* 0x0000001005067824 */ /* 0x000fe400078e0206 */
[----:B------:R-:W-:Y:S01]  /*cd10*/  IMAD.SHL.U32 R5, R11, 0x2, RZ ;  /* 0x000000020b057824 */ /* 0x000fe200078e00ff */
[----:B------:R-:W-:-:S04]  /*cd20*/  LOP3.LUT R9, R7, 0x60, R2, 0xf8, !PT ;  /* 0x0000006007097812 */ /* 0x000fc800078ef802 */
[----:B------:R-:W-:Y:S02]  /*cd30*/  LOP3.LUT R0, R0, 0x30, R5, 0x78, !PT ;  /* 0x0000003000007812 */ /* 0x000fe400078e7805 */
[----:B------:R-:W-:-:S04]  /*cd40*/  LOP3.LUT R5, R7, 0x40, R3, 0xf8, !PT ;  /* 0x0000004007057812 */ /* 0x000fc800078ef803 */
[----:B------:R-:W-:Y:S02]  /*cd50*/  LOP3.LUT R0, R5, R0, RZ, 0xfc, !PT ;  /* 0x0000000005007212 */ /* 0x000fe400078efcff */
[----:B------:R-:W-:-:S04]  /*cd60*/  LOP3.LUT R5, R2, 0x80, RZ, 0xc0, !PT ;  /* 0x0000008002057812 */ /* 0x000fc800078ec0ff */
[----:B------:R-:W-:-:S04]  /*cd70*/  LOP3.LUT R5, R5, 0x10, R11, 0xf8, !PT ;  /* 0x0000001005057812 */ /* 0x000fc800078ef80b */
[----:B------:R-:W-:Y:S02]  /*cd80*/  LOP3.LUT R7, R5, 0x10, R8, 0x78, !PT ;  /* 0x0000001005077812 */ /* 0x000fe400078e7808 */
[----:B------:R-:W-:Y:S02]  /*cd90*/  LOP3.LUT R5, R6, 0x70, R3, 0x78, !PT ;  /* 0x0000007006057812 */ /* 0x000fe400078e7803 */
[----:B------:R-:W-:Y:S02]  /*cda0*/  LOP3.LUT R6, R9, 0x100, R2, 0xf8, !PT ;  /* 0x0000010009067812 */ /* 0x000fe400078ef802 */
[----:B------:R-:W-:Y:S02]  /*cdb0*/  LOP3.LUT R5, R5, 0xc00, R4, 0xf8, !PT ;  /* 0x00000c0005057812 */ /* 0x000fe400078ef804 */
[----:B------:R-:W-:-:S03]  /*cdc0*/  LOP3.LUT R4, R6, R7, RZ, 0xfc, !PT ;  /* 0x0000000706047212 */ /* 0x000fc600078efcff */
[----:B------:R0:W-:Y:S04]  /*cdd0*/  STL [R1+0x1c], R5 ;  /* 0x00001c0501007387 */ /* 0x0001e80000100800 */
[----:B------:R1:W-:Y:S01]  /*cde0*/  STL [R1+0x18], R4 ;  /* 0x0000180401007387 */ /* 0x0003e20000100800 */
[----:B0-----:R-:W-:Y:S02]  /*cdf0*/  SHF.R.U32.HI R5, RZ, 0x2, R10 ;  /* 0x00000002ff057819 */ /* 0x001fe4000001160a */
[----:B-1----:R-:W-:Y:S01]  /*ce00*/  LOP3.LUT R4, R3, 0x30, RZ, 0xc0, !PT ;  /* 0x0000003003047812 */ /* 0x002fe200078ec0ff */
[----:B------:R-:W-:-:S05]  /*ce10*/  IMAD.MOV.U32 R3, RZ, RZ, 0x40 ;  /* 0x00000040ff037424 */ /* 0x000fca00078e00ff */
[----:B------:R-:W-:Y:S02]  /*ce20*/  SEL R6, R3, 0xffffffc0, !P0 ;  /* 0xffffffc003067807 */ /* 0x000fe40004000000 */
[----:B------:R-:W-:Y:S01]  /*ce30*/  LOP3.LUT R3, R5, 0x60, R2, 0xf8, !PT ;  /* 0x0000006005037812 */ /* 0x000fe200078ef802 */
[----:B------:R-:W-:Y:S02]  /*ce40*/  IMAD.IADD R2, R17, 0x1, R0 ;  /* 0x0000000111027824 */ /* 0x000fe400078e0200 */
[----:B------:R-:W-:-:S03]  /*ce50*/  IMAD.MOV.U32 R0, RZ, RZ, 0x1 ;  /* 0x00000001ff007424 */ /* 0x000fc600078e00ff */
[----:B------:R0:W-:Y:S04]  /*ce60*/  STL [R1+0x20], R2 ;  /* 0x0000200201007387 */ /* 0x0001e80000100800 */
[----:B------:R1:W-:Y:S04]  /*ce70*/  STL [R1], R0 ;  /* 0x0000000001007387 */ /* 0x0003e80000100800 */
[----:B------:R2:W-:Y:S01]  /*ce80*/  STL [R1+0x24], RZ ;  /* 0x000024ff01007387 */ /* 0x0005e20000100800 */
[C---:B0-----:R-:W-:Y:S02]  /*ce90*/  LOP3.LUT R2, R4.reuse, 0x40, RZ, 0xfc, !PT ;  /* 0x0000004004027812 */ /* 0x041fe400078efcff */
[----:B-1----:R-:W-:-:S07]  /*cea0*/  LOP3.LUT R0, R4, 0x80, RZ, 0xfc, !PT ;  /* 0x0000008004007812 */ /* 0x002fce00078efcff */
.L_x_407:
[----:B------:R-:W-:Y:S01]  /*ceb0*/  ULDC.64 UR4, c[0x0][0xc88] ;  /* 0x0003220000047ab9 */ /* 0x000fe20000000a00 */
[----:B------:R-:W-:Y:S01]  /*cec0*/  ULDC.64 UR6, c[0x0][0xa18] ;  /* 0x0002860000067ab9 */ /* 0x000fe20000000a00 */
[----:B------:R-:W-:-:S06]  /*ced0*/  UIMAD.WIDE UR4, UR45, 0x4, UR4 ;  /* 0x000000042d0478a5 */ /* 0x000fcc000f8e0204 */
[----:B------:R-:W-:Y:S02]  /*cee0*/  IMAD.U32 R2, RZ, RZ, UR4 ;  /* 0x00000004ff027e24 */ /* 0x000fe4000f8e00ff */
[----:B------:R-:W-:Y:S01]  /*cef0*/  IMAD.U32 R3, RZ, RZ, UR5 ;  /* 0x00000005ff037e24 */ /* 0x000fe2000f8e00ff */
[----:B------:R-:W-:Y:S01]  /*cf00*/  UISETP.NE.U32.AND UP0, UPT, UR6, URZ, UPT ;  /* 0x0000003f0600728c */ /* 0x000fe2000bf05070 */
[----:B------:R-:W-:-:S03]  /*cf10*/  ULDC.64 UR4, c[0x0][0xa28] ;  /* 0x00028a0000047ab9 */ /* 0x000fc60000000a00 */
[----:B------:R-:W3:Y:S01]  /*cf20*/  LDG.E R2, desc[UR48][R2.64] ;  /* 0x0000003002027981 */ /* 0x000ee2000c1e1900 */
[----:B------:R-:W-:Y:S02]  /*cf30*/  UISETP.NE.AND.EX UP0, UPT, UR7, URZ, UPT, UP0 ;  /* 0x0000003f0700728c */ /* 0x000fe4000bf05300 */
[----:B------:R-:W-:Y:S01]  /*cf40*/  UISETP.NE.U32.AND UP1, UPT, UR4, URZ, UPT ;  /* 0x0000003f0400728c */ /* 0x000fe2000bf25070 */
[----:B------:R-:W-:-:S03]  /*cf50*/  ULDC UR8, c[0x0][0x288] ;  /* 0x0000a20000087ab9 */ /* 0x000fc60000000800 */
[----:B------:R-:W-:Y:S01]  /*cf60*/  UISETP.NE.AND.EX UP1, UPT, UR5, URZ, UPT, UP1 ;  /* 0x0000003f0500728c */ /* 0x000fe2000bf25310 */
[----:B------:R-:W-:Y:S01]  /*cf70*/  PLOP3.LUT P3, PT, PT, PT, UP0, 0x80, 0x0 ;  /* 0x000000000000781c */ /* 0x000fe20003f6f008 */
[----:B------:R-:W-:-:S04]  /*cf80*/  IMAD.U32 R19, RZ, RZ, UR8 ;  /* 0x00000008ff137e24 */ /* 0x000fc8000f8e00ff */
[----:B------:R-:W-:Y:S02]  /*cf90*/  PLOP3.LUT P2, PT, PT, PT, UP1, 0x80, 0x0 ;  /* 0x000000000000781c */ /* 0x000fe40003f4f018 */
[----:B---3--:R-:W-:-:S13]  /*cfa0*/  R2UR UR46, R2 ;  /* 0x00000000022e72ca */ /* 0x008fda00000e0000 */
[----:B------:R-:W-:Y:S02]  /*cfb0*/  USHF.R.S32.HI UR50, URZ, 0x1f, UR46 ;  /* 0x0000001f3f327899 */ /* 0x000fe4000801142e */
[----:B------:R-:W-:Y:S02]  /*cfc0*/  USHF.L.U32 UR47, UR46, 0x2, URZ ;  /* 0x000000022e2f7899 */ /* 0x000fe4000800063f */
[----:B------:R-:W-:Y:S02]  /*cfd0*/  USHF.L.U64.HI UR51, UR46, 0x2, UR50 ;  /* 0x000000022e337899 */ /* 0x000fe40008010232 */
[----:B------:R-:W-:Y:S02]  /*cfe0*/  @UP0 UIADD3 UR6, UP3, UR47, UR6, URZ ;  /* 0x000000062f060290 */ /* 0x000fe4000ff7e03f */
[----:B------:R-:W-:Y:S02]  /*cff0*/  @UP1 ULEA UR4, UP2, UR46, UR4, 0x2 ;  /* 0x000000042e041291 */ /* 0x000fe4000f84103f */
[----:B------:R-:W-:-:S02]  /*d000*/  @UP0 UIADD3.X UR7, UR51, UR7, URZ, UP3, !UPT ;  /* 0x0000000733070290 */ /* 0x000fc40009ffe43f */
[----:B------:R-:W-:Y:S01]  /*d010*/  @UP1 ULEA.HI.X UR5, UR46, UR5, UR50, 0x2, UP2 ;  /* 0x000000052e051291 */ /* 0x000fe200090f1432 */
[----:B------:R-:W-:-:S03]  /*d020*/  IMAD.U32 R2, RZ, RZ, UR6 ;  /* 0x00000006ff027e24 */ /* 0x000fc6000f8e00ff */
[----:B------:R-:W-:Y:S01]  /*d030*/  IMAD.U32 R3, RZ, RZ, UR7 ;  /* 0x00000007ff037e24 */ /* 0x000fe2000f8e00ff */
[----:B------:R-:W-:-:S04]  /*d040*/  ULDC.64 UR6, c[0x0][0xa08] ;  /* 0x0002820000067ab9 */ /* 0x000fc80000000a00 */
[----:B0-----:R0:W5:Y:S01]  /*d050*/  @P3 LDG.E R19, desc[UR48][R2.64] ;  /* 0x0000003002133981 */ /* 0x001162000c1e1900 */
[----:B------:R-:W-:Y:S01]  /*d060*/  ISETP.NE.U32.AND P1, PT, RZ, UR6, PT ;  /* 0x00000006ff007c0c */ /* 0x000fe2000bf25070 */
[----:B------:R-:W-:Y:S01]  /*d070*/  UIADD3 UR6, UP1, UR47, UR6, URZ ;  /* 0x000000062f067290 */ /* 0x000fe2000ff3e03f */
[----:B0-----:R-:W-:Y:S02]  /*d080*/  IMAD.U32 R2, RZ, RZ, UR4 ;  /* 0x00000004ff027e24 */ /* 0x001fe4000f8e00ff */
[----:B------:R-:W-:Y:S01]  /*d090*/  IMAD.U32 R3, RZ, RZ, UR5 ;  /* 0x00000005ff037e24 */ /* 0x000fe2000f8e00ff */
[----:B------:R-:W-:Y:S02]  /*d0a0*/  ULDC.64 UR4, c[0x0][0xa00] ;  /* 0x0002800000047ab9 */ /* 0x000fe40000000a00 */
[----:B------:R-:W-:Y:S01]  /*d0b0*/  ISETP.NE.U32.AND P0, PT, RZ, UR4, PT ;  /* 0x00000004ff007c0c */ /* 0x000fe2000bf05070 */
[----:B------:R-:W-:Y:S01]  /*d0c0*/  UIADD3 UR4, UP0, UR47, UR4, URZ ;  /* 0x000000042f047290 */ /* 0x000fe2000ff1e03f */
[----:B------:R-:W-:Y:S01]  /*d0d0*/  ISETP.NE.AND.EX P1, PT, RZ, UR7, PT, P1 ;  /* 0x00000007ff007c0c */ /* 0x000fe2000bf25310 */
[----:B-1----:R0:W3:Y:S01]  /*d0e0*/  @P2 LDG.E R7, desc[UR48][R2.64] ;  /* 0x0000003002072981 */ /* 0x0020e2000c1e1900 */
[----:B------:R-:W-:Y:S01]  /*d0f0*/  ISETP.NE.AND.EX P0, PT, RZ, UR5, PT, P0 ;  /* 0x00000005ff007c0c */ /* 0x000fe2000bf05300 */
[----:B------:R-:W-:Y:S01]  /*d100*/  UIADD3.X UR5, UR51, UR5, URZ, UP0, !UPT ;  /* 0x0000000533057290 */ /* 0x000fe200087fe43f */
[----:B------:R-:W-:Y:S01]  /*d110*/  IMAD.U32 R4, RZ, RZ, UR6 ;  /* 0x00000006ff047e24 */ /* 0x000fe2000f8e00ff */
[----:B------:R-:W-:Y:S01]  /*d120*/  UIADD3.X UR7, UR51, UR7, URZ, UP1, !UPT ;  /* 0x0000000733077290 */ /* 0x000fe20008ffe43f */
[----:B0-----:R-:W-:-:S03]  /*d130*/  IMAD.U32 R2, RZ, RZ, UR4 ;  /* 0x00000004ff027e24 */ /* 0x001fc6000f8e00ff */
[----:B------:R-:W-:Y:S02]  /*d140*/  IMAD.U32 R3, RZ, RZ, UR5 ;  /* 0x00000005ff037e24 */ /* 0x000fe4000f8e00ff */
[----:B------:R-:W-:-:S04]  /*d150*/  IMAD.U32 R5, RZ, RZ, UR7 ;  /* 0x00000007ff057e24 */ /* 0x000fc8000f8e00ff */
[----:B------:R0:W5:Y:S04]  /*d160*/  @P0 LDG.E R0, desc[UR48][R2.64] ;  /* 0x0000003002000981 */ /* 0x000168000c1e1900 */
[----:B------:R0:W5:Y:S01]  /*d170*/  @P1 LDG.E R6, desc[UR48][R4.64] ;  /* 0x0000003004061981 */ /* 0x000162000c1e1900 */
[----:B------:R-:W-:Y:S01]  /*d180*/  UMOV UR41, URZ ;  /* 0x0000003f00297c82 */ /* 0x000fe20008000000 */
[----:B---3--:R-:W-:Y:S01]  /*d190*/  @P2 R2UR UR41, R7 ;  /* 0x00000000072922ca */ /* 0x008fe200000e0000 */
[----:B0-----:R-:W-:-:S14]  /*d1a0*/  @P3 BRA `(.L_x_337) ;  /* 0x0000000000103947 */ /* 0x001fdc0003800000 */
[----:B------:R-:W-:Y:S05]  /*d1b0*/  @!P0 BRA `(.L_x_337) ;  /* 0x00000000000c8947 */ /* 0x000fea0003800000 */
[----:B-----5:R-:W3:Y:S04]  /*d1c0*/  LDG.E R19, desc[UR48][R2.64] ;  /* 0x0000003002137981 */ /* 0x020ee8000c1e1900 */
[----:B------:R-:W3:Y:S02]  /*d1d0*/  LDG.E R2, desc[UR48][R2.64+0x4] ;  /* 0x0000043002027981 */ /* 0x000ee4000c1e1900 */
[----:B---3--:R-:W-:-:S07]  /*d1e0*/  IMAD.IADD R19, R2, 0x1, -R19 ;  /* 0x0000000102137824 */ /* 0x008fce00078e0a13 */
.L_x_337:
[----:B------:R-:W-:Y:S01]  /*d1f0*/  UMOV UR54, URZ ;  /* 0x0000003f00367c82 */ /* 0x000fe20008000000 */
[----:B-----5:R-:W-:Y:S01]  /*d200*/  @P0 R2UR UR54, R0 ;  /* 0x00000000003602ca */ /* 0x020fe200000e0000 */
[----:B------:R-:W-:Y:S01]  /*d210*/  IMAD.U32 R0, RZ, RZ, UR46 ;  /* 0x0000002eff007e24 */ /* 0x000fe2000f8e00ff */
[----:B------:R-:W-:Y:S01]  /*d220*/  ULDC.64 UR6, c[0x0][0xa20] ;  /* 0x0002880000067ab9 */ /* 0x000fe20000000a00 */
[----:B------:R-:W-:Y:S01]  /*d230*/  UMOV UR42, URZ ;  /* 0x0000003f002a7c82 */ /* 0x000fe20008000000 */
[----:B------:R-:W-:Y:S01]  /*d240*/  ISETP.NE.U32.AND P0, PT, RZ, UR6, PT ;  /* 0x00000006ff007c0c */ /* 0x000fe2000bf05070 */
[----:B------:R-:W-:Y:S01]  /*d250*/  ULDC.64 UR4, c[0x0][0x418] ;  /* 0x0001060000047ab9 */ /* 0x000fe20000000a00 */
[----:B------:R0:W-:Y:S01]  /*d260*/  STL [R1+0x4], R0 ;  /* 0x0000040001007387 */ /* 0x0001e20000100800 */
[----:B------:R-:W-:Y:S01]  /*d270*/  @P1 R2UR UR42, R6 ;  /* 0x00000000062a12ca */ /* 0x000fe200000e0000 */
[----:B------:R-:W-:Y:S01]  /*d280*/  UISETP.NE.U32.AND UP0, UPT, UR4, URZ, UPT ;  /* 0x0000003f0400728c */ /* 0x000fe2000bf05070 */
[----:B------:R-:W-:-:S02]  /*d290*/  ISETP.NE.AND.EX P0, PT, RZ, UR7, PT, P0 ;  /* 0x00000007ff007c0c */ /* 0x000fc4000bf05300 */
[----:B------:R-:W-:Y:S01]  /*d2a0*/  ULDC UR4, c[0x0][0x424] ;  /* 0x0001090000047ab9 */ /* 0x000fe20000000800 */
[----:B------:R-:W-:-:S03]  /*d2b0*/  UISETP.NE.AND.EX UP0, UPT, UR5, URZ, UPT, UP0 ;  /* 0x0000003f0500728c */ /* 0x000fc6000bf05300 */
[----:B------:R-:W-:Y:S01]  /*d2c0*/  ULDC UR5, c[0x0][0x2f0] ;  /* 0x0000bc0000057ab9 */ /* 0x000fe20000000800 */
[----:B------:R-:W-:-:S04]  /*d2d0*/  USEL UR4, UR4, 0x1, UP0 ;  /* 0x0000000104047887 */ /* 0x000fc80008000000 */
[----:B------:R-:W-:Y:S02]  /*d2e0*/  UIMAD UR4, UR4, UR5, URZ ;  /* 0x00000005040472a4 */ /* 0x000fe4000f8e023f */
[----:B------:R-:W-:Y:S01]  /*d2f0*/  UIADD3 UR42, UR42, UR41, URZ ;  /* 0x000000292a2a7290 */ /* 0x000fe2000fffe03f */
[----:B0-----:R-:W-:Y:S11]  /*d300*/  @!P0 BRA `(.L_x_338) ;  /* 0x00000000001c8947 */ /* 0x001ff60003800000 */
[----:B------:R-:W-:-:S04]  /*d310*/  UIADD3 UR4, UP0, UR47, UR6, URZ ;  /* 0x000000062f047290 */ /* 0x000fc8000ff1e03f */
[----:B------:R-:W-:Y:S02]  /*d320*/  UIADD3.X UR5, UR51, UR7, URZ, UP0, !UPT ;  /* 0x0000000733057290 */ /* 0x000fe400087fe43f */
[----:B------:R-:W-:-:S04]  /*d330*/  IMAD.U32 R2, RZ, RZ, UR4 ;  /* 0x00000004ff027e24 */ /* 0x000fc8000f8e00ff */
[----:B------:R-:W-:-:S05]  /*d340*/  IMAD.U32 R3, RZ, RZ, UR5 ;  /* 0x00000005ff037e24 */ /* 0x000fca000f8e00ff */
[----:B------:R-:W3:Y:S02]  /*d350*/  LDG.E R2, desc[UR48][R2.64] ;  /* 0x0000003002027981 */ /* 0x000ee4000c1e1900 */
[----:B---3--:R-:W-:Y:S01]  /*d360*/  R2UR UR4, R2 ;  /* 0x00000000020472ca */ /* 0x008fe200000e0000 */
[----:B------:R-:W-:-:S14]  /*d370*/  BRA `(.L_x_339) ;  /* 0x0000000000187947 */ /* 0x000fdc0003800000 */
.L_x_338:
[----:B------:R-:W-:Y:S05]  /*d380*/  @!P1 BRA `(.L_x_339) ;  /* 0x0000000000149947 */ /* 0x000fea0003800000 */
[----:B------:R-:W3:Y:S04]  /*d390*/  LDG.E R0, desc[UR48][R4.64] ;  /* 0x0000003004007981 */ /* 0x000ee8000c1e1900 */
[----:B------:R-:W4:Y:S01]  /*d3a0*/  LDG.E R4, desc[UR48][R4.64+0x4] ;  /* 0x0000043004047981 */ /* 0x000f22000c1e1900 */
[----:B---3--:R-:W-:Y:S02]  /*d3b0*/  R2UR UR5, R0 ;  /* 0x00000000000572ca */ /* 0x008fe400000e0000 */
[----:B----4-:R-:W-:-:S13]  /*d3c0*/  R2UR UR4, R4 ;  /* 0x00000000040472ca */ /* 0x010fda00000e0000 */
[----:B------:R-:W-:-:S12]  /*d3d0*/  UIADD3 UR4, -UR5, UR4, URZ ;  /* 0x0000000405047290 */ /* 0x000fd8000fffe13f */
.L_x_339:
[----:B------:R-:W-:Y:S01]  /*d3e0*/  UIADD3 UR41, -UR41, UR4, URZ ;  /* 0x0000000429297290 */ /* 0x000fe2000fffe13f */
[----:B------:R-:W-:Y:S03]  /*d3f0*/  BSSY B7, `(.L_x_340) ;  /* 0x0000322000077945 */ /* 0x000fe60003800000 */
[----:B------:R-:W-:Y:S02]  /*d400*/  UIADD3 UR4, UR41, 0x9f, URZ ;  /* 0x0000009f29047890 */ /* 0x000fe4000fffe03f */
[----:B------:R-:W-:Y:S02]  /*d410*/  ISETP.LT.AND P0, PT, RZ, UR41, PT ;  /* 0x00000029ff007c0c */ /* 0x000fe4000bf01270 */
[----:B------:R-:W-:-:S04]  /*d420*/  UIMAD.WIDE UR4, UR4, 0x66666667, URZ ;  /* 0x66666667040478a5 */ /* 0x000fc8000f8e023f */
[----:B------:R-:W-:-:S04]  /*d430*/  USHF.R.U32.HI UR40, URZ, 0x1f, UR5 ;  /* 0x0000001f3f287899 */ /* 0x000fc80008011605 */
[----:B------:R-:W-:-:S03]  /*d440*/  ULEA.HI.SX32 UR40, UR5, UR40, 0x1a ;  /* 0x0000002805287291 */ /* 0x000fc6000f8fd23f */
[----:B------:R-:W-:Y:S09]  /*d450*/  @P0 BRA `(.L_x_341) ;  /* 0x0000000000480947 */ /* 0x000ff20003800000 */
[----:B------:R-:W0:Y:S02]  /*d460*/  S2R R0, SR_TID.X ;  /* 0x0000000000007919 */ /* 0x000e240000002100 */
[----:B0-----:R-:W-:-:S04]  /*d470*/  LOP3.LUT R0, R0, 0x7f, RZ, 0xc0, !PT ;  /* 0x0000007f00007812 */ /* 0x001fc800078ec0ff */
[----:B------:R-:W-:-:S13]  /*d480*/  ISETP.NE.AND P0, PT, R0, RZ, PT ;  /* 0x000000ff0000720c */ /* 0x000fda0003f05270 */
[----:B------:R-:W-:Y:S05]  /*d490*/  @P0 BRA `(.L_x_342) ;  /* 0x00000030005c0947 */ /* 0x000fea0003800000 */
[----:B------:R-:W0:Y:S01]  /*d4a0*/  S2R R3, SR_LANEID ;  /* 0x0000000000037919 */ /* 0x000e220000000000 */
[----:B------:R-:W-:Y:S02]  /*d4b0*/  VOTEU.ANY UR4, UPT, PT ;  /* 0x0000000000047886 */ /* 0x000fe400038e0100 */
[----:B------:R-:W0:Y:S08]  /*d4c0*/  FLO.U32 R0, UR4 ;  /* 0x0000000400007d00 */ /* 0x000e3000080e0000 */
[----:B------:R-:W1:Y:S01]  /*d4d0*/  POPC R5, UR4 ;  /* 0x0000000400057d09 */ /* 0x000e620008000000 */
[----:B0-----:R-:W-:-:S02]  /*d4e0*/  ISETP.EQ.U32.AND P0, PT, R0, R3, PT ;  /* 0x000000030000720c */ /* 0x001fc40003f02070 */
[----:B------:R-:W1:Y:S11]  /*d4f0*/  LDC.64 R2, c[0x0][0xc60] ;  /* 0x00031800ff027b82 */ /* 0x000e760000000a00 */
[----:B-1----:R-:W3:Y:S01]  /*d500*/  @P0 ATOMG.E.ADD.STRONG.GPU PT, R3, desc[UR48][R2.64], R5 ;  /* 0x00000005020309a8 */ /* 0x002ee200081ee1f0 */
[----:B------:R-:W0:Y:S02]  /*d510*/  S2R R4, SR_LTMASK ;  /* 0x0000000000047919 */ /* 0x000e240000003900 */
[----:B0-----:R-:W-:-:S04]  /*d520*/  LOP3.LUT R4, R4, UR4, RZ, 0xc0, !PT ;  /* 0x0000000404047c12 */ /* 0x001fc8000f8ec0ff */
[----:B------:R-:W0:Y:S01]  /*d530*/  POPC R7, R4 ;  /* 0x0000000400077309 */ /* 0x000e220000000000 */
[----:B---3--:R-:W0:Y:S02]  /*d540*/  SHFL.IDX PT, R0, R3, R0, 0x1f ;  /* 0x00001f0003007589 */ /* 0x008e2400000e0000 */
[----:B0-----:R-:W-:-:S05]  /*d550*/  IADD3 R0, R0, UR43, R7 ;  /* 0x0000002b00007c10 */ /* 0x001fca000fffe007 */
[----:B------:R0:W-:Y:S01]  /*d560*/  STL [R1+0x10], R0 ;  /* 0x0000100001007387 */ /* 0x0001e20000100800 */
[----:B------:R-:W-:Y:S05]  /*d570*/  BRA `(.L_x_342) ;  /* 0x0000003000247947 */ /* 0x000fea0003800000 */
.L_x_341:
[----:B------:R-:W-:Y:S01]  /*d580*/  VIADD R0, R17, 0x1a400 ;  /* 0x0001a40011007836 */ /* 0x000fe20000000000 */
[----:B------:R-:W-:Y:S04]  /*d590*/  BSSY B6, `(.L_x_343) ;  /* 0x0000013000067945 */ /* 0x000fe80003800000 */
[----:B------:R-:W-:-:S13]  /*d5a0*/  LOP3.LUT P0, RZ, R0, 0x1bf, RZ, 0xc0, !PT ;  /* 0x000001bf00ff7812 */ /* 0x000fda000780c0ff */
[----:B------:R-:W-:Y:S05]  /*d5b0*/  @!P0 BRA `(.L_x_344) ;  /* 0x0000000000408947 */ /* 0x000fea0003800000 */
[----:B------:R-:W-:Y:S01]  /*d5c0*/  MOV R2, 0x0 ;  /* 0x0000000000027802 */ /* 0x000fe20000000f00 */
[----:B------:R-:W-:Y:S01]  /*d5d0*/  ULDC.64 UR6, c[0x4][0xc8] ;  /* 0x0100320000067ab9 */ /* 0x000fe20000000a00 */
[----:B------:R-:W-:Y:S01]  /*d5e0*/  ULDC.64 UR8, c[0x4][0xd0] ;  /* 0x0100340000087ab9 */ /* 0x000fe20000000a00 */
[----:B------:R-:W-:Y:S01]  /*d5f0*/  ULDC.64 UR4, c[0x4][0x8] ;  /* 0x0100020000047ab9 */ /* 0x000fe20000000a00 */
[----:B------:R-:W-:Y:S02]  /*d600*/  IMAD.U32 R4, RZ, RZ, UR6 ;  /* 0x00000006ff047e24 */ /* 0x000fe4000f8e00ff */
        /* <DEDUP_REMOVED lines=10> */
[----:B0-2---:R-:W-:Y:S05]  /*d6b0*/  CALL.ABS.NOINC R2 ;  /* 0x0000000002007343 */ /* 0x005fea0003c00000 */
.L_x_344:
[----:B------:R-:W-:Y:S05]  /*d6c0*/  BSYNC B6 ;  /* 0x0000000000067941 */ /* 0x000fea0003800000 */
.L_x_343:
[----:B------:R-:W3:Y:S01]  /*d6d0*/  LDL.LU R16, [R1+0x8] ;  /* 0x0000080001107983 */ /* 0x000ee20000300800 */
[----:B------:R-:W-:Y:S01]  /*d6e0*/  VIADD R0, R17, 0xa400 ;  /* 0x0000a40011007836 */ /* 0x000fe20000000000 */
[----:B------:R-:W-:Y:S04]  /*d6f0*/  BSSY B6, `(.L_x_345) ;  /* 0x0000016000067945 */ /* 0x000fe80003800000 */
[----:B------:R-:W-:Y:S02]  /*d700*/  LOP3.LUT P0, RZ, R0, 0x3ff, RZ, 0xc0, !PT ;  /* 0x000003ff00ff7812 */ /* 0x000fe4000780c0ff */
[----:B---3--:R-:W-:-:S11]  /*d710*/  LOP3.LUT R16, R16, 0xfffffffe, RZ, 0xc0, !PT ;  /* 0xfffffffe10107812 */ /* 0x008fd600078ec0ff */
[----:B------:R-:W-:-:S05]  /*d720*/  @P0 LOP3.LUT R16, R16, 0x1, RZ, 0xfc, !PT ;  /* 0x0000000110100812 */ /* 0x000fca00078efcff */
[----:B------:R0:W-:Y:S01]  /*d730*/  STL [R1+0x8], R16 ;  /* 0x0000081001007387 */ /* 0x0001e20000100800 */
[----:B------:R-:W-:Y:S05]  /*d740*/  @!P0 BRA `(.L_x_346) ;  /* 0x0000000000408947 */ /* 0x000fea0003800000 */
[----:B------:R-:W-:Y:S01]  /*d750*/  MOV R2, 0x0 ;  /* 0x0000000000027802 */ /* 0x000fe20000000f00 */
[----:B------:R-:W-:Y:S01]  /*d760*/  ULDC.64 UR6, c[0x4][0xc8] ;  /* 0x0100320000067ab9 */ /* 0x000fe20000000a00 */
[----:B------:R-:W-:Y:S01]  /*d770*/  ULDC.64 UR8, c[0x4][0xd0] ;  /* 0x0100340000087ab9 */ /* 0x000fe20000000a00 */
[----:B------:R-:W-:Y:S01]  /*d780*/  ULDC.64 UR4, c[0x4][0x10] ;  /* 0x0100040000047ab9 */ /* 0x000fe20000000a00 */
[----:B------:R-:W-:Y:S02]  /*d790*/  IMAD.U32 R4, RZ, RZ, UR6 ;  /* 0x00000006ff047e24 */ /* 0x000fe4000f8e00ff */
[----:B------:R-:W1:Y:S01]  /*d7a0*/  LDC.64 R2, c[0x4][R2] ;  /* 0x0100000002027b82 */ /* 0x000e620000000a00 */
        /* <DEDUP_REMOVED lines=10> */
.L_x_346:
[----:B------:R-:W-:Y:S05]  /*d850*/  BSYNC B6 ;  /* 0x0000000000067941 */ /* 0x000fea0003800000 */
.L_x_345:
        /* <DEDUP_REMOVED lines=20> */
.L_x_348:
[----:B------:R-:W-:Y:S05]  /*d9a0*/  BSYNC B6 ;  /* 0x0000000000067941 */ /* 0x000fea0003800000 */
.L_x_347:
[----:B------:R-:W-:Y:S01]  /*d9b0*/  LOP3.LUT P6, RZ, R16, 0x1, RZ, 0xc0, !PT ;  /* 0x0000000110ff7812 */ /* 0x000fe200078cc0ff */
[----:B------:R-:W-:-:S12]  /*d9c0*/  BSSY B6, `(.L_x_349) ;  /* 0x0000012000067945 */ /* 0x000fd80003800000 */
        /* <DEDUP_REMOVED lines=17> */
.L_x_350:
[----:B------:R-:W-:Y:S05]  /*dae0*/  BSYNC B6 ;  /* 0x0000000000067941 */ /* 0x000fea0003800000 */
.L_x_349:
[----:B------:R-:W3:Y:S01]  /*daf0*/  LDL R8, [R1+0x4] ;  /* 0x0000040001087983 */ /* 0x000ee20000100800 */
[----:B------:R-:W-:Y:S02]  /*db00*/  ULDC.64 UR4, c[0x0][0x9f8] ;  /* 0x00027e0000047ab9 */ /* 0x000fe40000000a00 */
[----:B------:R-:W-:-:S04]  /*db10*/  UISETP.NE.U32.AND UP0, UPT, UR4, URZ, UPT ;  /* 0x0000003f0400728c */ /* 0x000fc8000bf05070 */
[----:B------:R-:W-:-:S06]  /*db20*/  UISETP.NE.AND.EX UP0, UPT, UR5, URZ, UPT, UP0 ;  /* 0x0000003f0500728c */ /* 0x000fcc000bf05300 */
[----:B------:R-:W-:-:S05]  /*db30*/  PLOP3.LUT P0, PT, PT, PT, UP0, 0x80, 0x0 ;  /* 0x000000000000781c */ /* 0x000fca0003f0f008 */
[----:B------:R-:W-:-:S04]  /*db40*/  @UP0 UIADD3 UR4, UP1, UR47, UR4, URZ ;  /* 0x000000042f040290 */ /* 0x000fc8000ff3e03f */
[----:B------:R-:W-:Y:S02]  /*db50*/  @UP0 UIADD3.X UR5, UR51, UR5, URZ, UP1, !UPT ;  /* 0x0000000533050290 */ /* 0x000fe40008ffe43f */
[----:B------:R-:W-:-:S04]  /*db60*/  IMAD.U32 R2, RZ, RZ, UR4 ;  /* 0x00000004ff027e24 */ /* 0x000fc8000f8e00ff */
[----:B------:R-:W-:Y:S01]  /*db70*/  IMAD.U32 R3, RZ, RZ, UR5 ;  /* 0x00000005ff037e24 */ /* 0x000fe2000f8e00ff */
[----:B------:R-:W1:Y:S01]  /*db80*/  S2R R0, SR_TID.X ;  /* 0x0000000000007919 */ /* 0x000e620000002100 */
[----:B------:R-:W-:-:S03]  /*db90*/  ULDC.64 UR4, c[0x0][0xa08] ;  /* 0x0002820000047ab9 */ /* 0x000fc60000000a00 */
[----:B---3--:R3:W4:Y:S01]  /*dba0*/  @P0 LDG.E R8, desc[UR48][R2.64] ;  /* 0x0000003002080981 */ /* 0x008722000c1e1900 */
[----:B-1----:R-:W-:-:S04]  /*dbb0*/  SHF.R.U32.HI R0, RZ, 0x5, R0 ;  /* 0x00000005ff007819 */ /* 0x002fc80000011600 */
[----:B------:R-:W-:Y:S01]  /*dbc0*/  LOP3.LUT R0, R0, 0x3, RZ, 0xc0, !PT ;  /* 0x0000000300007812 */ /* 0x000fe200078ec0ff */
[----:B---3--:R-:W1:Y:S01]  /*dbd0*/  LDC.64 R2, c[0x0][0x418] ;  /* 0x00010600ff027b82 */ /* 0x008e620000000a00 */
[----:B----4-:R-:W-:Y:S01]  /*dbe0*/  SHF.R.S32.HI R9, RZ, 0x1f, R8 ;  /* 0x0000001fff097819 */ /* 0x010fe20000011408 */
[----:B------:R3:W-:Y:S01]  /*dbf0*/  @P0 STL [R1+0x4], R8 ;  /* 0x0000040801000387 */ /* 0x0007e20000100800 */
[----:B-1----:R-:W-:Y:S01]  /*dc00*/  LOP3.LUT P0, RZ, R2, UR4, RZ, 0xfc, !PT ;  /* 0x0000000402ff7c12 */ /* 0x002fe2000f80fcff */
[----:B------:R-:W-:Y:S02]  /*dc10*/  UMOV UR4, 0xffffffff ;  /* 0xffffffff00047882 */ /* 0x000fe40000000000 */
[----:B------:R3:W-:Y:S01]  /*dc20*/  STL [R1+0xc], R9 ;  /* 0x00000c0901007387 */ /* 0x0007e20000100800 */
[----:B------:R-:W-:-:S04]  /*dc30*/  LOP3.LUT P0, RZ, R3, UR5, RZ, 0xfc, P0 ;  /* 0x0000000503ff7c12 */ /* 0x000fc8000800fcff */
[----:B0-----:R-:W-:Y:S01]  /*dc40*/  SEL R16, R8, RZ, !P0 ;  /* 0x000000ff08107207 */ /* 0x001fe20004000000 */
[----:B------:R-:W-:Y:S08]  /*dc50*/  BRA.DIV UR4, `(.L_x_351) ;  /* 0x0000003a046c7947 */ /* 0x000ff0000b800000 */
[----:B------:R0:W1:Y:S02]  /*dc60*/  SHFL.IDX PT, R14, R0, RZ, 0x1f ;  /* 0x00001fff000e7589 */ /* 0x00006400000e0000 */
.L_x_426:
[----:B0-----:R-:W4:Y:S01]  /*dc70*/  LDL.LU R0, [R1+0x8] ;  /* 0x0000080001007983 */ /* 0x001f220000300800 */
[----:B------:R-:W-:Y:S02]  /*dc80*/  PLOP3.LUT P1, PT, PT, PT, PT, 0x8, 0x0 ;  /* 0x000000000000781c */ /* 0x000fe40003f2e170 */
[----:B-1----:R-:W-:Y:S02]  /*dc90*/  ISETP.NE.AND P0, PT, R14, RZ, PT ;  /* 0x000000ff0e00720c */ /* 0x002fe40003f05270 */
[----:B----4-:R-:W-:-:S09]  /*dca0*/  LOP3.LUT R0, R0, 0xfffffffe, RZ, 0xc0, !PT ;  /* 0xfffffffe00007812 */ /* 0x010fd200078ec0ff */
[----:B------:R-:W-:-:S05]  /*dcb0*/  @P1 LOP3.LUT R0, R0, 0x1, RZ, 0xfc, !PT ;  /* 0x0000000100001812 */ /* 0x000fca00078efcff */
[----:B------:R0:W-:Y:S01]  /*dcc0*/  STL [R1+0x8], R0 ;  /* 0x0000080001007387 */ /* 0x0001e20000100800 */
[----:B------:R-:W-:Y:S05]  /*dcd0*/  @P0 BRA `(.L_x_352) ;  /* 0x0000000400940947 */ /* 0x000fea0003800000 */
[----:B------:R-:W-:-:S06]  /*dce0*/  UIADD3 UR4, UR40, -0x1, URZ ;  /* 0xffffffff28047890 */ /* 0x000fcc000fffe03f */
[----:B0-----:R-:W-:Y:S01]  /*dcf0*/  IMAD.U32 R0, RZ, RZ, UR4 ;  /* 0x00000004ff007e24 */ /* 0x001fe2000f8e00ff */
[----:B------:R-:W-:-:S03]  /*dd00*/  UMOV UR4, 0xffffffff ;  /* 0xffffffff00047882 */ /* 0x000fc60000000000 */
[----:B------:R-:W-:Y:S05]  /*dd10*/  BRA.DIV UR4, `(.L_x_353) ;  /* 0x0000003a045c7947 */ /* 0x000fea000b800000 */
[----:B------:R-:W-:-:S13]  /*dd20*/  ELECT P6, URZ, PT ;  /* 0x00000000003f782f */ /* 0x000fda00038c0000 */
.L_x_429:
[----:B------:R-:W-:Y:S05]  /*dd30*/  @!P6 BRA `(.L_x_352) ;  /* 0x00000004007ce947 */ /* 0x000fea0003800000 */
[----:B------:R-:W-:-:S04]  /*dd40*/  ISETP.NE.U32.AND P0, PT, R2, RZ, PT ;  /* 0x000000ff0200720c */ /* 0x000fc80003f05070 */
[----:B------:R-:W-:-:S13]  /*dd50*/  ISETP.NE.AND.EX P0, PT, R3, RZ, PT, P0 ;  /* 0x000000ff0300720c */ /* 0x000fda0003f05300 */
[----:B------:R-:W-:Y:S05]  /*dd60*/  @!P0 BRA `(.L_x_354) ;  /* 0x0000000000448947 */ /* 0x000fea0003800000 */
[----:B------:R-:W0:Y:S01]  /*dd70*/  LDC R7, c[0x0][0x43c] ;  /* 0x00010f00ff077b82 */ /* 0x000e220000000800 */
[----:B------:R-:W-:Y:S01]  /*dd80*/  ULDC.64 UR4, c[0x0][0x428] ;  /* 0x00010a0000047ab9 */ /* 0x000fe20000000a00 */
[----:B0-----:R-:W-:-:S13]  /*dd90*/  ISETP.NE.AND P0, PT, R7, 0x1, PT ;  /* 0x000000010700780c */ /* 0x001fda0003f05270 */
[----:B------:R-:W0:Y:S02]  /*dda0*/  @P0 LDC.64 R4, c[0x0][0x440] ;  /* 0x00011000ff040b82 */ /* 0x000e240000000a00 */
        /* <DEDUP_REMOVED lines=13> */
.L_x_354:
[----:B0-----:R-:W4:Y:S01]  /*de80*/  LDL R3, [R1] ;  /* 0x0000000001037983 */ /* 0x001f220000100800 */
[----:B------:R-:W-:Y:S01]  /*de90*/  IMAD R2, R18, 0x8, R17 ;  /* 0x0000000812027824 */ /* 0x000fe200078e0211 */
[----:B---3--:R-:W0:Y:S02]  /*dea0*/  S2R R8, SR_TID.X ;  /* 0x0000000000087919 */ /* 0x008e240000002100 */
[----:B0-----:R-:W-:-:S04]  /*deb0*/  LOP3.LUT R8, R8, 0x7f, RZ, 0xc0, !PT ;  /* 0x0000007f08087812 */ /* 0x001fc800078ec0ff */
[----:B------:R-:W-:Y:S02]  /*dec0*/  ISETP.NE.AND P1, PT, R8, RZ, PT ;  /* 0x000000ff0800720c */ /* 0x000fe40003f25270 */
[----:B----4-:R-:W-:-:S04]  /*ded0*/  SHF.L.U32 R3, R3, 0x1f, RZ ;  /* 0x0000001f03037819 */ /* 0x010fc800000006ff */
[----:B------:R-:W0:Y:S02]  /*dee0*/  SYNCS.PHASECHK.TRANS64.TRYWAIT P0, [R2+URZ+0x29880], R3 ;  /* 0x02988003020075a7 */ /* 0x000e24000800017f */
[----:B0-----:R-:W-:Y:S05]  /*def0*/  @!P0 BRA `(.L_x_355) ;  /* 0x0000003800048947 */ /* 0x001fea0003800000 */
.L_x_430:
        /* <DEDUP_REMOVED lines=8> */
.L_x_356:
[----:B------:R-:W-:Y:S01]  /*df80*/  IMAD.MOV.U32 R4, RZ, RZ, 0xa0 ;  /* 0x000000a0ff047424 */ /* 0x000fe200078e00ff */
[----:B------:R-:W-:Y:S01]  /*df90*/  R2UR UR33, R2 ;  /* 0x00000000022172ca */ /* 0x000fe200000e0000 */
[----:B------:R-:W-:Y:S01]  /*dfa0*/  UIADD3 UR4, UP0, UR52, 0x470, URZ ;  /* 0x0000047034047890 */ /* 0x000fe2000ff1e03f */
[----:B-----5:R-:W-:Y:S01]  /*dfb0*/  R2UR UR37, R16 ;  /* 0x00000000102572ca */ /* 0x020fe200000e0000 */
[----:B------:R-:W-:Y:S01]  /*dfc0*/  IMAD R0, R0, R4, UR42 ;  /* 0x0000002a00007e24 */ /* 0x000fe2000f8e0204 */
[----:B------:R-:W-:Y:S01]  /*dfd0*/  UMOV UR6, 0x0 ;  /* 0x0000000000067882 */ /* 0x000fe20000000000 */
[----:B------:R-:W-:Y:S01]  /*dfe0*/  IMAD R4, R18, 0x5000, R17 ;  /* 0x0000500012047824 */ /* 0x000fe200078e0211 */
[----:B------:R-:W-:Y:S02]  /*dff0*/  UIADD3.X UR5, URZ, UR53, URZ, UP0, !UPT ;  /* 0x000000353f057290 */ /* 0x000fe400087fe43f */
[----:B------:R-:W-:Y:S01]  /*e000*/  R2UR UR35, R0 ;  /* 0x00000000002372ca */ /* 0x000fe200000e0000 */
[----:B------:R-:W-:Y:S01]  /*e010*/  UMOV UR7, 0x14f00000 ;  /* 0x14f0000000077882 */ /* 0x000fe20000000000 */
[----:B------:R-:W-:Y:S01]  /*e020*/  R2UR UR32, R4 ;  /* 0x00000000042072ca */ /* 0x000fe200000e0000 */
[----:B------:R-:W-:-:S02]  /*e030*/  UMOV UR34, URZ ;  /* 0x0000003f00227c82 */ /* 0x000fc40008000000 */
[----:B------:R-:W-:-:S10]  /*e040*/  UIADD3 UR33, UR33, 0x29870, URZ ;  /* 0x0002987021217890 */ /* 0x000fd4000fffe03f */
[----:B------:R-:W-:-:S09]  /*e050*/  UIADD3 UR32, UR32, 0xa400, URZ ;  /* 0x0000a40020207890 */ /* 0x000fd2000fffe03f */
[----:B------:R1:W-:Y:S01]  /*e060*/  UTMALDG.4D [UR32], [UR4], desc[UR6] ;  /* 0x00000620040075b4 */ /* 0x0003e20008019000 */
[----:B------:R-:W3:Y:S02]  /*e070*/  SYNCS.PHASECHK.TRANS64.TRYWAIT P0, [R2+URZ+0x29840], R3 ;  /* 0x02984003020075a7 */ /* 0x000ee4000800017f */
[----:B-1-3--:R-:W-:Y:S05]  /*e080*/  @!P0 BRA `(.L_x_357) ;  /* 0x0000003400b48947 */ /* 0x00afea0003800000 */
.L_x_431:
[----:B------:R-:W-:Y:S05]  /*e090*/  @P1 BRA `(.L_x_358) ;  /* 0x00000000001c1947 */ /* 0x000fea0003800000 */
[----:B------:R-:W3:Y:S01]  /*e0a0*/  S2R R4, SR_TID.X ;  /* 0x0000000000047919 */ /* 0x000ee20000002100 */
[----:B01----:R-:W-:-:S04]  /*e0b0*/  IMAD.MOV.U32 R3, RZ, RZ, 0x7800 ;  /* 0x00007800ff037424 */ /* 0x003fc800078e00ff */
[----:B------:R4:W-:Y:S01]  /*e0c0*/  SYNCS.ARRIVE.TRANS64 RZ, [R2+URZ+0x29830], R3 ;  /* 0x0298300302ff79a7 */ /* 0x0009e2000800003f */
[----:B---3--:R-:W-:-:S04]  /*e0d0*/  LOP3.LUT R4, R4, 0x1f, RZ, 0xc0, !PT ;  /* 0x0000001f04047812 */ /* 0x008fc800078ec0ff */
[----:B------:R-:W-:-:S13]  /*e0e0*/  ISETP.NE.AND P0, PT, R4, RZ, PT ;  /* 0x000000ff0400720c */ /* 0x000fda0003f05270 */
[----:B----4-:R-:W-:Y:S05]  /*e0f0*/  @!P0 BRA `(.L_x_358) ;  /* 0x0000000000048947 */ /* 0x010fea0003800000 */
[----:B------:R-:W-:Y:S01]  /*e100*/  BPT.TRAP 0x1 ;  /* 0x000000040000795c */ /* 0x000fe20000300000 */
.L_x_358:
[----:B01----:R-:W3:Y:S01]  /*e110*/  LDL.LU R3, [R1+0x8] ;  /* 0x0000080001037983 */ /* 0x003ee20000300800 */
[----:B------:R-:W-:Y:S01]  /*e120*/  R2UR UR27, R0 ;  /* 0x00000000001b72ca */ /* 0x000fe200000e0000 */
[----:B------:R-:W-:Y:S01]  /*e130*/  IMAD R0, R18, 0x7800, R17 ;  /* 0x0000780012007824 */ /* 0x000fe200078e0211 */
[----:B------:R-:W-:Y:S01]  /*e140*/  R2UR UR25, R2 ;  /* 0x00000000021972ca */ /* 0x000fe200000e0000 */
[----:B------:R-:W-:Y:S01]  /*e150*/  UIADD3 UR4, UP0, UR52, 0x370, URZ ;  /* 0x0000037034047890 */ /* 0x000fe2000ff1e03f */
[----:B------:R-:W-:Y:S01]  /*e160*/  PLOP3.LUT P0, PT, PT, PT, PT, 0x80, 0x0 ;  /* 0x000000000000781c */ /* 0x000fe20003f0f070 */
[----:B------:R-:W-:Y:S01]  /*e170*/  UMOV UR6, 0x0 ;  /* 0x0000000000067882 */ /* 0x000fe20000000000 */
[----:B------:R-:W-:Y:S01]  /*e180*/  R2UR UR8, R0 ;  /* 0x00000000000872ca */ /* 0x000fe200000e0000 */
[----:B------:R-:W-:Y:S01]  /*e190*/  UIADD3.X UR5, URZ, UR53, URZ, UP0, !UPT ;  /* 0x000000353f057290 */ /* 0x000fe200087fe43f */
[----:B------:R-:W-:Y:S01]  /*e1a0*/  R2UR UR29, R16 ;  /* 0x00000000101d72ca */ /* 0x000fe200000e0000 */
[----:B------:R-:W-:Y:S01]  /*e1b0*/  UMOV UR7, 0x14f00000 ;  /* 0x14f0000000077882 */ /* 0x000fe20000000000 */
[----:B------:R-:W-:Y:S01]  /*e1c0*/  UMOV UR26, URZ ;  /* 0x0000003f001a7c82 */ /* 0x000fe20008000000 */
[----:B------:R-:W-:Y:S01]  /*e1d0*/  UMOV UR28, UR36 ;  /* 0x00000024001c7c82 */ /* 0x000fe20008000000 */
[----:B------:R-:W-:Y:S01]  /*e1e0*/  UMOV UR18, 0x40 ;  /* 0x0000004000127882 */ /* 0x000fe20000000000 */
[----:B------:R-:W-:Y:S01]  /*e1f0*/  UMOV UR20, UR36 ;  /* 0x0000002400147c82 */ /* 0x000fe20008000000 */
[----:B------:R-:W-:Y:S01]  /*e200*/  UMOV UR19, UR27 ;  /* 0x0000001b00137c82 */ /* 0x000fe20008000000 */
[----:B------:R-:W-:Y:S01]  /*e210*/  UIADD3 UR25, UR25, 0x29830, URZ ;  /* 0x0002983019197890 */ /* 0x000fe2000fffe03f */
[----:B------:R-:W-:Y:S01]  /*e220*/  UMOV UR10, 0x80 ;  /* 0x00000080000a7882 */ /* 0x000fe20000000000 */
[----:B------:R-:W-:-:S02]  /*e230*/  UMOV UR12, UR36 ;  /* 0x00000024000c7c82 */ /* 0x000fc40008000000 */
[----:B------:R-:W-:Y:S02]  /*e240*/  UIADD3 UR24, UR8, 0x1a400, URZ ;  /* 0x0001a40008187890 */ /* 0x000fe4000fffe03f */
[----:B------:R-:W-:Y:S02]  /*e250*/  UIADD3 UR16, UR8, 0x1cc00, URZ ;  /* 0x0001cc0008107890 */ /* 0x000fe4000fffe03f */
[----:B------:R-:W-:Y:S01]  /*e260*/  UIADD3 UR8, UR8, 0x1f400, URZ ;  /* 0x0001f40008087890 */ /* 0x000fe2000fffe03f */
[----:B------:R-:W-:Y:S01]  /*e270*/  UMOV UR21, UR29 ;  /* 0x0000001d00157c82 */ /* 0x000fe20008000000 */
[----:B------:R-:W-:Y:S01]  /*e280*/  UMOV UR17, UR25 ;  /* 0x0000001900117c82 */ /* 0x000fe20008000000 */
[----:B------:R-:W-:Y:S01]  /*e290*/  UMOV UR11, UR27 ;  /* 0x0000001b000b7c82 */ /* 0x000fe20008000000 */
[----:B------:R-:W-:Y:S01]  /*e2a0*/  UMOV UR13, UR29 ;  /* 0x0000001d000d7c82 */ /* 0x000fe20008000000 */
[----:B------:R1:W-:Y:S01]  /*e2b0*/  UTMALDG.4D [UR24], [UR4], desc[UR6] ;  /* 0x00000618040075b4 */ /* 0x0003e20008019000 */
[----:B------:R-:W-:Y:S01]  /*e2c0*/  UMOV UR9, UR25 ;  /* 0x0000001900097c82 */ /* 0x000fe20008000000 */
[----:B------:R1:W-:Y:S02]  /*e2d0*/  UTMALDG.4D [UR16], [UR4], desc[UR6] ;  /* 0x00000610040075b4 */ /* 0x0003e40008019000 */
[----:B------:R1:W-:Y:S01]  /*e2e0*/  UTMALDG.4D [UR8], [UR4], desc[UR6] ;  /* 0x00000608040075b4 */ /* 0x0003e20008019000 */
[----:B---3--:R-:W-:-:S04]  /*e2f0*/  LOP3.LUT R3, R3, 0xfffffffe, RZ, 0xc0, !PT ;  /* 0xfffffffe03037812 */ /* 0x008fc800078ec0ff */
[----:B------:R-:W-:-:S05]  /*e300*/  @P0 LOP3.LUT R3, R3, 0x1, RZ, 0xfc, !PT ;  /* 0x0000000103030812 */ /* 0x000fca00078efcff */
[----:B------:R1:W-:Y:S01]  /*e310*/  STL [R1+0x8], R3 ;  /* 0x0000080301007387 */ /* 0x0003e20000100800 */
[----:B------:R-:W-:Y:S01]  /*e320*/  NOP ;  /* 0x0000000000007918 */ /* 0x000fe20000000000 */
.L_x_352:
[----:B------:R-:W-:Y:S05]  /*e330*/  WARPSYNC.ALL ;  /* 0x0000000000007948 */ /* 0x000fea0003800000 */
[----:B0-----:R-:W-:Y:S01]  /*e340*/  VIADD R0, R17, 0x14400 ;  /* 0x0001440011007836 */ /* 0x001fe20000000000 */
[----:B-1----:R-:W-:Y:S01]  /*e350*/  USHF.R.S32.HI UR4, URZ, 0x1f, UR54 ;  /* 0x0000001f3f047899 */ /* 0x002fe20008011436 */
[----:B------:R-:W-:Y:S01]  /*e360*/  BAR.SYNC.DEFER_BLOCKING 0x8, 0x180 ;  /* 0x0206000000007b1d */ /* 0x000fe20000010000 */
[----:B------:R-:W-:Y:S02]  /*e370*/  USHF.R.S32.HI UR47, URZ, 0x1f, UR36 ;  /* 0x0000001f3f2f7899 */ /* 0x000fe40008011424 */
[----:B------:R-:W-:-:S03]  /*e380*/  LOP3.LUT P0, RZ, R0, 0x1bf, RZ, 0xc0, !PT ;  /* 0x000001bf00ff7812 */ /* 0x000fc6000780c0ff */
[----:B------:R-:W-:Y:S01]  /*e390*/  ULDC.64 UR6, c[0x0][0x298] ;  /* 0x0000a60000067ab9 */ /* 0x000fe20000000a00 */
[----:B------:R-:W-:Y:S01]  /*e3a0*/  ULDC.64 UR8, c[0x0][0xa00] ;  /* 0x0002800000087ab9 */ /* 0x000fe20000000a00 */
[----:B------:R-:W-:Y:S01]  /*e3b0*/  UIMAD UR4, UR4, UR6, URZ ;  /* 0x00000006040472a4 */ /* 0x000fe2000f8e023f */
[----:B------:R-:W-:Y:S01]  /*e3c0*/  BSSY B6, `(.L_x_359) ;  /* 0x0000019000067945 */ /* 0x000fe20003800000 */
[----:B------:R-:W-:Y:S02]  /*e3d0*/  UISETP.NE.U32.AND UP0, UPT, UR8, URZ, UPT ;  /* 0x0000003f0800728c */ /* 0x000fe4000bf05070 */
[----:B------:R-:W-:Y:S02]  /*e3e0*/  UIMAD.WIDE.U32 UR56, UR54, UR6, URZ ;  /* 0x00000006363872a5 */ /* 0x000fe4000f8e003f */
[----:B------:R-:W-:Y:S02]  /*e3f0*/  UIMAD UR4, UR54, UR7, UR4 ;  /* 0x00000007360472a4 */ /* 0x000fe4000f8e0204 */
[----:B------:R-:W-:-:S02]  /*e400*/  UISETP.NE.AND.EX UP0, UPT, UR9, URZ, UPT, UP0 ;  /* 0x0000003f0900728c */ /* 0x000fc4000bf05300 */
[----:B------:R-:W-:Y:S02]  /*e410*/  UIADD3 UR51, UR57, UR4, URZ ;  /* 0x0000000439337290 */ /* 0x000fe4000fffe03f */
[----:B------:R-:W-:Y:S02]  /*e420*/  USEL UR46, UR46, URZ, !UP0 ;  /* 0x0000003f2e2e7287 */ /* 0x000fe4000c000000 */
[----:B------:R-:W-:Y:S01]  /*e430*/  USEL UR37, UR50, URZ, !UP0 ;  /* 0x0000003f32257287 */ /* 0x000fe2000c000000 */
[----:B------:R-:W-:Y:S11]  /*e440*/  @!P0 BRA `(.L_x_360) ;  /* 0x0000000000408947 */ /* 0x000ff60003800000 */
        /* <DEDUP_REMOVED lines=11> */
[----:B---3--:R-:W-:Y:S02]  /*e500*/  IMAD.MOV.U32 R8, RZ, RZ, 0x70 ;  /* 0x00000070ff087424 */ /* 0x008fe400078e00ff */
[----:B------:R-:W-:Y:S02]  /*e510*/  IMAD.MOV.U32 R12, RZ, RZ, 0x1 ;  /* 0x00000001ff0c7424 */ /* 0x000fe400078e00ff */
[----:B------:R-:W-:-:S07]  /*e520*/  IMAD.MOV.U32 R13, RZ, RZ, RZ ;  /* 0x000000ffff0d7224 */ /* 0x000fce00078e00ff */
[----:B------:R-:W-:-:S07]  /*e530*/  LEPC R20, `(.L_x_360) ;  /* 0x000000001014794e */ /* 0x000fce0000000000 */
[----:B0-2---:R-:W-:Y:S05]  /*e540*/  CALL.ABS.NOINC R2 ;  /* 0x0000000002007343 */ /* 0x005fea0003c00000 */
.L_x_360:
[----:B------:R-:W-:Y:S05]  /*e550*/  BSYNC B6 ;  /* 0x0000000000067941 */ /* 0x000fea0003800000 */
.L_x_359:
[----:B------:R-:W4:Y:S01]  /*e560*/  LDL.LU R0, [R1+0x14] ;  /* 0x0000140001007983 */ /* 0x000f220000300800 */
[----:B---3--:R-:W0:Y:S01]  /*e570*/  LDC R8, c[0x0][0x448] ;  /* 0x00011200ff087b82 */ /* 0x008e220000000800 */
[----:B------:R-:W-:Y:S01]  /*e580*/  ULDC.64 UR8, c[0x0][0x2d8] ;  /* 0x0000b60000087ab9 */ /* 0x000fe20000000a00 */
[----:B------:R-:W1:Y:S01]  /*e590*/  S2R R2, SR_TID.X ;  /* 0x0000000000027919 */ /* 0x000e620000002100 */
[----:B------:R-:W3:Y:S01]  /*e5a0*/  S2R R3, SR_TID.X ;  /* 0x0000000000037919 */ /* 0x000ee20000002100 */
[----:B0-----:R-:W-:Y:S02]  /*e5b0*/  ISETP.NE.AND P0, PT, R8, 0x1, PT ;  /* 0x000000010800780c */ /* 0x001fe40003f05270 */
[----:B-1----:R-:W-:-:S04]  /*e5c0*/  LOP3.LUT R2, R2, 0x7f, RZ, 0xc0, !PT ;  /* 0x0000007f02027812 */ /* 0x002fc800078ec0ff */
[----:B------:R-:W-:Y:S01]  /*e5d0*/  SHF.R.U32.HI R2, RZ, 0x2, R2 ;  /* 0x00000002ff027819 */ /* 0x000fe20000011602 */
[----:B---3--:R-:W-:-:S06]  /*e5e0*/  IMAD.SHL.U32 R4, R3, 0x20, RZ ;  /* 0x0000002003047824 */ /* 0x008fcc00078e00ff */
[----:B------:R-:W0:Y:S01]  /*e5f0*/  @P0 LDC R3, c[0x0][0x450] ;  /* 0x00011400ff030b82 */ /* 0x000e220000000800 */
[----:B------:R-:W-:-:S07]  /*e600*/  LOP3.LUT R4, R2, 0x60, R4, 0xf8, !PT ;  /* 0x0000006002047812 */ /* 0x000fce00078ef804 */
[----:B------:R-:W1:Y:S01]  /*e610*/  @P0 LDC R2, c[0x0][0x44c] ;  /* 0x00011300ff020b82 */ /* 0x000e620000000800 */
[----:B------:R-:W3:Y:S01]  /*e620*/  S2R R9, SR_TID.X ;  /* 0x0000000000097919 */ /* 0x000ee20000002100 */
[----:B------:R-:W-:Y:S01]  /*e630*/  UIMAD UR6, UR47, UR8, URZ ;  /* 0x000000082f0672a4 */ /* 0x000fe2000f8e023f */
[----:B------:R-:W-:Y:S02]  /*e640*/  UMOV UR50, UR56 ;  /* 0x0000003800327c82 */ /* 0x000fe40008000000 */
[----:B------:R-:W-:Y:S02]  /*e650*/  UIMAD.WIDE.U32 UR4, UR36, UR8, UR50 ;  /* 0x00000008240472a5 */ /* 0x000fe4000f8e0032 */
[----:B------:R-:W-:-:S03]  /*e660*/  UIMAD UR6, UR36, UR9, UR6 ;  /* 0x00000009240672a4 */ /* 0x000fc6000f8e0206 */
[----:B------:R-:W-:Y:S01]  /*e670*/  ULDC.64 UR8, c[0x0][0x2e0] ;  /* 0x0000b80000087ab9 */ /* 0x000fe20000000a00 */
[----:B------:R-:W-:Y:S02]  /*e680*/  UIADD3 UR5, UR5, UR6, URZ ;  /* 0x0000000605057290 */ /* 0x000fe4000fffe03f */
[----:B------:R-:W-:Y:S02]  /*e690*/  UIMAD UR6, UR37, UR8, URZ ;  /* 0x00000008250672a4 */ /* 0x000fe4000f8e023f */
[----:B------:R-:W-:Y:S02]  /*e6a0*/  UIMAD.WIDE.U32 UR4, UR46, UR8, UR4 ;  /* 0x000000082e0472a5 */ /* 0x000fe4000f8e0004 */
[----:B------:R-:W-:-:S03]  /*e6b0*/  UIMAD UR6, UR46, UR9, UR6 ;  /* 0x000000092e0672a4 */ /* 0x000fc6000f8e0206 */
[----:B------:R-:W-:Y:S01]  /*e6c0*/  ULDC.64 UR8, c[0x0][0x2d0] ;  /* 0x0000b40000087ab9 */ /* 0x000fe20000000a00 */
[----:B------:R-:W-:Y:S01]  /*e6d0*/  UIADD3 UR5, UR5, UR6, URZ ;  /* 0x0000000605057290 */ /* 0x000fe2000fffe03f */
[----:B---3--:R-:W-:-:S05]  /*e6e0*/  IMAD.SHL.U32 R9, R9, 0x10, RZ ;  /* 0x0000001009097824 */ /* 0x008fca00078e00ff */
[----:B------:R-:W-:-:S04]  /*e6f0*/  LOP3.LUT R9, R9, 0x30, RZ, 0xc0, !PT ;  /* 0x0000003009097812 */ /* 0x000fc800078ec0ff */
[C---:B------:R-:W-:Y:S02]  /*e700*/  LOP3.LUT R11, R9.reuse, 0x40, RZ, 0xfc, !PT ;  /* 0x00000040090b7812 */ /* 0x040fe400078efcff */
[----:B------:R-:W-:Y:S01]  /*e710*/  LOP3.LUT R9, R9, 0x80, RZ, 0xfc, !PT ;  /* 0x0000008009097812 */ /* 0x000fe200078efcff */
[----:B----4-:R-:W-:-:S05]  /*e720*/  IMAD.SHL.U32 R0, R0, 0x80, RZ ;  /* 0x0000008000007824 */ /* 0x010fca00078e00ff */
[----:B------:R-:W-:-:S05]  /*e730*/  LOP3.LUT R4, R4, R0, RZ, 0xfc, !PT ;  /* 0x0000000004047212 */ /* 0x000fca00078efcff */
[----:B-1----:R-:W-:-:S04]  /*e740*/  @P0 IMAD.HI.U32 R5, R4, R2, RZ ;  /* 0x0000000204050227 */ /* 0x002fc800078e00ff */
[----:B------:R-:W-:Y:S01]  /*e750*/  IMAD.MOV.U32 R2, RZ, RZ, R4 ;  /* 0x000000ffff027224 */ /* 0x000fe200078e0004 */
[----:B0-----:R-:W-:-:S05]  /*e760*/  @P0 SHF.R.U32.HI R2, RZ, R3, R5 ;  /* 0x00000003ff020219 */ /* 0x001fca0000011605 */
[----:B------:R-:W-:-:S04]  /*e770*/  IMAD.MOV R6, RZ, RZ, -R2 ;  /* 0x000000ffff067224 */ /* 0x000fc800078e0a02 */
[----:B------:R-:W-:Y:S01]  /*e780*/  IMAD R6, R8, R6, R4 ;  /* 0x0000000608067224 */ /* 0x000fe200078e0204 */
[----:B------:R-:W-:Y:S01]  /*e790*/  SHF.R.S32.HI R4, RZ, 0x1f, R2 ;  /* 0x0000001fff047819 */ /* 0x000fe20000011402 */
[----:B------:R-:W-:-:S04]  /*e7a0*/  IMAD.U32 R3, RZ, RZ, UR8 ;  /* 0x00000008ff037e24 */ /* 0x000fc8000f8e00ff */
[----:B------:R-:W-:Y:S01]  /*e7b0*/  IMAD R4, R4, UR8, RZ ;  /* 0x0000000804047c24 */ /* 0x000fe2000f8e02ff */
[----:B------:R-:W-:-:S03]  /*e7c0*/  SHF.R.S32.HI R7, RZ, 0x1f, R6 ;  /* 0x0000001fff077819 */ /* 0x000fc60000011406 */
[C---:B------:R-:W-:Y:S02]  /*e7d0*/  IMAD R4, R2.reuse, UR9, R4 ;  /* 0x0000000902047c24 */ /* 0x040fe4000f8e0204 */
[----:B------:R-:W-:Y:S01]  /*e7e0*/  IMAD.WIDE.U32 R2, R2, R3, UR4 ;  /* 0x0000000402027e25 */ /* 0x000fe2000f8e0003 */
[----:B------:R-:W-:-:S03]  /*e7f0*/  ULDC.64 UR4, c[0x0][0x2c8] ;  /* 0x0000b20000047ab9 */ /* 0x000fc60000000a00 */
[----:B------:R-:W-:Y:S02]  /*e800*/  IMAD.IADD R3, R3, 0x1, R4 ;  /* 0x0000000103037824 */ /* 0x000fe400078e0204 */
[----:B------:R-:W-:Y:S02]  /*e810*/  IMAD R7, R7, UR4, RZ ;  /* 0x0000000407077c24 */ /* 0x000fe4000f8e02ff */
[----:B------:R-:W-:-:S04]  /*e820*/  IMAD.WIDE.U32 R4, R6, UR4, R2 ;  /* 0x0000000406047c25 */ /* 0x000fc8000f8e0002 */
[----:B------:R-:W-:Y:S01]  /*e830*/  IMAD R2, R6, UR5, R7 ;  /* 0x0000000506027c24 */ /* 0x000fe2000f8e0207 */
[----:B------:R-:W-:Y:S02]  /*e840*/  ULDC.64 UR4, c[0x0][0x280] ;  /* 0x0000a00000047ab9 */ /* 0x000fe40000000a00 */
[----:B------:R-:W-:Y:S01]  /*e850*/  IADD3 R3, P0, R4, UR4, RZ ;  /* 0x0000000404037c10 */ /* 0x000fe2000ff1e0ff */
[----:B------:R-:W-:Y:S02]  /*e860*/  ULDC UR4, c[0x0][0x2b8] ;  /* 0x0000ae0000047ab9 */ /* 0x000fe40000000800 */
[----:B------:R-:W-:Y:S02]  /*e870*/  ISETP.GE.AND P2, PT, R9, UR4, PT ;  /* 0x0000000409007c0c */ /* 0x000fe4000bf46270 */
[----:B------:R0:W5:Y:S01]  /*e880*/  LDL R9, [R1+0x20] ;  /* 0x0000200001097983 */ /* 0x0001620000100800 */
[----:B------:R-:W1:Y:S01]  /*e890*/  S2R R7, SR_TID.X ;  /* 0x0000000000077919 */ /* 0x000e620000002100 */
[----:B------:R-:W-:-:S02]  /*e8a0*/  IADD3.X R2, R5, UR5, R2, P0, !PT ;  /* 0x0000000505027c10 */ /* 0x000fc400087fe402 */
[----:B------:R-:W-:Y:S01]  /*e8b0*/  ISETP.GE.AND P1, PT, R11, UR4, PT ;  /* 0x000000040b007c0c */ /* 0x000fe2000bf26270 */
[----:B-1----:R-:W-:-:S05]  /*e8c0*/  IMAD.SHL.U32 R10, R7, 0x10, RZ ;  /* 0x00000010070a7824 */ /* 0x002fca00078e00ff */
[----:B------:R-:W-:-:S04]  /*e8d0*/  LOP3.LUT R10, R10, 0x30, RZ, 0xc0, !PT ;  /* 0x000000300a0a7812 */ /* 0x000fc800078ec0ff */
[----:B------:R-:W-:Y:S01]  /*e8e0*/  ISETP.GE.AND P0, PT, R10, UR4, PT ;  /* 0x000000040a007c0c */ /* 0x000fe2000bf06270 */
[----:B------:R-:W-:-:S03]  /*e8f0*/  UMOV UR4, 0xffffffff ;  /* 0xffffffff00047882 */ /* 0x000fc60000000000 */
[----:B0-----:R-:W-:Y:S09]  /*e900*/  BRA.DIV UR4, `(.L_x_361) ;  /* 0x0000002e04a87947 */ /* 0x001ff2000b800000 */
[----:B------:R-:W0:Y:S01]  /*e910*/  S2R R6, SR_TID.X ;  /* 0x0000000000067919 */ /* 0x000e220000002100 */
[----:B------:R-:W-:Y:S01]  /*e920*/  IMAD R4, R19, R8, RZ ;  /* 0x0000000813047224 */ /* 0x000fe200078e02ff */
[----:B------:R-:W-:Y:S01]  /*e930*/  SHFL.IDX PT, R5, R2, RZ, 0x1c1f ;  /* 0x001c1fff02057589 */ /* 0x000fe200000e0000 */
[----:B0-----:R-:W-:-:S04]  /*e940*/  LOP3.LUT R6, R6, 0x7f, RZ, 0xc0, !PT ;  /* 0x0000007f06067812 */ /* 0x001fc800078ec0ff */
[----:B------:R-:W-:Y:S02]  /*e950*/  SHF.R.U32.HI R7, RZ, 0x2, R6 ;  /* 0x00000002ff077819 */ /* 0x000fe40000011606 */
[----:B------:R-:W0:Y:S03]  /*e960*/  SHFL.IDX PT, R6, R3, RZ, 0x1c1f ;  /* 0x001c1fff03067589 */ /* 0x000e2600000e0000 */
[----:B------:R-:W-:-:S05]  /*e970*/  IMAD.IADD R0, R7, 0x1, R0 ;  /* 0x0000000107007824 */ /* 0x000fca00078e0200 */
[----:B------:R-:W-:-:S13]  /*e980*/  ISETP.GE.AND P4, PT, R0, R4, PT ;  /* 0x000000040000720c */ /* 0x000fda0003f86270 */
[----:B0-----:R-:W-:-:S05]  /*e990*/  @!P4 IADD3 R6, P3, R10, R6, RZ ;  /* 0x000000060a06c210 */ /* 0x001fca0007f7e0ff */
[----:B------:R-:W-:-:S04]  /*e9a0*/  @!P4 IMAD.X R5, RZ, RZ, R5, P3 ;  /* 0x000000ffff05c224 */ /* 0x000fc800018e0605 */
[----:B------:R-:W-:Y:S02]  /*e9b0*/  @!P4 IMAD.MOV.U32 R7, RZ, RZ, R5 ;  /* 0x000000ffff07c224 */ /* 0x000fe400078e0005 */
[----:B------:R-:W-:-:S03]  /*e9c0*/  VIADD R5, R0, 0x20 ;  /* 0x0000002000057836 */ /* 0x000fc60000000000 */
[----:B------:R-:W-:Y:S01]  /*e9d0*/  @!PT LDS RZ, [RZ] ;  /* 0x00000000fffff984 */ /* 0x000fe20000000800 */
[----:B-----5:R-:W-:Y:S02]  /*e9e0*/  @!P4 LDGSTS.E.BYPASS.LTC128B.128 [R9+0x14400], desc[UR48][R6.64], !P0 ;  /* 0x144000000609cfae */ /* 0x020fe4000c101d70 */
[----:B------:R-:W-:Y:S02]  /*e9f0*/  ISETP.GE.AND P3, PT, R5, R4, PT ;  /* 0x000000040500720c */ /* 0x000fe40003f66270 */
[----:B------:R-:W-:Y:S04]  /*ea00*/  @!P4 LDGSTS.E.BYPASS.LTC128B.128 [R9+0x16400], desc[UR48][R6.64+0x40], !P1 ;  /* 0x164000400609cfae */ /* 0x000fe8000c901d70 */
[----:B------:R0:W-:Y:S04]  /*ea10*/  @!P4 LDGSTS.E.BYPASS.LTC128B.128 [R9+0x18400], desc[UR48][R6.64+0x80], !P2 ;  /* 0x184000800609cfae */ /* 0x0001e8000d101d70 */
[----:B------:R-:W-:Y:S04]  /*ea20*/  SHFL.IDX PT, R5, R2, 0x1, 0x1c1f ;  /* 0x003c1f0002057f89 */ /* 0x000fe800000e0000 */
[----:B0-----:R-:W0:Y:S02]  /*ea30*/  SHFL.IDX PT, R6, R3, 0x1, 0x1c1f ;  /* 0x003c1f0003067f89 */ /* 0x001e2400000e0000 */
[----:B0-----:R-:W-:-:S05]  /*ea40*/  @!P3 IADD3 R6, P4, R10, R6, RZ ;  /* 0x000000060a06b210 */ /* 0x001fca0007f9e0ff */
        /* <DEDUP_REMOVED lines=8> */
[----:B0-----:R-:W0:Y:S04]  /*ead0*/  SHFL.IDX PT, R6, R3, 0x2, 0x1c1f ;  /* 0x005c1f0003067f89 */ /* 0x001e2800000e0000 */
[----:B------:R-:W1:Y:S02]  /*eae0*/  SHFL.IDX PT, R3, R3, 0x3, 0x1c1f ;  /* 0x007c1f0003037f89 */ /* 0x000e6400000e0000 */
[----:B0-----:R-:W-:-:S05]  /*eaf0*/  @!P3 IADD3 R6, P4, R10, R6, RZ ;  /* 0x000000060a06b210 */ /* 0x001fca0007f9e0ff */
[----:B------:R-:W-:-:S04]  /*eb00*/  @!P3 IMAD.X R5, RZ, RZ, R5, P4 ;  /* 0x000000ffff05b224 */ /* 0x000fc800020e0605 */
[----:B------:R-:W-:Y:S02]  /*eb10*/  @!P3 IMAD.MOV.U32 R7, RZ, RZ, R5 ;  /* 0x000000ffff07b224 */ /* 0x000fe400078e0005 */
[----:B------:R0:W3:Y:S04]  /*eb20*/  SHFL.IDX PT, R5, R2, 0x3, 0x1c1f ;  /* 0x007c1f0002057f89 */ /* 0x0000e800000e0000 */
[----:B------:R0:W-:Y:S04]  /*eb30*/  @!P3 LDGSTS.E.BYPASS.LTC128B.128 [R9+0x15400], desc[UR48][R6.64], !P0 ;  /* 0x154000000609bfae */ /* 0x0001e8000c101d70 */
[----:B------:R0:W-:Y:S04]  /*eb40*/  @!P3 LDGSTS.E.BYPASS.LTC128B.128 [R9+0x17400], desc[UR48][R6.64+0x40], !P1 ;  /* 0x174000400609bfae */ /* 0x0001e8000c901d70 */
[----:B-1----:R0:W-:Y:S02]  /*eb50*/  @!P3 LDGSTS.E.BYPASS.LTC128B.128 [R9+0x19400], desc[UR48][R6.64+0x80], !P2 ;  /* 0x194000800609bfae */ /* 0x0021e4000d101d70 */
.L_x_440:
[----:B------:R-:W-:Y:S01]  /*eb60*/  VIADD R0, R0, 0x60 ;  /* 0x0000006000007836 */ /* 0x000fe20000000000 */
[----:B------:R-:W-:Y:S04]  /*eb70*/  BSSY B0, `(.L_x_362) ;  /* 0x000000b000007945 */ /* 0x000fe80003800000 */
[----:B------:R-:W-:-:S13]  /*eb80*/  ISETP.GE.AND P3, PT, R0, R4, PT ;  /* 0x000000040000720c */ /* 0x000fda0003f66270 */
[----:B------:R-:W-:Y:S05]  /*eb90*/  @P3 BRA `(.L_x_363) ;  /* 0x0000000000203947 */ /* 0x000fea0003800000 */
[----:B0-----:R-:W-:-:S05]  /*eba0*/  IADD3 R2, P3, R10, R3, RZ ;  /* 0x000000030a027210 */ /* 0x001fca0007f7e0ff */
[----:B---3--:R-:W-:-:S05]  /*ebb0*/  IMAD.X R3, RZ, RZ, R5, P3 ;  /* 0x000000ffff037224 */ /* 0x008fca00018e0605 */
[----:B------:R-:W-:Y:S01]  /*ebc0*/  @!PT LDS RZ, [RZ] ;  /* 0x00000000fffff984 */ /* 0x000fe20000000800 */
[----:B------:R-:W-:Y:S01]  /*ebd0*/  @!PT LDS RZ, [RZ] ;  /* 0x00000000fffff984 */ /* 0x000fe20000000800 */
[----:B------:R-:W-:Y:S01]  /*ebe0*/  @!PT LDS RZ, [RZ] ;  /* 0x00000000fffff984 */ /* 0x000fe20000000800 */
[----:B------:R1:W-:Y:S04]  /*ebf0*/  LDGSTS.E.BYPASS.LTC128B.128 [R9+0x15c00], desc[UR48][R2.64], !P0 ;  /* 0x15c0000002097fae */ /* 0x0003e8000c101d70 */
[----:B------:R1:W-:Y:S04]  /*ec00*/  LDGSTS.E.BYPASS.LTC128B.128 [R9+0x17c00], desc[UR48][R2.64+0x40], !P1 ;  /* 0x17c0004002097fae */ /* 0x0003e8000c901d70 */
[----:B------:R1:W-:Y:S02]  /*ec10*/  LDGSTS.E.BYPASS.LTC128B.128 [R9+0x19c00], desc[UR48][R2.64+0x80], !P2 ;  /* 0x19c0008002097fae */ /* 0x0003e4000d101d70 */
.L_x_363:
[----:B------:R-:W-:Y:S05]  /*ec20*/  BSYNC B0 ;  /* 0x0000000000007941 */ /* 0x000fea0003800000 */
.L_x_362:
[----:B------:R-:W-:Y:S01]  /*ec30*/  NOP ;  /* 0x0000000000007918 */ /* 0x000fe20000000000 */
[----:B------:R-:W-:-:S13]  /*ec40*/  PLOP3.LUT P0, PT, PT, PT, PT, 0x80, 0x0 ;  /* 0x000000000000781c */ /* 0x000fda0003f0f070 */
.L_x_364:
[----:B------:R-:W-:Y:S02]  /*ec50*/  PLOP3.LUT P1, PT, P1, P0, PT, 0xa2, 0x0 ;  /* 0x000000000000781c */ /* 0x000fe40000f21472 */
[----:B------:R-:W-:-:S08]  /*ec60*/  @P0 R2UR P1, UR4, R17 ;  /* 0x00000000110402ca */ /* 0x000fd00000020000 */
[----:B------:R-:W-:-:S05]  /*ec70*/  @P0 PLOP3.LUT P0, PT, P1, PT, PT, 0x80, 0x0 ;  /* 0x000000000000081c */ /* 0x000fca0000f0f070 */
[----:B------:R-:W-:Y:S01]  /*ec80*/  @!P1 SYNCS.ARRIVE.TRANS64.RED.A0T1 RZ, [UR4+0x29800], RZ ;  /* 0x029800ffffff99a7 */ /* 0x000fe20008200404 */
[----:B------:R-:W-:Y:S07]  /*ec90*/  @!P1 ARRIVES.LDGSTSBAR.64.TRANSCNT [UR4+0x29800] ;  /* 0x02980000ff0099b0 */ /* 0x000fee0008000a84 */
[----:B------:R-:W-:Y:S05]  /*eca0*/  @P0 BRA.U.ANY `(.L_x_364) ;  /* 0xfffffffd00e80947 */ /* 0x000fea000393ffff */
[----:B01----:R-:W4:Y:S02]  /*ecb0*/  LDL.LU R2, [R1+0x24] ;  /* 0x0000240001027983 */ /* 0x003f240000300800 */
[----:B----4-:R-:W-:-:S05]  /*ecc0*/  VIADD R2, R2, 0x1 ;  /* 0x0000000102027836 */ /* 0x010fca0000000000 */
[----:B------:R0:W-:Y:S01]  /*ecd0*/  STL [R1+0x24], R2 ;  /* 0x0000240201007387 */ /* 0x0001e20000100800 */
[----:B------:R-:W-:-:S04]  /*ece0*/  LEA.HI R0, R2, R2, RZ, 0x1 ;  /* 0x0000000202007211 */ /* 0x000fc800078f08ff */
[----:B------:R-:W-:-:S05]  /*ecf0*/  LOP3.LUT R0, R0, 0xfffffffe, RZ, 0xc0, !PT ;  /* 0xfffffffe00007812 */ /* 0x000fca00078ec0ff */
[----:B------:R-:W-:-:S05]  /*ed00*/  IMAD.IADD R0, R2, 0x1, -R0 ;  /* 0x0000000102007824 */ /* 0x000fca00078e0a00 */
[----:B------:R-:W-:Y:S01]  /*ed10*/  SHF.L.U32 R0, R0, 0x1f, RZ ;  /* 0x0000001f00007819 */ /* 0x000fe200000006ff */
[----:B------:R-:W-:Y:S01]  /*ed20*/  NOP ;  /* 0x0000000000007918 */ /* 0x000fe20000000000 */
[----:B------:R0:W-:Y:S01]  /*ed30*/  SYNCS.ARRIVE.TRANS64.A1T0 RZ, [R17+URZ+0x29800], RZ ;  /* 0x029800ff11ff79a7 */ /* 0x0001e2000810003f */
[----:B------:R-:W-:Y:S01]  /*ed40*/  BSSY B0, `(.L_x_365) ;  /* 0x0000003000007945 */ /* 0x000fe20003800000 */
[----:B------:R-:W1:Y:S03]  /*ed50*/  SYNCS.PHASECHK.TRANS64.TRYWAIT P0, [R17+URZ+0x29820], R0 ;  /* 0x02982000110075a7 */ /* 0x000e66000800017f */
[----:B01----:R-:W-:Y:S05]  /*ed60*/  @!P0 BRA `(.L_x_366) ;  /* 0x0000002c00dc8947 */ /* 0x003fea0003800000 */
.L_x_441:
[----:B------:R-:W-:Y:S05]  /*ed70*/  BSYNC B0 ;  /* 0x0000000000007941 */ /* 0x000fea0003800000 */
.L_x_365:
[----:B------:R-:W-:-:S06]  /*ed80*/  UISETP.GE.AND UP0, UPT, UR41, 0xa1, UPT ;  /* 0x000000a12900788c */ /* 0x000fcc000bf06270 */
[----:B------:R-:W-:-:S13]  /*ed90*/  PLOP3.LUT P0, PT, PT, PT, UP0, 0x80, 0x0 ;  /* 0x000000000000781c */ /* 0x000fda0003f0f008 */
[----:B------:R-:W-:Y:S05]  /*eda0*/  @!P0 BRA `(.L_x_367) ;  /* 0x0000001000088947 */ /* 0x000fea0003800000 */
[----:B0-----:R0:W5:Y:S01]  /*edb0*/  LDL.LU R0, [R1] ;  /* 0x0000000001007983 */ /* 0x0011620000300800 */
[----:B------:R-:W-:Y:S01]  /*edc0*/  UIADD3 UR4, UR40, -0x2, URZ ;  /* 0xfffffffe28047890 */ /* 0x000fe2000fffe03f */
[----:B------:R-:W-:-:S05]  /*edd0*/  IMAD.MOV.U32 R3, RZ, RZ, R18 ;  /* 0x000000ffff037224 */ /* 0x000fca00078e0012 */
[----:B------:R-:W-:-:S07]  /*ede0*/  IMAD.U32 R2, RZ, RZ, UR4 ;  /* 0x00000004ff027e24 */ /* 0x000fce000f8e00ff */
.L_x_389:
[----:B-1----:R-:W4:Y:S01]  /*edf0*/  LDL R4, [R1+0x8] ;  /* 0x0000080001047983 */ /* 0x002f220000100800 */
[----:B------:R-:W-:Y:S01]  /*ee00*/  VIADD R18, R3, 0x1 ;  /* 0x0000000103127836 */ /* 0x000fe20000000000 */
[----:B------:R-:W-:Y:S05]  /*ee10*/  YIELD ;  /* 0x0000000000007946 */ /* 0x000fea0003800000 */
[C---:B------:R-:W-:Y:S01]  /*ee20*/  ISETP.NE.AND P0, PT, R18.reuse, 0x2, PT ;  /* 0x000000021200780c */ /* 0x040fe20003f05270 */
[----:B------:R-:W-:Y:S03]  /*ee30*/  BSSY B0, `(.L_x_368) ;  /* 0x0000089000007945 */ /* 0x000fe60003800000 */
[----:B------:R-:W-:-:S02]  /*ee40*/  SEL R18, R18, RZ, P0 ;  /* 0x000000ff12127207 */ /* 0x000fc40000000000 */
[----:B----4-:R-:W-:Y:S02]  /*ee50*/  LOP3.LUT P1, RZ, R4, 0x1, RZ, 0xc0, !PT ;  /* 0x0000000104ff7812 */ /* 0x010fe4000782c0ff */
[----:B------:R-:W-:-:S04]  /*ee60*/  SEL R4, RZ, 0x1, P0 ;  /* 0x00000001ff047807 */ /* 0x000fc80000000000 */
[----:B-----5:R-:W-:-:S05]  /*ee70*/  LOP3.LUT R9, R0, R4, RZ, 0x3c, !PT ;  /* 0x0000000400097212 */ /* 0x020fca00078e3cff */
[----:B------:R1:W-:Y:S02]  /*ee80*/  STL [R1], R9 ;  /* 0x0000000901007387 */ /* 0x0003e40000100800 */
[----:B------:R-:W-:Y:S05]  /*ee90*/  @!P1 BRA `(.L_x_369) ;  /* 0x0000000800089947 */ /* 0x000fea0003800000 */
[----:B------:R-:W-:Y:S01]  /*eea0*/  ULDC.64 UR4, c[0x0][0x418] ;  /* 0x0001060000047ab9 */ /* 0x000fe20000000a00 */
[----:B------:R-:W-:Y:S01]  /*eeb0*/  IMAD.MOV.U32 R8, RZ, RZ, R2 ;  /* 0x000000ffff087224 */ /* 0x000fe200078e0002 */
[----:B------:R-:W-:-:S04]  /*eec0*/  ISETP.NE.U32.AND P0, PT, RZ, UR4, PT ;  /* 0x00000004ff007c0c */ /* 0x000fc8000bf05070 */
[----:B------:R-:W-:-:S13]  /*eed0*/  ISETP.NE.AND.EX P0, PT, RZ, UR5, PT, P0 ;  /* 0x00000005ff007c0c */ /* 0x000fda000bf05300 */
[----:B------:R-:W-:Y:S05]  /*eee0*/  @!P0 BRA `(.L_x_370) ;  /* 0x00000000004c8947 */ /* 0x000fea0003800000 */
[----:B------:R-:W4:Y:S01]  /*eef0*/  LDL R10, [R1+0xc] ;  /* 0x00000c00010a7983 */ /* 0x000f220000100800 */
[----:B------:R-:W0:Y:S01]  /*ef00*/  LDC R8, c[0x0][0x43c] ;  /* 0x00010f00ff087b82 */ /* 0x000e220000000800 */
[----:B------:R-:W-:Y:S02]  /*ef10*/  ULDC.64 UR6, c[0x0][0x428] ;  /* 0x00010a0000067ab9 */ /* 0x000fe40000000a00 */
[----:B------:R-:W2:Y:S01]  /*ef20*/  LDL R7, [R1+0x4] ;  /* 0x0000040001077983 */ /* 0x000ea20000100800 */
[----:B0-----:R-:W-:-:S13]  /*ef30*/  ISETP.NE.AND P0, PT, R8, 0x1, PT ;  /* 0x000000010800780c */ /* 0x001fda0003f05270 */
[----:B---3--:R-:W0:Y:S02]  /*ef40*/  @P0 LDC.64 R4, c[0x0][0x440] ;  /* 0x00011000ff040b82 */ /* 0x008e240000000a00 */
[----:B0-----:R-:W-:-:S04]  /*ef50*/  @P0 IMAD.HI.U32 R6, R2, R4, RZ ;  /* 0x0000000402060227 */ /* 0x001fc800078e00ff */
[----:B------:R-:W-:Y:S01]  /*ef60*/  IMAD.MOV.U32 R4, RZ, RZ, R2 ;  /* 0x000000ffff047224 */ /* 0x000fe200078e0002 */
[----:B------:R-:W-:-:S05]  /*ef70*/  @P0 SHF.R.U32.HI R4, RZ, R5, R6 ;  /* 0x00000005ff040219 */ /* 0x000fca0000011606 */
[----:B------:R-:W-:-:S04]  /*ef80*/  IMAD.MOV R5, RZ, RZ, -R4 ;  /* 0x000000ffff057224 */ /* 0x000fc800078e0a04 */
[----:B------:R-:W-:Y:S01]  /*ef90*/  IMAD R8, R8, R5, R2 ;  /* 0x0000000508087224 */ /* 0x000fe200078e0202 */
[----:B------:R-:W-:Y:S01]  /*efa0*/  SHF.R.S32.HI R5, RZ, 0x1f, R4 ;  /* 0x0000001fff057819 */ /* 0x000fe20000011404 */
[----:B----4-:R-:W-:-:S04]  /*efb0*/  IMAD R6, R10, UR6, RZ ;  /* 0x000000060a067c24 */ /* 0x010fc8000f8e02ff */
[C---:B--2---:R-:W-:Y:S02]  /*efc0*/  IMAD R6, R7.reuse, UR7, R6 ;  /* 0x0000000707067c24 */ /* 0x044fe4000f8e0206 */
[----:B------:R-:W-:-:S04]  /*efd0*/  IMAD.WIDE.U32 R4, R7, UR6, R4 ;  /* 0x0000000607047c25 */ /* 0x000fc8000f8e0004 */
[----:B------:R-:W-:Y:S01]  /*efe0*/  IMAD.IADD R5, R6, 0x1, R5 ;  /* 0x0000000106057824 */ /* 0x000fe200078e0205 */
[----:B------:R-:W-:-:S04]  /*eff0*/  LEA R6, P0, R4, UR4, 0x2 ;  /* 0x0000000404067c11 */ /* 0x000fc8000f8010ff */
[----:B------:R-:W-:-:S05]  /*f000*/  LEA.HI.X R7, R4, UR5, R5, 0x2, P0 ;  /* 0x0000000504077c11 */ /* 0x000fca00080f1405 */
[----:B------:R4:W5:Y:S04]  /*f010*/  LDG.E R16, desc[UR48][R6.64] ;  /* 0x0000003006107981 */ /* 0x000968000c1e1900 */
.L_x_370:
[----:B------:R-:W4:Y:S01]  /*f020*/  S2R R4, SR_TID.X ;  /* 0x0000000000047919 */ /* 0x000f220000002100 */
[----:B---3--:R-:W-:Y:S01]  /*f030*/  IMAD R5, R18, 0x8, R17 ;  /* 0x0000000812057824 */ /* 0x008fe200078e0211 */
[----:B------:R-:W-:Y:S01]  /*f040*/  BSSY B1, `(.L_x_371) ;  /* 0x0000006000017945 */ /* 0x000fe20003800000 */
[----:B----4-:R-:W-:Y:S02]  /*f050*/  LOP3.LUT R6, R4, 0x7f, RZ, 0xc0, !PT ;  /* 0x0000007f04067812 */ /* 0x010fe400078ec0ff */
[----:B------:R-:W-:Y:S02]  /*f060*/  SHF.L.U32 R4, R9, 0x1f, RZ ;  /* 0x0000001f09047819 */ /* 0x000fe400000006ff */
[----:B------:R-:W-:Y:S02]  /*f070*/  ISETP.NE.AND P1, PT, R6, RZ, PT ;  /* 0x000000ff0600720c */ /* 0x000fe40003f25270 */
[----:B------:R-:W3:Y:S02]  /*f080*/  SYNCS.PHASECHK.TRANS64.TRYWAIT P0, [R5+URZ+0x29880], R4 ;  /* 0x02988004050075a7 */ /* 0x000ee4000800017f */
[----:B---3--:R-:W-:Y:S09]  /*f090*/  @!P0 BRA `(.L_x_372) ;  /* 0x0000002c00248947 */ /* 0x008ff20003800000 */
.L_x_442:
[----:B------:R-:W-:Y:S05]  /*f0a0*/  BSYNC B1 ;  /* 0x0000000000017941 */ /* 0x000fea0003800000 */
.L_x_371:
[----:B------:R-:W-:Y:S04]  /*f0b0*/  BSSY B1, `(.L_x_373) ;  /* 0x0000009000017945 */ /* 0x000fe80003800000 */
[----:B------:R-:W-:Y:S05]  /*f0c0*/  @P1 BRA `(.L_x_374) ;  /* 0x00000000001c1947 */ /* 0x000fea0003800000 */
[----:B------:R-:W4:Y:S02]  /*f0d0*/  S2R R6, SR_TID.X ;  /* 0x0000000000067919 */ /* 0x000f240000002100 */
[----:B----4-:R-:W-:Y:S01]  /*f0e0*/  LOP3.LUT R7, R6, 0x1f, RZ, 0xc0, !PT ;  /* 0x0000001f06077812 */ /* 0x010fe200078ec0ff */
[----:B------:R-:W-:-:S03]  /*f0f0*/  IMAD.MOV.U32 R6, RZ, RZ, 0x5000 ;  /* 0x00005000ff067424 */ /* 0x000fc600078e00ff */
[----:B------:R-:W-:Y:S01]  /*f100*/  ISETP.NE.AND P0, PT, R7, RZ, PT ;  /* 0x000000ff0700720c */ /* 0x000fe20003f05270 */
[----:B------:R4:W-:-:S12]  /*f110*/  SYNCS.ARRIVE.TRANS64 RZ, [R5+URZ+0x29870], R6 ;  /* 0x0298700605ff79a7 */ /* 0x0009d8000800003f */
[----:B----4-:R-:W-:Y:S05]  /*f120*/  @!P0 BRA `(.L_x_374) ;  /* 0x0000000000048947 */ /* 0x010fea0003800000 */
[----:B------:R-:W-:Y:S01]  /*f130*/  BPT.TRAP 0x1 ;  /* 0x000000040000795c */ /* 0x000fe20000300000 */
.L_x_374:
[----:B------:R-:W-:Y:S05]  /*f140*/  BSYNC B1 ;  /* 0x0000000000017941 */ /* 0x000fea0003800000 */
.L_x_373:
[----:B------:R-:W-:Y:S01]  /*f150*/  IMAD.MOV.U32 R10, RZ, RZ, RZ ;  /* 0x000000ffff0a7224 */ /* 0x000fe200078e00ff */
[----:B------:R-:W-:Y:S01]  /*f160*/  UIADD3 UR4, UP0, UR52, 0x470, URZ ;  /* 0x0000047034047890 */ /* 0x000fe2000ff1e03f */
[----:B------:R-:W-:Y:S01]  /*f170*/  IMAD.MOV.U32 R6, RZ, RZ, 0xa0 ;  /* 0x000000a0ff067424 */ /* 0x000fe200078e00ff */
[----:B------:R-:W-:Y:S01]  /*f180*/  PLOP3.LUT P0, PT, PT, PT, PT, 0x80, 0x0 ;  /* 0x000000000000781c */ /* 0x000fe20003f0f070 */
[----:B------:R-:W-:Y:S01]  /*f190*/  IMAD R7, R18, 0x5000, R17 ;  /* 0x0000500012077824 */ /* 0x000fe200078e0211 */
[----:B------:R-:W-:Y:S01]  /*f1a0*/  R2UR UR10, R10 ;  /* 0x000000000a0a72ca */ /* 0x000fe200000e0000 */
[----:B------:R-:W-:Y:S01]  /*f1b0*/  IMAD R6, R8, R6, UR42 ;  /* 0x0000002a08067e24 */ /* 0x000fe2000f8e0206 */
[----:B------:R-:W-:Y:S01]  /*f1c0*/  UIADD3.X UR5, URZ, UR53, URZ, UP0, !UPT ;  /* 0x000000353f057290 */ /* 0x000fe200087fe43f */
[----:B------:R-:W-:Y:S01]  /*f1d0*/  VIADD R7, R7, 0xa400 ;  /* 0x0000a40007077836 */ /* 0x000fe20000000000 */
[----:B------:R-:W-:Y:S01]  /*f1e0*/  UMOV UR6, 0x0 ;  /* 0x0000000000067882 */ /* 0x000fe20000000000 */
[----:B------:R-:W-:Y:S01]  /*f1f0*/  VIADD R8, R5, 0x29870 ;  /* 0x0002987005087836 */ /* 0x000fe20000000000 */
[----:B------:R-:W-:-:S09]  /*f200*/  UMOV UR7, 0x14f00000 ;  /* 0x14f0000000077882 */ /* 0x000fd20000000000 */
.L_x_375:
        /* <DEDUP_REMOVED lines=9> */
[----:B----4-:R-:W-:Y:S05]  /*f2a0*/  @P0 BRA.U.ANY `(.L_x_375) ;  /* 0xfffffffd00d80947 */ /* 0x010fea000393ffff */
[----:B------:R-:W4:Y:S01]  /*f2b0*/  SYNCS.PHASECHK.TRANS64.TRYWAIT P0, [R5+URZ+0x29840], R4 ;  /* 0x02984004050075a7 */ /* 0x000f22000800017f */
[----:B------:R-:W-:Y:S04]  /*f2c0*/  BSSY B1, `(.L_x_376) ;  /* 0x0000002000017945 */ /* 0x000fe80003800000 */
[----:B----4-:R-:W-:Y:S05]  /*f2d0*/  @!P0 BRA `(.L_x_377) ;  /* 0x0000002800a88947 */ /* 0x010fea0003800000 */
.L_x_443:
[----:B------:R-:W-:Y:S05]  /*f2e0*/  BSYNC B1 ;  /* 0x0000000000017941 */ /* 0x000fea0003800000 */
.L_x_376:
[----:B------:R-:W-:Y:S01]  /*f2f0*/  BSSY B1, `(.L_x_378) ;  /* 0x000000b000017945 */ /* 0x000fe20003800000 */
[----:B------:R-:W-:Y:S02]  /*f300*/  IMAD.MOV.U32 R8, RZ, RZ, 0x0 ;  /* 0x00000000ff087424 */ /* 0x000fe400078e00ff */
[----:B-1----:R-:W-:Y:S01]  /*f310*/  IMAD.MOV.U32 R9, RZ, RZ, 0x14f00000 ;  /* 0x14f00000ff097424 */ /* 0x002fe200078e00ff */
[----:B------:R-:W-:Y:S06]  /*f320*/  @P1 BRA `(.L_x_379) ;  /* 0x00000000001c1947 */ /* 0x000fec0003800000 */
[----:B------:R-:W1:Y:S01]  /*f330*/  S2R R7, SR_TID.X ;  /* 0x0000000000077919 */ /* 0x000e620000002100 */
[----:B---34-:R-:W-:-:S04]  /*f340*/  IMAD.MOV.U32 R4, RZ, RZ, 0x7800 ;  /* 0x00007800ff047424 */ /* 0x018fc800078e00ff */
[----:B------:R3:W-:Y:S01]  /*f350*/  SYNCS.ARRIVE.TRANS64 RZ, [R5+URZ+0x29830], R4 ;  /* 0x0298300405ff79a7 */ /* 0x0007e2000800003f */
[----:B-1----:R-:W-:-:S04]  /*f360*/  LOP3.LUT R7, R7, 0x1f, RZ, 0xc0, !PT ;  /* 0x0000001f07077812 */ /* 0x002fc800078ec0ff */
[----:B------:R-:W-:-:S13]  /*f370*/  ISETP.NE.AND P0, PT, R7, RZ, PT ;  /* 0x000000ff0700720c */ /* 0x000fda0003f05270 */
[----:B---3--:R-:W-:Y:S05]  /*f380*/  @!P0 BRA `(.L_x_379) ;  /* 0x0000000000048947 */ /* 0x008fea0003800000 */
[----:B------:R-:W-:Y:S01]  /*f390*/  BPT.TRAP 0x1 ;  /* 0x000000040000795c */ /* 0x000fe20000300000 */
.L_x_379:
[----:B------:R-:W-:Y:S05]  /*f3a0*/  BSYNC B1 ;  /* 0x0000000000017941 */ /* 0x000fea0003800000 */
.L_x_378:
[----:B------:R-:W-:Y:S01]  /*f3b0*/  R2UR UR10, R10 ;  /* 0x000000000a0a72ca */ /* 0x000fe200000e0000 */
[----:B---34-:R-:W-:Y:S01]  /*f3c0*/  IMAD R4, R18, 0x7800, R17 ;  /* 0x0000780012047824 */ /* 0x018fe200078e0211 */
[----:B------:R-:W-:Y:S01]  /*f3d0*/  R2UR UR6, R8 ;  /* 0x00000000080672ca */ /* 0x000fe200000e0000 */
[----:B------:R-:W-:Y:S01]  /*f3e0*/  UIADD3 UR4, UP0, UR52, 0x370, URZ ;  /* 0x0000037034047890 */ /* 0x000fe2000ff1e03f */
[----:B------:R-:W-:Y:S01]  /*f3f0*/  R2UR UR7, R9 ;  /* 0x00000000090772ca */ /* 0x000fe200000e0000 */
[----:B------:R-:W-:Y:S01]  /*f400*/  VIADD R5, R5, 0x29830 ;  /* 0x0002983005057836 */ /* 0x000fe20000000000 */
[----:B------:R-:W-:Y:S01]  /*f410*/  PLOP3.LUT P0, PT, PT, PT, PT, 0x80, 0x0 ;  /* 0x000000000000781c */ /* 0x000fe20003f0f070 */
[----:B------:R-:W-:Y:S01]  /*f420*/  VIADD R7, R4, 0x1a400 ;  /* 0x0001a40004077836 */ /* 0x000fe20000000000 */
[----:B------:R-:W-:-:S12]  /*f430*/  UIADD3.X UR5, URZ, UR53, URZ, UP0, !UPT ;  /* 0x000000353f057290 */ /* 0x000fd800087fe43f */
.L_x_380:
        /* <DEDUP_REMOVED lines=10> */
[----:B------:R-:W-:Y:S01]  /*f4e0*/  R2UR UR6, R8 ;  /* 0x00000000080672ca */ /* 0x000fe200000e0000 */
[----:B------:R-:W-:Y:S01]  /*f4f0*/  VIADD R7, R4, 0x1cc00 ;  /* 0x0001cc0004077836 */ /* 0x000fe20000000000 */
[----:B------:R-:W-:Y:S01]  /*f500*/  R2UR UR7, R9 ;  /* 0x00000000090772ca */ /* 0x000fe200000e0000 */
[----:B------:R-:W-:Y:S01]  /*f510*/  UMOV UR10, 0x40 ;  /* 0x00000040000a7882 */ /* 0x000fe20000000000 */
[----:B------:R-:W-:-:S13]  /*f520*/  PLOP3.LUT P0, PT, PT, PT, PT, 0x80, 0x0 ;  /* 0x000000000000781c */ /* 0x000fda0003f0f070 */
.L_x_381:
        /* <DEDUP_REMOVED lines=15> */
.L_x_382:
        /* <DEDUP_REMOVED lines=10> */
.L_x_369:
[----:B------:R-:W-:Y:S05]  /*f6c0*/  BSYNC B0 ;  /* 0x0000000000007941 */ /* 0x000fea0003800000 */
.L_x_368:
[----:B------:R-:W-:-:S06]  /*f6d0*/  UISETP.NE.AND UP0, UPT, UR39, 0x3, UPT ;  /* 0x000000032700788c */ /* 0x000fcc000bf05270 */
[----:B------:R-:W-:-:S13]  /*f6e0*/  PLOP3.LUT P0, PT, PT, PT, UP0, 0x80, 0x0 ;  /* 0x000000000000781c */ /* 0x000fda0003f0f008 */
[----:B------:R-:W-:Y:S05]  /*f6f0*/  @!P0 BRA `(.L_x_383) ;  /* 0x0000000000048947 */ /* 0x000fea0003800000 */
[----:B------:R-:W-:Y:S01]  /*f700*/  BPT.TRAP 0x1 ;  /* 0x000000040000795c */ /* 0x000fe20000300000 */
.L_x_383:
[----:B------:R-:W-:Y:S01]  /*f710*/  IMAD.U32 R4, RZ, RZ, UR44 ;  /* 0x0000002cff047e24 */ /* 0x000fe2000f8e00ff */
[----:B------:R-:W-:Y:S01]  /*f720*/  BSSY B0, `(.L_x_384) ;  /* 0x0000007000007945 */ /* 0x000fe20003800000 */
[----:B------:R-:W-:-:S03]  /*f730*/  IMAD R19, R3, 0x8, R17 ;  /* 0x0000000803137824 */ /* 0x000fc600078e0211 */
[----:B------:R-:W-:Y:S02]  /*f740*/  ISETP.NE.AND P1, PT, R4, 0x3, PT ;  /* 0x000000030400780c */ /* 0x000fe40003f25270 */
[----:B------:R-:W-:-:S04]  /*f750*/  LOP3.LUT R4, R0, 0x1, RZ, 0x3c, !PT ;  /* 0x0000000100047812 */ /* 0x000fc800078e3cff */
[----:B------:R-:W-:-:S04]  /*f760*/  SHF.L.U32 R4, R4, 0x1f, RZ ;  /* 0x0000001f04047819 */ /* 0x000fc800000006ff */
[----:B------:R-:W4:Y:S02]  /*f770*/  SYNCS.PHASECHK.TRANS64.TRYWAIT P0, [R19+URZ+0x29870], R4 ;  /* 0x02987004130075a7 */ /* 0x000f24000800017f */
[----:B----4-:R-:W-:Y:S05]  /*f780*/  @!P0 BRA `(.L_x_385) ;  /* 0x0000002400908947 */ /* 0x010fea0003800000 */
.L_x_444:
[----:B------:R-:W-:Y:S05]  /*f790*/  BSYNC B0 ;  /* 0x0000000000007941 */ /* 0x000fea0003800000 */
.L_x_384:
[----:B------:R-:W-:Y:S05]  /*f7a0*/  @!P1 BRA `(.L_x_386) ;  /* 0x0000000000049947 */ /* 0x000fea0003800000 */
[----:B------:R-:W-:Y:S01]  /*f7b0*/  BPT.TRAP 0x1 ;  /* 0x000000040000795c */ /* 0x000fe20000300000 */
.L_x_386:
[----:B------:R-:W-:Y:S01]  /*f7c0*/  SHF.L.U32 R0, R0, 0x1f, RZ ;  /* 0x0000001f00007819 */ /* 0x000fe200000006ff */
[----:B------:R-:W-:-:S03]  /*f7d0*/  IMAD R12, R3, 0x5000, RZ ;  /* 0x00005000030c7824 */ /* 0x000fc600078e02ff */
[----:B------:R-:W5:Y:S02]  /*f7e0*/  SYNCS.PHASECHK.TRANS64.TRYWAIT P0, [R19+URZ+0x29860], R0 ;  /* 0x02986000130075a7 */ /* 0x000f64000800017f */
[----:B-----5:R-:W-:Y:S05]  /*f7f0*/  @!P0 BRA `(.L_x_387) ;  /* 0x0000002400888947 */ /* 0x020fea0003800000 */
.L_x_445:
[----:B------:R-:W5:Y:S04]  /*f800*/  LDL R3, [R1+0x1c] ;  /* 0x00001c0001037983 */ /* 0x000f680000100800 */
[----:B------:R-:W2:Y:S01]  /*f810*/  LDL R13, [R1+0x18] ;  /* 0x00001800010d7983 */ /* 0x000ea20000100800 */
[----:B------:R-:W-:Y:S05]  /*f820*/  WARPSYNC.ALL ;  /* 0x0000000000007948 */ /* 0x000fea0003800000 */
[----:B-----5:R-:W-:-:S02]  /*f830*/  LOP3.LUT R0, R12, R3, RZ, 0xfc, !PT ;  /* 0x000000030c007212 */ /* 0x020fc400078efcff */
[----:B------:R-:W5:Y:S01]  /*f840*/  S2R R3, SR_TID.X ;  /* 0x0000000000037919 */ /* 0x000f620000002100 */
[----:B--2---:R-:W-:Y:S02]  /*f850*/  LOP3.LUT R20, R12, R13, RZ, 0xfc, !PT ;  /* 0x0000000d0c147212 */ /* 0x004fe400078efcff */
[----:B------:R-:W-:-:S03]  /*f860*/  IMAD.IADD R0, R17, 0x1, R0 ;  /* 0x0000000111007824 */ /* 0x000fc600078e0200 */
[----:B------:R-:W-:Y:S02]  /*f870*/  IMAD.IADD R20, R17, 0x1, R20 ;  /* 0x0000000111147824 */ /* 0x000fe400078e0214 */
[----:B-1----:R-:W4:Y:S01]  /*f880*/  LDSM.16.MT88.4 R8, [R0+0xa400] ;  /* 0x00a400000008783b */ /* 0x002f220000004200 */
[----:B-----5:R-:W-:Y:S01]  /*f890*/  LOP3.LUT P0, RZ, R3, 0x4, RZ, 0xc0, !PT ;  /* 0x0000000403ff7812 */ /* 0x020fe2000780c0ff */
[----:B------:R-:W-:-:S05]  /*f8a0*/  IMAD.MOV.U32 R3, RZ, RZ, 0x40 ;  /* 0x00000040ff037424 */ /* 0x000fca00078e00ff */
[----:B------:R-:W-:-:S05]  /*f8b0*/  SEL R3, R3, 0xffffffc0, !P0 ;  /* 0xffffffc003037807 */ /* 0x000fca0004000000 */
[----:B------:R-:W-:Y:S01]  /*f8c0*/  IMAD.IADD R3, R3, 0x1, R0 ;  /* 0x0000000103037824 */ /* 0x000fe200078e0200 */
[C-C-:B----4-:R-:W-:Y:S02]  /*f8d0*/  PRMT R4, R8.reuse, 0x6420, R9.reuse ;  /* 0x0000642008047816 */ /* 0x150fe40000000009 */
[----:B---3--:R-:W-:Y:S02]  /*f8e0*/  PRMT R5, R8, 0x7531, R9 ;  /* 0x0000753108057816 */ /* 0x008fe40000000009 */
        /* <DEDUP_REMOVED lines=9> */
[----:B------:R-:W1:Y:S02]  /*f980*/  LDSM.16.MT88.4 R8, [R0+0xb400] ;  /* 0x00b400000008783b */ /* 0x000e640000004200 */
        /* <DEDUP_REMOVED lines=55> */
.L_x_388:
[----:B------:R-:W3:Y:S01]  /*fd00*/  S2R R0, SR_TID.X ;  /* 0x0000000000007919 */ /* 0x000ee20000002100 */
[----:B--2---:R2:W-:Y:S01]  /*fd10*/  SYNCS.ARRIVE.TRANS64.A1T0 RZ, [R19+URZ+0x29850], RZ ;  /* 0x029850ff13ff79a7 */ /* 0x0045e2000810003f */
[----:B---3--:R-:W-:Y:S01]  /*fd20*/  LOP3.LUT R0, R0, 0x7f, RZ, 0xc0, !PT ;  /* 0x0000007f00007812 */ /* 0x008fe200078ec0ff */
[----:B------:R-:W-:Y:S03]  /*fd30*/  BAR.SYNC.DEFER_BLOCKING 0x2, 0x80 ;  /* 0x0082000000007b1d */ /* 0x000fe60000010000 */
[----:B------:R-:W-:-:S03]  /*fd40*/  ISETP.NE.AND P0, PT, R0, RZ, PT ;  /* 0x000000ff0000720c */ /* 0x000fc60003f05270 */
[----:B------:R4:W5:Y:S10]  /*fd50*/  LDL R0, [R1] ;  /* 0x0000000001007983 */ /* 0x0009740000100800 */
[----:B--2---:R-:W-:-:S05]  /*fd60*/  @!P0 VIADD R19, R19, 0x29880 ;  /* 0x0002988013138836 */ /* 0x004fca0000000000 */
[----:B------:R-:W-:-:S04]  /*fd70*/  @!P0 PRMT R19, RZ, 0x654, R19 ;  /* 0x00000654ff138816 */ /* 0x000fc80000000013 */
[----:B------:R4:W-:Y:S01]  /*fd80*/  @!P0 SYNCS.ARRIVE.TRANS64.RED.A1T0 RZ, [R19+URZ], RZ ;  /* 0x000000ff13ff89a7 */ /* 0x0009e2000810043f */
[C---:B------:R-:W-:Y:S01]  /*fd90*/  ISETP.GT.AND P0, PT, R2.reuse, RZ, PT ;  /* 0x000000ff0200720c */ /* 0x040fe20003f04270 */
[----:B------:R-:W-:Y:S02]  /*fda0*/  VIADD R2, R2, 0xffffffff ;  /* 0xffffffff02027836 */ /* 0x000fe40000000000 */
[----:B------:R-:W-:-:S10]  /*fdb0*/  IMAD.MOV.U32 R3, RZ, RZ, R18 ;  /* 0x000000ffff037224 */ /* 0x000fd400078e0012 */
[----:B----4-:R-:W-:Y:S05]  /*fdc0*/  @P0 BRA `(.L_x_389) ;  /* 0xfffffff000080947 */ /* 0x010fea000383ffff */
.L_x_367:
[----:B-1----:R-:W1:Y:S01]  /*fdd0*/  S2R R4, SR_TID.X ;  /* 0x0000000000047919 */ /* 0x002e620000002100 */
[----:B------:R-:W-:Y:S01]  /*fde0*/  BSSY B0, `(.L_x_390) ;  /* 0x0000011000007945 */ /* 0x000fe20003800000 */
[----:B-1----:R-:W-:-:S04]  /*fdf0*/  LOP3.LUT R4, R4, 0x7f, RZ, 0xc0, !PT ;  /* 0x0000007f04047812 */ /* 0x002fc800078ec0ff */
[----:B------:R-:W-:-:S13]  /*fe00*/  ISETP.NE.AND P0, PT, R4, RZ, PT ;  /* 0x000000ff0400720c */ /* 0x000fda0003f05270 */
[----:B------:R-:W-:Y:S05]  /*fe10*/  @P0 BRA `(.L_x_391) ;  /* 0x0000000000340947 */ /* 0x000fea0003800000 */
[----:B------:R-:W1:Y:S01]  /*fe20*/  S2R R3, SR_LANEID ;  /* 0x0000000000037919 */ /* 0x000e620000000000 */
[----:B------:R-:W-:Y:S02]  /*fe30*/  VOTEU.ANY UR4, UPT, PT ;  /* 0x0000000000047886 */ /* 0x000fe400038e0100 */
[----:B0----5:R-:W1:Y:S08]  /*fe40*/  FLO.U32 R0, UR4 ;  /* 0x0000000400007d00 */ /* 0x021e7000080e0000 */
[----:B---3--:R-:W0:Y:S01]  /*fe50*/  POPC R5, UR4 ;  /* 0x0000000400057d09 */ /* 0x008e220008000000 */
[----:B-1----:R-:W-:-:S02]  /*fe60*/  ISETP.EQ.U32.AND P1, PT, R0, R3, PT ;  /* 0x000000030000720c */ /* 0x002fc40003f22070 */
[----:B------:R-:W0:Y:S11]  /*fe70*/  LDC.64 R2, c[0x0][0xc60] ;  /* 0x00031800ff027b82 */ /* 0x000e360000000a00 */
[----:B0-----:R-:W3:Y:S01]  /*fe80*/  @P1 ATOMG.E.ADD.STRONG.GPU PT, R3, desc[UR48][R2.64], R5 ;  /* 0x00000005020319a8 */ /* 0x001ee200081ee1f0 */
[----:B------:R-:W0:Y:S02]  /*fe90*/  S2R R4, SR_LTMASK ;  /* 0x0000000000047919 */ /* 0x000e240000003900 */
[----:B0-----:R-:W-:-:S04]  /*fea0*/  LOP3.LUT R4, R4, UR4, RZ, 0xc0, !PT ;  /* 0x0000000404047c12 */ /* 0x001fc8000f8ec0ff */
[----:B------:R-:W0:Y:S01]  /*feb0*/  POPC R7, R4 ;  /* 0x0000000400077309 */ /* 0x000e220000000000 */
[----:B---3--:R-:W0:Y:S02]  /*fec0*/  SHFL.IDX PT, R0, R3, R0, 0x1f ;  /* 0x00001f0003007589 */ /* 0x008e2400000e0000 */
[----:B0-----:R-:W-:-:S05]  /*fed0*/  IADD3 R0, R0, UR43, R7 ;  /* 0x0000002b00007c10 */ /* 0x001fca000fffe007 */
[----:B------:R1:W-:Y:S02]  /*fee0*/  STL [R1+0x10], R0 ;  /* 0x0000100001007387 */ /* 0x0003e40000100800 */
.L_x_391:
[----:B------:R-:W-:Y:S05]  /*fef0*/  BSYNC B0 ;  /* 0x0000000000007941 */ /* 0x000fea0003800000 */
.L_x_390:
[----:B------:R-:W-:-:S06]  /*ff00*/  UISETP.NE.AND UP0, UPT, UR39, 0x3, UPT ;  /* 0x000000032700788c */ /* 0x000fcc000bf05270 */
[----:B------:R-:W-:-:S13]  /*ff10*/  PLOP3.LUT P1, PT, PT, PT, UP0, 0x80, 0x0 ;  /* 0x000000000000781c */ /* 0x000fda0003f2f008 */
[----:B------:R-:W-:Y:S05]  /*ff20*/  @!P1 BRA `(.L_x_392) ;  /* 0x0000000000049947 */ /* 0x000fea0003800000 */
[----:B------:R-:W-:Y:S01]  /*ff30*/  BPT.TRAP 0x1 ;  /* 0x000000040000795c */ /* 0x000fe20000300000 */
.L_x_392:
[----:B------:R-:W4:Y:S01]  /*ff40*/  LDL R2, [R1] ;  /* 0x0000000001027983 */ /* 0x000f220000100800 */
[----:B------:R-:W-:Y:S01]  /*ff50*/  IMAD R16, R18, 0x8, R17 ;  /* 0x0000000812107824 */ /* 0x000fe200078e0211 */
[----:B------:R-:W-:Y:S01]  /*ff60*/  BSSY B0, `(.L_x_393) ;  /* 0x0000007000007945 */ /* 0x000fe20003800000 */
[----:B01---5:R-:W-:-:S05]  /*ff70*/  IMAD.U32 R0, RZ, RZ, UR44 ;  /* 0x0000002cff007e24 */ /* 0x023fca000f8e00ff */
[----:B------:R-:W-:Y:S02]  /*ff80*/  ISETP.NE.AND P2, PT, R0, 0x3, PT ;  /* 0x000000030000780c */ /* 0x000fe40003f45270 */
[----:B----4-:R-:W-:-:S04]  /*ff90*/  LOP3.LUT R3, R2, 0x1, RZ, 0x3c, !PT ;  /* 0x0000000102037812 */ /* 0x010fc800078e3cff */
[----:B------:R-:W-:-:S04]  /*ffa0*/  SHF.L.U32 R3, R3, 0x1f, RZ ;  /* 0x0000001f03037819 */ /* 0x000fc800000006ff */
[----:B------:R-:W0:Y:S02]  /*ffb0*/  SYNCS.PHASECHK.TRANS64.TRYWAIT P1, [R16+URZ+0x29870], R3 ;  /* 0x02987003100075a7 */ /* 0x000e24000802017f */
[----:B0-----:R-:W-:Y:S05]  /*ffc0*/  @!P1 BRA `(.L_x_394) ;  /* 0x0000001c00a89947 */ /* 0x001fea0003800000 */
.L_x_446:
[----:B------:R-:W-:Y:S05]  /*ffd0*/  BSYNC B0 ;  /* 0x0000000000007941 */ /* 0x000fea0003800000 */
.L_x_393:
[----:B------:R-:W-:Y:S05]  /*ffe0*/  @!P2 BRA `(.L_x_395) ;  /* 0x000000000004a947 */ /* 0x000fea0003800000 */
[----:B------:R-:W-:Y:S01]  /*fff0*/  BPT.TRAP 0x1 ;  /* 0x000000040000795c */ /* 0x000fe20000300000 */
.L_x_395:
[----:B------:R-:W0:Y:S02]  /*10000*/  LDL R0, [R1] ;  /* 0x0000000001007983 */ /* 0x000e240000100800 */
[----:B0-----:R-:W-:-:S04]  /*10010*/  SHF.L.U32 R3, R0, 0x1f, RZ ;  /* 0x0000001f00037819 */ /* 0x001fc800000006ff */
[----:B------:R-:W0:Y:S02]  /*10020*/  SYNCS.PHASECHK.TRANS64.TRYWAIT P1, [R16+URZ+0x29860], R3 ;  /* 0x02986003100075a7 */ /* 0x000e24000802017f */
[----:B0-----:R-:W-:Y:S05]  /*10030*/  @!P1 BRA `(.L_x_396) ;  /* 0x0000001c00a09947 */ /* 0x001fea0003800000 */
.L_x_447:
[----:B------:R-:W4:Y:S04]  /*10040*/  LDL R2, [R1+0x1c] ;  /* 0x00001c0001027983 */ /* 0x000f280000100800 */
[----:B------:R-:W5:Y:S01]  /*10050*/  LDL R12, [R1+0x18] ;  /* 0x00001800010c7983 */ /* 0x000f620000100800 */
[----:B------:R-:W-:Y:S01]  /*10060*/  IMAD R0, R18, 0x5000, RZ ;  /* 0x0000500012007824 */ /* 0x000fe200078e02ff */
[----:B------:R-:W-:Y:S05]  /*10070*/  WARPSYNC.ALL ;  /* 0x0000000000007948 */ /* 0x000fea0003800000 */
[----:B------:R-:W1:Y:S01]  /*10080*/  S2R R9, SR_TID.X ;  /* 0x0000000000097919 */ /* 0x000e620000002100 */
[----:B------:R-:W-:Y:S01]  /*10090*/  IMAD.MOV.U32 R13, RZ, RZ, 0x40 ;  /* 0x00000040ff0d7424 */ /* 0x000fe200078e00ff */
[----:B-1----:R-:W-:-:S04]  /*100a0*/  LOP3.LUT P1, RZ, R9, 0x4, RZ, 0xc0, !PT ;  /* 0x0000000409ff7812 */ /* 0x002fc8000782c0ff */
[----:B------:R-:W-:Y:S02]  /*100b0*/  SEL R13, R13, 0xffffffc0, !P1 ;  /* 0xffffffc00d0d7807 */ /* 0x000fe40004800000 */
[C---:B----4-:R-:W-:Y:S02]  /*100c0*/  LOP3.LUT R2, R0.reuse, R2, RZ, 0xfc, !PT ;  /* 0x0000000200027212 */ /* 0x050fe400078efcff */
[----:B-----5:R-:W-:-:S03]  /*100d0*/  LOP3.LUT R0, R0, R12, RZ, 0xfc, !PT ;  /* 0x0000000c00007212 */ /* 0x020fc600078efcff */
[----:B------:R-:W-:-:S04]  /*100e0*/  IMAD.IADD R2, R17, 0x1, R2 ;  /* 0x0000000111027824 */ /* 0x000fc800078e0202 */
[----:B0-----:R-:W-:Y:S01]  /*100f0*/  IMAD.IADD R3, R13, 0x1, R2 ;  /* 0x000000010d037824 */ /* 0x001fe200078e0202 */
[----:B---3--:R-:W0:Y:S01]  /*10100*/  LDSM.16.MT88.4 R4, [R2+0xa400] ;  /* 0x00a400000204783b */ /* 0x008e220000004200 */
[----:B------:R-:W-:Y:S01]  /*10110*/  IMAD.IADD R0, R17, 0x1, R0 ;  /* 0x0000000111007824 */ /* 0x000fe200078e0200 */
[C-C-:B0-----:R-:W-:Y:S02]  /*10120*/  PRMT R8, R4.reuse, 0x6420, R5.reuse ;  /* 0x0000642004087816 */ /* 0x141fe40000000005 */
[----:B------:R-:W-:Y:S02]  /*10130*/  PRMT R9, R4, 0x7531, R5 ;  /* 0x0000753104097816 */ /* 0x000fe40000000005 */
[C-C-:B------:R-:W-:Y:S02]  /*10140*/  PRMT R10, R6.reuse, 0x6420, R7.reuse ;  /* 0x00006420060a7816 */ /* 0x140fe40000000007 */
[----:B------:R-:W-:Y:S02]  /*10150*/  PRMT R11, R6, 0x7531, R7 ;  /* 0x00007531060b7816 */ /* 0x000fe40000000007 */
[----:B------:R-:W0:Y:S04]  /*10160*/  LDSM.16.MT88.4 R4, [R3+0xa400] ;  /* 0x00a400000304783b */ /* 0x000e280000004200 */
[----:B------:R0:W-:Y:S02]  /*10170*/  STSM.16.M88.4 [R0+0x400], R8 ;  /* 0x0004000800007844 */ /* 0x0001e40000000200 */
[----:B0-----:R-:W-:-:S02]  /*10180*/  PRMT R8, R4, 0x6420, R5 ;  /* 0x0000642004087816 */ /* 0x001fc40000000005 */
[----:B------:R-:W-:Y:S02]  /*10190*/  PRMT R9, R4, 0x7531, R5 ;  /* 0x0000753104097816 */ /* 0x000fe40000000005 */
[C-C-:B------:R-:W-:Y:S02]  /*101a0*/  PRMT R10, R6.reuse, 0x6420, R7.reuse ;  /* 0x00006420060a7816 */ /* 0x140fe40000000007 */
[----:B------:R-:W-:-:S05]  /*101b0*/  PRMT R11, R6, 0x7531, R7 ;  /* 0x00007531060b7816 */ /* 0x000fca0000000007 */
[----:B------:R-:W-:Y:S04]  /*101c0*/  STSM.16.M88.4 [R0+0xc00], R8 ;  /* 0x000c000800007844 */ /* 0x000fe80000000200 */
[----:B------:R-:W0:Y:S02]  /*101d0*/  LDSM.16.MT88.4 R4, [R2+0xb400] ;  /* 0x00b400000204783b */ /* 0x000e240000004200 */
        /* <DEDUP_REMOVED lines=55> */
.L_x_397:
[----:B------:R-:W3:Y:S01]  /*10550*/  LDL.LU R2, [R1] ;  /* 0x0000000001027983 */ /* 0x000ee20000300800 */
[----:B0-----:R0:W-:Y:S01]  /*10560*/  SYNCS.ARRIVE.TRANS64.A1T0 RZ, [R16+URZ+0x29850], RZ ;  /* 0x029850ff10ff79a7 */ /* 0x0011e2000810003f */
[----:B------:R-:W-:Y:S02]  /*10570*/  VIADD R18, R18, 0x1 ;  /* 0x0000000112127836 */ /* 0x000fe40000000000 */
[----:B0-----:R-:W-:-:S05]  /*10580*/  @!P0 VIADD R16, R16, 0x29880 ;  /* 0x0002988010108836 */ /* 0x001fca0000000000 */
[----:B------:R-:W-:Y:S01]  /*10590*/  @!P0 PRMT R16, RZ, 0x654, R16 ;  /* 0x00000654ff108816 */ /* 0x000fe20000000010 */
[----:B------:R-:W-:Y:S06]  /*105a0*/  BAR.SYNC.DEFER_BLOCKING 0x2, 0x80 ;  /* 0x0082000000007b1d */ /* 0x000fec0000010000 */
[----:B------:R4:W-:Y:S01]  /*105b0*/  @!P0 SYNCS.ARRIVE.TRANS64.RED.A1T0 RZ, [R16+URZ], RZ ;  /* 0x000000ff10ff89a7 */ /* 0x0009e2000810043f */
[----:B------:R-:W-:-:S04]  /*105c0*/  ISETP.NE.AND P0, PT, R18, 0x2, PT ;  /* 0x000000021200780c */ /* 0x000fc80003f05270 */
[----:B-1----:R-:W-:Y:S02]  /*105d0*/  SEL R0, RZ, 0x1, P0 ;  /* 0x00000001ff007807 */ /* 0x002fe40000000000 */
[----:B------:R-:W-:Y:S02]  /*105e0*/  SEL R18, R18, RZ, P0 ;  /* 0x000000ff12127207 */ /* 0x000fe40000000000 */
[----:B---3--:R-:W-:-:S05]  /*105f0*/  LOP3.LUT R2, R2, R0, RZ, 0x3c, !PT ;  /* 0x0000000002027212 */ /* 0x008fca00078e3cff */
[----:B------:R4:W-:Y:S02]  /*10600*/  STL [R1], R2 ;  /* 0x0000000201007387 */ /* 0x0009e40000100800 */
.L_x_342:
[----:B------:R-:W-:Y:S05]  /*10610*/  BSYNC B7 ;  /* 0x0000000000077941 */ /* 0x000fea0003800000 */
.L_x_340:
[----:B0-----:R-:W3:Y:S02]  /*10620*/  LDL R0, [R1+0x8] ;  /* 0x0000080001007983 */ /* 0x001ee40000100800 */
[----:B---3--:R-:W-:-:S13]  /*10630*/  LOP3.LUT P0, RZ, R0, 0x2, RZ, 0xc0, !PT ;  /* 0x0000000200ff7812 */ /* 0x008fda000780c0ff */
[----:B------:R-:W-:Y:S05]  /*10640*/  @!P0 BRA `(.L_x_398) ;  /* 0x0000000000348947 */ /* 0x000fea0003800000 */
[----:B------:R-:W0:Y:S08]  /*10650*/  S2UR UR5, SR_CgaCtaId ;  /* 0x00000000000579c3 */ /* 0x000e300000008800 */
[----:B------:R-:W-:Y:S06]  /*10660*/  BAR.SYNC.DEFER_BLOCKING 0x5, 0x180 ;  /* 0x0146000000007b1d */ /* 0x000fec0000010000 */
[----:B------:R-:W-:-:S02]  /*10670*/  UMOV UR4, 0x400 ;  /* 0x0000040000047882 */ /* 0x000fc40000000000 */
[----:B0-----:R-:W-:-:S06]  /*10680*/  ULEA UR4, UR5, UR4, 0x18 ;  /* 0x0000000405047291 */ /* 0x001fcc000f8ec03f */
[----:B------:R-:W-:-:S05]  /*10690*/  IMAD.U32 R17, RZ, RZ, UR4 ;  /* 0x00000004ff117e24 */ /* 0x000fca000f8e00ff */
[----:B------:R-:W0:Y:S04]  /*106a0*/  LDS.128 R4, [R17+0x298d0] ;  /* 0x0298d00011047984 */ /* 0x000e280000000c00 */
[----:B0-----:R0:W-:Y:S01]  /*106b0*/  STL.64 [R1+0x10], R4 ;  /* 0x0000100401007387 */ /* 0x0011e20000100a00 */
[----:B----4-:R-:W-:Y:S02]  /*106c0*/  IMAD.MOV.U32 R2, RZ, RZ, R6 ;  /* 0x000000ffff027224 */ /* 0x010fe400078e0006 */
[----:B------:R-:W-:-:S03]  /*106d0*/  IMAD.MOV.U32 R0, RZ, RZ, R7 ;  /* 0x000000ffff007224 */ /* 0x000fc600078e0007 */
[----:B------:R-:W-:Y:S02]  /*106e0*/  R2UR UR36, R2 ;  /* 0x00000000022472ca */ /* 0x000fe400000e0000 */
[----:B------:R-:W-:Y:S01]  /*106f0*/  R2UR UR45, R0 ;  /* 0x00000000002d72ca */ /* 0x000fe200000e0000 */
[----:B------:R-:W-:Y:S06]  /*10700*/  BAR.ARV 0x4, 0x180 ;  /* 0x0106000000007b1d */ /* 0x000fec0000002000 */
[----:B------:R-:W-:Y:S08]  /*10710*/  BRA `(.L_x_399) ;  /* 0x0000000800387947 */ /* 0x000ff00003800000 */
.L_x_398:
[----:B----4-:R-:W0:Y:S01]  /*10720*/  S2R R2, SR_TID.X ;  /* 0x0000000000027919 */ /* 0x010e220000002100 */
[----:B------:R-:W-:Y:S01]  /*10730*/  ULDC UR4, c[0x0][0xc3c] ;  /* 0x00030f0000047ab9 */ /* 0x000fe20000000800 */
[----:B------:R-:W3:Y:S01]  /*10740*/  LDL.LU R0, [R1+0x10] ;  /* 0x0000100001007983 */ /* 0x000ee20000300800 */
[----:B0-----:R-:W-:-:S04]  /*10750*/  LOP3.LUT R10, R2, 0x1f, RZ, 0xc0, !PT ;  /* 0x0000001f020a7812 */ /* 0x001fc800078ec0ff */
[C---:B------:R-:W-:Y:S01]  /*10760*/  ISETP.NE.AND P0, PT, R10.reuse, 0x1f, PT ;  /* 0x0000001f0a00780c */ /* 0x040fe20003f05270 */
[----:B------:R-:W-:-:S05]  /*10770*/  VIADD R5, R10, UR45 ;  /* 0x0000002d0a057c36 */ /* 0x000fca0008000000 */
[----:B------:R-:W-:Y:S01]  /*10780*/  ISETP.GE.OR P1, PT, R5, UR4, !P0 ;  /* 0x0000000405007c0c */ /* 0x000fe2000c726670 */
[----:B------:R-:W-:-:S12]  /*10790*/  ULDC UR4, c[0x0][0xc3c] ;  /* 0x00030f0000047ab9 */ /* 0x000fd80000000800 */
[----:B------:R-:W0:Y:S02]  /*107a0*/  @!P1 LDC.64 R2, c[0x0][0xc80] ;  /* 0x00032000ff029b82 */ /* 0x000e240000000a00 */
[----:B0-----:R-:W-:-:S04]  /*107b0*/  @!P1 IMAD.WIDE R2, R5, 0x4, R2 ;  /* 0x0000000405029825 */ /* 0x001fc800078e0202 */
[----:B------:R-:W-:-:S06]  /*107c0*/  IMAD.MOV.U32 R5, RZ, RZ, RZ ;  /* 0x000000ffff057224 */ /* 0x000fcc00078e00ff */
[----:B------:R-:W4:Y:S01]  /*107d0*/  @!P1 LDG.E R5, desc[UR48][R2.64] ;  /* 0x0000003002059981 */ /* 0x000f22000c1e1900 */
[C---:B------:R-:W-:Y:S02]  /*107e0*/  ISETP.NE.AND P1, PT, R10.reuse, RZ, PT ;  /* 0x000000ff0a00720c */ /* 0x040fe40003f25270 */
[C---:B------:R-:W-:Y:S02]  /*107f0*/  ISETP.GE.U32.AND P2, PT, R10.reuse, 0x2, PT ;  /* 0x000000020a00780c */ /* 0x040fe40003f46070 */
[C---:B------:R-:W-:Y:S02]  /*10800*/  ISETP.GE.U32.AND P3, PT, R10.reuse, 0x4, PT ;  /* 0x000000040a00780c */ /* 0x040fe40003f66070 */
[C---:B------:R-:W-:Y:S02]  /*10810*/  ISETP.GE.U32.AND P4, PT, R10.reuse, 0x8, PT ;  /* 0x000000080a00780c */ /* 0x040fe40003f86070 */
[----:B------:R-:W-:Y:S01]  /*10820*/  ISETP.GE.U32.AND P5, PT, R10, 0x10, PT ;  /* 0x000000100a00780c */ /* 0x000fe20003fa6070 */
[----:B---3--:R-:W-:-:S02]  /*10830*/  IMAD.MOV.U32 R9, RZ, RZ, R0 ;  /* 0x000000ffff097224 */ /* 0x008fc400078e0000 */
[----:B----4-:R-:W0:Y:S02]  /*10840*/  SHFL.UP PT, R0, R5, 0x1, RZ ;  /* 0x0420000005007989 */ /* 0x010e2400000e00ff */
        /* <DEDUP_REMOVED lines=11> */
[----:B------:R-:W0:Y:S04]  /*10900*/  SHFL.UP PT, R0, R8, 0x10, RZ ;  /* 0x0600000008007989 */ /* 0x000e2800000e00ff */
[----:B------:R-:W-:Y:S01]  /*10910*/  SHFL.IDX PT, R4, R9, 0x1, 0x1f ;  /* 0x00201f0009047f89 */ /* 0x000fe200000e0000 */
[----:B0-----:R-:W-:-:S05]  /*10920*/  SEL R3, R0, RZ, P5 ;  /* 0x000000ff00037207 */ /* 0x001fca0002800000 */
[----:B------:R-:W-:Y:S02]  /*10930*/  IMAD.IADD R2, R8, 0x1, R3 ;  /* 0x0000000108027824 */ /* 0x000fe400078e0203 */
[----:B------:R-:W0:Y:S03]  /*10940*/  LDC R3, c[0x0][0xc38] ;  /* 0x00030e00ff037b82 */ /* 0x000e260000000800 */
[----:B------:R-:W0:Y:S04]  /*10950*/  SHFL.IDX PT, R6, R2, 0x1f, 0x1f ;  /* 0x03e01f0002067f89 */ /* 0x000e2800000e0000 */
[----:B------:R-:W1:Y:S01]  /*10960*/  SHFL.IDX PT, R0, R9, RZ, 0x1f ;  /* 0x00001fff09007589 */ /* 0x000e6200000e0000 */
[----:B0-----:R-:W-:-:S04]  /*10970*/  IMAD R6, R6, R3, RZ ;  /* 0x0000000306067224 */ /* 0x001fc800078e02ff */
[----:B------:R-:W-:-:S05]  /*10980*/  IMAD.IADD R4, R4, 0x1, R6 ;  /* 0x0000000104047824 */ /* 0x000fca00078e0206 */
[----:B-1----:R-:W-:-:S13]  /*10990*/  ISETP.GT.AND P6, PT, R4, R0, PT ;  /* 0x000000000400720c */ /* 0x002fda0003fc4270 */
[----:B------:R-:W-:Y:S05]  /*109a0*/  @P6 BRA `(.L_x_400) ;  /* 0x0000000000906947 */ /* 0x000fea0003800000 */
.L_x_404:
[----:B------:R-:W-:-:S04]  /*109b0*/  UIADD3 UR45, UR45, 0x1f, URZ ;  /* 0x0000001f2d2d7890 */ /* 0x000fc8000fffe03f */
[----:B------:R-:W-:-:S06]  /*109c0*/  UISETP.GE.AND UP0, UPT, UR45, UR4, UPT ;  /* 0x000000042d00728c */ /* 0x000fcc000bf06270 */
[----:B------:R-:W-:-:S13]  /*109d0*/  PLOP3.LUT P6, PT, PT, PT, UP0, 0x40, 0x0 ;  /* 0x000000000000781c */ /* 0x000fda0003fce808 */
[----:B------:R-:W-:Y:S05]  /*109e0*/  @!P6 BRA `(.L_x_401) ;  /* 0x000000040038e947 */ /* 0x000fea0003800000 */
[----:B------:R-:W0:Y:S01]  /*109f0*/  S2R R2, SR_TID.X ;  /* 0x0000000000027919 */ /* 0x000e220000002100 */
[----:B------:R-:W-:Y:S01]  /*10a00*/  BSSY B0, `(.L_x_402) ;  /* 0x0000009000007945 */ /* 0x000fe20003800000 */
[----:B------:R-:W-:Y:S01]  /*10a10*/  IMAD.MOV.U32 R5, RZ, RZ, RZ ;  /* 0x000000ffff057224 */ /* 0x000fe200078e00ff */
[----:B0-----:R-:W-:-:S05]  /*10a20*/  LOP3.LUT R2, R2, 0x1f, RZ, 0xc0, !PT ;  /* 0x0000001f02027812 */ /* 0x001fca00078ec0ff */
[----:B------:R-:W-:-:S05]  /*10a30*/  VIADD R6, R2, UR45 ;  /* 0x0000002d02067c36 */ /* 0x000fca0008000000 */
[----:B------:R-:W-:-:S13]  /*10a40*/  ISETP.GE.OR P6, PT, R6, UR4, !P0 ;  /* 0x0000000406007c0c */ /* 0x000fda000c7c6670 */
[----:B------:R-:W-:Y:S05]  /*10a50*/  @P6 BRA `(.L_x_403) ;  /* 0x00000000000c6947 */ /* 0x000fea0003800000 */
[----:B------:R-:W0:Y:S02]  /*10a60*/  LDC.64 R2, c[0x0][0xc80] ;  /* 0x00032000ff027b82 */ /* 0x000e240000000a00 */
[----:B0-----:R-:W-:-:S05]  /*10a70*/  IMAD.WIDE R2, R6, 0x4, R2 ;  /* 0x0000000406027825 */ /* 0x001fca00078e0202 */
[----:B------:R0:W5:Y:S02]  /*10a80*/  LDG.E R5, desc[UR48][R2.64] ;  /* 0x0000003002057981 */ /* 0x000164000c1e1900 */
.L_x_403:
[----:B------:R-:W-:Y:S05]  /*10a90*/  BSYNC B0 ;  /* 0x0000000000007941 */ /* 0x000fea0003800000 */
.L_x_402:
        /* <DEDUP_REMOVED lines=21> */
.L_x_400:
[----:B------:R-:W-:-:S04]  /*10bf0*/  IMAD.IADD R6, R4, 0x1, -R6 ;  /* 0x0000000104067824 */ /* 0x000fc800078e0a06 */
[----:B------:R-:W-:-:S05]  /*10c00*/  IMAD R4, R2, R3, R6 ;  /* 0x0000000302047224 */ /* 0x000fca00078e0206 */
[----:B------:R-:W-:-:S13]  /*10c10*/  ISETP.GT.AND P0, PT, R4, R0, PT ;  /* 0x000000000400720c */ /* 0x000fda0003f04270 */
[----:B------:R-:W-:Y:S02]  /*10c20*/  VOTEU.ANY UR5, UPT, !P0 ;  /* 0x0000000000057886 */ /* 0x000fe400040e0100 */
[----:B------:R-:W-:Y:S02]  /*10c30*/  UPOPC UR4, UR5 ;  /* 0x00000005000472bf */ /* 0x000fe40008000000 */
[----:B------:R-:W-:-:S04]  /*10c40*/  ISETP.NE.AND P0, PT, RZ, UR5, PT ;  /* 0x00000005ff007c0c */ /* 0x000fc8000bf05270 */
[----:B------:R-:W-:-:S06]  /*10c50*/  IMAD.U32 R4, RZ, RZ, UR4 ;  /* 0x00000004ff047e24 */ /* 0x000fcc000f8e00ff */
[----:B------:R0:W1:Y:S02]  /*10c60*/  SHFL.IDX PT, R4, R5, R4, 0x1f ;  /* 0x00001f0405047589 */ /* 0x00006400000e0000 */
[----:B0-----:R-:W-:Y:S01]  /*10c70*/  IMAD.MOV.U32 R5, RZ, RZ, RZ ;  /* 0x000000ffff057224 */ /* 0x001fe200078e00ff */
[----:B------:R-:W-:Y:S06]  /*10c80*/  @!P0 BRA `(.L_x_405) ;  /* 0x00000000000c8947 */ /* 0x000fec0003800000 */
[----:B------:R-:W-:-:S06]  /*10c90*/  UIADD3 UR5, UR4, -0x1, URZ ;  /* 0xffffffff04057890 */ /* 0x000fcc000fffe03f */
[----:B------:R-:W-:-:S06]  /*10ca0*/  IMAD.U32 R5, RZ, RZ, UR5 ;  /* 0x00000005ff057e24 */ /* 0x000fcc000f8e00ff */
[----:B------:R0:W3:Y:S02]  /*10cb0*/  SHFL.IDX PT, R5, R2, R5, 0x1f ;  /* 0x00001f0502057589 */ /* 0x0000e400000e0000 */
.L_x_405:
[----:B---3--:R-:W-:Y:S01]  /*10cc0*/  IMAD R7, R5, R3, R6 ;  /* 0x0000000305077224 */ /* 0x008fe200078e0206 */
[----:B-1----:R-:W-:Y:S01]  /*10cd0*/  IABS R5, R4 ;  /* 0x0000000400057213 */ /* 0x002fe20000000000 */
[----:B------:R-:W-:Y:S02]  /*10ce0*/  UIADD3 UR45, UR4, UR45, URZ ;  /* 0x0000002d042d7290 */ /* 0x000fe4000fffe03f */
[----:B------:R-:W-:Y:S01]  /*10cf0*/  IMAD.IADD R0, R0, 0x1, -R7 ;  /* 0x0000000100007824 */ /* 0x000fe200078e0a07 */
[----:B0-----:R-:W0:Y:S01]  /*10d00*/  I2F.RP R2, R5 ;  /* 0x0000000500027306 */ /* 0x001e220000209400 */
[----:B------:R1:W-:Y:S07]  /*10d10*/  STL [R1+0x10], R7 ;  /* 0x0000100701007387 */ /* 0x0003ee0000100800 */
[----:B0-----:R-:W0:Y:S02]  /*10d20*/  MUFU.RCP R2, R2 ;  /* 0x0000000200027308 */ /* 0x001e240000001000 */
[----:B0-----:R-:W-:-:S06]  /*10d30*/  VIADD R2, R2, 0xffffffe ;  /* 0x0ffffffe02027836 */ /* 0x001fcc0000000000 */
[----:B------:R-:W0:Y:S02]  /*10d40*/  F2I.FTZ.U32.TRUNC.NTZ R3, R2 ;  /* 0x0000000200037305 */ /* 0x000e24000021f000 */
[----:B0-----:R-:W-:-:S04]  /*10d50*/  IMAD.MOV R2, RZ, RZ, -R3 ;  /* 0x000000ffff027224 */ /* 0x001fc800078e0a03 */
[----:B------:R-:W-:Y:S02]  /*10d60*/  IMAD R6, R2, R5, RZ ;  /* 0x0000000502067224 */ /* 0x000fe400078e02ff */
[----:B------:R-:W-:-:S04]  /*10d70*/  IMAD.MOV.U32 R2, RZ, RZ, RZ ;  /* 0x000000ffff027224 */ /* 0x000fc800078e00ff */
[----:B------:R-:W-:Y:S01]  /*10d80*/  IMAD.HI.U32 R2, R3, R6, R2 ;  /* 0x0000000603027227 */ /* 0x000fe200078e0002 */
[----:B------:R-:W-:Y:S02]  /*10d90*/  IABS R6, R4 ;  /* 0x0000000400067213 */ /* 0x000fe40000000000 */
[----:B------:R-:W-:-:S03]  /*10da0*/  IABS R3, R0 ;  /* 0x0000000000037213 */ /* 0x000fc60000000000 */
[----:B------:R-:W-:Y:S02]  /*10db0*/  IMAD.MOV R6, RZ, RZ, -R6 ;  /* 0x000000ffff067224 */ /* 0x000fe400078e0a06 */
[----:B------:R-:W-:-:S04]  /*10dc0*/  IMAD.HI.U32 R2, R2, R3, RZ ;  /* 0x0000000302027227 */ /* 0x000fc800078e00ff */
[----:B------:R-:W-:-:S05]  /*10dd0*/  IMAD R3, R2, R6, R3 ;  /* 0x0000000602037224 */ /* 0x000fca00078e0203 */
[----:B------:R-:W-:-:S13]  /*10de0*/  ISETP.GT.U32.AND P1, PT, R5, R3, PT ;  /* 0x000000030500720c */ /* 0x000fda0003f24070 */
[----:B------:R-:W-:Y:S02]  /*10df0*/  @!P1 IMAD.IADD R3, R3, 0x1, -R5 ;  /* 0x0000000103039824 */ /* 0x000fe400078e0a05 */
[----:B------:R-:W-:Y:S01]  /*10e00*/  @!P1 VIADD R2, R2, 0x1 ;  /* 0x0000000102029836 */ /* 0x000fe20000000000 */
[----:B------:R-:W-:Y:S02]  /*10e10*/  ISETP.NE.AND P1, PT, R4, RZ, PT ;  /* 0x000000ff0400720c */ /* 0x000fe40003f25270 */
[----:B------:R-:W-:Y:S02]  /*10e20*/  ISETP.GE.U32.AND P0, PT, R3, R5, PT ;  /* 0x000000050300720c */ /* 0x000fe40003f06070 */
[----:B------:R-:W-:-:S04]  /*10e30*/  LOP3.LUT R3, R0, R4, RZ, 0x3c, !PT ;  /* 0x0000000400037212 */ /* 0x000fc800078e3cff */
[----:B------:R-:W-:-:S07]  /*10e40*/  ISETP.GE.AND P2, PT, R3, RZ, PT ;  /* 0x000000ff0300720c */ /* 0x000fce0003f46270 */
[----:B------:R-:W-:-:S06]  /*10e50*/  @P0 VIADD R2, R2, 0x1 ;  /* 0x0000000102020836 */ /* 0x000fcc0000000000 */
[----:B------:R-:W-:Y:S01]  /*10e60*/  @!P2 IMAD.MOV R2, RZ, RZ, -R2 ;  /* 0x000000ffff02a224 */ /* 0x000fe200078e0a02 */
[----:B------:R-:W-:-:S04]  /*10e70*/  @!P1 LOP3.LUT R2, RZ, R4, RZ, 0x33, !PT ;  /* 0x00000004ff029212 */ /* 0x000fc800078e33ff */
[----:B------:R-:W-:Y:S01]  /*10e80*/  R2UR UR36, R2 ;  /* 0x00000000022472ca */ /* 0x000fe200000e0000 */
[----:B------:R-:W-:-:S04]  /*10e90*/  IMAD.MOV R3, RZ, RZ, -R2 ;  /* 0x000000ffff037224 */ /* 0x000fc800078e0a02 */
[----:B------:R-:W-:-:S05]  /*10ea0*/  IMAD R0, R4, R3, R0 ;  /* 0x0000000304007224 */ /* 0x000fca00078e0200 */
[----:B------:R1:W-:Y:S01]  /*10eb0*/  STL [R1+0x14], R0 ;  /* 0x0000140001007387 */ /* 0x0003e20000100800 */
[----:B------:R-:W-:Y:S05]  /*10ec0*/  BRA `(.L_x_406) ;  /* 0x0000000000107947 */ /* 0x000fea0003800000 */
.L_x_401:
[----:B------:R0:W-:Y:S01]  /*10ed0*/  STL [R1+0x10], R0 ;  /* 0x0000100001007387 */ /* 0x0001e20000100800 */
[----:B------:R-:W-:Y:S01]  /*10ee0*/  ULDC UR45, c[0x0][0xc3c] ;  /* 0x00030f00002d7ab9 */ /* 0x000fe20000000800 */
[----:B------:R-:W-:Y:S02]  /*10ef0*/  UMOV UR36, URZ ;  /* 0x0000003f00247c82 */ /* 0x000fe40008000000 */
[----:B------:R0:W-:Y:S03]  /*10f00*/  STL [R1+0x14], RZ ;  /* 0x000014ff01007387 */ /* 0x0001e60000100800 */
.L_x_406:
[----:B------:R-:W3:Y:S04]  /*10f10*/  LDL R3, [R1+0x10] ;  /* 0x0000100001037983 */ /* 0x000ee80000100800 */
[----:B------:R-:W4:Y:S01]  /*10f20*/  LDL R2, [R1+0x14] ;  /* 0x0000140001027983 */ /* 0x000f220000100800 */
[----:B------:R-:W-:Y:S02]  /*10f30*/  IMAD.U32 R6, RZ, RZ, UR36 ;  /* 0x00000024ff067e24 */ /* 0x000fe4000f8e00ff */
[----:B-1----:R-:W-:Y:S01]  /*10f40*/  IMAD.U32 R7, RZ, RZ, UR45 ;  /* 0x0000002dff077e24 */ /* 0x002fe2000f8e00ff */
[----:B0-----:R-:W0:Y:S02]  /*10f50*/  S2R R0, SR_TID.X ;  /* 0x0000000000007919 */ /* 0x001e240000002100 */
[----:B0-----:R-:W-:Y:S01]  /*10f60*/  LOP3.LUT R0, R0, 0x1f, RZ, 0xc0, !PT ;  /* 0x0000001f00007812 */ /* 0x001fe200078ec0ff */
[----:B------:R-:W-:Y:S03]  /*10f70*/  BAR.SYNC.DEFER_BLOCKING 0x4, 0x180 ;  /* 0x0106000000007b1d */ /* 0x000fe60000010000 */
[----:B------:R-:W-:-:S13]  /*10f80*/  ISETP.NE.AND P0, PT, R0, RZ, PT ;  /* 0x000000ff0000720c */ /* 0x000fda0003f05270 */
[----:B------:R-:W-:Y:S01]  /*10f90*/  @!P0 MOV R0, 0x400 ;  /* 0x0000040000008802 */ /* 0x000fe20000000f00 */
[----:B---3--:R-:W-:Y:S02]  /*10fa0*/  IMAD.MOV.U32 R4, RZ, RZ, R3 ;  /* 0x000000ffff047224 */ /* 0x008fe400078e0003 */
[----:B------:R-:W0:Y:S01]  /*10fb0*/  @!P0 S2R R3, SR_CgaCtaId ;  /* 0x0000000000038919 */ /* 0x000e220000008800 */
[----:B----4-:R-:W-:Y:S01]  /*10fc0*/  IMAD.MOV.U32 R5, RZ, RZ, R2 ;  /* 0x000000ffff057224 */ /* 0x010fe200078e0002 */
[----:B0-----:R-:W-:-:S05]  /*10fd0*/  @!P0 LEA R17, R3, R0, 0x18 ;  /* 0x0000000003118211 */ /* 0x001fca00078ec0ff */
[----:B------:R1:W-:Y:S01]  /*10fe0*/  @!P0 STS.128 [R17+0x298d0], R4 ;  /* 0x0298d00411008388 */ /* 0x0003e20000000c00 */
[----:B------:R-:W-:Y:S06]  /*10ff0*/  BAR.ARV 0x5, 0x180 ;  /* 0x0146000000007b1d */ /* 0x000fec0000002000 */
.L_x_399:
[----:B------:R-:W-:Y:S02]  /*11000*/  ULDC UR4, c[0x0][0xc3c] ;  /* 0x00030f0000047ab9 */ /* 0x000fe40000000800 */
[----:B------:R-:W-:-:S06]  /*11010*/  UISETP.GE.AND UP0, UPT, UR45, UR4, UPT ;  /* 0x000000042d00728c */ /* 0x000fcc000bf06270 */
[----:B------:R-:W-:-:S13]  /*11020*/  PLOP3.LUT P0, PT, PT, PT, UP0, 0x80, 0x0 ;  /* 0x000000000000781c */ /* 0x000fda0003f0f008 */
[----:B------:R-:W-:Y:S05]  /*11030*/  @!P0 BRA `(.L_x_407) ;  /* 0xffffffbc009c8947 */ /* 0x000fea000383ffff */
.L_x_336:
[----:B------:R-:W3:Y:S01]  /*11040*/  LDL.LU R0, [R1+0x24] ;  /* 0x0000240001007983 */ /* 0x000ee20000300800 */
[----:B------:R-:W-:Y:S01]  /*11050*/  BSSY B0, `(.L_x_408) ;  /* 0x000000b000007945 */ /* 0x000fe20003800000 */
[----:B01----:R-:W0:Y:S01]  /*11060*/  S2R R4, SR_CgaCtaId ;  /* 0x0000000000047919 */ /* 0x003e220000008800 */
[----:B---3--:R-:W-:-:S05]  /*11070*/  VIADD R0, R0, 0x1 ;  /* 0x0000000100007836 */ /* 0x008fca0000000000 */
[----:B------:R-:W-:-:S04]  /*11080*/  LEA.HI R2, R0, R0, RZ, 0x1 ;  /* 0x0000000000027211 */ /* 0x000fc800078f08ff */
[----:B------:R-:W-:-:S05]  /*11090*/  LOP3.LUT R3, R2, 0xfffffffe, RZ, 0xc0, !PT ;  /* 0xfffffffe02037812 */ /* 0x000fca00078ec0ff */
[----:B------:R-:W-:Y:S01]  /*110a0*/  IMAD.IADD R0, R0, 0x1, -R3 ;  /* 0x0000000100007824 */ /* 0x000fe200078e0a03 */
[----:B------:R-:W-:-:S04]  /*110b0*/  MOV R3, 0x400 ;  /* 0x0000040000037802 */ /* 0x000fc80000000f00 */
[----:B0-----:R-:W-:Y:S02]  /*110c0*/  LEA R3, R4, R3, 0x18 ;  /* 0x0000000304037211 */ /* 0x001fe400078ec0ff */
[----:B------:R-:W-:-:S04]  /*110d0*/  SHF.L.U32 R0, R0, 0x1f, RZ ;  /* 0x0000001f00007819 */ /* 0x000fc800000006ff */
[----:B------:R-:W0:Y:S02]  /*110e0*/  SYNCS.PHASECHK.TRANS64.TRYWAIT P0, [R3+URZ+0x29820], R0 ;  /* 0x02982000030075a7 */ /* 0x000e24000800017f */
[----:B0-----:R-:W-:Y:S05]  /*110f0*/  @!P0 BRA `(.L_x_409) ;  /* 0x0000000c00848947 */ /* 0x001fea0003800000 */
.L_x_448:
[----:B------:R-:W-:Y:S05]  /*11100*/  BSYNC B0 ;  /* 0x0000000000007941 */ /* 0x000fea0003800000 */
.L_x_408:
[----:B------:R-:W-:-:S03]  /*11110*/  UMOV UR4, 0xffffffff ;  /* 0xffffffff00047882 */ /* 0x000fc60000000000 */
[----:B------:R-:W-:Y:S05]  /*11120*/  BRA.DIV UR4, `(.L_x_410) ;  /* 0x0000000e048c7947 */ /* 0x000fea000b800000 */
[----:B0-----:R-:W0:Y:S02]  /*11130*/  S2R R0, SR_TID.X ;  /* 0x0000000000007919 */ /* 0x001e240000002100 */
[----:B0-----:R-:W-:-:S04]  /*11140*/  SHF.R.U32.HI R0, RZ, 0x5, R0 ;  /* 0x00000005ff007819 */ /* 0x001fc80000011600 */
[----:B------:R-:W-:-:S05]  /*11150*/  LOP3.LUT R0, R0, 0x3, RZ, 0xc0, !PT ;  /* 0x0000000300007812 */ /* 0x000fca00078ec0ff */
[----:B------:R0:W1:Y:S02]  /*11160*/  SHFL.IDX PT, R14, R0, RZ, 0x1f ;  /* 0x00001fff000e7589 */ /* 0x00006400000e0000 */
.L_x_451:
[----:B-1----:R-:W-:Y:S01]  /*11170*/  ISETP.NE.AND P0, PT, R14, RZ, PT ;  /* 0x000000ff0e00720c */ /* 0x002fe20003f05270 */
[----:B------:R-:W-:-:S12]  /*11180*/  BSSY B0, `(.L_x_411) ;  /* 0x000002c000007945 */ /* 0x000fd80003800000 */
[----:B------:R-:W-:Y:S05]  /*11190*/  @P0 BRA `(.L_x_412) ;  /* 0x0000000000a80947 */ /* 0x000fea0003800000 */
[----:B------:R-:W-:-:S03]  /*111a0*/  UMOV UR4, 0xffffffff ;  /* 0xffffffff00047882 */ /* 0x000fc60000000000 */
[----:B------:R-:W-:Y:S05]  /*111b0*/  BRA.DIV UR4, `(.L_x_413) ;  /* 0x0000000e049c7947 */ /* 0x000fea000b800000 */
[----:B------:R-:W-:-:S13]  /*111c0*/  ELECT P6, URZ, PT ;  /* 0x00000000003f782f */ /* 0x000fda00038c0000 */
.L_x_454:
[----:B------:R-:W-:Y:S05]  /*111d0*/  @!P6 BRA `(.L_x_412) ;  /* 0x000000000098e947 */ /* 0x000fea0003800000 */
[----:B------:R-:W-:-:S06]  /*111e0*/  ULOP3.LUT UR4, UR38, 0x2, URZ, 0xfc, !UPT ;  /* 0x0000000226047892 */ /* 0x000fcc000f8efc3f */
[----:B0-----:R-:W-:-:S05]  /*111f0*/  IMAD.U32 R0, RZ, RZ, UR4 ;  /* 0x00000004ff007e24 */ /* 0x001fca000f8e00ff */
[----:B------:R-:W-:-:S13]  /*11200*/  ISETP.NE.AND P0, PT, R0, 0x3, PT ;  /* 0x000000030000780c */ /* 0x000fda0003f05270 */
[----:B------:R-:W-:Y:S05]  /*11210*/  @!P0 BRA `(.L_x_414) ;  /* 0x0000000000048947 */ /* 0x000fea0003800000 */
[----:B------:R-:W-:Y:S01]  /*11220*/  BPT.TRAP 0x1 ;  /* 0x000000040000795c */ /* 0x000fe20000300000 */
.L_x_414:
[----:B------:R-:W3:Y:S01]  /*11230*/  LDL.LU R6, [R1] ;  /* 0x0000000001067983 */ /* 0x000ee20000300800 */
[----:B------:R-:W-:Y:S02]  /*11240*/  VIADD R5, R3, 0x29840 ;  /* 0x0002984003057836 */ /* 0x000fe40000000000 */
[C---:B------:R-:W-:Y:S02]  /*11250*/  VIADD R0, R18.reuse, 0x1 ;  /* 0x0000000112007836 */ /* 0x040fe40000000000 */
[----:B------:R-:W-:-:S03]  /*11260*/  IMAD R7, R18, 0x8, R5 ;  /* 0x0000000812077824 */ /* 0x000fc600078e0205 */
[----:B------:R-:W-:-:S04]  /*11270*/  ISETP.NE.AND P2, PT, R0, 0x2, PT ;  /* 0x000000020000780c */ /* 0x000fc80003f45270 */
[----:B------:R-:W-:Y:S02]  /*11280*/  SEL R2, RZ, 0x1, P2 ;  /* 0x00000001ff027807 */ /* 0x000fe40001000000 */
[C---:B---3--:R-:W-:Y:S02]  /*11290*/  SHF.L.U32 R4, R6.reuse, 0x1f, RZ ;  /* 0x0000001f06047819 */ /* 0x048fe400000006ff */
[----:B------:R-:W-:Y:S02]  /*112a0*/  LOP3.LUT R6, R6, R2, RZ, 0x3c, !PT ;  /* 0x0000000206067212 */ /* 0x000fe400078e3cff */
[----:B------:R-:W0:Y:S01]  /*112b0*/  SYNCS.PHASECHK.TRANS64.TRYWAIT P1, [R7+URZ], R4 ;  /* 0x00000004070075a7 */ /* 0x000e22000802017f */
[----:B------:R-:W-:Y:S02]  /*112c0*/  SEL R2, R0, RZ, P2 ;  /* 0x000000ff00027207 */ /* 0x000fe40001000000 */
[----:B------:R-:W-:-:S03]  /*112d0*/  SHF.L.U32 R0, R6, 0x1f, RZ ;  /* 0x0000001f06007819 */ /* 0x000fc600000006ff */
[----:B------:R-:W-:Y:S01]  /*112e0*/  IMAD R5, R2, 0x8, R5 ;  /* 0x0000000802057824 */ /* 0x000fe200078e0205 */
[----:B0-----:R-:W-:Y:S06]  /*112f0*/  @!P1 BRA `(.L_x_415) ;  /* 0x0000000c006c9947 */ /* 0x001fec0003800000 */
.L_x_455:
[----:B------:R-:W1:Y:S02]  /*11300*/  SYNCS.PHASECHK.TRANS64.TRYWAIT P1, [R5+URZ], R0 ;  /* 0x00000000050075a7 */ /* 0x000e64000802017f */
[----:B-1----:R-:W-:Y:S05]  /*11310*/  @!P1 BRA `(.L_x_416) ;  /* 0x0000000c00789947 */ /* 0x002fea0003800000 */
.L_x_456:
[----:B------:R-:W-:Y:S05]  /*11320*/  @!P0 BRA `(.L_x_417) ;  /* 0x0000000000048947 */ /* 0x000fea0003800000 */
[----:B------:R-:W-:Y:S01]  /*11330*/  BPT.TRAP 0x1 ;  /* 0x000000040000795c */ /* 0x000fe20000300000 */
.L_x_417:
[----:B-1----:R-:W-:-:S04]  /*11340*/  IMAD R5, R18, 0x8, R3 ;  /* 0x0000000812057824 */ /* 0x002fc800078e0203 */
[----:B------:R-:W1:Y:S02]  /*11350*/  SYNCS.PHASECHK.TRANS64.TRYWAIT P1, [R5+URZ+0x29860], R4 ;  /* 0x02986004050075a7 */ /* 0x000e64000802017f */
[----:B-1----:R-:W-:Y:S05]  /*11360*/  @!P1 BRA `(.L_x_418) ;  /* 0x0000000c00789947 */ /* 0x002fea0003800000 */
.L_x_457:
[----:B------:R-:W-:Y:S05]  /*11370*/  @!P0 BRA `(.L_x_419) ;  /* 0x0000000000048947 */ /* 0x000fea0003800000 */
[----:B------:R-:W-:Y:S01]  /*11380*/  BPT.TRAP 0x1 ;  /* 0x000000040000795c */ /* 0x000fe20000300000 */
.L_x_419:
[----:B------:R-:W-:-:S04]  /*11390*/  IMAD R3, R2, 0x8, R3 ;  /* 0x0000000802037824 */ /* 0x000fc800078e0203 */
[----:B------:R-:W3:Y:S02]  /*113a0*/  SYNCS.PHASECHK.TRANS64.TRYWAIT P1, [R3+URZ+0x29860], R0 ;  /* 0x02986000030075a7 */ /* 0x000ee4000802017f */
[----:B---3--:R-:W-:Y:S05]  /*113b0*/  @!P1 BRA `(.L_x_420) ;  /* 0x0000000c00789947 */ /* 0x008fea0003800000 */
.L_x_458:
[----:B------:R-:W-:Y:S05]  /*113c0*/  @!P0 BRA `(.L_x_421) ;  /* 0x0000000000048947 */ /* 0x000fea0003800000 */
[----:B------:R-:W-:Y:S01]  /*113d0*/  BPT.TRAP 0x1 ;  /* 0x000000040000795c */ /* 0x000fe20000300000 */
.L_x_421:
[----:B------:R-:W4:Y:S02]  /*113e0*/  SYNCS.PHASECHK.TRANS64.TRYWAIT P0, [R5+URZ+0x29880], R4 ;  /* 0x02988004050075a7 */ /* 0x000f24000800017f */
[----:B----4-:R-:W-:Y:S05]  /*113f0*/  @!P0 BRA `(.L_x_422) ;  /* 0x0000000c007c8947 */ /* 0x010fea0003800000 */
.L_x_423:
[----:B------:R0:W0:Y:S02]  /*11400*/  SYNCS.PHASECHK.TRANS64.TRYWAIT P0, [R3+URZ+0x29880], R0 ;  /* 0x02988000030075a7 */ /* 0x000024000800017f */
[----:B0-----:R-:W-:Y:S05]  /*11410*/  @!P0 NANOSLEEP.SYNCS 0x989680 ;  /* 0x009896800000895d */ /* 0x001fea0003900000 */
[----:B------:R-:W0:Y:S02]  /*11420*/  @!P0 SYNCS.PHASECHK.TRANS64 P0, [R3+URZ+0x29880], R0 ;  /* 0x02988000030085a7 */ /* 0x000e24000800007f */
[----:B0-----:R-:W-:Y:S05]  /*11430*/  @!P0 BRA `(.L_x_423) ;  /* 0xfffffffc00f08947 */ /* 0x001fea000383ffff */
.L_x_412:
[----:B------:R-:W-:Y:S05]  /*11440*/  BSYNC B0 ;  /* 0x0000000000007941 */ /* 0x000fea0003800000 */
.L_x_411:
[----:B------:R-:W-:Y:S05]  /*11450*/  EXIT ;  /* 0x000000000000794d */ /* 0x000fea0003800000 */
.L_x_286:
[----:B0-----:R0:W1:Y:S02]  /*11460*/  SYNCS.PHASECHK.TRANS64.TRYWAIT P1, [R3+URZ+0x29800], R10 ;  /* 0x0298000a030075a7 */ /* 0x001064000802017f */
[----:B-1----:R-:W-:Y:S05]  /*11470*/  @!P1 NANOSLEEP.SYNCS 0x989680 ;  /* 0x009896800000995d */ /* 0x002fea0003900000 */
[----:B------:R-:W1:Y:S02]  /*11480*/  @!P1 SYNCS.PHASECHK.TRANS64 P1, [R3+URZ+0x29800], R10 ;  /* 0x0298000a030095a7 */ /* 0x000e64000802007f */
[----:B-1----:R-:W-:Y:S05]  /*11490*/  @!P1 BRA `(.L_x_286) ;  /* 0xfffffffc00f09947 */ /* 0x002fea000383ffff */
[----:B------:R-:W-:Y:S05]  /*114a0*/  BRA `(.L_x_424) ;  /* 0xffffff0400407947 */ /* 0x000fea000383ffff */
.L_x_290:
[----:B--2---:R2:W3:Y:S02]  /*114b0*/  SYNCS.PHASECHK.TRANS64.TRYWAIT P1, [R5+URZ+0x29830], R6 ;  /* 0x02983006050075a7 */ /* 0x0044e4000802017f */
[----:B---3--:R-:W-:Y:S05]  /*114c0*/  @!P1 NANOSLEEP.SYNCS 0x989680 ;  /* 0x009896800000995d */ /* 0x008fea0003900000 */
[----:B------:R-:W3:Y:S02]  /*114d0*/  @!P1 SYNCS.PHASECHK.TRANS64 P1, [R5+URZ+0x29830], R6 ;  /* 0x02983006050095a7 */ /* 0x000ee4000802007f */
[----:B---3--:R-:W-:Y:S05]  /*114e0*/  @!P1 BRA `(.L_x_290) ;  /* 0xfffffffc00f09947 */ /* 0x008fea000383ffff */
[----:B------:R-:W-:Y:S05]  /*114f0*/  BRA `(.L_x_289) ;  /* 0xffffff0400687947 */ /* 0x000fea000383ffff */
.L_x_295:
[----:B-1----:R-:W-:-:S04]  /*11500*/  IMAD.U32 R4, RZ, RZ, UR6 ;  /* 0x00000006ff047e24 */ /* 0x002fc8000f8e00ff */
[----:B------:R1:W2:Y:S03]  /*11510*/  SYNCS.PHASECHK.TRANS64.TRYWAIT P1, [R4+URZ+0x29830], R3 ;  /* 0x02983003040075a7 */ /* 0x0002a6000802017f */
[----:B--2---:R-:W-:Y:S05]  /*11520*/  @!P1 NANOSLEEP.SYNCS 0x989680 ;  /* 0x009896800000995d */ /* 0x004fea0003900000 */
[----:B------:R-:W2:Y:S02]  /*11530*/  @!P1 SYNCS.PHASECHK.TRANS64 P1, [R4+URZ+0x29830], R3 ;  /* 0x02983003040095a7 */ /* 0x000ea4000802007f */
[----:B--2---:R-:W-:Y:S05]  /*11540*/  @!P1 BRA `(.L_x_295) ;  /* 0xfffffffc00ec9947 */ /* 0x004fea000383ffff */
[----:B------:R-:W-:Y:S05]  /*11550*/  BRA `(.L_x_292) ;  /* 0xffffff4000a07947 */ /* 0x000fea000383ffff */
.L_x_299:
[----:B-1----:R-:W-:-:S04]  /*11560*/  IMAD.U32 R4, RZ, RZ, UR6 ;  /* 0x00000006ff047e24 */ /* 0x002fc8000f8e00ff */
[----:B------:R1:W2:Y:S03]  /*11570*/  SYNCS.PHASECHK.TRANS64.TRYWAIT P1, [R4+URZ+0x29850], R3 ;  /* 0x02985003040075a7 */ /* 0x0002a6000802017f */
[----:B--2---:R-:W-:Y:S05]  /*11580*/  @!P1 NANOSLEEP.SYNCS 0x989680 ;  /* 0x009896800000995d */ /* 0x004fea0003900000 */
[----:B------:R-:W2:Y:S02]  /*11590*/  @!P1 SYNCS.PHASECHK.TRANS64 P1, [R4+URZ+0x29850], R3 ;  /* 0x02985003040095a7 */ /* 0x000ea4000802007f */
[----:B--2---:R-:W-:Y:S05]  /*115a0*/  @!P1 BRA `(.L_x_299) ;  /* 0xfffffffc00ec9947 */ /* 0x004fea000383ffff */
[----:B------:R-:W-:Y:S05]  /*115b0*/  BRA `(.L_x_296) ;  /* 0xffffff4c00ac7947 */ /* 0x000fea000383ffff */
.L_x_305:
[----:B-1----:R1:W2:Y:S02]  /*115c0*/  SYNCS.PHASECHK.TRANS64.TRYWAIT P1, [R15+URZ+0x29850], R0 ;  /* 0x029850000f0075a7 */ /* 0x0022a4000802017f */
[----:B--2---:R-:W-:Y:S05]  /*115d0*/  @!P1 NANOSLEEP.SYNCS 0x989680 ;  /* 0x009896800000995d */ /* 0x004fea0003900000 */
[----:B------:R-:W2:Y:S02]  /*115e0*/  @!P1 SYNCS.PHASECHK.TRANS64 P1, [R15+URZ+0x29850], R0 ;  /* 0x029850000f0095a7 */ /* 0x000ea4000802007f */
[----:B--2---:R-:W-:Y:S05]  /*115f0*/  @!P1 BRA `(.L_x_305) ;  /* 0xfffffffc00f09947 */ /* 0x004fea000383ffff */
[----:B------:R-:W-:Y:S05]  /*11600*/  BRA `(.L_x_304) ;  /* 0xffffff7800307947 */ /* 0x000fea000383ffff */
.L_x_351:
[----:B------:R-:W-:Y:S02]  /*11610*/  IMAD.MOV.U32 R13, RZ, RZ, R0 ;  /* 0x000000ffff0d7224 */ /* 0x000fe400078e0000 */
[----:B------:R-:W-:Y:S02]  /*11620*/  IMAD.MOV.U32 R12, RZ, RZ, RZ ;  /* 0x000000ffff0c7224 */ /* 0x000fe400078e00ff */
[----:B------:R-:W-:Y:S02]  /*11630*/  IMAD.MOV.U32 R11, RZ, RZ, 0x1f ;  /* 0x0000001fff0b7424 */ /* 0x000fe400078e00ff */
[----:B------:R-:W-:-:S07]  /*11640*/  IMAD.MOV.U32 R15, RZ, RZ, -0x1 ;  /* 0xffffffffff0f7424 */ /* 0x000fce00078e00ff */
[----:B--23--:R-:W-:Y:S05]  /*11650*/  WARPSYNC.COLLECTIVE R15, `(.L_x_425) ;  /* 0x000000000f087348 */ /* 0x00cfea0003c00000 */
[----:B------:R0:W1:Y:S02]  /*11660*/  SHFL.IDX P6, R14, R13, R12, R11 ;  /* 0x0000000c0d0e7389 */ /* 0x00006400000c000b */
[----:B0123--:R-:W-:Y:S01]  /*11670*/  ENDCOLLECTIVE ;  /* 0x000000000000791b */ /* 0x00ffe20003800000 */
.L_x_425:
[----:B------:R-:W-:Y:S05]  /*11680*/  BRA `(.L_x_426) ;  /* 0xffffffc400787947 */ /* 0x000fea000383ffff */
.L_x_353:
[----:B------:R-:W-:Y:S01]  /*11690*/  BSSY B0, `(.L_x_427) ;  /* 0x0000006000007945 */ /* 0x000fe20003800000 */
[----:B------:R-:W-:-:S07]  /*116a0*/  IMAD.MOV.U32 R15, RZ, RZ, -0x1 ;  /* 0xffffffffff0f7424 */ /* 0x000fce00078e00ff */
[----:B--23--:R-:W-:Y:S05]  /*116b0*/  WARPSYNC.COLLECTIVE R15, `(.L_x_428) ;  /* 0x000000000f0c7348 */ /* 0x00cfea0003c00000 */
[----:B------:R-:W-:Y:S02]  /*116c0*/  ELECT P6, UR62, PT ;  /* 0x00000000003e782f */ /* 0x000fe400038c0000 */
[----:B------:R-:W-:Y:S01]  /*116d0*/  MOV R14, UR62 ;  /* 0x0000003e000e7c02 */ /* 0x000fe20008000f00 */
[----:B--23--:R-:W-:Y:S10]  /*116e0*/  ENDCOLLECTIVE ;  /* 0x000000000000791b */ /* 0x00cff40003800000 */
.L_x_428:
[----:B------:R-:W-:Y:S05]  /*116f0*/  BSYNC B0 ;  /* 0x0000000000007941 */ /* 0x000fea0003800000 */
.L_x_427:
[----:B------:R-:W-:Y:S05]  /*11700*/  BRA `(.L_x_429) ;  /* 0xffffffc400887947 */ /* 0x000fea000383ffff */
.L_x_355:
[----:B0-----:R0:W1:Y:S02]  /*11710*/  SYNCS.PHASECHK.TRANS64.TRYWAIT P0, [R2+URZ+0x29880], R3 ;  /* 0x02988003020075a7 */ /* 0x001064000800017f */
[----:B-1----:R-:W-:Y:S05]  /*11720*/  @!P0 NANOSLEEP.SYNCS 0x989680 ;  /* 0x009896800000895d */ /* 0x002fea0003900000 */
[----:B------:R-:W1:Y:S02]  /*11730*/  @!P0 SYNCS.PHASECHK.TRANS64 P0, [R2+URZ+0x29880], R3 ;  /* 0x02988003020085a7 */ /* 0x000e64000800007f */
[----:B-1----:R-:W-:Y:S05]  /*11740*/  @!P0 BRA `(.L_x_355) ;  /* 0xfffffffc00f08947 */ /* 0x002fea000383ffff */
[----:B------:R-:W-:Y:S05]  /*11750*/  BRA `(.L_x_430) ;  /* 0xffffffc400e87947 */ /* 0x000fea000383ffff */
.L_x_357:
[----:B-1----:R1:W3:Y:S02]  /*11760*/  SYNCS.PHASECHK.TRANS64.TRYWAIT P0, [R2+URZ+0x29840], R3 ;  /* 0x02984003020075a7 */ /* 0x0022e4000800017f */
[----:B---3--:R-:W-:Y:S05]  /*11770*/  @!P0 NANOSLEEP.SYNCS 0x989680 ;  /* 0x009896800000895d */ /* 0x008fea0003900000 */
[----:B------:R-:W3:Y:S02]  /*11780*/  @!P0 SYNCS.PHASECHK.TRANS64 P0, [R2+URZ+0x29840], R3 ;  /* 0x02984003020085a7 */ /* 0x000ee4000800007f */
[----:B---3--:R-:W-:Y:S05]  /*11790*/  @!P0 BRA `(.L_x_357) ;  /* 0xfffffffc00f08947 */ /* 0x008fea000383ffff */
[----:B------:R-:W-:Y:S05]  /*117a0*/  BRA `(.L_x_431) ;  /* 0xffffffc800387947 */ /* 0x000fea000383ffff */
.L_x_361:
[----:B------:R-:W-:Y:S01]  /*117b0*/  IMAD.MOV.U32 R13, RZ, RZ, R2 ;  /* 0x000000ffff0d7224 */ /* 0x000fe200078e0002 */
[----:B------:R-:W-:Y:S01]  /*117c0*/  LOP3.LUT R7, R7, 0x7f, RZ, 0xc0, !PT ;  /* 0x0000007f07077812 */ /* 0x000fe200078ec0ff */
[----:B------:R-:W-:Y:S02]  /*117d0*/  IMAD.MOV.U32 R12, RZ, RZ, RZ ;  /* 0x000000ffff0c7224 */ /* 0x000fe400078e00ff */
[----:B------:R-:W-:Y:S01]  /*117e0*/  IMAD.MOV.U32 R11, RZ, RZ, 0x1c1f ;  /* 0x00001c1fff0b7424 */ /* 0x000fe200078e00ff */
[----:B------:R-:W-:Y:S01]  /*117f0*/  SHF.R.U32.HI R7, RZ, 0x2, R7 ;  /* 0x00000002ff077819 */ /* 0x000fe20000011607 */
[----:B------:R-:W-:Y:S02]  /*11800*/  IMAD.MOV.U32 R15, RZ, RZ, -0x1 ;  /* 0xffffffffff0f7424 */ /* 0x000fe400078e00ff */
[----:B------:R-:W-:Y:S02]  /*11810*/  IMAD R4, R19, R8, RZ ;  /* 0x0000000813047224 */ /* 0x000fe400078e02ff */
[----:B------:R-:W-:-:S07]  /*11820*/  IMAD.IADD R0, R7, 0x1, R0 ;  /* 0x0000000107007824 */ /* 0x000fce00078e0200 */
[----:B--2--5:R-:W-:Y:S05]  /*11830*/  WARPSYNC.COLLECTIVE R15, `(.L_x_432) ;  /* 0x000000000f087348 */ /* 0x024fea0003c00000 */
[----:B------:R0:W1:Y:S02]  /*11840*/  SHFL.IDX P6, R14, R13, R12, R11 ;  /* 0x0000000c0d0e7389 */ /* 0x00006400000c000b */
[----:B012--5:R-:W-:Y:S01]  /*11850*/  ENDCOLLECTIVE ;  /* 0x000000000000791b */ /* 0x027fe20003800000 */
.L_x_432:
[----:B------:R-:W-:Y:S01]  /*11860*/  ISETP.GE.AND P4, PT, R0, R4, PT ;  /* 0x000000040000720c */ /* 0x000fe20003f86270 */
[----:B------:R-:W-:Y:S02]  /*11870*/  IMAD.MOV.U32 R13, RZ, RZ, R3 ;  /* 0x000000ffff0d7224 */ /* 0x000fe400078e0003 */
[----:B------:R-:W-:-:S10]  /*11880*/  IMAD.MOV.U32 R5, RZ, RZ, R14 ;  /* 0x000000ffff057224 */ /* 0x000fd400078e000e */
[----:B------:R-:W-:Y:S05]  /*11890*/  WARPSYNC.COLLECTIVE R15, `(.L_x_433) ;  /* 0x000000000f087348 */ /* 0x000fea0003c00000 */
[----:B------:R0:W1:Y:S02]  /*118a0*/  SHFL.IDX P6, R14, R13, R12, R11 ;  /* 0x0000000c0d0e7389 */ /* 0x00006400000c000b */
[----:B01----:R-:W-:Y:S01]  /*118b0*/  ENDCOLLECTIVE ;  /* 0x000000000000791b */ /* 0x003fe20003800000 */
.L_x_433:
[----:B------:R-:W-:Y:S02]  /*118c0*/  IMAD.MOV.U32 R13, RZ, RZ, R2 ;  /* 0x000000ffff0d7224 */ /* 0x000fe400078e0002 */
[----:B------:R-:W-:Y:S02]  /*118d0*/  IMAD.MOV.U32 R12, RZ, RZ, 0x1 ;  /* 0x00000001ff0c7424 */ /* 0x000fe400078e00ff */
[----:B------:R-:W-:-:S07]  /*118e0*/  IMAD.MOV.U32 R6, RZ, RZ, R14 ;  /* 0x000000ffff067224 */ /* 0x000fce00078e000e */
[----:B------:R-:W-:Y:S05]  /*118f0*/  WARPSYNC.COLLECTIVE R15, `(.L_x_434) ;  /* 0x000000000f087348 */ /* 0x000fea0003c00000 */
[----:B------:R0:W1:Y:S02]  /*11900*/  SHFL.IDX P6, R14, R13, R12, R11 ;  /* 0x0000000c0d0e7389 */ /* 0x00006400000c000b */
[----:B01----:R-:W-:Y:S01]  /*11910*/  ENDCOLLECTIVE ;  /* 0x000000000000791b */ /* 0x003fe20003800000 */
.L_x_434:
        /* <DEDUP_REMOVED lines=8> */
[----:B------:R0:W-:Y:S02]  /*119a0*/  @!P4 LDGSTS.E.BYPASS.LTC128B.128 [R9+0x14400], desc[UR48][R6.64], !P0 ;  /* 0x144000000609cfae */ /* 0x0001e4000c101d70 */
[----:B------:R-:W-:Y:S02]  /*119b0*/  ISETP.GE.AND P3, PT, R5, R4, PT ;  /* 0x000000040500720c */ /* 0x000fe40003f66270 */
[----:B------:R0:W-:Y:S01]  /*119c0*/  @!P4 LDGSTS.E.BYPASS.LTC128B.128 [R9+0x16400], desc[UR48][R6.64+0x40], !P1 ;  /* 0x164000400609cfae */ /* 0x0001e2000c901d70 */
[----:B------:R-:W-:-:S03]  /*119d0*/  IMAD.MOV.U32 R5, RZ, RZ, R14 ;  /* 0x000000ffff057224 */ /* 0x000fc600078e000e */
[----:B------:R0:W-:Y:S07]  /*119e0*/  @!P4 LDGSTS.E.BYPASS.LTC128B.128 [R9+0x18400], desc[UR48][R6.64+0x80], !P2 ;  /* 0x184000800609cfae */ /* 0x0001ee000d101d70 */
[----:B0-----:R-:W-:Y:S05]  /*119f0*/  WARPSYNC.COLLECTIVE R15, `(.L_x_435) ;  /* 0x000000000f087348 */ /* 0x001fea0003c00000 */
[----:B------:R1:W2:Y:S02]  /*11a00*/  SHFL.IDX P6, R14, R13, R12, R11 ;  /* 0x0000000c0d0e7389 */ /* 0x0002a400000c000b */
[----:B012---:R-:W-:Y:S01]  /*11a10*/  ENDCOLLECTIVE ;  /* 0x000000000000791b */ /* 0x007fe20003800000 */
.L_x_435:
[----:B------:R-:W-:Y:S02]  /*11a20*/  IMAD.MOV.U32 R13, RZ, RZ, R2 ;  /* 0x000000ffff0d7224 */ /* 0x000fe400078e0002 */
[----:B------:R-:W-:Y:S02]  /*11a30*/  IMAD.MOV.U32 R12, RZ, RZ, 0x2 ;  /* 0x00000002ff0c7424 */ /* 0x000fe400078e00ff */
[----:B------:R-:W-:-:S07]  /*11a40*/  IMAD.MOV.U32 R6, RZ, RZ, R14 ;  /* 0x000000ffff067224 */ /* 0x000fce00078e000e */
[----:B------:R-:W-:Y:S05]  /*11a50*/  WARPSYNC.COLLECTIVE R15, `(.L_x_436) ;  /* 0x000000000f087348 */ /* 0x000fea0003c00000 */
[----:B------:R0:W1:Y:S02]  /*11a60*/  SHFL.IDX P6, R14, R13, R12, R11 ;  /* 0x0000000c0d0e7389 */ /* 0x00006400000c000b */
[----:B01----:R-:W-:Y:S01]  /*11a70*/  ENDCOLLECTIVE ;  /* 0x000000000000791b */ /* 0x003fe20003800000 */
.L_x_436:
        /* <DEDUP_REMOVED lines=16> */
.L_x_437:
[----:B------:R-:W-:Y:S02]  /*11b80*/  IMAD.MOV.U32 R13, RZ, RZ, R2 ;  /* 0x000000ffff0d7224 */ /* 0x000fe400078e0002 */
[----:B------:R-:W-:Y:S02]  /*11b90*/  IMAD.MOV.U32 R12, RZ, RZ, 0x3 ;  /* 0x00000003ff0c7424 */ /* 0x000fe400078e00ff */
[----:B------:R-:W-:-:S07]  /*11ba0*/  IMAD.MOV.U32 R6, RZ, RZ, R14 ;  /* 0x000000ffff067224 */ /* 0x000fce00078e000e */
[----:B------:R-:W-:Y:S05]  /*11bb0*/  WARPSYNC.COLLECTIVE R15, `(.L_x_438) ;  /* 0x000000000f087348 */ /* 0x000fea0003c00000 */
[----:B------:R0:W1:Y:S02]  /*11bc0*/  SHFL.IDX P6, R14, R13, R12, R11 ;  /* 0x0000000c0d0e7389 */ /* 0x00006400000c000b */
[----:B01----:R-:W-:Y:S01]  /*11bd0*/  ENDCOLLECTIVE ;  /* 0x000000000000791b */ /* 0x003fe20003800000 */
.L_x_438:
        /* <DEDUP_REMOVED lines=14> */
.L_x_439:
[----:B------:R-:W-:Y:S01]  /*11cc0*/  IMAD.MOV.U32 R3, RZ, RZ, R14 ;  /* 0x000000ffff037224 */ /* 0x000fe200078e000e */
[----:B------:R-:W-:Y:S06]  /*11cd0*/  BRA `(.L_x_440) ;  /* 0xffffffcc00a07947 */ /* 0x000fec000383ffff */
.L_x_366:
[----:B0-----:R0:W1:Y:S02]  /*11ce0*/  SYNCS.PHASECHK.TRANS64.TRYWAIT P0, [R17+URZ+0x29820], R0 ;  /* 0x02982000110075a7 */ /* 0x001064000800017f */
[----:B-1----:R-:W-:Y:S05]  /*11cf0*/  @!P0 NANOSLEEP.SYNCS 0x989680 ;  /* 0x009896800000895d */ /* 0x002fea0003900000 */
[----:B------:R-:W1:Y:S02]  /*11d00*/  @!P0 SYNCS.PHASECHK.TRANS64 P0, [R17+URZ+0x29820], R0 ;  /* 0x02982000110085a7 */ /* 0x000e64000800007f */
[----:B-1----:R-:W-:Y:S05]  /*11d10*/  @!P0 BRA `(.L_x_366) ;  /* 0xfffffffc00f08947 */ /* 0x002fea000383ffff */
[----:B------:R-:W-:Y:S05]  /*11d20*/  BRA `(.L_x_441) ;  /* 0xffffffd000107947 */ /* 0x000fea000383ffff */
.L_x_372:
[----:B---3--:R3:W4:Y:S02]  /*11d30*/  SYNCS.PHASECHK.TRANS64.TRYWAIT P0, [R5+URZ+0x29880], R4 ;  /* 0x02988004050075a7 */ /* 0x008724000800017f */
[----:B----4-:R-:W-:Y:S05]  /*11d40*/  @!P0 NANOSLEEP.SYNCS 0x989680 ;  /* 0x009896800000895d */ /* 0x010fea0003900000 */
[----:B------:R-:W4:Y:S02]  /*11d50*/  @!P0 SYNCS.PHASECHK.TRANS64 P0, [R5+URZ+0x29880], R4 ;  /* 0x02988004050085a7 */ /* 0x000f24000800007f */
[----:B----4-:R-:W-:Y:S05]  /*11d60*/  @!P0 BRA `(.L_x_372) ;  /* 0xfffffffc00f08947 */ /* 0x010fea000383ffff */
[----:B------:R-:W-:Y:S05]  /*11d70*/  BRA `(.L_x_442) ;  /* 0xffffffd000c87947 */ /* 0x000fea000383ffff */
.L_x_377:
[----:B----4-:R4:W0:Y:S02]  /*11d80*/  SYNCS.PHASECHK.TRANS64.TRYWAIT P0, [R5+URZ+0x29840], R4 ;  /* 0x02984004050075a7 */ /* 0x010824000800017f */
[----:B0-----:R-:W-:Y:S05]  /*11d90*/  @!P0 NANOSLEEP.SYNCS 0x989680 ;  /* 0x009896800000895d */ /* 0x001fea0003900000 */
[----:B------:R-:W0:Y:S02]  /*11da0*/  @!P0 SYNCS.PHASECHK.TRANS64 P0, [R5+URZ+0x29840], R4 ;  /* 0x02984004050085a7 */ /* 0x000e24000800007f */
[----:B0-----:R-:W-:Y:S05]  /*11db0*/  @!P0 BRA `(.L_x_377) ;  /* 0xfffffffc00f08947 */ /* 0x001fea000383ffff */
[----:B------:R-:W-:Y:S05]  /*11dc0*/  BRA `(.L_x_443) ;  /* 0xffffffd400447947 */ /* 0x000fea000383ffff */
.L_x_385:
[----:B----4-:R4:W0:Y:S02]  /*11dd0*/  SYNCS.PHASECHK.TRANS64.TRYWAIT P0, [R19+URZ+0x29870], R4 ;  /* 0x02987004130075a7 */ /* 0x010824000800017f */
[----:B0-----:R-:W-:Y:S05]  /*11de0*/  @!P0 NANOSLEEP.SYNCS 0x989680 ;  /* 0x009896800000895d */ /* 0x001fea0003900000 */
[----:B------:R-:W0:Y:S02]  /*11df0*/  @!P0 SYNCS.PHASECHK.TRANS64 P0, [R19+URZ+0x29870], R4 ;  /* 0x02987004130085a7 */ /* 0x000e24000800007f */
[----:B0-----:R-:W-:Y:S05]  /*11e00*/  @!P0 BRA `(.L_x_385) ;  /* 0xfffffffc00f08947 */ /* 0x001fea000383ffff */
[----:B------:R-:W-:Y:S05]  /*11e10*/  BRA `(.L_x_444) ;  /* 0xffffffd8005c7947 */ /* 0x000fea000383ffff */
.L_x_387:
[----:B------:R0:W0:Y:S02]  /*11e20*/  SYNCS.PHASECHK.TRANS64.TRYWAIT P0, [R19+URZ+0x29860], R0 ;  /* 0x02986000130075a7 */ /* 0x000024000800017f */
[----:B0-----:R-:W-:Y:S05]  /*11e30*/  @!P0 NANOSLEEP.SYNCS 0x989680 ;  /* 0x009896800000895d */ /* 0x001fea0003900000 */
[----:B------:R-:W0:Y:S02]  /*11e40*/  @!P0 SYNCS.PHASECHK.TRANS64 P0, [R19+URZ+0x29860], R0 ;  /* 0x02986000130085a7 */ /* 0x000e24000800007f */
[----:B0-----:R-:W-:Y:S05]  /*11e50*/  @!P0 BRA `(.L_x_387) ;  /* 0xfffffffc00f08947 */ /* 0x001fea000383ffff */
[----:B------:R-:W-:Y:S05]  /*11e60*/  BRA `(.L_x_445) ;  /* 0xffffffd800647947 */ /* 0x000fea000383ffff */
.L_x_394:
[----:B0-----:R0:W1:Y:S02]  /*11e70*/  SYNCS.PHASECHK.TRANS64.TRYWAIT P1, [R16+URZ+0x29870], R3 ;  /* 0x02987003100075a7 */ /* 0x001064000802017f */
[----:B-1----:R-:W-:Y:S05]  /*11e80*/  @!P1 NANOSLEEP.SYNCS 0x989680 ;  /* 0x009896800000995d */ /* 0x002fea0003900000 */
[----:B------:R-:W1:Y:S02]  /*11e90*/  @!P1 SYNCS.PHASECHK.TRANS64 P1, [R16+URZ+0x29870], R3 ;  /* 0x02987003100095a7 */ /* 0x000e64000802007f */
[----:B-1----:R-:W-:Y:S05]  /*11ea0*/  @!P1 BRA `(.L_x_394) ;  /* 0xfffffffc00f09947 */ /* 0x002fea000383ffff */
[----:B------:R-:W-:Y:S05]  /*11eb0*/  BRA `(.L_x_446) ;  /* 0xffffffe000447947 */ /* 0x000fea000383ffff */
.L_x_396:
[----:B0-----:R0:W1:Y:S02]  /*11ec0*/  SYNCS.PHASECHK.TRANS64.TRYWAIT P1, [R16+URZ+0x29860], R3 ;  /* 0x02986003100075a7 */ /* 0x001064000802017f */
[----:B-1----:R-:W-:Y:S05]  /*11ed0*/  @!P1 NANOSLEEP.SYNCS 0x989680 ;  /* 0x009896800000995d */ /* 0x002fea0003900000 */
[----:B------:R-:W1:Y:S02]  /*11ee0*/  @!P1 SYNCS.PHASECHK.TRANS64 P1, [R16+URZ+0x29860], R3 ;  /* 0x02986003100095a7 */ /* 0x000e64000802007f */
[----:B-1----:R-:W-:Y:S05]  /*11ef0*/  @!P1 BRA `(.L_x_396) ;  /* 0xfffffffc00f09947 */ /* 0x002fea000383ffff */
[----:B------:R-:W-:Y:S05]  /*11f00*/  BRA `(.L_x_447) ;  /* 0xffffffe0004c7947 */ /* 0x000fea000383ffff */
.L_x_409:
[----:B0-----:R0:W1:Y:S02]  /*11f10*/  SYNCS.PHASECHK.TRANS64.TRYWAIT P0, [R3+URZ+0x29820], R0 ;  /* 0x02982000030075a7 */ /* 0x001064000800017f */
[----:B-1----:R-:W-:Y:S05]  /*11f20*/  @!P0 NANOSLEEP.SYNCS 0x989680 ;  /* 0x009896800000895d */ /* 0x002fea0003900000 */
[----:B------:R-:W1:Y:S02]  /*11f30*/  @!P0 SYNCS.PHASECHK.TRANS64 P0, [R3+URZ+0x29820], R0 ;  /* 0x02982000030085a7 */ /* 0x000e64000800007f */
[----:B-1----:R-:W-:Y:S05]  /*11f40*/  @!P0 BRA `(.L_x_409) ;  /* 0xfffffffc00f08947 */ /* 0x002fea000383ffff */
[----:B------:R-:W-:Y:S05]  /*11f50*/  BRA `(.L_x_448) ;  /* 0xfffffff000687947 */ /* 0x000fea000383ffff */
.L_x_410:
[----:B------:R-:W1:Y:S01]  /*11f60*/  S2R R2, SR_TID.X ;  /* 0x0000000000027919 */ /* 0x000e620000002100 */
[----:B------:R-:W-:Y:S01]  /*11f70*/  BSSY B0, `(.L_x_449) ;  /* 0x000000a000007945 */ /* 0x000fe20003800000 */
[----:B------:R-:W-:Y:S02]  /*11f80*/  IMAD.MOV.U32 R12, RZ, RZ, RZ ;  /* 0x000000ffff0c7224 */ /* 0x000fe400078e00ff */
[----:B------:R-:W-:Y:S02]  /*11f90*/  IMAD.MOV.U32 R11, RZ, RZ, 0x1f ;  /* 0x0000001fff0b7424 */ /* 0x000fe400078e00ff */
[----:B------:R-:W-:Y:S01]  /*11fa0*/  IMAD.MOV.U32 R15, RZ, RZ, -0x1 ;  /* 0xffffffffff0f7424 */ /* 0x000fe200078e00ff */
[----:B-1----:R-:W-:-:S04]  /*11fb0*/  SHF.R.U32.HI R2, RZ, 0x5, R2 ;  /* 0x00000005ff027819 */ /* 0x002fc80000011602 */
[----:B------:R-:W-:-:S05]  /*11fc0*/  LOP3.LUT R2, R2, 0x3, RZ, 0xc0, !PT ;  /* 0x0000000302027812 */ /* 0x000fca00078ec0ff */
[----:B------:R-:W-:-:S07]  /*11fd0*/  IMAD.MOV.U32 R13, RZ, RZ, R2 ;  /* 0x000000ffff0d7224 */ /* 0x000fce00078e0002 */
[----:B0-2---:R-:W-:Y:S05]  /*11fe0*/  WARPSYNC.COLLECTIVE R15, `(.L_x_450) ;  /* 0x000000000f087348 */ /* 0x005fea0003c00000 */
[----:B------:R1:W3:Y:S02]  /*11ff0*/  SHFL.IDX P6, R14, R13, R12, R11 ;  /* 0x0000000c0d0e7389 */ /* 0x0002e400000c000b */
[----:B0123--:R-:W-:Y:S01]  /*12000*/  ENDCOLLECTIVE ;  /* 0x000000000000791b */ /* 0x00ffe20003800000 */
.L_x_450:
[----:B------:R-:W-:Y:S05]  /*12010*/  BSYNC B0 ;  /* 0x0000000000007941 */ /* 0x000fea0003800000 */
.L_x_449:
[----:B------:R-:W-:Y:S05]  /*12020*/  BRA `(.L_x_451) ;  /* 0xfffffff000507947 */ /* 0x000fea000383ffff */
.L_x_413:
[----:B------:R-:W-:Y:S01]  /*12030*/  BSSY B1, `(.L_x_452) ;  /* 0x0000006000017945 */ /* 0x000fe20003800000 */
[----:B------:R-:W-:-:S07]  /*12040*/  IMAD.MOV.U32 R15, RZ, RZ, -0x1 ;  /* 0xffffffffff0f7424 */ /* 0x000fce00078e00ff */
[----:B0-2---:R-:W-:Y:S05]  /*12050*/  WARPSYNC.COLLECTIVE R15, `(.L_x_453) ;  /* 0x000000000f0c7348 */ /* 0x005fea0003c00000 */
[----:B------:R-:W-:Y:S02]  /*12060*/  ELECT P6, UR62, PT ;  /* 0x00000000003e782f */ /* 0x000fe400038c0000 */
[----:B------:R-:W-:Y:S01]  /*12070*/  MOV R14, UR62 ;  /* 0x0000003e000e7c02 */ /* 0x000fe20008000f00 */
[----:B0-2---:R-:W-:Y:S10]  /*12080*/  ENDCOLLECTIVE ;  /* 0x000000000000791b */ /* 0x005ff40003800000 */
.L_x_453:
[----:B------:R-:W-:Y:S05]  /*12090*/  BSYNC B1 ;  /* 0x0000000000017941 */ /* 0x000fea0003800000 */
.L_x_452:
[----:B------:R-:W-:Y:S05]  /*120a0*/  BRA `(.L_x_454) ;  /* 0xfffffff000487947 */ /* 0x000fea000383ffff */
.L_x_415:
[----:B0-----:R0:W1:Y:S02]  /*120b0*/  SYNCS.PHASECHK.TRANS64.TRYWAIT P1, [R7+URZ], R4 ;  /* 0x00000004070075a7 */ /* 0x001064000802017f */
[----:B-1----:R-:W-:Y:S05]  /*120c0*/  @!P1 NANOSLEEP.SYNCS 0x989680 ;  /* 0x009896800000995d */ /* 0x002fea0003900000 */
[----:B------:R-:W1:Y:S02]  /*120d0*/  @!P1 SYNCS.PHASECHK.TRANS64 P1, [R7+URZ], R4 ;  /* 0x00000004070095a7 */ /* 0x000e64000802007f */
[----:B-1----:R-:W-:Y:S05]  /*120e0*/  @!P1 BRA `(.L_x_415) ;  /* 0xfffffffc00f09947 */ /* 0x002fea000383ffff */
[----:B------:R-:W-:Y:S05]  /*120f0*/  BRA `(.L_x_455) ;  /* 0xfffffff000807947 */ /* 0x000fea000383ffff */
.L_x_416:
[----:B-1----:R1:W3:Y:S02]  /*12100*/  SYNCS.PHASECHK.TRANS64.TRYWAIT P1, [R5+URZ], R0 ;  /* 0x00000000050075a7 */ /* 0x0022e4000802017f */
[----:B---3--:R-:W-:Y:S05]  /*12110*/  @!P1 NANOSLEEP.SYNCS 0x989680 ;  /* 0x009896800000995d */ /* 0x008fea0003900000 */
[----:B------:R-:W3:Y:S02]  /*12120*/  @!P1 SYNCS.PHASECHK.TRANS64 P1, [R5+URZ], R0 ;  /* 0x00000000050095a7 */ /* 0x000ee4000802007f */
[----:B---3--:R-:W-:Y:S05]  /*12130*/  @!P1 BRA `(.L_x_416) ;  /* 0xfffffffc00f09947 */ /* 0x008fea000383ffff */
[----:B------:R-:W-:Y:S05]  /*12140*/  BRA `(.L_x_456) ;  /* 0xfffffff000747947 */ /* 0x000fea000383ffff */
.L_x_418:
[----:B-1----:R1:W3:Y:S02]  /*12150*/  SYNCS.PHASECHK.TRANS64.TRYWAIT P1, [R5+URZ+0x29860], R4 ;  /* 0x02986004050075a7 */ /* 0x0022e4000802017f */
[----:B---3--:R-:W-:Y:S05]  /*12160*/  @!P1 NANOSLEEP.SYNCS 0x989680 ;  /* 0x009896800000995d */ /* 0x008fea0003900000 */
[----:B------:R-:W3:Y:S02]  /*12170*/  @!P1 SYNCS.PHASECHK.TRANS64 P1, [R5+URZ+0x29860], R4 ;  /* 0x02986004050095a7 */ /* 0x000ee4000802007f */
[----:B---3--:R-:W-:Y:S05]  /*12180*/  @!P1 BRA `(.L_x_418) ;  /* 0xfffffffc00f09947 */ /* 0x008fea000383ffff */
[----:B------:R-:W-:Y:S05]  /*12190*/  BRA `(.L_x_457) ;  /* 0xfffffff000747947 */ /* 0x000fea000383ffff */
.L_x_420:
[----:B---3--:R3:W4:Y:S02]  /*121a0*/  SYNCS.PHASECHK.TRANS64.TRYWAIT P1, [R3+URZ+0x29860], R0 ;  /* 0x02986000030075a7 */ /* 0x008724000802017f */
[----:B----4-:R-:W-:Y:S05]  /*121b0*/  @!P1 NANOSLEEP.SYNCS 0x989680 ;  /* 0x009896800000995d */ /* 0x010fea0003900000 */
[----:B------:R-:W4:Y:S02]  /*121c0*/  @!P1 SYNCS.PHASECHK.TRANS64 P1, [R3+URZ+0x29860], R0 ;  /* 0x02986000030095a7 */ /* 0x000f24000802007f */
[----:B----4-:R-:W-:Y:S05]  /*121d0*/  @!P1 BRA `(.L_x_420) ;  /* 0xfffffffc00f09947 */ /* 0x010fea000383ffff */
[----:B------:R-:W-:Y:S05]  /*121e0*/  BRA `(.L_x_458) ;  /* 0xfffffff000747947 */ /* 0x000fea000383ffff */
.L_x_422:
[----:B----4-:R4:W0:Y:S02]  /*121f0*/  SYNCS.PHASECHK.TRANS64.TRYWAIT P0, [R5+URZ+0x29880], R4 ;  /* 0x02988004050075a7 */ /* 0x010824000800017f */
[----:B0-----:R-:W-:Y:S05]  /*12200*/  @!P0 NANOSLEEP.SYNCS 0x989680 ;  /* 0x009896800000895d */ /* 0x001fea0003900000 */
[----:B------:R-:W0:Y:S02]  /*12210*/  @!P0 SYNCS.PHASECHK.TRANS64 P0, [R5+URZ+0x29880], R4 ;  /* 0x02988004050085a7 */ /* 0x000e24000800007f */
[----:B0-----:R-:W-:Y:S05]  /*12220*/  @!P0 BRA `(.L_x_422) ;  /* 0xfffffffc00f08947 */ /* 0x001fea000383ffff */
[----:B------:R-:W-:Y:S05]  /*12230*/  BRA `(.L_x_423) ;  /* 0xfffffff000707947 */ /* 0x000fea000383ffff */
.L_x_459:
        /* <DEDUP_REMOVED lines=12> */
.L_x_2807:


//--------------------- .text._ZN7cutlass13device_kernelIN5flash11enable_sm90INS1_16FlashAttnFwdSm90INS1_25CollectiveMainloopFwdSm90ILi2EN4cute5tupleIJNS5_1CILi1EEES8_S8_EEENS6_IJNS7_ILi128EEENS7_ILi160EEENS7_ILi192EEEEEELi128ENS_12float_e4m3_tEfNS_4arch4Sm90ELb0ELb0ELb1ELb1ELb0ELb1ELb0ELb1ELb1ELb1ELb0ELb0EEENS1_21CollectiveEpilogueFwdINS6_IJSA_SA_SB_EEES9_NS_10bfloat16_tESG_Li256ELb1ELb1ELb0ELb1EEENS1_36VarlenDynamicPersistentTileSchedulerILi128ELi160ELi256ELi128ELb0ELb1ELb1ELb0ELb1ELb1EEEEEEEEEvNT_6ParamsE --------------------------
	.section	.text._ZN7cutlass13device_kernelIN5flash11enable_sm90INS1_16FlashAttnFwdSm90INS1_25CollectiveMainloopFwdSm90ILi2EN4cute5tupleIJNS5_1CILi1EEES8_S8_EEENS6_IJNS7_ILi128EEENS7_ILi160EEENS7_ILi192EEEEEELi128ENS_12float_e4m3_tEfNS_4arch4Sm90ELb0ELb0ELb1ELb1ELb0ELb1ELb0ELb1ELb1ELb1ELb0ELb0EEENS1_21CollectiveEpilogueFwdINS6_IJSA_SA_SB_EEES9_NS_10bfloat16_tESG_Li256ELb1ELb1ELb0ELb1EEENS1_36VarlenDynamicPersistentTileSchedulerILi128ELi160ELi256ELi128ELb0ELb1ELb1ELb0ELb1ELb1EEEEEEEEEvNT_6ParamsE,"ax",@progbits
	.align	128
.text._ZN7cutlass13device_kernelIN5flash11enable_sm90INS1_16FlashAttnFwdSm90INS1_25CollectiveMainloopFwdSm90ILi2EN4cute5tupleIJNS5_1CILi1EEES8_S8_EEENS6_IJNS7_ILi128EEENS7_ILi160EEENS7_ILi192EEEEEELi128ENS_12float_e4m3_tEfNS_4arch4Sm90ELb0ELb0ELb1ELb1ELb0ELb1ELb0ELb1ELb1ELb1ELb0ELb0EEENS1_21CollectiveEpilogueFwdINS6_IJSA_SA_SB_EEES9_NS_10bfloat16_tESG_Li256ELb1ELb1ELb0ELb1EEENS1_36VarlenDynamicPersistentTileSchedulerILi128ELi160ELi256ELi128ELb0ELb1ELb1ELb0ELb1ELb1EEEEEEEEEvNT_6ParamsE:
        .type           _ZN7cutlass13device_kernelIN5flash11enable_sm90INS1_16FlashAttnFwdSm90INS1_25CollectiveMainloopFwdSm90ILi2EN4cute5tupleIJNS5_1CILi1EEES8_S8_EEENS6_IJNS7_ILi128EEENS7_ILi160EEENS7_ILi192EEEEEELi128ENS_12float_e4m3_tEfNS_4arch4Sm90ELb0ELb0ELb1ELb1ELb0ELb1ELb0ELb1ELb1ELb1ELb0ELb0EEENS1_21CollectiveEpilogueFwdINS6_IJSA_SA_SB_EEES9_NS_10bfloat16_tESG_Li256ELb1ELb1ELb0ELb1EEENS1_36VarlenDynamicPersistentTileSchedulerILi128ELi160ELi256ELi128ELb0ELb1ELb1ELb0ELb1ELb1EEEEEEEEEvNT_6ParamsE,@function
        .size           _ZN7cutlass13device_kernelIN5flash11enable_sm90INS1_16FlashAttnFwdSm90INS1_25CollectiveMainloopFwdSm90ILi2EN4cute5tupleIJNS5_1CILi1EEES8_S8_EEENS6_IJNS7_ILi128EEENS7_ILi160EEENS7_ILi192EEEEEELi128ENS_12float_e4m3_tEfNS_4arch4Sm90ELb0ELb0ELb1ELb1ELb0ELb1ELb0ELb1ELb1ELb1ELb0ELb0EEENS1_21CollectiveEpilogueFwdINS6_IJSA_SA_SB_EEES9_NS_10bfloat16_tESG_Li256ELb1ELb1ELb0ELb1EEENS1_36VarlenDynamicPersistentTileSchedulerILi128ELi160ELi256ELi128ELb0ELb1ELb1ELb0ELb1ELb1EEEEEEEEEvNT_6ParamsE,(.L_x_2808 - _ZN7cutlass13device_kernelIN5flash11enable_sm90INS1_16FlashAttnFwdSm90INS1_25CollectiveMainloopFwdSm90ILi2EN4cute5tupleIJNS5_1CILi1EEES8_S8_EEENS6_IJNS7_ILi128EEENS7_ILi160EEENS7_ILi192EEEEEELi128ENS_12float_e4m3_tEfNS_4arch4Sm90ELb0ELb0ELb1ELb1ELb0ELb1ELb0ELb1ELb1ELb1ELb0ELb0EEENS1_21CollectiveEpilogueFwdINS6_IJSA_SA_SB_EEES9_NS_10bfloat16_tESG_Li256ELb1ELb1ELb0ELb1EEENS1_36VarlenDynamicPersistentTileSchedulerILi128ELi160ELi256ELi128ELb0ELb1ELb1ELb0ELb1ELb1EEEEEEEEEvNT_6ParamsE)
        .other          _ZN7cutlass13device_kernelIN5flash11enable_sm90INS1_16FlashAttnFwdSm90INS1_25CollectiveMainloopFwdSm90ILi2EN4cute5tupleIJNS5_1CILi1EEES8_S8_EEENS6_IJNS7_ILi128EEENS7_ILi160EEENS7_ILi192EEEEEELi128ENS_12float_e4m3_tEfNS_4arch4Sm90ELb0ELb0ELb1ELb1ELb0ELb1ELb0ELb1ELb1ELb1ELb0ELb0EEENS1_21CollectiveEpilogueFwdINS6_IJSA_SA_SB_EEES9_NS_10bfloat16_tESG_Li256ELb1ELb1ELb0ELb1EEENS1_36VarlenDynamicPersistentTileSchedulerILi128ELi160ELi256ELi128ELb0ELb1ELb1ELb0ELb1ELb1EEEEEEEEEvNT_6ParamsE,@"STO_CUDA_ENTRY STV_DEFAULT"
_ZN7cutlass13device_kernelIN5flash11enable_sm90INS1_16FlashAttnFwdSm90INS1_25CollectiveMainloopFwdSm90ILi2EN4cute5tupleIJNS5_1CILi1EEES8_S8_EEENS6_IJNS7_ILi128EEENS7_ILi160EEENS7_ILi192EEEEEELi128ENS_12float_e4m3_tEfNS_4arch4Sm90ELb0ELb0ELb1ELb1ELb0ELb1ELb0ELb1ELb1ELb1ELb0ELb0EEENS1_21CollectiveEpilogueFwdINS6_IJSA_SA_SB_EEES9_NS_10bfloat16_tESG_Li256ELb1ELb1ELb0ELb1EEENS1_36VarlenDynamicPersistentTileSchedulerILi128ELi160ELi256ELi128ELb0ELb1ELb1ELb0ELb1ELb1EEEEEEEEEvNT_6ParamsE:
        /* <DEDUP_REMOVED lines=13> */
[----:B------:R-:W-:Y:S02]  /*00d0*/  UIADD3 UR10, UP2, UR4, 0x570, URZ ;  /* 0x00000570040a7890 */ /* 0x000fe4000ff5e03f */
[----:B------:R-:W-:Y:S02]  /*00e0*/  UIADD3 UR4, UP3, UR4, 0x670, URZ ;  /* 0x0000067004047890 */ /* 0x000fe4000ff7e03f */
[----:B------:R-:W-:-:S02]  /*00f0*/  UIADD3.X UR7, URZ, UR5, URZ, UP0, !UPT ;  /* 0x000000053f077290 */ /* 0x000fc400087fe43f */
[----:B------:R-:W-:Y:S02]  /*0100*/  UIADD3.X UR9, URZ, UR5, URZ, UP1, !UPT ;  /* 0x000000053f097290 */ /* 0x000fe40008ffe43f */
[----:B------:R-:W-:Y:S02]  /*0110*/  UIADD3.X UR11, URZ, UR5, URZ, UP2, !UPT ;  /* 0x000000053f0b7290 */ /* 0x000fe400097fe43f */
[----:B------:R-:W-:-:S03]  /*0120*/  UIADD3.X UR5, URZ, UR5, URZ, UP3, !UPT ;  /* 0x000000053f057290 */ /* 0x000fc60009ffe43f */
[----:B------:R0:W-:Y:S02]  /*0130*/  UTMACCTL.PF [UR6] ;  /* 0x00000000060079b9 */ /* 0x0001e40008040000 */
[----:B------:R0:W-:Y:S02]  /*0140*/  UTMACCTL.PF [UR8] ;  /* 0x00000000080079b9 */ /* 0x0001e40008040000 */
[----:B------:R0:W-:Y:S02]  /*0150*/  UTMACCTL.PF [UR10] ;  /* 0x000000000a0079b9 */ /* 0x0001e40008040000 */
[----:B------:R0:W-:Y:S02]  /*0160*/  UTMACCTL.PF [UR4] ;  /* 0x00000000040079b9 */ /* 0x0001e40008040000 */
[----:B0-----:R-:W-:Y:S01]  /*0170*/  NOP ;  /* 0x0000000000007918 */ /* 0x001fe20000000000 */
.L_x_461:
[----:B------:R-:W-:Y:S05]  /*0180*/  BSYNC B0 ;  /* 0x0000000000007941 */ /* 0x000fea0003800000 */
.L_x_460:
        /* <DEDUP_REMOVED lines=41> */
.L_x_462:
        /* <DEDUP_REMOVED lines=22> */
.L_x_463:
        /* <DEDUP_REMOVED lines=18> */
.L_x_464:
        /* <DEDUP_REMOVED lines=22> */
.L_x_465:
        /* <DEDUP_REMOVED lines=22> */
.L_x_466:
[----:B------:R-:W-:Y:S01]  /*0960*/  PLOP3.LUT P0, PT, PT, PT, UP0, 0x80, 0x0 ;  /* 0x000000000000781c */ /* 0x000fe20003f0f008 */
[----:B------:R-:W-:Y:S01]  /*0970*/  UMOV UR36, 0x1 ;  /* 0x0000000100247882 */ /* 0x000fe20000000000 */
[----:B------:R-:W-:Y:S01]  /*0980*/  NOP ;  /* 0x0000000000007918 */ /* 0x000fe20000000000 */
[----:B------:R-:W-:Y:S01]  /*0990*/  USEL UR36, UR36, 0x2, !UP0 ;  /* 0x0000000224247887 */ /* 0x000fe2000c000000 */
[----:B------:R-:W-:Y:S01]  /*09a0*/  BSSY B8, `(.L_x_467) ;  /* 0x00027c8000087945 */ /* 0x000fe20003800000 */
[----:B------:R-:W-:Y:S01]  /*09b0*/  ULDC.64 UR54, c[0x0][0x208] ;  /* 0x0000820000367ab9 */ /* 0x000fe20000000a00 */
[----:B012-4-:R-:W-:Y:S07]  /*09c0*/  BAR.SYNC.DEFER_BLOCKING 0x0 ;  /* 0x0000000000007b1d */ /* 0x017fee0000010000 */
[----:B------:R-:W-:Y:S05]  /*09d0*/  @!P0 BRA `(.L_x_468) ;  /* 0x0000021400088947 */ /* 0x000fea0003800000 */
.L_x_469:
[----:B------:R-:W-:-:S08]  /*09e0*/  NOP ;  /* 0x0000000000007918 */ /* 0x000fd00000000000 */
[----:B------:R-:W0:Y:S02]  /*09f0*/  USETMAXREG.TRY_ALLOC.CTAPOOL UP0, 0xf0 ;  /* 0x000000f0000079c8 */ /* 0x000e240008000600 */
[----:B0-----:R-:W-:-:S13]  /*0a00*/  PLOP3.LUT P0, PT, PT, PT, UP0, 0x80, 0x0 ;  /* 0x000000000000781c */ /* 0x001fda0003f0f008 */
[----:B------:R-:W-:Y:S05]  /*0a10*/  @!P0 BRA `(.L_x_469) ;  /* 0xfffffffc00f08947 */ /* 0x000fea000383ffff */
[----:B------:R-:W2:Y:S01]  /*0a20*/  LDL.LU R0, [R1+0x10] ;  /* 0x0000100001007983 */ /* 0x000ea20000300800 */
[----:B------:R-:W0:Y:S01]  /*0a30*/  S2R R2, SR_TID.X ;  /* 0x0000000000027919 */ /* 0x000e220000002100 */
[----:B------:R-:W1:Y:S01]  /*0a40*/  S2UR UR37, SR_CgaCtaId ;  /* 0x00000000002579c3 */ /* 0x000e620000008800 */
[----:B------:R-:W-:Y:S01]  /*0a50*/  UMOV UR4, 0x400 ;  /* 0x0000040000047882 */ /* 0x000fe20000000000 */
[----:B0-----:R-:W-:-:S06]  /*0a60*/  SHF.R.U32.HI R2, RZ, 0x7, R2 ;  /* 0x00000007ff027819 */ /* 0x001fcc0000011602 */
[----:B------:R-:W-:Y:S06]  /*0a70*/  BAR.ARV 0x8, 0x180 ;  /* 0x0206000000007b1d */ /* 0x000fec0000002000 */
[----:B------:R-:W-:-:S13]  /*0a80*/  ISETP.NE.AND P0, PT, R2, 0x1, PT ;  /* 0x000000010200780c */ /* 0x000fda0003f05270 */
[----:B------:R-:W-:Y:S08]  /*0a90*/  @!P0 BAR.ARV 0x9, 0x100 ;  /* 0x0244000000008b1d */ /* 0x000ff00000002000 */
[----:B------:R-:W-:Y:S01]  /*0aa0*/  BAR.SYNC.DEFER_BLOCKING 0x5, 0x180 ;  /* 0x0146000000007b1d */ /* 0x000fe20000010000 */
[----:B-1----:R-:W-:-:S06]  /*0ab0*/  ULEA UR4, UR37, UR4, 0x18 ;  /* 0x0000000425047291 */ /* 0x002fcc000f8ec03f */
[----:B------:R-:W-:Y:S01]  /*0ac0*/  IMAD.U32 R16, RZ, RZ, UR4 ;  /* 0x00000004ff107e24 */ /* 0x000fe2000f8e00ff */
[----:B------:R-:W-:-:S04]  /*0ad0*/  ULDC UR4, c[0x0][0xc3c] ;  /* 0x00030f0000047ab9 */ /* 0x000fc80000000800 */
[----:B------:R-:W0:Y:S01]  /*0ae0*/  LDS.128 R204, [R16+0x298d0] ;  /* 0x0298d00010cc7984 */ /* 0x000e220000000c00 */
[----:B------:R-:W-:Y:S06]  /*0af0*/  BAR.ARV 0x4, 0x180 ;  /* 0x0106000000007b1d */ /* 0x000fec0000002000 */
[----:B--2---:R-:W-:-:S04]  /*0b00*/  LOP3.LUT R0, R0, 0xfffffffb, RZ, 0xc0, !PT ;  /* 0xfffffffb00007812 */ /* 0x004fc800078ec0ff */
[----:B------:R-:W-:-:S05]  /*0b10*/  @P0 LOP3.LUT R0, R0, 0x4, RZ, 0xfc, !PT ;  /* 0x0000000400000812 */ /* 0x000fca00078efcff */
[----:B------:R1:W-:Y:S01]  /*0b20*/  STL [R1+0x10], R0 ;  /* 0x0000100001007387 */ /* 0x0003e20000100800 */
[----:B0-----:R-:W-:-:S13]  /*0b30*/  ISETP.GE.AND P0, PT, R207, UR4, PT ;  /* 0x00000004cf007c0c */ /* 0x001fda000bf06270 */
[----:B-1----:R-:W-:Y:S05]  /*0b40*/  @P0 BRA `(.L_x_470) ;  /* 0x0000027800b40947 */ /* 0x002fea0003800000 */
[----:B------:R-:W0:Y:S01]  /*0b50*/  S2R R0, SR_TID.X ;  /* 0x0000000000007919 */ /* 0x000e220000002100 */
[----:B------:R-:W-:Y:S01]  /*0b60*/  R2UR UR52, R16 ;  /* 0x00000000103472ca */ /* 0x000fe200000e0000 */
[----:B------:R-:W-:Y:S01]  /*0b70*/  IMAD.MOV.U32 R220, RZ, RZ, 0x20 ;  /* 0x00000020ffdc7424 */ /* 0x000fe200078e00ff */
[----:B------:R-:W-:Y:S01]  /*0b80*/  MOV R17, RZ ;  /* 0x000000ff00117202 */ /* 0x000fe20000000f00 */
[----:B------:R-:W-:Y:S01]  /*0b90*/  IMAD.MOV.U32 R20, RZ, RZ, -0x2 ;  /* 0xfffffffeff147424 */ /* 0x000fe200078e00ff */
[----:B------:R-:W-:Y:S01]  /*0ba0*/  ULOP3.LUT UR53, UR36, 0x1, URZ, 0xfc, !UPT ;  /* 0x0000000124357892 */ /* 0x000fe2000f8efc3f */
[----:B------:R-:W-:Y:S01]  /*0bb0*/  IMAD.MOV.U32 R169, RZ, RZ, RZ ;  /* 0x000000ffffa97224 */ /* 0x000fe200078e00ff */
[----:B------:R-:W-:Y:S01]  /*0bc0*/  UMOV UR43, URZ ;  /* 0x0000003f002b7c82 */ /* 0x000fe20008000000 */
[----:B------:R-:W-:Y:S02]  /*0bd0*/  IMAD.MOV.U32 R198, RZ, RZ, RZ ;  /* 0x000000ffffc67224 */ /* 0x000fe400078e00ff */
[----:B------:R-:W-:-:S04]  /*0be0*/  IMAD.MOV.U32 R156, RZ, RZ, RZ ;  /* 0x000000ffff9c7224 */ /* 0x000fc800078e00ff */
[----:B------:R-:W-:Y:S01]  /*0bf0*/  UIADD3 UR52, UR52, 0x14400, URZ ;  /* 0x0001440034347890 */ /* 0x000fe2000fffe03f */
[----:B0-----:R-:W-:-:S05]  /*0c00*/  VIADD R15, R0, 0xffffff80 ;  /* 0xffffff80000f7836 */ /* 0x001fca0000000000 */
[----:B------:R-:W-:Y:S02]  /*0c10*/  SHF.R.S32.HI R0, RZ, 0x1f, R15 ;  /* 0x0000001fff007819 */ /* 0x000fe4000001140f */
[-C--:B------:R-:W-:Y:S02]  /*0c20*/  LEA.HI R5, R15, R15.reuse, RZ, 0x1 ;  /* 0x0000000f0f057211 */ /* 0x080fe400078f08ff */
[CC--:B------:R-:W-:Y:S02]  /*0c30*/  LEA.HI R6, R0.reuse, R15.reuse, RZ, 0x2 ;  /* 0x0000000f00067211 */ /* 0x0c0fe400078f10ff */
[CC--:B------:R-:W-:Y:S02]  /*0c40*/  LEA.HI R2, R0.reuse, R15.reuse, RZ, 0x4 ;  /* 0x0000000f00027211 */ /* 0x0c0fe400078f20ff */
[----:B------:R-:W-:Y:S02]  /*0c50*/  LEA.HI R3, R0, R15, RZ, 0x5 ;  /* 0x0000000f00037211 */ /* 0x000fe400078f28ff */
[----:B------:R-:W-:-:S02]  /*0c60*/  SHF.R.S32.HI R7, RZ, 0x2, R6 ;  /* 0x00000002ff077819 */ /* 0x000fc40000011406 */
[----:B------:R-:W-:Y:S02]  /*0c70*/  SHF.R.S32.HI R8, RZ, 0x1f, R6 ;  /* 0x0000001fff087819 */ /* 0x000fe40000011406 */
[----:B------:R-:W-:Y:S02]  /*0c80*/  SHF.R.S32.HI R209, RZ, 0x4, R2 ;  /* 0x00000004ffd17819 */ /* 0x000fe40000011402 */
[----:B------:R-:W-:Y:S02]  /*0c90*/  SHF.L.U32 R4, R3, 0x5, RZ ;  /* 0x0000000503047819 */ /* 0x000fe400000006ff */
[----:B------:R-:W-:Y:S02]  /*0ca0*/  LOP3.LUT R3, R2, 0x3fffff0, RZ, 0xc0, !PT ;  /* 0x03fffff002037812 */ /* 0x000fe400078ec0ff */
[----:B------:R-:W-:Y:S02]  /*0cb0*/  LEA.HI R8, R8, R7, RZ, 0x2 ;  /* 0x0000000708087211 */ /* 0x000fe400078f10ff */
[----:B------:R-:W-:Y:S01]  /*0cc0*/  LEA.HI R2, R2, R209, RZ, 0x1 ;  /* 0x000000d102027211 */ /* 0x000fe200078f08ff */
[----:B------:R-:W-:Y:S01]  /*0cd0*/  IMAD.IADD R3, R15, 0x1, -R3 ;  /* 0x000000010f037824 */ /* 0x000fe200078e0a03 */
[----:B------:R-:W-:-:S02]  /*0ce0*/  SHF.R.S32.HI R168, RZ, 0x1, R5 ;  /* 0x00000001ffa87819 */ /* 0x000fc40000011405 */
[----:B------:R-:W-:Y:S02]  /*0cf0*/  LOP3.LUT R4, R4, 0xfffffc00, RZ, 0xc0, !PT ;  /* 0xfffffc0004047812 */ /* 0x000fe400078ec0ff */
[----:B------:R-:W-:Y:S02]  /*0d00*/  LOP3.LUT R8, R8, 0xfffffffc, RZ, 0xc0, !PT ;  /* 0xfffffffc08087812 */ /* 0x000fe400078ec0ff */
[----:B------:R-:W-:Y:S01]  /*0d10*/  LOP3.LUT R223, R5, 0xfffffffe, RZ, 0xc0, !PT ;  /* 0xfffffffe05df7812 */ /* 0x000fe200078ec0ff */
[----:B------:R-:W-:Y:S01]  /*0d20*/  IMAD R3, R3, 0x40, R4 ;  /* 0x0000004003037824 */ /* 0x000fe200078e0204 */
[----:B------:R-:W-:Y:S01]  /*0d30*/  LOP3.LUT R2, R2, 0x1ffffffe, RZ, 0xc0, !PT ;  /* 0x1ffffffe02027812 */ /* 0x000fe200078ec0ff */
[----:B------:R-:W-:Y:S01]  /*0d40*/  IMAD.IADD R8, R7, 0x1, -R8 ;  /* 0x0000000107087824 */ /* 0x000fe200078e0a08 */
[----:B------:R-:W-:Y:S01]  /*0d50*/  IADD3 R218, R168, 0x80, RZ ;  /* 0x00000080a8da7810 */ /* 0x000fe20007ffe0ff */
[----:B------:R-:W-:Y:S01]  /*0d60*/  IMAD.IADD R223, R15, 0x1, -R223 ;  /* 0x000000010fdf7824 */ /* 0x000fe200078e0adf */
[----:B------:R-:W-:Y:S01]  /*0d70*/  LOP3.LUT R6, R6, 0xfffffffc, RZ, 0xc0, !PT ;  /* 0xfffffffc06067812 */ /* 0x000fe200078ec0ff */
[----:B------:R-:W-:Y:S01]  /*0d80*/  IMAD.SHL.U32 R175, R8, 0x80, RZ ;  /* 0x0000008008af7824 */ /* 0x000fe200078e00ff */
[----:B------:R-:W-:Y:S01]  /*0d90*/  IADD3 R2, R209, -R2, RZ ;  /* 0x80000002d1027210 */ /* 0x000fe20007ffe0ff */
[----:B------:R-:W-:Y:S01]  /*0da0*/  IMAD.SHL.U32 R22, R223, 0x8, RZ ;  /* 0x00000008df167824 */ /* 0x000fe200078e00ff */
[----:B------:R-:W-:Y:S01]  /*0db0*/  SHF.R.S32.HI R7, RZ, 0x1f, R218 ;  /* 0x0000001fff077819 */ /* 0x000fe200000114da */
[----:B------:R-:W-:Y:S01]  /*0dc0*/  IMAD.IADD R6, R15, 0x1, -R6 ;  /* 0x000000010f067824 */ /* 0x000fe200078e0a06 */
[-C--:B------:R-:W-:Y:S01]  /*0dd0*/  LEA.HI R11, R218, R218.reuse, RZ, 0x1 ;  /* 0x000000dada0b7211 */ /* 0x080fe200078f08ff */
[----:B------:R-:W-:Y:S01]  /*0de0*/  IMAD R2, R2, 0x8, R3 ;  /* 0x0000000802027824 */ /* 0x000fe200078e0203 */
[----:B------:R-:W-:Y:S01]  /*0df0*/  LEA.HI R7, R7, R218, RZ, 0x3 ;  /* 0x000000da07077211 */ /* 0x000fe200078f18ff */
[----:B------:R-:W-:Y:S01]  /*0e00*/  VIADD R172, R22, 0x40 ;  /* 0x0000004016ac7836 */ /* 0x000fe20000000000 */
[----:B------:R-:W-:Y:S01]  /*0e10*/  LEA.HI R3, R0, R15, RZ, 0x7 ;  /* 0x0000000f00037211 */ /* 0x000fe200078f38ff */
[----:B------:R-:W-:Y:S01]  /*0e20*/  VIADD R170, R22, 0x20 ;  /* 0x0000002016aa7836 */ /* 0x000fe20000000000 */
[----:B------:R-:W-:Y:S01]  /*0e30*/  LEA.HI R4, R6, R6, RZ, 0x1 ;  /* 0x0000000606047211 */ /* 0x000fe200078f08ff */
[----:B------:R-:W-:Y:S01]  /*0e40*/  IMAD.SHL.U32 R10, R7, 0x40, RZ ;  /* 0x00000040070a7824 */ /* 0x000fe200078e00ff */
[----:B------:R-:W-:Y:S01]  /*0e50*/  LOP3.LUT R225, R3, 0xffffff80, RZ, 0xc0, !PT ;  /* 0xffffff8003e17812 */ /* 0x000fe200078ec0ff */
[----:B------:R0:W-:Y:S01]  /*0e60*/  STL [R1+0x8], R2 ;  /* 0x0000080201007387 */ /* 0x0001e20000100800 */
[----:B------:R-:W-:Y:S01]  /*0e70*/  LOP3.LUT R7, R4, 0x1ffffffe, RZ, 0xc0, !PT ;  /* 0x1ffffffe04077812 */ /* 0x000fe200078ec0ff */
[----:B------:R-:W-:Y:S01]  /*0e80*/  IMAD.IADD R4, R22, 0x1, R172 ;  /* 0x0000000116047824 */ /* 0x000fe200078e02ac */
[----:B------:R-:W-:Y:S01]  /*0e90*/  LOP3.LUT R9, R11, 0x3fffffe, RZ, 0xc0, !PT ;  /* 0x03fffffe0b097812 */ /* 0x000fe200078ec0ff */
[----:B------:R-:W-:Y:S01]  /*0ea0*/  IMAD.IADD R225, R15, 0x1, -R225 ;  /* 0x000000010fe17824 */ /* 0x000fe200078e0ae1 */
[----:B------:R-:W-:Y:S01]  /*0eb0*/  IADD3 R12, R6, -R7, RZ ;  /* 0x80000007060c7210 */ /* 0x000fe20007ffe0ff */
[----:B------:R-:W-:Y:S01]  /*0ec0*/  IMAD.SHL.U32 R18, R223, 0x10, RZ ;  /* 0x00000010df127824 */ /* 0x000fe200078e00ff */
[----:B------:R-:W-:Y:S01]  /*0ed0*/  SHF.R.S32.HI R13, RZ, 0x1f, R4 ;  /* 0x0000001fff0d7819 */ /* 0x000fe20000011404 */
[----:B------:R-:W-:Y:S01]  /*0ee0*/  IMAD.IADD R9, R218, 0x1, -R9 ;  /* 0x00000001da097824 */ /* 0x000fe200078e0a09 */
[----:B------:R-:W-:Y:S01]  /*0ef0*/  SHF.R.S32.HI R7, RZ, 0x1f, R5 ;  /* 0x0000001fff077819 */ /* 0x000fe20000011405 */
[C---:B------:R-:W-:Y:S01]  /*0f00*/  VIADD R171, R22.reuse, 0x10 ;  /* 0x0000001016ab7836 */ /* 0x040fe20000000000 */
[----:B------:R-:W-:Y:S01]  /*0f10*/  SHF.R.S32.HI R6, RZ, 0x1f, R225 ;  /* 0x0000001fff067819 */ /* 0x000fe200000114e1 */
[----:B------:R-:W-:Y:S01]  /*0f20*/  VIADD R173, R22, 0x30 ;  /* 0x0000003016ad7836 */ /* 0x000fe20000000000 */
[----:B------:R-:W-:-:S02]  /*0f30*/  LOP3.LUT R10, R10, 0xfffffe00, RZ, 0xc0, !PT ;  /* 0xfffffe000a0a7812 */ /* 0x000fc400078ec0ff */
[CC--:B------:R-:W-:Y:S02]  /*0f40*/  LEA.HI R224, R13.reuse, R4.reuse, RZ, 0x4 ;  /* 0x000000040de07211 */ /* 0x0c0fe400078f20ff */
[----:B------:R-:W-:Y:S01]  /*0f50*/  LEA.HI R13, R13, R4, RZ, 0x6 ;  /* 0x000000040d0d7211 */ /* 0x000fe200078f30ff */
[----:B------:R-:W-:Y:S01]  /*0f60*/  IMAD R200, R9, 0x40, R10 ;  /* 0x0000004009c87824 */ /* 0x000fe200078e020a */
[----:B------:R-:W-:Y:S02]  /*0f70*/  LEA.HI R7, R7, R168, RZ, 0x3 ;  /* 0x000000a807077211 */ /* 0x000fe400078f18ff */
[----:B------:R-:W-:Y:S01]  /*0f80*/  LEA.HI R4, R6, R225, RZ, 0x2 ;  /* 0x000000e106047211 */ /* 0x000fe200078f10ff */
[----:B------:R-:W-:Y:S01]  /*0f90*/  IMAD.SHL.U32 R13, R13, 0x80, RZ ;  /* 0x000000800d0d7824 */ /* 0x000fe200078e00ff */
[----:B0-----:R-:W-:Y:S02]  /*0fa0*/  IADD3 R2, R22, R170, RZ ;  /* 0x000000aa16027210 */ /* 0x001fe40007ffe0ff */
[----:B------:R-:W-:-:S02]  /*0fb0*/  LOP3.LUT R7, R7, 0xfffffff8, RZ, 0xc0, !PT ;  /* 0xfffffff807077812 */ /* 0x000fc400078ec0ff */
[----:B------:R-:W-:Y:S02]  /*0fc0*/  LOP3.LUT R10, R4, 0x7ffffffc, RZ, 0xc0, !PT ;  /* 0x7ffffffc040a7812 */ /* 0x000fe400078ec0ff */
[----:B------:R-:W-:Y:S01]  /*0fd0*/  SHF.R.S32.HI R9, RZ, 0x1f, R2 ;  /* 0x0000001fff097819 */ /* 0x000fe20000011402 */
[----:B------:R-:W-:Y:S01]  /*0fe0*/  IMAD.IADD R236, R168, 0x1, -R7 ;  /* 0x00000001a8ec7824 */ /* 0x000fe200078e0a07 */
[----:B------:R-:W-:Y:S01]  /*0ff0*/  SHF.R.S32.HI R234, RZ, 0x7, R3 ;  /* 0x00000007ffea7819 */ /* 0x000fe20000011403 */
[----:B------:R-:W-:Y:S01]  /*1000*/  IMAD.IADD R237, R225, 0x1, -R10 ;  /* 0x00000001e1ed7824 */ /* 0x000fe200078e0a0a */
[CC--:B------:R-:W-:Y:S02]  /*1010*/  LEA.HI R222, R9.reuse, R2.reuse, RZ, 0x4 ;  /* 0x0000000209de7211 */ /* 0x0c0fe400078f20ff */
[----:B------:R-:W-:Y:S01]  /*1020*/  LEA.HI R14, R9, R2, RZ, 0x6 ;  /* 0x00000002090e7211 */ /* 0x000fe200078f30ff */
[----:B------:R-:W-:Y:S01]  /*1030*/  IMAD R237, R237, R20, 0xa0 ;  /* 0x000000a0eded7424 */ /* 0x000fe200078e0214 */
[----:B------:R-:W-:-:S02]  /*1040*/  SHF.R.S32.HI R9, RZ, 0x2, R4 ;  /* 0x00000002ff097819 */ /* 0x000fc40000011404 */
[----:B------:R-:W-:Y:S01]  /*1050*/  SHF.R.S32.HI R10, RZ, 0x1f, R4 ;  /* 0x0000001fff0a7819 */ /* 0x000fe20000011404 */
[----:B------:R-:W-:Y:S01]  /*1060*/  IMAD.SHL.U32 R14, R14, 0x80, RZ ;  /* 0x000000800e0e7824 */ /* 0x000fe200078e00ff */
[----:B------:R-:W-:Y:S02]  /*1070*/  SHF.L.U32 R2, R236, 0x7, RZ ;  /* 0x00000007ec027819 */ /* 0x000fe400000006ff */
[----:B------:R-:W-:Y:S02]  /*1080*/  LEA.HI R10, R10, R9, RZ, 0x3 ;  /* 0x000000090a0a7211 */ /* 0x000fe400078f18ff */
[----:B------:R-:W-:Y:S02]  /*1090*/  LEA.HI R0, R0, R15, RZ, 0x3 ;  /* 0x0000000f00007211 */ /* 0x000fe400078f18ff */
[----:B------:R-:W-:Y:S02]  /*10a0*/  LOP3.LUT R7, R2, 0x380, RZ, 0xc0, !PT ;  /* 0x0000038002077812 */ /* 0x000fe400078ec0ff */
[----:B------:R-:W-:-:S02]  /*10b0*/  LOP3.LUT R10, R10, 0xfffffff8, RZ, 0xc0, !PT ;  /* 0xfffffff80a0a7812 */ /* 0x000fc400078ec0ff */
[----:B------:R-:W-:Y:S02]  /*10c0*/  LEA.HI R3, R3, R234, RZ, 0x1 ;  /* 0x000000ea03037211 */ /* 0x000fe400078f08ff */
[----:B------:R-:W-:Y:S02]  /*10d0*/  LEA.HI R6, R6, R225, RZ, 0x5 ;  /* 0x000000e106067211 */ /* 0x000fe400078f28ff */
[----:B------:R-:W-:Y:S02]  /*10e0*/  LEA.HI R5, R5, R168, RZ, 0x1 ;  /* 0x000000a805057211 */ /* 0x000fe400078f08ff */
[----:B------:R-:W-:Y:S02]  /*10f0*/  LOP3.LUT R212, R0, 0xfffffff8, RZ, 0xc0, !PT ;  /* 0xfffffff800d47812 */ /* 0x000fe400078ec0ff */
[----:B------:R-:W-:Y:S02]  /*1100*/  SHF.R.U32.HI R2, RZ, 0x3, R7 ;  /* 0x00000003ff027819 */ /* 0x000fe40000011607 */
[----:B------:R-:W-:-:S02]  /*1110*/  IADD3 R9, R9, -R10, RZ ;  /* 0x8000000a09097210 */ /* 0x000fc40007ffe0ff */
[----:B------:R-:W-:Y:S02]  /*1120*/  LOP3.LUT R3, R3, 0x3fffffe, RZ, 0xc0, !PT ;  /* 0x03fffffe03037812 */ /* 0x000fe400078ec0ff */
[----:B------:R-:W-:Y:S02]  /*1130*/  SHF.R.S32.HI R6, RZ, 0x5, R6 ;  /* 0x00000005ff067819 */ /* 0x000fe40000011406 */
[----:B------:R-:W-:Y:S01]  /*1140*/  LOP3.LUT R7, R7, 0x10, R18, 0xf8, !PT ;  /* 0x0000001007077812 */ /* 0x000fe200078ef812 */
[----:B------:R-:W-:Y:S01]  /*1150*/  IMAD.IADD R3, R234, 0x1, -R3 ;  /* 0x00000001ea037824 */ /* 0x000fe200078e0a03 */
[----:B------:R-:W-:Y:S02]  /*1160*/  LOP3.LUT R5, R5, 0x3fffffe, RZ, 0xc0, !PT ;  /* 0x03fffffe05057812 */ /* 0x000fe400078ec0ff */
[----:B------:R-:W-:Y:S02]  /*1170*/  IADD3 R212, R15, -R212, RZ ;  /* 0x800000d40fd47210 */ /* 0x000fe40007ffe0ff */
[----:B------:R-:W-:-:S02]  /*1180*/  LEA R6, R6, R9, 0x4 ;  /* 0x0000000906067211 */ /* 0x000fc400078e20ff */
[----:B------:R-:W-:Y:S01]  /*1190*/  LOP3.LUT R4, R7, R2, RZ, 0x3c, !PT ;  /* 0x0000000207047212 */ /* 0x000fe200078e3cff */
[----:B------:R-:W-:Y:S01]  /*11a0*/  IMAD.SHL.U32 R202, R212, 0x8, RZ ;  /* 0x00000008d4ca7824 */ /* 0x000fe200078e00ff */
[----:B------:R-:W-:Y:S01]  /*11b0*/  IADD3 R2, R168, -R5, RZ ;  /* 0x80000005a8027210 */ /* 0x000fe20007ffe0ff */
[----:B------:R-:W-:Y:S01]  /*11c0*/  IMAD R235, R3, 0x40, R6 ;  /* 0x0000004003eb7824 */ /* 0x000fe200078e0206 */
[----:B------:R-:W-:Y:S01]  /*11d0*/  LOP3.LUT R175, R175, 0x180, RZ, 0xc0, !PT ;  /* 0x00000180afaf7812 */ /* 0x000fe200078ec0ff */
[----:B------:R-:W-:Y:S01]  /*11e0*/  VIADD R211, R202, 0x40 ;  /* 0x00000040cad37836 */ /* 0x000fe20000000000 */
[----:B------:R-:W-:Y:S01]  /*11f0*/  SHF.R.S32.HI R221, RZ, 0x3, R0 ;  /* 0x00000003ffdd7819 */ /* 0x000fe20000011400 */
[C---:B------:R-:W-:Y:S01]  /*1200*/  IMAD R2, R209.reuse, 0x8, R2 ;  /* 0x00000008d1027824 */ /* 0x040fe200078e0202 */
[----:B------:R-:W-:Y:S01]  /*1210*/  SHF.R.U32.HI R196, RZ, 0x3, R175 ;  /* 0x00000003ffc47819 */ /* 0x000fe200000116af */
[----:B------:R-:W-:Y:S01]  /*1220*/  IMAD R209, R209, 0x400, R4 ;  /* 0x00000400d1d17824 */ /* 0x000fe200078e0204 */
[----:B------:R-:W-:Y:S01]  /*1230*/  LOP3.LUT R3, R175, 0x10, R18, 0xf8, !PT ;  /* 0x00000010af037812 */ /* 0x000fe200078ef812 */
[----:B------:R-:W-:Y:S01]  /*1240*/  IMAD.SHL.U32 R197, R2, 0x40, RZ ;  /* 0x0000004002c57824 */ /* 0x000fe200078e00ff */
[----:B------:R-:W-:-:S02]  /*1250*/  SHF.R.S32.HI R0, RZ, 0x1f, R202 ;  /* 0x0000001fff007819 */ /* 0x000fc400000114ca */
[-C--:B------:R-:W-:Y:S02]  /*1260*/  LOP3.LUT R0, R3, R196.reuse, RZ, 0x3c, !PT ;  /* 0x000000c403007212 */ /* 0x080fe400078e3cff */
[C---:B------:R-:W-:Y:S02]  /*1270*/  LOP3.LUT R5, R175.reuse, 0x30, R222, 0xf8, !PT ;  /* 0x00000030af057812 */ /* 0x040fe400078ef8de */
[----:B------:R-:W-:Y:S01]  /*1280*/  LOP3.LUT R7, R175, 0x30, R224, 0xf8, !PT ;  /* 0x00000030af077812 */ /* 0x000fe200078ef8e0 */
[----:B------:R-:W-:Y:S01]  /*1290*/  IMAD.IADD R203, R197, 0x1, R0 ;  /* 0x00000001c5cb7824 */ /* 0x000fe200078e0200 */
[----:B------:R-:W-:Y:S01]  /*12a0*/  LOP3.LUT R14, R14, 0xffffe000, RZ, 0xc0, !PT ;  /* 0xffffe0000e0e7812 */ /* 0x000fe200078ec0ff */
[----:B------:R-:W-:Y:S01]  /*12b0*/  IMAD R0, R12, 0x8, R235 ;  /* 0x000000080c007824 */ /* 0x000fe200078e02eb */
[----:B------:R-:W-:Y:S02]  /*12c0*/  LOP3.LUT R5, R5, R196, RZ, 0x3c, !PT ;  /* 0x000000c405057212 */ /* 0x000fe400078e3cff */
[----:B------:R-:W-:-:S02]  /*12d0*/  LOP3.LUT P0, RZ, R8, 0x2, RZ, 0xc0, !PT ;  /* 0x0000000208ff7812 */ /* 0x000fc4000780c0ff */
[----:B------:R0:W-:Y:S01]  /*12e0*/  STL [R1+0x4], R0 ;  /* 0x0000040001007387 */ /* 0x0001e20000100800 */
[----:B------:R-:W-:Y:S02]  /*12f0*/  LOP3.LUT R4, R7, R196, RZ, 0x3c, !PT ;  /* 0x000000c407047212 */ /* 0x000fe400078e3cff */
[----:B------:R-:W-:Y:S02]  /*1300*/  SHF.R.S32.HI R11, RZ, 0x1, R11 ;  /* 0x00000001ff0b7819 */ /* 0x000fe4000001140b */
[----:B------:R-:W-:Y:S02]  /*1310*/  LOP3.LUT R2, R13, 0xffffe000, RZ, 0xc0, !PT ;  /* 0xffffe0000d027812 */ /* 0x000fe400078ec0ff */
[----:B------:R-:W-:Y:S01]  /*1320*/  IADD3 R7, R5, R197, R14 ;  /* 0x000000c505077210 */ /* 0x000fe20007ffe00e */
[----:B------:R-:W-:Y:S01]  /*1330*/  IMAD.SHL.U32 R11, R11, 0x80, RZ ;  /* 0x000000800b0b7824 */ /* 0x000fe200078e00ff */
[----:B------:R-:W-:Y:S02]  /*1340*/  LOP3.LUT R5, R175, 0x30, R18, 0xf8, !PT ;  /* 0x00000030af057812 */ /* 0x000fe400078ef812 */
[----:B------:R-:W-:-:S02]  /*1350*/  SEL R220, R220, 0xffffffe0, !P0 ;  /* 0xffffffe0dcdc7807 */ /* 0x000fc40004000000 */
[----:B------:R-:W-:Y:S02]  /*1360*/  IADD3 R231, R4, R197, R2 ;  /* 0x000000c504e77210 */ /* 0x000fe40007ffe002 */
[----:B------:R-:W-:Y:S01]  /*1370*/  IADD3 R174, R22, 0x50, RZ ;  /* 0x0000005016ae7810 */ /* 0x000fe20007ffe0ff */
[----:B------:R-:W-:Y:S01]  /*1380*/  IMAD.IADD R208, R220, 0x1, R203 ;  /* 0x00000001dcd07824 */ /* 0x000fe200078e02cb */
[----:B------:R-:W-:Y:S01]  /*1390*/  LOP3.LUT R5, R5, R196, RZ, 0x3c, !PT ;  /* 0x000000c405057212 */ /* 0x000fe200078e3cff */
[----:B------:R-:W-:Y:S01]  /*13a0*/  IMAD.IADD R231, R16, 0x1, R231 ;  /* 0x0000000110e77824 */ /* 0x000fe200078e02e7 */
[----:B------:R-:W-:Y:S02]  /*13b0*/  SHF.R.S32.HI R219, RZ, 0x1f, R168 ;  /* 0x0000001fffdb7819 */ /* 0x000fe400000114a8 */
[----:B------:R-:W-:Y:S02]  /*13c0*/  SHF.R.S32.HI R230, RZ, 0x1f, R171 ;  /* 0x0000001fffe67819 */ /* 0x000fe400000114ab */
[----:B------:R-:W-:-:S02]  /*13d0*/  SHF.R.S32.HI R229, RZ, 0x1f, R170 ;  /* 0x0000001fffe57819 */ /* 0x000fc400000114aa */
[----:B------:R-:W-:Y:S02]  /*13e0*/  SHF.R.S32.HI R228, RZ, 0x1f, R173 ;  /* 0x0000001fffe47819 */ /* 0x000fe400000114ad */
[----:B------:R-:W-:Y:S02]  /*13f0*/  SHF.R.S32.HI R227, RZ, 0x1f, R172 ;  /* 0x0000001fffe37819 */ /* 0x000fe400000114ac */
[----:B------:R-:W-:Y:S02]  /*1400*/  SHF.R.S32.HI R226, RZ, 0x1f, R174 ;  /* 0x0000001fffe27819 */ /* 0x000fe400000114ae */
[----:B------:R-:W-:Y:S02]  /*1410*/  LOP3.LUT R199, R11, 0x180, RZ, 0xc0, !PT ;  /* 0x000001800bc77812 */ /* 0x000fe400078ec0ff */
[----:B------:R-:W-:Y:S02]  /*1420*/  SHF.R.S32.HI R2, RZ, 0x1f, R211 ;  /* 0x0000001fff027819 */ /* 0x000fe400000114d3 */
[----:B------:R-:W-:-:S02]  /*1430*/  SHF.R.S32.HI R222, RZ, 0x4, R222 ;  /* 0x00000004ffde7819 */ /* 0x000fc400000114de */
[----:B------:R-:W-:Y:S02]  /*1440*/  SHF.R.S32.HI R224, RZ, 0x4, R224 ;  /* 0x00000004ffe07819 */ /* 0x000fe400000114e0 */
[C---:B------:R-:W-:Y:S02]  /*1450*/  IADD3 R233, R16.reuse, R197, R5 ;  /* 0x000000c510e97210 */ /* 0x040fe40007ffe005 */
[----:B------:R-:W-:Y:S02]  /*1460*/  IADD3 R232, R16, R7, RZ ;  /* 0x0000000710e87210 */ /* 0x000fe40007ffe0ff */
[----:B0-----:R-:W-:-:S07]  /*1470*/  IADD3 R220, R220, UR52, R203 ;  /* 0x00000034dcdc7c10 */ /* 0x001fce000fffe0cb */
.L_x_661:
[----:B0---4-:R-:W0:Y:S02]  /*1480*/  LDC.64 R2, c[0x0][0xc88] ;  /* 0x00032200ff027b82 */ /* 0x011e240000000a00 */
[----:B0-----:R-:W-:-:S05]  /*1490*/  IMAD.WIDE R2, R207, 0x4, R2 ;  /* 0x00000004cf027825 */ /* 0x001fca00078e0202 */
[----:B--2---:R0:W2:Y:S01]  /*14a0*/  LDG.E R210, desc[UR54][R2.64] ;  /* 0x0000003602d27981 */ /* 0x0040a2000c1e1900 */
[----:B------:R-:W-:Y:S05]  /*14b0*/  YIELD ;  /* 0x0000000000007946 */ /* 0x000fea0003800000 */
[----:B------:R-:W-:Y:S01]  /*14c0*/  ULDC.64 UR4, c[0x0][0xa28] ;  /* 0x00028a0000047ab9 */ /* 0x000fe20000000a00 */
[----:B------:R-:W-:Y:S01]  /*14d0*/  ULDC.64 UR8, c[0x0][0xa18] ;  /* 0x0002860000087ab9 */ /* 0x000fe20000000a00 */
[----:B------:R-:W-:Y:S01]  /*14e0*/  ISETP.NE.U32.AND P1, PT, RZ, UR4, PT ;  /* 0x00000004ff007c0c */ /* 0x000fe2000bf25070 */
[----:B------:R-:W-:Y:S01]  /*14f0*/  ULDC.64 UR6, c[0x0][0xa08] ;  /* 0x0002820000067ab9 */ /* 0x000fe20000000a00 */
[----:B0-----:R-:W-:Y:S01]  /*1500*/  IMAD.MOV.U32 R3, RZ, RZ, RZ ;  /* 0x000000ffff037224 */ /* 0x001fe200078e00ff */
[----:B------:R-:W-:Y:S01]  /*1510*/  ISETP.NE.U32.AND P0, PT, RZ, UR6, PT ;  /* 0x00000006ff007c0c */ /* 0x000fe2000bf05070 */
[----:B------:R-:W-:Y:S01]  /*1520*/  IMAD.MOV.U32 R27, RZ, RZ, RZ ;  /* 0x000000ffff1b7224 */ /* 0x000fe200078e00ff */
[----:B------:R-:W-:-:S02]  /*1530*/  ISETP.NE.AND.EX P1, PT, RZ, UR5, PT, P1 ;  /* 0x00000005ff007c0c */ /* 0x000fc4000bf25310 */
[----:B------:R-:W-:Y:S02]  /*1540*/  ISETP.NE.AND.EX P0, PT, RZ, UR7, PT, P0 ;  /* 0x00000007ff007c0c */ /* 0x000fe4000bf05300 */
[----:B--2---:R-:W-:-:S09]  /*1550*/  SHF.R.S32.HI R216, RZ, 0x1f, R210 ;  /* 0x0000001fffd87819 */ /* 0x004fd200000114d2 */
[C---:B---3--:R-:W-:Y:S02]  /*1560*/  @P1 LEA R4, P2, R210.reuse, UR4, 0x2 ;  /* 0x00000004d2041c11 */ /* 0x048fe4000f8410ff */
[C---:B------:R-:W-:Y:S02]  /*1570*/  SHF.L.U32 R214, R210.reuse, 0x2, RZ ;  /* 0x00000002d2d67819 */ /* 0x040fe400000006ff */
[C-C-:B------:R-:W-:Y:S02]  /*1580*/  @P1 LEA.HI.X R5, R210.reuse, UR5, R216.reuse, 0x2, P2 ;  /* 0x00000005d2051c11 */ /* 0x140fe400090f14d8 */
[----:B------:R-:W-:Y:S01]  /*1590*/  ISETP.NE.U32.AND P2, PT, RZ, UR8, PT ;  /* 0x00000008ff007c0c */ /* 0x000fe2000bf45070 */
[----:B------:R-:W-:Y:S01]  /*15a0*/  ULDC UR4, c[0x0][0x288] ;  /* 0x0000a20000047ab9 */ /* 0x000fe20000000800 */
[----:B------:R-:W-:Y:S01]  /*15b0*/  SHF.L.U64.HI R215, R210, 0x2, R216 ;  /* 0x00000002d2d77819 */ /* 0x000fe200000102d8 */
[----:B------:R0:W5:Y:S01]  /*15c0*/  @P1 LDG.E R3, desc[UR54][R4.64] ;  /* 0x0000003604031981 */ /* 0x000162000c1e1900 */
[----:B------:R-:W-:-:S02]  /*15d0*/  ISETP.NE.AND.EX P2, PT, RZ, UR9, PT, P2 ;  /* 0x00000009ff007c0c */ /* 0x000fc4000bf45320 */
[----:B------:R-:W-:Y:S01]  /*15e0*/  IADD3 R8, P3, R214, UR6, RZ ;  /* 0x00000006d6087c10 */ /* 0x000fe2000ff7e0ff */
[----:B------:R-:W-:Y:S01]  /*15f0*/  IMAD.U32 R157, RZ, RZ, UR4 ;  /* 0x00000004ff9d7e24 */ /* 0x000fe2000f8e00ff */
[----:B------:R-:W-:Y:S02]  /*1600*/  ULDC.64 UR4, c[0x0][0x418] ;  /* 0x0001060000047ab9 */ /* 0x000fe40000000a00 */
[----:B------:R-:W-:-:S05]  /*1610*/  IADD3.X R9, R215, UR7, RZ, P3, !PT ;  /* 0x00000007d7097c10 */ /* 0x000fca0009ffe4ff */
[----:B------:R0:W5:Y:S02]  /*1620*/  @P0 LDG.E R27, desc[UR54][R8.64] ;  /* 0x00000036081b0981 */ /* 0x000164000c1e1900 */
[----:B------:R-:W-:-:S04]  /*1630*/  @P2 IADD3 R6, P1, R214, UR8, RZ ;  /* 0x00000008d6062c10 */ /* 0x000fc8000ff3e0ff */
[----:B------:R-:W-:-:S05]  /*1640*/  @P2 IADD3.X R7, R215, UR9, RZ, P1, !PT ;  /* 0x00000009d7072c10 */ /* 0x000fca0008ffe4ff */
[----:B------:R0:W5:Y:S01]  /*1650*/  @P2 LDG.E R157, desc[UR54][R6.64] ;  /* 0x00000036069d2981 */ /* 0x000162000c1e1900 */
[----:B------:R-:W-:-:S03]  /*1660*/  UISETP.NE.U32.AND UP0, UPT, UR4, URZ, UPT ;  /* 0x0000003f0400728c */ /* 0x000fc6000bf05070 */
[----:B------:R-:W-:Y:S01]  /*1670*/  ULDC UR4, c[0x0][0x424] ;  /* 0x0001090000047ab9 */ /* 0x000fe20000000800 */
[----:B------:R-:W-:-:S03]  /*1680*/  UISETP.NE.AND.EX UP0, UPT, UR5, URZ, UPT, UP0 ;  /* 0x0000003f0500728c */ /* 0x000fc6000bf05300 */
[----:B------:R-:W-:Y:S01]  /*1690*/  ULDC UR5, c[0x0][0x2f0] ;  /* 0x0000bc0000057ab9 */ /* 0x000fe20000000800 */
[----:B------:R-:W-:-:S04]  /*16a0*/  USEL UR4, UR4, 0x1, UP0 ;  /* 0x0000000104047887 */ /* 0x000fc80008000000 */
[----:B------:R-:W-:-:S03]  /*16b0*/  UIMAD UR4, UR4, UR5, URZ ;  /* 0x00000005040472a4 */ /* 0x000fc6000f8e023f */
[----:B------:R-:W-:Y:S02]  /*16c0*/  ULDC UR5, c[0x0][0x348] ;  /* 0x0000d20000057ab9 */ /* 0x000fe40000000800 */
[----:B------:R-:W-:Y:S01]  /*16d0*/  MOV R2, UR5 ;  /* 0x0000000500027c02 */ /* 0x000fe20008000f00 */
[----:B------:R-:W-:Y:S02]  /*16e0*/  IMAD.U32 R26, RZ, RZ, UR4 ;  /* 0x00000004ff1a7e24 */ /* 0x000fe4000f8e00ff */
[----:B------:R-:W-:Y:S01]  /*16f0*/  IMAD.MOV.U32 R25, RZ, RZ, R210 ;  /* 0x000000ffff197224 */ /* 0x000fe200078e00d2 */
[----:B0-----:R-:W-:Y:S06]  /*1700*/  @P2 BRA `(.L_x_471) ;  /* 0x0000000000242947 */ /* 0x001fec0003800000 */
[----:B------:R-:W-:Y:S02]  /*1710*/  ULDC.64 UR4, c[0x0][0xa00] ;  /* 0x0002800000047ab9 */ /* 0x000fe40000000a00 */
[----:B------:R-:W-:-:S04]  /*1720*/  ISETP.NE.U32.AND P1, PT, RZ, UR4, PT ;  /* 0x00000004ff007c0c */ /* 0x000fc8000bf25070 */
[----:B------:R-:W-:-:S13]  /*1730*/  ISETP.NE.AND.EX P1, PT, RZ, UR5, PT, P1 ;  /* 0x00000005ff007c0c */ /* 0x000fda000bf25310 */
[----:B------:R-:W-:Y:S05]  /*1740*/  @!P1 BRA `(.L_x_471) ;  /* 0x0000000000149947 */ /* 0x000fea0003800000 */
[----:B------:R-:W0:Y:S02]  /*1750*/  LDC.64 R4, c[0x0][0xa00] ;  /* 0x00028000ff047b82 */ /* 0x000e240000000a00 */
[----:B0-----:R-:W-:-:S05]  /*1760*/  IMAD.WIDE R4, R25, 0x4, R4 ;  /* 0x0000000419047825 */ /* 0x001fca00078e0204 */
[----:B-----5:R-:W2:Y:S04]  /*1770*/  LDG.E R157, desc[UR54][R4.64] ;  /* 0x00000036049d7981 */ /* 0x020ea8000c1e1900 */
[----:B------:R-:W2:Y:S02]  /*1780*/  LDG.E R0, desc[UR54][R4.64+0x4] ;  /* 0x0000043604007981 */ /* 0x000ea4000c1e1900 */
[----:B--2---:R-:W-:-:S07]  /*1790*/  IMAD.IADD R157, R0, 0x1, -R157 ;  /* 0x00000001009d7824 */ /* 0x004fce00078e0a9d */
.L_x_471:
[----:B------:R-:W-:Y:S01]  /*17a0*/  ULDC.64 UR4, c[0x0][0xa20] ;  /* 0x0002880000047ab9 */ /* 0x000fe20000000a00 */
[----:B------:R-:W-:Y:S01]  /*17b0*/  MOV R217, R205 ;  /* 0x000000cd00d97202 */ /* 0x000fe20000000f00 */
[----:B------:R-:W-:Y:S01]  /*17c0*/  IMAD.MOV.U32 R213, RZ, RZ, R206 ;  /* 0x000000ffffd57224 */ /* 0x000fe200078e00ce */
[----:B------:R-:W-:-:S04]  /*17d0*/  ISETP.NE.U32.AND P1, PT, RZ, UR4, PT ;  /* 0x00000004ff007c0c */ /* 0x000fc8000bf25070 */
[----:B------:R-:W-:-:S13]  /*17e0*/  ISETP.NE.AND.EX P1, PT, RZ, UR5, PT, P1 ;  /* 0x00000005ff007c0c */ /* 0x000fda000bf25310 */
[----:B------:R-:W-:Y:S05]  /*17f0*/  @!P1 BRA `(.L_x_472) ;  /* 0x0000000000109947 */ /* 0x000fea0003800000 */
[----:B------:R-:W-:-:S04]  /*1800*/  IADD3 R4, P0, R214, UR4, RZ ;  /* 0x00000004d6047c10 */ /* 0x000fc8000ff1e0ff */
[----:B------:R-:W-:-:S05]  /*1810*/  IADD3.X R5, R215, UR5, RZ, P0, !PT ;  /* 0x00000005d7057c10 */ /* 0x000fca00087fe4ff */
[----:B------:R0:W5:Y:S01]  /*1820*/  LDG.E R26, desc[UR54][R4.64] ;  /* 0x00000036041a7981 */ /* 0x000162000c1e1900 */
[----:B------:R-:W-:Y:S05]  /*1830*/  BRA `(.L_x_473) ;  /* 0x0000000000107947 */ /* 0x000fea0003800000 */
.L_x_472:
[----:B------:R-:W-:Y:S05]  /*1840*/  @!P0 BRA `(.L_x_473) ;  /* 0x00000000000c8947 */ /* 0x000fea0003800000 */
[----:B------:R-:W2:Y:S04]  /*1850*/  LDG.E R5, desc[UR54][R8.64] ;  /* 0x0000003608057981 */ /* 0x000ea8000c1e1900 */
[----:B------:R-:W2:Y:S02]  /*1860*/  LDG.E R26, desc[UR54][R8.64+0x4] ;  /* 0x00000436081a7981 */ /* 0x000ea4000c1e1900 */
[----:B--2---:R-:W-:-:S07]  /*1870*/  IMAD.IADD R26, R26, 0x1, -R5 ;  /* 0x000000011a1a7824 */ /* 0x004fce00078e0a05 */
.L_x_473:
[----:B------:R-:W-:Y:S02]  /*1880*/  ULDC.64 UR4, c[0x0][0xa10] ;  /* 0x0002840000047ab9 */ /* 0x000fe40000000a00 */
[----:B------:R-:W-:-:S04]  /*1890*/  ISETP.NE.U32.AND P0, PT, RZ, UR4, PT ;  /* 0x00000004ff007c0c */ /* 0x000fc8000bf05070 */
[----:B------:R-:W-:Y:S01]  /*18a0*/  ISETP.NE.AND.EX P0, PT, RZ, UR5, PT, P0 ;  /* 0x00000005ff007c0c */ /* 0x000fe2000bf05300 */
[----:B------:R-:W-:-:S12]  /*18b0*/  ULDC.64 UR4, c[0x0][0xa30] ;  /* 0x00028c0000047ab9 */ /* 0x000fd80000000a00 */
[----:B0-----:R-:W0:Y:S02]  /*18c0*/  @P0 LDC.64 R4, c[0x0][0xa10] ;  /* 0x00028400ff040b82 */ /* 0x001e240000000a00 */
[----:B0-----:R-:W-:-:S05]  /*18d0*/  @P0 IMAD.WIDE R4, R25, 0x4, R4 ;  /* 0x0000000419040825 */ /* 0x001fca00078e0204 */
[----:B------:R-:W2:Y:S04]  /*18e0*/  @P0 LDG.E R0, desc[UR54][R4.64] ;  /* 0x0000003604000981 */ /* 0x000ea8000c1e1900 */
[----:B------:R-:W2:Y:S01]  /*18f0*/  @P0 LDG.E R9, desc[UR54][R4.64+0x4] ;  /* 0x0000043604090981 */ /* 0x000ea2000c1e1900 */
[----:B-----5:R-:W-:Y:S01]  /*1900*/  IADD3 R11, -R3, R26, RZ ;  /* 0x0000001a030b7210 */ /* 0x020fe20007ffe1ff */
[----:B------:R-:W-:Y:S01]  /*1910*/  IMAD.MOV.U32 R144, RZ, RZ, R26 ;  /* 0x000000ffff907224 */ /* 0x000fe200078e001a */
[----:B------:R-:W-:Y:S02]  /*1920*/  ISETP.NE.U32.AND P1, PT, RZ, UR4, PT ;  /* 0x00000004ff007c0c */ /* 0x000fe4000bf25070 */
[----:B------:R-:W-:Y:S02]  /*1930*/  IADD3 R120, -R11, RZ, RZ ;  /* 0x000000ff0b787210 */ /* 0x000fe40007ffe1ff */
[----:B------:R-:W-:-:S02]  /*1940*/  ISETP.NE.AND.EX P1, PT, RZ, UR5, PT, P1 ;  /* 0x00000005ff007c0c */ /* 0x000fc4000bf25310 */
[----:B------:R-:W-:-:S11]  /*1950*/  VIMNMX R120, RZ, R120, !PT ;  /* 0x00000078ff787248 */ /* 0x000fd60007fe0100 */
[----:B------:R-:W-:-:S04]  /*1960*/  @P1 IADD3 R6, P2, R214, UR4, RZ ;  /* 0x00000004d6061c10 */ /* 0x000fc8000ff5e0ff */
[----:B------:R-:W-:-:S05]  /*1970*/  @P1 IADD3.X R7, R215, UR5, RZ, P2, !PT ;  /* 0x00000005d7071c10 */ /* 0x000fca00097fe4ff */
[----:B------:R0:W5:Y:S01]  /*1980*/  @P1 LDG.E R144, desc[UR54][R6.64] ;  /* 0x0000003606901981 */ /* 0x000162000c1e1900 */
[----:B--2---:R-:W-:-:S04]  /*1990*/  @P0 IMAD.IADD R2, R9, 0x1, -R0 ;  /* 0x0000000109020824 */ /* 0x004fc800078e0a00 */
[----:B------:R-:W-:-:S04]  /*19a0*/  IMAD.IADD R158, R11, 0x1, R2 ;  /* 0x000000010b9e7824 */ /* 0x000fc800078e0202 */
[----:B------:R-:W-:-:S04]  /*19b0*/  VIADD R0, R158, 0x9f ;  /* 0x0000009f9e007836 */ /* 0x000fc80000000000 */
[----:B------:R-:W-:-:S05]  /*19c0*/  IMAD.HI R0, R0, 0x66666667, RZ ;  /* 0x6666666700007827 */ /* 0x000fca00078e02ff */
[----:B------:R-:W-:-:S04]  /*19d0*/  SHF.R.U32.HI R3, RZ, 0x1f, R0 ;  /* 0x0000001fff037819 */ /* 0x000fc80000011600 */
[----:B------:R-:W-:-:S05]  /*19e0*/  LEA.HI.SX32 R164, R0, R3, 0x1a ;  /* 0x0000000300a47211 */ /* 0x000fca00078fd2ff */
[----:B------:R-:W-:-:S05]  /*19f0*/  IMAD R3, R164, 0xa0, -R11 ;  /* 0x000000a0a4037824 */ /* 0x000fca00078e0a0b */
[----:B------:R-:W-:-:S04]  /*1a00*/  VIMNMX R3, R3, R2, PT ;  /* 0x0000000203037248 */ /* 0x000fc80003fe0100 */
[----:B------:R-:W-:Y:S01]  /*1a10*/  ISETP.GT.AND P0, PT, R3, R120, PT ;  /* 0x000000780300720c */ /* 0x000fe20003f04270 */
[----:B------:R-:W-:-:S05]  /*1a20*/  IMAD.WIDE.U32 R120, R120, -0x33333333, RZ ;  /* 0xcccccccd78787825 */ /* 0x000fca00078e00ff */
[----:B------:R-:W-:-:S05]  /*1a30*/  SHF.R.U32.HI R120, RZ, 0x7, R121 ;  /* 0x00000007ff787819 */ /* 0x000fca0000011679 */
[----:B------:R-:W-:Y:S02]  /*1a40*/  IMAD.MOV.U32 R24, RZ, RZ, R120 ;  /* 0x000000ffff187224 */ /* 0x000fe400078e0078 */
[----:B------:R-:W-:-:S04]  /*1a50*/  @P0 VIADD R0, R3, 0x9f ;  /* 0x0000009f03000836 */ /* 0x000fc80000000000 */
[----:B------:R-:W-:-:S05]  /*1a60*/  @P0 IMAD.HI R0, R0, 0x66666667, RZ ;  /* 0x6666666700000827 */ /* 0x000fca00078e02ff */
[----:B------:R-:W-:-:S04]  /*1a70*/  @P0 SHF.R.U32.HI R3, RZ, 0x1f, R0 ;  /* 0x0000001fff030819 */ /* 0x000fc80000011600 */
[----:B------:R-:W-:Y:S02]  /*1a80*/  @P0 LEA.HI.SX32 R24, R0, R3, 0x1a ;  /* 0x0000000300180211 */ /* 0x000fe400078fd2ff */
[----:B------:R-:W-:Y:S02]  /*1a90*/  PLOP3.LUT P0, PT, PT, PT, PT, 0x80, 0x0 ;  /* 0x000000000000781c */ /* 0x000fe40003f0f070 */
[----:B------:R-:W-:-:S13]  /*1aa0*/  ISETP.GT.AND P1, PT, R24, R120, PT ;  /* 0x000000781800720c */ /* 0x000fda0003f24270 */
[----:B0-----:R-:W-:Y:S05]  /*1ab0*/  @!P1 BRA `(.L_x_474) ;  /* 0x000000dc00f09947 */ /* 0x001fea0003800000 */
[----:B------:R-:W-:Y:S01]  /*1ac0*/  VIADD R0, R16, 0x1a400 ;  /* 0x0001a40010007836 */ /* 0x000fe20000000000 */
[----:B------:R-:W-:Y:S04]  /*1ad0*/  BSSY B6, `(.L_x_475) ;  /* 0x0000013000067945 */ /* 0x000fe80003800000 */
[----:B------:R-:W-:-:S13]  /*1ae0*/  LOP3.LUT P0, RZ, R0, 0x1bf, RZ, 0xc0, !PT ;  /* 0x000001bf00ff7812 */ /* 0x000fda000780c0ff */
[----:B------:R-:W-:Y:S05]  /*1af0*/  @!P0 BRA `(.L_x_476) ;  /* 0x0000000000408947 */ /* 0x000fea0003800000 */
[----:B------:R-:W-:Y:S01]  /*1b00*/  MOV R0, 0x0 ;  /* 0x0000000000007802 */ /* 0x000fe20000000f00 */
[----:B------:R-:W-:Y:S01]  /*1b10*/  ULDC.64 UR4, c[0x4][0xc8] ;  /* 0x0100320000047ab9 */ /* 0x000fe20000000a00 */
[----:B------:R-:W-:Y:S01]  /*1b20*/  ULDC.64 UR6, c[0x4][0x30] ;  /* 0x01000c0000067ab9 */ /* 0x000fe20000000a00 */
[----:B------:R-:W-:Y:S01]  /*1b30*/  MOV R4, UR4 ;  /* 0x0000000400047c02 */ /* 0x000fe20008000f00 */
[----:B------:R0:W1:Y:S01]  /*1b40*/  LDC.64 R14, c[0x4][R0] ;  /* 0x01000000000e7b82 */ /* 0x0000620000000a00 */
[----:B------:R-:W-:Y:S01]  /*1b50*/  IMAD.U32 R5, RZ, RZ, UR5 ;  /* 0x00000005ff057e24 */ /* 0x000fe2000f8e00ff */
[----:B------:R-:W-:Y:S01]  /*1b60*/  ULDC.64 UR4, c[0x4][0xd0] ;  /* 0x0100340000047ab9 */ /* 0x000fe20000000a00 */
[----:B------:R-:W-:Y:S01]  /*1b70*/  MOV R10, UR6 ;  /* 0x00000006000a7c02 */ /* 0x000fe20008000f00 */
[----:B------:R-:W-:Y:S01]  /*1b80*/  IMAD.U32 R6, RZ, RZ, UR4 ;  /* 0x00000004ff067e24 */ /* 0x000fe2000f8e00ff */
[----:B------:R-:W-:Y:S01]  /*1b90*/  MOV R13, RZ ;  /* 0x000000ff000d7202 */ /* 0x000fe20000000f00 */
[----:B------:R-:W-:-:S02]  /*1ba0*/  IMAD.U32 R7, RZ, RZ, UR5 ;  /* 0x00000005ff077e24 */ /* 0x000fc4000f8e00ff */
[----:B------:R-:W-:Y:S02]  /*1bb0*/  IMAD.U32 R11, RZ, RZ, UR7 ;  /* 0x00000007ff0b7e24 */ /* 0x000fe4000f8e00ff */
[----:B------:R-:W-:Y:S02]  /*1bc0*/  IMAD.MOV.U32 R8, RZ, RZ, 0x70 ;  /* 0x00000070ff087424 */ /* 0x000fe400078e00ff */
[----:B0-----:R-:W-:-:S07]  /*1bd0*/  IMAD.MOV.U32 R12, RZ, RZ, 0x1 ;  /* 0x00000001ff0c7424 */ /* 0x001fce00078e00ff */
[----:B------:R-:W-:-:S07]  /*1be0*/  LEPC R20, `(.L_x_476) ;  /* 0x000000001014794e */ /* 0x000fce0000000000 */
[----:B-1---5:R-:W-:Y:S05]  /*1bf0*/  CALL.ABS.NOINC R14 ;  /* 0x000000000e007343 */ /* 0x022fea0003c00000 */
.L_x_476:
[----:B------:R-:W-:Y:S05]  /*1c00*/  BSYNC B6 ;  /* 0x0000000000067941 */ /* 0x000fea0003800000 */
.L_x_475:
[----:B------:R-:W-:Y:S01]  /*1c10*/  VIADD R0, R16, 0xa400 ;  /* 0x0000a40010007836 */ /* 0x000fe20000000000 */
[----:B------:R-:W-:Y:S04]  /*1c20*/  BSSY B6, `(.L_x_477) ;  /* 0x0000013000067945 */ /* 0x000fe80003800000 */
[----:B------:R-:W-:-:S13]  /*1c30*/  LOP3.LUT P0, RZ, R0, 0x3ff, RZ, 0xc0, !PT ;  /* 0x000003ff00ff7812 */ /* 0x000fda000780c0ff */
[----:B------:R-:W-:Y:S05]  /*1c40*/  @!P0 BRA `(.L_x_478) ;  /* 0x0000000000408947 */ /* 0x000fea0003800000 */
[----:B------:R-:W-:Y:S01]  /*1c50*/  MOV R0, 0x0 ;  /* 0x0000000000007802 */ /* 0x000fe20000000f00 */
[----:B------:R-:W-:Y:S01]  /*1c60*/  ULDC.64 UR4, c[0x4][0xc8] ;  /* 0x0100320000047ab9 */ /* 0x000fe20000000a00 */
[----:B------:R-:W-:Y:S01]  /*1c70*/  ULDC.64 UR6, c[0x4][0xd0] ;  /* 0x0100340000067ab9 */ /* 0x000fe20000000a00 */
[----:B------:R-:W-:Y:S01]  /*1c80*/  IMAD.U32 R4, RZ, RZ, UR4 ;  /* 0x00000004ff047e24 */ /* 0x000fe2000f8e00ff */
[----:B------:R0:W1:Y:S01]  /*1c90*/  LDC.64 R14, c[0x4][R0] ;  /* 0x01000000000e7b82 */ /* 0x0000620000000a00 */
[----:B------:R-:W-:Y:S01]  /*1ca0*/  IMAD.U32 R5, RZ, RZ, UR5 ;  /* 0x00000005ff057e24 */ /* 0x000fe2000f8e00ff */
[----:B------:R-:W-:Y:S01]  /*1cb0*/  ULDC.64 UR4, c[0x4][0x20] ;  /* 0x0100080000047ab9 */ /* 0x000fe20000000a00 */
[----:B------:R-:W-:Y:S01]  /*1cc0*/  MOV R6, UR6 ;  /* 0x0000000600067c02 */ /* 0x000fe20008000f00 */
[----:B------:R-:W-:Y:S01]  /*1cd0*/  IMAD.U32 R7, RZ, RZ, UR7 ;  /* 0x00000007ff077e24 */ /* 0x000fe2000f8e00ff */
[----:B------:R-:W-:Y:S01]  /*1ce0*/  MOV R8, 0x70 ;  /* 0x0000007000087802 */ /* 0x000fe20000000f00 */
[----:B------:R-:W-:-:S02]  /*1cf0*/  IMAD.U32 R10, RZ, RZ, UR4 ;  /* 0x00000004ff0a7e24 */ /* 0x000fc4000f8e00ff */
[----:B------:R-:W-:Y:S02]  /*1d00*/  IMAD.U32 R11, RZ, RZ, UR5 ;  /* 0x00000005ff0b7e24 */ /* 0x000fe4000f8e00ff */
[----:B------:R-:W-:Y:S02]  /*1d10*/  IMAD.MOV.U32 R12, RZ, RZ, 0x1 ;  /* 0x00000001ff0c7424 */ /* 0x000fe400078e00ff */
[----:B0-----:R-:W-:-:S07]  /*1d20*/  IMAD.MOV.U32 R13, RZ, RZ, RZ ;  /* 0x000000ffff0d7224 */ /* 0x001fce00078e00ff */
[----:B------:R-:W-:-:S07]  /*1d30*/  LEPC R20, `(.L_x_478) ;  /* 0x000000001014794e */ /* 0x000fce0000000000 */
[----:B-1---5:R-:W-:Y:S05]  /*1d40*/  CALL.ABS.NOINC R14 ;  /* 0x000000000e007343 */ /* 0x022fea0003c00000 */
.L_x_478:
[----:B------:R-:W-:Y:S05]  /*1d50*/  BSYNC B6 ;  /* 0x0000000000067941 */ /* 0x000fea0003800000 */
.L_x_477:
[----:B------:R-:W-:Y:S01]  /*1d60*/  ULDC.64 UR4, c[0x0][0x9f8] ;  /* 0x00027e0000047ab9 */ /* 0x000fe20000000a00 */
[----:B------:R-:W2:Y:S01]  /*1d70*/  LDL.LU R14, [R1+0x10] ;  /* 0x00001000010e7983 */ /* 0x000ea20000300800 */
[----:B------:R-:W-:Y:S01]  /*1d80*/  ISETP.NE.U32.AND P0, PT, RZ, UR4, PT ;  /* 0x00000004ff007c0c */ /* 0x000fe2000bf05070 */
[----:B------:R-:W0:Y:S01]  /*1d90*/  LDC.64 R112, c[0x0][0x300] ;  /* 0x0000c000ff707b82 */ /* 0x000e220000000a00 */
[----:B------:R-:W-:Y:S01]  /*1da0*/  IMAD.IADD R27, R27, 0x1, R26 ;  /* 0x000000011b1b7824 */ /* 0x000fe200078e021a */
[----:B------:R-:W-:Y:S01]  /*1db0*/  ULDC.64 UR6, c[0x0][0xa08] ;  /* 0x0002820000067ab9 */ /* 0x000fe20000000a00 */
[----:B------:R-:W-:Y:S01]  /*1dc0*/  ISETP.NE.AND.EX P0, PT, RZ, UR5, PT, P0 ;  /* 0x00000005ff007c0c */ /* 0x000fe2000bf05300 */
[----:B------:R-:W1:Y:S01]  /*1dd0*/  S2R R20, SR_TID.X ;  /* 0x0000000000147919 */ /* 0x000e620000002100 */
[----:B------:R-:W-:Y:S02]  /*1de0*/  SHF.R.S32.HI R8, RZ, 0x1f, R206 ;  /* 0x0000001fff087819 */ /* 0x000fe400000114ce */
[----:B------:R-:W-:Y:S01]  /*1df0*/  SHF.R.S32.HI R19, RZ, 0x1f, R18 ;  /* 0x0000001fff137819 */ /* 0x000fe20000011412 */
[----:B------:R-:W3:Y:S08]  /*1e00*/  LDC.64 R106, c[0x0][0x3f8] ;  /* 0x0000fe00ff6a7b82 */ /* 0x000ef00000000a00 */
[----:B------:R-:W-:Y:S01]  /*1e10*/  @P0 IADD3 R4, P1, R214, UR4, RZ ;  /* 0x00000004d6040c10 */ /* 0x000fe2000ff3e0ff */
[----:B------:R-:W4:Y:S03]  /*1e20*/  LDC R99, c[0x0][0x3f4] ;  /* 0x0000fd00ff637b82 */ /* 0x000f260000000800 */
[----:B------:R-:W-:Y:S01]  /*1e30*/  @P0 IADD3.X R5, R215, UR5, RZ, P1, !PT ;  /* 0x00000005d7050c10 */ /* 0x000fe20008ffe4ff */
[----:B------:R-:W-:-:S04]  /*1e40*/  ULDC.64 UR4, c[0x0][0x308] ;  /* 0x0000c20000047ab9 */ /* 0x000fc80000000a00 */
[----:B------:R1:W4:Y:S01]  /*1e50*/  @P0 LDG.E R25, desc[UR54][R4.64] ;  /* 0x0000003604190981 */ /* 0x000322000c1e1900 */
[----:B------:R-:W-:Y:S01]  /*1e60*/  SHF.R.S32.HI R29, RZ, 0x1f, R27 ;  /* 0x0000001fff1d7819 */ /* 0x000fe2000001141b */
[-C--:B0-----:R-:W-:Y:S01]  /*1e70*/  IMAD.WIDE.U32 R6, R27, R112.reuse, RZ ;  /* 0x000000701b067225 */ /* 0x081fe200078e00ff */
[----:B------:R-:W-:Y:S01]  /*1e80*/  ISETP.NE.U32.AND P0, PT, RZ, UR6, PT ;  /* 0x00000006ff007c0c */ /* 0x000fe2000bf05070 */
[----:B------:R-:W0:Y:S02]  /*1e90*/  LDC.64 R100, c[0x0][0x408] ;  /* 0x00010200ff647b82 */ /* 0x000e240000000a00 */
[----:B------:R-:W-:Y:S01]  /*1ea0*/  IMAD R0, R29, R112, RZ ;  /* 0x000000701d007224 */ /* 0x000fe200078e02ff */
[----:B------:R-:W-:-:S03]  /*1eb0*/  ISETP.NE.AND.EX P0, PT, RZ, UR7, PT, P0 ;  /* 0x00000007ff007c0c */ /* 0x000fc6000bf05300 */
[----:B------:R-:W-:Y:S01]  /*1ec0*/  IMAD R3, R27, R113, R0 ;  /* 0x000000711b037224 */ /* 0x000fe200078e0200 */
[----:B-1----:R-:W-:-:S04]  /*1ed0*/  SHF.R.U32.HI R31, RZ, 0x7, R20 ;  /* 0x00000007ff1f7819 */ /* 0x002fc80000011614 */
[----:B------:R-:W-:Y:S01]  /*1ee0*/  IADD3 R7, R7, R3, RZ ;  /* 0x0000000307077210 */ /* 0x000fe20007ffe0ff */
[----:B------:R-:W-:Y:S01]  /*1ef0*/  IMAD R3, R8, UR4, RZ ;  /* 0x0000000408037c24 */ /* 0x000fe2000f8e02ff */
[----:B------:R-:W-:-:S03]  /*1f00*/  ISETP.NE.AND P6, PT, R31, 0x1, PT ;  /* 0x000000011f00780c */ /* 0x000fc60003fc5270 */
[C---:B------:R-:W-:Y:S02]  /*1f10*/  IMAD R3, R206.reuse, UR5, R3 ;  /* 0x00000005ce037c24 */ /* 0x040fe4000f8e0203 */
[----:B------:R-:W-:Y:S01]  /*1f20*/  IMAD.WIDE.U32 R4, R206, UR4, R6 ;  /* 0x00000004ce047c25 */ /* 0x000fe2000f8e0006 */
[----:B------:R-:W-:-:S03]  /*1f30*/  ULDC.64 UR4, c[0x0][0x310] ;  /* 0x0000c40000047ab9 */ /* 0x000fc60000000a00 */
[----:B------:R-:W-:Y:S02]  /*1f40*/  IMAD.IADD R5, R5, 0x1, R3 ;  /* 0x0000000105057824 */ /* 0x000fe400078e0203 */
[----:B------:R-:W-:-:S04]  /*1f50*/  IMAD R3, R219, R112, RZ ;  /* 0x00000070db037224 */ /* 0x000fc800078e02ff */
[C---:B------:R-:W-:Y:S01]  /*1f60*/  IMAD R11, R168.reuse, R113, R3 ;  /* 0x00000071a80b7224 */ /* 0x040fe200078e0203 */
[----:B------:R-:W-:Y:S01]  /*1f70*/  SHF.R.S32.HI R23, RZ, 0x1f, R22 ;  /* 0x0000001fff177819 */ /* 0x000fe20000011416 */
[----:B---3--:R-:W-:-:S04]  /*1f80*/  IMAD.WIDE.U32 R108, R168, R106, R18 ;  /* 0x0000006aa86c7225 */ /* 0x008fc800078e0012 */
[----:B------:R-:W-:-:S04]  /*1f90*/  IMAD.WIDE.U32 R110, R168, R106, R22 ;  /* 0x0000006aa86e7225 */ /* 0x000fc800078e0016 */
[----:B0-----:R-:W-:-:S04]  /*1fa0*/  IMAD.WIDE.U32 R104, R168, R100, R22 ;  /* 0x00000064a8687225 */ /* 0x001fc800078e0016 */
[----:B------:R-:W-:-:S04]  /*1fb0*/  IMAD.WIDE.U32 R102, R168, R100, R18 ;  /* 0x00000064a8667225 */ /* 0x000fc800078e0012 */
[----:B------:R-:W-:Y:S01]  /*1fc0*/  IMAD.MOV.U32 R124, RZ, RZ, 0x20 ;  /* 0x00000020ff7c7424 */ /* 0x000fe200078e00ff */
[----:B------:R-:W-:Y:S01]  /*1fd0*/  MOV R121, 0x40 ;  /* 0x0000004000797802 */ /* 0x000fe20000000f00 */
[----:B------:R-:W-:Y:S01]  /*1fe0*/  IMAD R125, R113, 0xa0, RZ ;  /* 0x000000a0717d7824 */ /* 0x000fe200078e02ff */
[C---:B------:R-:W-:Y:S01]  /*1ff0*/  SHF.L.U64.HI R128, R112.reuse, 0x7, R113 ;  /* 0x0000000770807819 */ /* 0x040fe20000010271 */
[----:B------:R-:W-:Y:S01]  /*2000*/  IMAD R127, R101, 0xa0, RZ ;  /* 0x000000a0657f7824 */ /* 0x000fe200078e02ff */
[----:B------:R-:W-:Y:S01]  /*2010*/  SHF.L.U32 R129, R112, 0x7, RZ ;  /* 0x0000000770817819 */ /* 0x000fe200000006ff */
[----:B------:R-:W-:Y:S01]  /*2020*/  VIADD R163, R31, 0x8 ;  /* 0x000000081fa37836 */ /* 0x000fe20000000000 */
[----:B------:R-:W-:Y:S02]  /*2030*/  SHF.R.S32.HI R145, RZ, 0x1f, R218 ;  /* 0x0000001fff917819 */ /* 0x000fe400000114da */
[----:B----4-:R-:W-:-:S04]  /*2040*/  SHF.R.S32.HI R0, RZ, 0x1f, R25 ;  /* 0x0000001fff007819 */ /* 0x010fc80000011419 */
[----:B------:R-:W-:Y:S02]  /*2050*/  SEL R12, R0, RZ, !P0 ;  /* 0x000000ff000c7207 */ /* 0x000fe40004000000 */
[----:B------:R-:W-:-:S03]  /*2060*/  SEL R13, R25, RZ, !P0 ;  /* 0x000000ff190d7207 */ /* 0x000fc60004000000 */
[----:B------:R-:W-:Y:S02]  /*2070*/  IMAD R0, R12, UR4, RZ ;  /* 0x000000040c007c24 */ /* 0x000fe4000f8e02ff */
[----:B------:R-:W-:-:S04]  /*2080*/  IMAD.WIDE.U32 R116, R13, UR4, R4 ;  /* 0x000000040d747c25 */ /* 0x000fc8000f8e0004 */
[----:B------:R-:W-:Y:S01]  /*2090*/  IMAD R9, R13, UR5, R0 ;  /* 0x000000050d097c24 */ /* 0x000fe2000f8e0200 */
[----:B------:R-:W-:Y:S05]  /*20a0*/  @!P6 WARPSYNC.ALL ;  /* 0x000000000000e948 */ /* 0x000fea0003800000 */
[----:B------:R-:W-:Y:S02]  /*20b0*/  ULDC.64 UR4, c[0x0][0x330] ;  /* 0x0000cc0000047ab9 */ /* 0x000fe40000000a00 */
[----:B------:R-:W-:Y:S02]  /*20c0*/  IMAD R5, R8, UR4, RZ ;  /* 0x0000000408057c24 */ /* 0x000fe4000f8e02ff */
[----:B------:R-:W-:-:S02]  /*20d0*/  VIADD R0, R18, 0x20 ;  /* 0x0000002012007836 */ /* 0x000fc40000000000 */
[----:B------:R-:W-:Y:S02]  /*20e0*/  IMAD R115, R206, UR5, R5 ;  /* 0x00000005ce737c24 */ /* 0x000fe4000f8e0205 */
[----:B------:R-:W-:-:S04]  /*20f0*/  IMAD.WIDE.U32 R4, R168, R112, R18 ;  /* 0x00000070a8047225 */ /* 0x000fc800078e0012 */
[----:B------:R-:W-:Y:S01]  /*2100*/  IMAD.WIDE.U32 R6, R206, UR4, R18 ;  /* 0x00000004ce067c25 */ /* 0x000fe2000f8e0012 */
[----:B------:R-:W-:Y:S01]  /*2110*/  ULDC UR4, c[0x0][0x2f4] ;  /* 0x0000bd0000047ab9 */ /* 0x000fe20000000800 */
[----:B------:R-:W-:Y:S02]  /*2120*/  IADD3 R3, P0, R116, R4, RZ ;  /* 0x0000000474037210 */ /* 0x000fe40007f1e0ff */
[----:B------:R-:W-:Y:S01]  /*2130*/  ISETP.GE.AND P1, PT, R0, UR4, PT ;  /* 0x0000000400007c0c */ /* 0x000fe2000bf26270 */
[----:B------:R-:W-:Y:S01]  /*2140*/  IMAD.IADD R115, R7, 0x1, R115 ;  /* 0x0000000107737824 */ /* 0x000fe200078e0273 */
[----:B------:R-:W-:Y:S01]  /*2150*/  IADD3 R4, R117, R9, RZ ;  /* 0x0000000975047210 */ /* 0x000fe20007ffe0ff */
[C---:B------:R-:W-:Y:S01]  /*2160*/  VIADD R9, R18.reuse, 0xa0 ;  /* 0x000000a012097836 */ /* 0x040fe20000000000 */
[----:B------:R-:W-:Y:S01]  /*2170*/  SEL R7, RZ, 0xffffffff, P1 ;  /* 0xffffffffff077807 */ /* 0x000fe20000800000 */
[----:B------:R-:W-:Y:S01]  /*2180*/  VIADD R8, R18, 0x80 ;  /* 0x0000008012087836 */ /* 0x000fe20000000000 */
[----:B------:R-:W-:-:S02]  /*2190*/  IADD3.X R5, R4, R5, R11, P0, !PT ;  /* 0x0000000504057210 */ /* 0x000fc400007fe40b */
[----:B------:R-:W-:Y:S01]  /*21a0*/  ISETP.GE.AND P4, PT, R9, UR4, PT ;  /* 0x0000000409007c0c */ /* 0x000fe2000bf86270 */
[----:B------:R-:W-:Y:S01]  /*21b0*/  IMAD.SHL.U32 R9, R7, 0x2, RZ ;  /* 0x0000000207097824 */ /* 0x000fe200078e00ff */
[C---:B------:R-:W-:Y:S01]  /*21c0*/  ISETP.GE.AND P0, PT, R18.reuse, UR4, PT ;  /* 0x0000000412007c0c */ /* 0x040fe2000bf06270 */
[----:B------:R-:W-:Y:S01]  /*21d0*/  IMAD.MOV.U32 R114, RZ, RZ, R6 ;  /* 0x000000ffff727224 */ /* 0x000fe200078e0006 */
[C---:B------:R-:W-:Y:S01]  /*21e0*/  IADD3 R6, R18.reuse, 0x40, RZ ;  /* 0x0000004012067810 */ /* 0x040fe20007ffe0ff */
[----:B------:R-:W-:Y:S01]  /*21f0*/  VIADD R7, R18, 0x60 ;  /* 0x0000006012077836 */ /* 0x000fe20000000000 */
[----:B------:R-:W-:Y:S02]  /*2200*/  ISETP.GE.AND P2, PT, R8, UR4, PT ;  /* 0x0000000408007c0c */ /* 0x000fe4000bf46270 */
[----:B------:R-:W-:Y:S02]  /*2210*/  SEL R8, RZ, 0x1, P0 ;  /* 0x00000001ff087807 */ /* 0x000fe40000000000 */
[----:B------:R-:W-:-:S02]  /*2220*/  ISETP.GE.AND P0, PT, R6, UR4, PT ;  /* 0x0000000406007c0c */ /* 0x000fc4000bf06270 */
[----:B------:R-:W-:Y:S01]  /*2230*/  ISETP.GE.AND P1, PT, R7, UR4, PT ;  /* 0x0000000407007c0c */ /* 0x000fe2000bf26270 */
[----:B------:R-:W-:Y:S01]  /*2240*/  IMAD R11, R219, R106, RZ ;  /* 0x0000006adb0b7224 */ /* 0x000fe200078e02ff */
[----:B------:R-:W-:Y:S01]  /*2250*/  LOP3.LUT R8, R9, 0x2, R8, 0xe2, !PT ;  /* 0x0000000209087812 */ /* 0x000fe200078ee208 */
[----:B------:R-:W-:Y:S01]  /*2260*/  ULDC.64 UR4, c[0x0][0x338] ;  /* 0x0000ce0000047ab9 */ /* 0x000fe20000000a00 */
[----:B------:R-:W-:Y:S02]  /*2270*/  SEL R9, RZ, 0x4, P0 ;  /* 0x00000004ff097807 */ /* 0x000fe40000000000 */
[----:B------:R-:W-:Y:S01]  /*2280*/  SEL R10, RZ, 0x8, P1 ;  /* 0x00000008ff0a7807 */ /* 0x000fe20000800000 */
[----:B------:R-:W-:Y:S01]  /*2290*/  IMAD R11, R168, R107, R11 ;  /* 0x0000006ba80b7224 */ /* 0x000fe200078e020b */
[----:B------:R-:W-:Y:S02]  /*22a0*/  ISETP.GE.AND P3, PT, R0, R99, PT ;  /* 0x000000630000720c */ /* 0x000fe40003f66270 */
[----:B------:R-:W-:-:S02]  /*22b0*/  LOP3.LUT R8, R10, R8, R9, 0xfe, !PT ;  /* 0x000000080a087212 */ /* 0x000fc400078efe09 */
[----:B------:R-:W-:Y:S02]  /*22c0*/  SEL R9, RZ, 0x10, P2 ;  /* 0x00000010ff097807 */ /* 0x000fe40001000000 */
[----:B------:R-:W-:Y:S01]  /*22d0*/  ISETP.GE.AND P0, PT, R18, R99, PT ;  /* 0x000000631200720c */ /* 0x000fe20003f06270 */
[----:B------:R-:W-:Y:S01]  /*22e0*/  IMAD R10, R12, UR4, RZ ;  /* 0x000000040c0a7c24 */ /* 0x000fe2000f8e02ff */
[----:B------:R-:W-:Y:S01]  /*22f0*/  LOP3.LUT R35, R8, R9, RZ, 0xfc, !PT ;  /* 0x0000000908237212 */ /* 0x000fe200078efcff */
[----:B------:R-:W-:Y:S01]  /*2300*/  IMAD.IADD R111, R111, 0x1, R11 ;  /* 0x000000016f6f7824 */ /* 0x000fe200078e020b */
[----:B------:R-:W-:Y:S01]  /*2310*/  IADD3 R109, R11, R109, RZ ;  /* 0x0000006d0b6d7210 */ /* 0x000fe20007ffe0ff */
[----:B------:R-:W-:Y:S01]  /*2320*/  IMAD R8, R219, R100, RZ ;  /* 0x00000064db087224 */ /* 0x000fe200078e02ff */
[C---:B------:R-:W-:Y:S02]  /*2330*/  SEL R11, R99.reuse, RZ, P3 ;  /* 0x000000ff630b7207 */ /* 0x040fe40001800000 */
[----:B------:R-:W-:Y:S01]  /*2340*/  SEL R9, R99, RZ, P0 ;  /* 0x000000ff63097207 */ /* 0x000fe20000000000 */
[C---:B------:R-:W-:Y:S01]  /*2350*/  IMAD R33, R13.reuse, UR5, R10 ;  /* 0x000000050d217c24 */ /* 0x040fe2000f8e020a */
[----:B------:R-:W-:Y:S01]  /*2360*/  IADD3 R11, R0, R11, RZ ;  /* 0x0000000b000b7210 */ /* 0x000fe20007ffe0ff */
[----:B------:R-:W-:Y:S01]  /*2370*/  IMAD.WIDE.U32 R114, R13, UR4, R114 ;  /* 0x000000040d727c25 */ /* 0x000fe2000f8e0072 */
[----:B------:R-:W-:-:S03]  /*2380*/  ISETP.GE.AND P5, PT, R6, R99, PT ;  /* 0x000000630600720c */ /* 0x000fc60003fa6270 */
[----:B------:R-:W-:Y:S02]  /*2390*/  IMAD R13, R168, R101, R8 ;  /* 0x00000065a80d7224 */ /* 0x000fe400078e0208 */
[----:B------:R-:W-:Y:S01]  /*23a0*/  IMAD.IADD R9, R18, 0x1, R9 ;  /* 0x0000000112097824 */ /* 0x000fe200078e0209 */
[----:B------:R-:W-:Y:S01]  /*23b0*/  SHF.R.S32.HI R10, RZ, 0x1f, R11 ;  /* 0x0000001fff0a7819 */ /* 0x000fe2000001140b */
[----:B------:R-:W-:Y:S02]  /*23c0*/  IMAD.IADD R105, R105, 0x1, R13 ;  /* 0x0000000169697824 */ /* 0x000fe400078e020d */
[----:B------:R-:W-:Y:S01]  /*23d0*/  IMAD.IADD R103, R13, 0x1, R103 ;  /* 0x000000010d677824 */ /* 0x000fe200078e0267 */
[----:B------:R-:W-:Y:S02]  /*23e0*/  SEL R13, R99, RZ, P5 ;  /* 0x000000ff630d7207 */ /* 0x000fe40002800000 */
[----:B------:R-:W-:Y:S02]  /*23f0*/  SHF.R.S32.HI R8, RZ, 0x1f, R9 ;  /* 0x0000001fff087819 */ /* 0x000fe40000011409 */
[-C--:B------:R-:W-:Y:S01]  /*2400*/  LEA.HI R28, R10, R11.reuse, RZ, 0x4 ;  /* 0x0000000b0a1c7211 */ /* 0x080fe200078f20ff */
[----:B------:R-:W-:Y:S01]  /*2410*/  IMAD.IADD R15, R6, 0x1, R13 ;  /* 0x00000001060f7824 */ /* 0x000fe200078e020d */
[----:B------:R-:W-:-:S02]  /*2420*/  LEA.HI R11, R10, R11, RZ, 0x6 ;  /* 0x0000000b0a0b7211 */ /* 0x000fc400078f30ff */
[CC--:B------:R-:W-:Y:S02]  /*2430*/  LEA.HI R26, R8.reuse, R9.reuse, RZ, 0x4 ;  /* 0x00000009081a7211 */ /* 0x0c0fe400078f20ff */
[----:B------:R-:W-:Y:S02]  /*2440*/  LEA.HI R9, R8, R9, RZ, 0x6 ;  /* 0x0000000908097211 */ /* 0x000fe400078f30ff */
[----:B------:R-:W-:Y:S02]  /*2450*/  SHF.R.S32.HI R12, RZ, 0x6, R11 ;  /* 0x00000006ff0c7819 */ /* 0x000fe4000001140b */
[----:B------:R-:W-:Y:S02]  /*2460*/  LOP3.LUT R11, R175, 0x30, R28, 0xf8, !PT ;  /* 0x00000030af0b7812 */ /* 0x000fe400078ef81c */
[----:B------:R-:W-:Y:S02]  /*2470*/  SHF.R.S32.HI R20, RZ, 0x1f, R15 ;  /* 0x0000001fff147819 */ /* 0x000fe4000001140f */
[----:B------:R-:W-:Y:S01]  /*2480*/  SHF.R.S32.HI R10, RZ, 0x6, R9 ;  /* 0x00000006ff0a7819 */ /* 0x000fe20000011409 */
[----:B------:R-:W-:Y:S01]  /*2490*/  IMAD R142, R12, 0x2800, R197 ;  /* 0x000028000c8e7824 */ /* 0x000fe200078e02c5 */
[----:B--2---:R-:W-:-:S02]  /*24a0*/  LOP3.LUT R14, R14, 0xfffffffe, RZ, 0xc0, !PT ;  /* 0xfffffffe0e0e7812 */ /* 0x004fc400078ec0ff */
[----:B------:R-:W-:Y:S02]  /*24b0*/  LOP3.LUT R9, R175, 0x30, R26, 0xf8, !PT ;  /* 0x00000030af097812 */ /* 0x000fe400078ef81a */
[-C--:B------:R-:W-:Y:S02]  /*24c0*/  LOP3.LUT R11, R11, R196.reuse, RZ, 0x3c, !PT ;  /* 0x000000c40b0b7212 */ /* 0x080fe400078e3cff */
[-C--:B------:R-:W-:Y:S01]  /*24d0*/  LEA.HI R30, R20, R15.reuse, RZ, 0x4 ;  /* 0x0000000f141e7211 */ /* 0x080fe200078f20ff */
[----:B------:R-:W-:Y:S01]  /*24e0*/  IMAD R143, R10, 0x2800, R197 ;  /* 0x000028000a8f7824 */ /* 0x000fe200078e02c5 */
[----:B------:R-:W-:Y:S01]  /*24f0*/  LEA.HI R15, R20, R15, RZ, 0x6 ;  /* 0x0000000f140f7211 */ /* 0x000fe200078f30ff */
[----:B------:R-:W-:Y:S01]  /*2500*/  IMAD R141, R10, 0x2800, R200 ;  /* 0x000028000a8d7824 */ /* 0x000fe200078e02c8 */
[----:B------:R-:W-:Y:S01]  /*2510*/  @P5 LOP3.LUT R14, R14, 0x1, RZ, 0xfc, !PT ;  /* 0x000000010e0e5812 */ /* 0x000fe200078efcff */
[----:B------:R-:W-:Y:S01]  /*2520*/  IMAD.IADD R142, R142, 0x1, R11 ;  /* 0x000000018e8e7824 */ /* 0x000fe200078e020b */
[----:B------:R-:W-:-:S02]  /*2530*/  LOP3.LUT R10, R9, R196, RZ, 0x3c, !PT ;  /* 0x000000c4090a7212 */ /* 0x000fc400078e3cff */
[----:B------:R-:W-:Y:S02]  /*2540*/  SHF.R.U32.HI R8, RZ, 0x3, R199 ;  /* 0x00000003ff087819 */ /* 0x000fe400000116c7 */
[C---:B------:R-:W-:Y:S02]  /*2550*/  LOP3.LUT R13, R199.reuse, 0x30, R26, 0xf8, !PT ;  /* 0x00000030c70d7812 */ /* 0x040fe400078ef81a */
[----:B------:R-:W-:Y:S02]  /*2560*/  SHF.R.S32.HI R15, RZ, 0x6, R15 ;  /* 0x00000006ff0f7819 */ /* 0x000fe4000001140f */
[----:B------:R-:W-:Y:S02]  /*2570*/  LOP3.LUT R11, R199, 0x30, R28, 0xf8, !PT ;  /* 0x00000030c70b7812 */ /* 0x000fe400078ef81c */
[----:B------:R-:W-:Y:S01]  /*2580*/  LOP3.LUT R9, R175, 0x30, R30, 0xf8, !PT ;  /* 0x00000030af097812 */ /* 0x000fe200078ef81e */
[----:B------:R0:W-:Y:S01]  /*2590*/  STL [R1+0x10], R14 ;  /* 0x0000100e01007387 */ /* 0x0001e20000100800 */
[----:B------:R-:W-:Y:S01]  /*25a0*/  IMAD.IADD R143, R143, 0x1, R10 ;  /* 0x000000018f8f7824 */ /* 0x000fe200078e020a */
[----:B------:R-:W-:Y:S01]  /*25b0*/  LOP3.LUT R10, R11, R8, RZ, 0x3c, !PT ;  /* 0x000000080b0a7212 */ /* 0x000fe200078e3cff */
[----:B------:R-:W-:Y:S01]  /*25c0*/  IMAD R140, R15, 0x2800, R197 ;  /* 0x000028000f8c7824 */ /* 0x000fe200078e02c5 */
[----:B------:R-:W-:-:S02]  /*25d0*/  LOP3.LUT R9, R9, R196, RZ, 0x3c, !PT ;  /* 0x000000c409097212 */ /* 0x000fc400078e3cff */
[----:B-----5:R-:W-:Y:S02]  /*25e0*/  SHF.R.S32.HI R11, RZ, 0x1f, R144 ;  /* 0x0000001fff0b7819 */ /* 0x020fe40000011490 */
[-C--:B0-----:R-:W-:Y:S02]  /*25f0*/  LOP3.LUT R14, R13, R8.reuse, RZ, 0x3c, !PT ;  /* 0x000000080d0e7212 */ /* 0x081fe400078e3cff */
[----:B------:R-:W-:Y:S01]  /*2600*/  LOP3.LUT R13, R199, 0x30, R30, 0xf8, !PT ;  /* 0x00000030c70d7812 */ /* 0x000fe200078ef81e */
[----:B------:R-:W-:Y:S01]  /*2610*/  IMAD.IADD R140, R140, 0x1, R9 ;  /* 0x000000018c8c7824 */ /* 0x000fe200078e0209 */
[----:B------:R-:W-:Y:S01]  /*2620*/  R2P PR, R236, 0x6 ;  /* 0x00000006ec007804 */ /* 0x000fe20000000000 */
[--C-:B------:R-:W-:Y:S01]  /*2630*/  IMAD R133, R12, 0x2800, R200.reuse ;  /* 0x000028000c857824 */ /* 0x100fe200078e02c8 */
[----:B------:R-:W-:Y:S01]  /*2640*/  LOP3.LUT R13, R13, R8, RZ, 0x3c, !PT ;  /* 0x000000080d0d7212 */ /* 0x000fe200078e3cff */
[----:B------:R-:W-:Y:S02]  /*2650*/  IMAD R132, R15, 0x2800, R200 ;  /* 0x000028000f847824 */ /* 0x000fe400078e02c8 */
[----:B------:R-:W-:Y:S01]  /*2660*/  IMAD R9, R11, R106, RZ ;  /* 0x0000006a0b097224 */ /* 0x000fe200078e02ff */
[----:B------:R-:W-:Y:S01]  /*2670*/  SEL R124, R124, 0xffffffe0, !P1 ;  /* 0xffffffe07c7c7807 */ /* 0x000fe20004800000 */
[----:B------:R-:W-:-:S02]  /*2680*/  IMAD.IADD R133, R133, 0x1, R10 ;  /* 0x0000000185857824 */ /* 0x000fc400078e020a */
[----:B------:R-:W-:Y:S02]  /*2690*/  IMAD.IADD R132, R132, 0x1, R13 ;  /* 0x0000000184847824 */ /* 0x000fe400078e020d */
[----:B------:R-:W-:Y:S01]  /*26a0*/  IMAD R15, R144, R107, R9 ;  /* 0x0000006b900f7224 */ /* 0x000fe200078e0209 */
[----:B------:R-:W-:Y:S01]  /*26b0*/  SHF.L.U64.HI R9, R106, 0x7, R107 ;  /* 0x000000076a097819 */ /* 0x000fe2000001026b */
[----:B------:R-:W-:Y:S01]  /*26c0*/  IMAD R11, R11, R100, RZ ;  /* 0x000000640b0b7224 */ /* 0x000fe200078e02ff */
[----:B------:R-:W-:Y:S01]  /*26d0*/  IADD3 R118, P1, R168, R27, RZ ;  /* 0x0000001ba8767210 */ /* 0x000fe20007f3e0ff */
[----:B------:R-:W-:Y:S02]  /*26e0*/  IMAD R13, R107, 0xa0, RZ ;  /* 0x000000a06b0d7824 */ /* 0x000fe400078e02ff */
[----:B------:R-:W-:Y:S02]  /*26f0*/  IMAD.SHL.U32 R10, R106, 0x80, RZ ;  /* 0x000000806a0a7824 */ /* 0x000fe400078e00ff */
[----:B------:R-:W-:Y:S01]  /*2700*/  IMAD.WIDE.U32 R110, R144, R106, R110 ;  /* 0x0000006a906e7225 */ /* 0x000fe200078e006e */
[----:B------:R-:W-:-:S03]  /*2710*/  SEL R32, RZ, 0x20, P4 ;  /* 0x00000020ff207807 */ /* 0x000fc60002000000 */
[----:B------:R-:W-:-:S04]  /*2720*/  IMAD.WIDE.U32 R108, R144, R106, R108 ;  /* 0x0000006a906c7225 */ /* 0x000fc800078e006c */
[----:B------:R-:W-:Y:S01]  /*2730*/  IMAD.WIDE.U32 R106, R106, 0xa0, RZ ;  /* 0x000000a06a6a7825 */ /* 0x000fe200078e00ff */
[----:B------:R-:W-:-:S03]  /*2740*/  IADD3 R141, R141, R14, RZ ;  /* 0x0000000e8d8d7210 */ /* 0x000fc60007ffe0ff */
[C---:B------:R-:W-:Y:S02]  /*2750*/  IMAD R21, R144.reuse, R101, R11 ;  /* 0x0000006590157224 */ /* 0x040fe400078e020b */
[----:B------:R-:W-:Y:S01]  /*2760*/  IMAD.WIDE.U32 R104, R144, R100, R104 ;  /* 0x0000006490687225 */ /* 0x000fe200078e0068 */
[----:B------:R-:W-:-:S03]  /*2770*/  SHF.L.U64.HI R11, R100, 0x7, R101 ;  /* 0x00000007640b7819 */ /* 0x000fc60000010265 */
[----:B------:R-:W-:Y:S01]  /*2780*/  IMAD.WIDE.U32 R102, R144, R100, R102 ;  /* 0x0000006490667225 */ /* 0x000fe200078e0066 */
[----:B------:R-:W-:-:S03]  /*2790*/  LOP3.LUT R39, R35, R32, RZ, 0xfc, !PT ;  /* 0x0000002023277212 */ /* 0x000fc600078efcff */
[----:B------:R-:W-:Y:S01]  /*27a0*/  IMAD.IADD R126, R107, 0x1, R13 ;  /* 0x000000016b7e7824 */ /* 0x000fe200078e020d */
[----:B------:R-:W-:Y:S01]  /*27b0*/  IADD3 R13, R111, R15, RZ ;  /* 0x0000000f6f0d7210 */ /* 0x000fe20007ffe0ff */
[----:B------:R-:W-:Y:S01]  /*27c0*/  IMAD.SHL.U32 R12, R100, 0x80, RZ ;  /* 0x00000080640c7824 */ /* 0x000fe200078e00ff */
[----:B------:R-:W-:Y:S01]  /*27d0*/  SEL R121, R121, 0xffffffc0, !P2 ;  /* 0xffffffc079797807 */ /* 0x000fe20005000000 */
[----:B------:R-:W-:Y:S01]  /*27e0*/  IMAD.X R119, R219, 0x1, R29, P1 ;  /* 0x00000001db777824 */ /* 0x000fe200008e061d */
[----:B------:R-:W-:Y:S01]  /*27f0*/  LOP3.LUT R25, R26, 0xfffffff0, RZ, 0xc0, !PT ;  /* 0xfffffff01a197812 */ /* 0x000fe200078ec0ff */
[----:B------:R-:W-:Y:S01]  /*2800*/  IMAD.IADD R14, R15, 0x1, R109 ;  /* 0x000000010f0e7824 */ /* 0x000fe200078e026d */
[----:B------:R-:W-:Y:S01]  /*2810*/  LOP3.LUT R27, R28, 0xfffffff0, RZ, 0xc0, !PT ;  /* 0xfffffff01c1b7812 */ /* 0x000fe200078ec0ff */
[----:B------:R-:W-:Y:S01]  /*2820*/  IMAD.WIDE.U32 R112, R112, 0xa0, RZ ;  /* 0x000000a070707825 */ /* 0x000fe200078e00ff */
[----:B------:R-:W-:-:S03]  /*2830*/  LOP3.LUT R29, R30, 0xfffffff0, RZ, 0xc0, !PT ;  /* 0xfffffff01e1d7812 */ /* 0x000fc600078ec0ff */
[----:B------:R-:W-:Y:S01]  /*2840*/  IMAD.WIDE.U32 R100, R100, 0xa0, RZ ;  /* 0x000000a064647825 */ /* 0x000fe200078e00ff */
[----:B------:R-:W-:-:S03]  /*2850*/  LOP3.LUT R34, R35, 0x1, RZ, 0xc0, !PT ;  /* 0x0000000123227812 */ /* 0x000fc600078ec0ff */
[----:B------:R-:W-:Y:S02]  /*2860*/  IMAD.IADD R15, R105, 0x1, R21 ;  /* 0x00000001690f7824 */ /* 0x000fe400078e0215 */
[----:B------:R-:W-:Y:S01]  /*2870*/  IMAD.IADD R20, R21, 0x1, R103 ;  /* 0x0000000115147824 */ /* 0x000fe200078e0267 */
[----:B------:R-:W-:Y:S02]  /*2880*/  SHF.R.S32.HI R21, RZ, 0x4, R26 ;  /* 0x00000004ff157819 */ /* 0x000fe4000001141a */
[----:B------:R-:W-:Y:S01]  /*2890*/  SHF.R.S32.HI R26, RZ, 0x4, R28 ;  /* 0x00000004ff1a7819 */ /* 0x000fe2000001141c */
[----:B------:R-:W-:Y:S01]  /*28a0*/  IMAD.SHL.U32 R99, R99, 0x2, RZ ;  /* 0x0000000263637824 */ /* 0x000fe200078e00ff */
[----:B------:R-:W-:Y:S01]  /*28b0*/  SHF.R.S32.HI R28, RZ, 0x4, R30 ;  /* 0x00000004ff1c7819 */ /* 0x000fe2000001141e */
[----:B------:R-:W-:Y:S01]  /*28c0*/  IMAD.IADD R125, R113, 0x1, R125 ;  /* 0x00000001717d7824 */ /* 0x000fe200078e027d */
[----:B------:R-:W-:Y:S01]  /*28d0*/  LOP3.LUT R35, R39, 0x2, RZ, 0xc0, !PT ;  /* 0x0000000227237812 */ /* 0x000fe200078ec0ff */
[----:B------:R-:W-:Y:S01]  /*28e0*/  IMAD.IADD R127, R101, 0x1, R127 ;  /* 0x00000001657f7824 */ /* 0x000fe200078e027f */
[----:B------:R-:W-:-:S02]  /*28f0*/  LOP3.LUT R36, R39, 0x4, RZ, 0xc0, !PT ;  /* 0x0000000427247812 */ /* 0x000fc400078ec0ff */
[C---:B------:R-:W-:Y:S02]  /*2900*/  LOP3.LUT R37, R39.reuse, 0x8, RZ, 0xc0, !PT ;  /* 0x0000000827257812 */ /* 0x040fe400078ec0ff */
[----:B------:R-:W-:Y:S02]  /*2910*/  LOP3.LUT R38, R39, 0x10, RZ, 0xc0, !PT ;  /* 0x0000001027267812 */ /* 0x000fe400078ec0ff */
[----:B------:R-:W-:Y:S02]  /*2920*/  IADD3 R130, R124, R121, RZ ;  /* 0x000000797c827210 */ /* 0x000fe40007ffe0ff */
[----:B------:R-:W-:Y:S02]  /*2930*/  SHF.R.S32.HI R30, RZ, 0x1f, R25 ;  /* 0x0000001fff1e7819 */ /* 0x000fe40000011419 */
[----:B------:R-:W-:Y:S02]  /*2940*/  SHF.R.S32.HI R31, RZ, 0x1f, R27 ;  /* 0x0000001fff1f7819 */ /* 0x000fe4000001141b */
[----:B------:R-:W-:-:S02]  /*2950*/  SHF.R.S32.HI R32, RZ, 0x1f, R29 ;  /* 0x0000001fff207819 */ /* 0x000fc4000001141d */
[----:B------:R-:W-:Y:S02]  /*2960*/  IADD3 R33, R115, R33, RZ ;  /* 0x0000002173217210 */ /* 0x000fe40007ffe0ff */
[----:B------:R-:W-:Y:S01]  /*2970*/  LOP3.LUT R39, R39, 0x20, RZ, 0xc0, !PT ;  /* 0x0000002027277812 */ /* 0x000fe200078ec0ff */
[----:B------:R-:W-:Y:S06]  /*2980*/  @!P6 BAR.SYNC.DEFER_BLOCKING 0x9, 0x100 ;  /* 0x024400000000eb1d */ /* 0x000fec0000010000 */
.L_x_578:
[----:B------:R-:W2:Y:S01]  /*2990*/  LDL.LU R42, [R1+0x10] ;  /* 0x00001000012a7983 */ /* 0x000ea20000300800 */
[----:B------:R-:W0:Y:S01]  /*29a0*/  LDC.64 R122, c[0x0][0x2e8] ;  /* 0x0000ba00ff7a7b82 */ /* 0x000e220000000a00 */
[----:B------:R-:W-:Y:S01]  /*29b0*/  VIADD R51, R24, 0xffffffff ;  /* 0xffffffff18337836 */ /* 0x000fe20000000000 */
[----:B------:R-:W-:Y:S05]  /*29c0*/  YIELD ;  /* 0x0000000000007946 */ /* 0x000fea0003800000 */
[----:B------:R-:W-:Y:S01]  /*29d0*/  ISETP.GT.AND P4, PT, R51, R120, PT ;  /* 0x000000783300720c */ /* 0x000fe20003f84270 */
[----:B------:R-:W1:Y:S01]  /*29e0*/  LDC R131, c[0x0][0x3f4] ;  /* 0x0000fd00ff837b82 */ /* 0x000e620000000800 */
[----:B------:R-:W-:Y:S01]  /*29f0*/  SHF.R.S32.HI R40, RZ, 0x1f, R51 ;  /* 0x0000001fff287819 */ /* 0x000fe20000011433 */
[-C--:B------:R-:W-:Y:S01]  /*2a00*/  IMAD R41, R125, R51.reuse, RZ ;  /* 0x000000337d297224 */ /* 0x080fe200078e02ff */
[----:B------:R-:W-:Y:S01]  /*2a10*/  BSSY B0, `(.L_x_479) ;  /* 0x0000ca0000007945 */ /* 0x000fe20003800000 */
[----:B------:R-:W-:-:S04]  /*2a20*/  IMAD.WIDE.U32 R136, R112, R51, RZ ;  /* 0x0000003370887225 */ /* 0x000fc800078e00ff */
[----:B------:R-:W-:Y:S01]  /*2a30*/  IMAD R41, R40, R112, R41 ;  /* 0x0000007028297224 */ /* 0x000fe200078e0229 */
[----:B------:R-:W-:Y:S01]  /*2a40*/  IADD3 R45, P1, P2, R3, R136, R129 ;  /* 0x00000088032d7210 */ /* 0x000fe20007a3e081 */
[----:B------:R-:W-:Y:S02]  /*2a50*/  IMAD R47, R17, 0x7800, R203 ;  /* 0x00007800112f7824 */ /* 0x000fe400078e02cb */
[----:B------:R-:W-:Y:S02]  /*2a60*/  IMAD.IADD R92, R137, 0x1, R41 ;  /* 0x00000001895c7824 */ /* 0x000fe400078e0229 */
[----:B------:R-:W-:Y:S01]  /*2a70*/  IMAD R41, R17, 0x7800, R208 ;  /* 0x0000780011297824 */ /* 0x000fe200078e02d0 */
[C---:B------:R-:W-:Y:S02]  /*2a80*/  IADD3 R47, R16.reuse, R47, RZ ;  /* 0x0000002f102f7210 */ /* 0x040fe40007ffe0ff */
[----:B------:R-:W-:Y:S01]  /*2a90*/  IADD3.X R24, R5, R92, R128, P1, P2 ;  /* 0x0000005c05187210 */ /* 0x000fe20000fe4480 */
[----:B------:R-:W-:Y:S01]  /*2aa0*/  IMAD.IADD R46, R16, 0x1, R41 ;  /* 0x00000001102e7824 */ /* 0x000fe200078e0229 */
[----:B0-----:R-:W-:-:S04]  /*2ab0*/  IADD3 R48, P1, P2, R136, R122, R3 ;  /* 0x0000007a88307210 */ /* 0x001fc80007a3e003 */
[----:B------:R-:W-:Y:S02]  /*2ac0*/  IADD3.X R49, R92, R123, R5, P1, P2 ;  /* 0x0000007b5c317210 */ /* 0x000fe40000fe4405 */
[----:B-1----:R-:W-:Y:S02]  /*2ad0*/  ISETP.GE.AND P1, PT, R131, 0x1, PT ;  /* 0x000000018300780c */ /* 0x002fe40003f26270 */
[----:B------:R-:W-:-:S05]  /*2ae0*/  IADD3 R44, P2, R45, R122, RZ ;  /* 0x0000007a2d2c7210 */ /* 0x000fca0007f5e0ff */
[----:B------:R-:W-:Y:S02]  /*2af0*/  IMAD.X R45, R24, 0x1, R123, P2 ;  /* 0x00000001182d7824 */ /* 0x000fe400010e067b */
[----:B------:R-:W-:Y:S01]  /*2b00*/  IMAD.MOV.U32 R24, RZ, RZ, R51 ;  /* 0x000000ffff187224 */ /* 0x000fe200078e0033 */
[----:B--2---:R-:W-:-:S04]  /*2b10*/  LOP3.LUT R42, R42, 0xfffffffd, RZ, 0xc0, !PT ;  /* 0xfffffffd2a2a7812 */ /* 0x004fc800078ec0ff */
[----:B------:R-:W-:-:S05]  /*2b20*/  @P4 LOP3.LUT R42, R42, 0x2, RZ, 0xfc, !PT ;  /* 0x000000022a2a4812 */ /* 0x000fca00078efcff */
[----:B------:R0:W-:Y:S01]  /*2b30*/  STL [R1+0x10], R42 ;  /* 0x0000102a01007387 */ /* 0x0001e20000100800 */
[----:B------:R-:W-:Y:S05]  /*2b40*/  @!P1 BRA `(.L_x_480) ;  /* 0x000000c400589947 */ /* 0x000fea0003800000 */
[----:B------:R-:W-:Y:S01]  /*2b50*/  ULDC.U8 UR4, c[0x0][0x410] ;  /* 0x0001040000047ab9 */ /* 0x000fe20000000000 */
[-C--:B------:R-:W-:Y:S01]  /*2b60*/  IMAD R43, R127, R51.reuse, RZ ;  /* 0x000000337f2b7224 */ /* 0x080fe200078e02ff */
[----:B------:R-:W-:Y:S01]  /*2b70*/  ISETP.NE.AND P1, PT, RZ, UR4, PT ;  /* 0x00000004ff007c0c */ /* 0x000fe2000bf25270 */
[-C--:B------:R-:W-:Y:S02]  /*2b80*/  IMAD R41, R126, R51.reuse, RZ ;  /* 0x000000337e297224 */ /* 0x080fe400078e02ff */
[----:B------:R-:W-:Y:S02]  /*2b90*/  IMAD R43, R40, R100, R43 ;  /* 0x00000064282b7224 */ /* 0x000fe400078e022b */
[----:B------:R-:W-:Y:S02]  /*2ba0*/  IMAD R96, R24, -0xa0, R2 ;  /* 0xffffff6018607824 */ /* 0x000fe400078e0202 */
[----:B------:R-:W-:-:S03]  /*2bb0*/  IMAD.WIDE.U32 R88, R100, R51, RZ ;  /* 0x0000003364587225 */ /* 0x000fc600078e00ff */
[----:B------:R-:W-:Y:S01]  /*2bc0*/  VIMNMX R96, R96, 0xa0, PT ;  /* 0x000000a060607848 */ /* 0x000fe20003fe0100 */
[----:B------:R-:W-:Y:S01]  /*2bd0*/  IMAD R41, R40, R106, R41 ;  /* 0x0000006a28297224 */ /* 0x000fe200078e0229 */
[----:B------:R-:W-:Y:S01]  /*2be0*/  IADD3 R98, R89, R43, RZ ;  /* 0x0000002b59627210 */ /* 0x000fe20007ffe0ff */
[----:B------:R-:W-:-:S04]  /*2bf0*/  IMAD.WIDE.U32 R90, R106, R51, RZ ;  /* 0x000000336a5a7225 */ /* 0x000fc800078e00ff */
[----:B------:R-:W-:Y:S01]  /*2c00*/  IMAD.IADD R97, R91, 0x1, R41 ;  /* 0x000000015b617824 */ /* 0x000fe200078e0229 */
[----:B------:R-:W-:Y:S06]  /*2c10*/  @!P1 BRA `(.L_x_481) ;  /* 0x0000005c00989947 */ /* 0x000fec0003800000 */
[----:B------:R-:W-:Y:S01]  /*2c20*/  ISETP.GE.AND P2, PT, R168, R96, PT ;  /* 0x00000060a800720c */ /* 0x000fe20003f46270 */
[----:B------:R-:W-:Y:S01]  /*2c30*/  BSSY B1, `(.L_x_482) ;  /* 0x0000033000017945 */ /* 0x000fe20003800000 */
        /* <DEDUP_REMOVED lines=13> */
[----:B------:R-:W-:Y:S06]  /*2d10*/  @P2 BRA `(.L_x_483) ;  /* 0x0000000000902947 */ /* 0x000fec0003800000 */
[----:B------:R-:W-:Y:S01]  /*2d20*/  ULDC.64 UR4, c[0x0][0x3e8] ;  /* 0x0000fa0000047ab9 */ /* 0x000fe20000000a00 */
[----:B------:R-:W-:Y:S02]  /*2d30*/  CS2R R134, SRZ ;  /* 0x0000000000867805 */ /* 0x000fe4000001ff00 */
[----:B------:R-:W-:Y:S02]  /*2d40*/  IADD3 R40, P1, P4, R110, UR4, R90 ;  /* 0x000000046e287c10 */ /* 0x000fe4000fc3e05a */
[----:B------:R-:W-:Y:S02]  /*2d50*/  CS2R R136, SRZ ;  /* 0x0000000000887805 */ /* 0x000fe4000001ff00 */
[----:B------:R-:W-:Y:S01]  /*2d60*/  IADD3.X R41, R13, UR5, R97, P1, P4 ;  /* 0x000000050d297c10 */ /* 0x000fe20008fe8461 */
[----:B------:R-:W-:Y:S02]  /*2d70*/  ULDC.64 UR4, c[0x0][0x400] ;  /* 0x0001000000047ab9 */ /* 0x000fe40000000a00 */
[----:B0-----:R-:W-:-:S04]  /*2d80*/  IADD3 R42, P1, P4, R104, UR4, R88 ;  /* 0x00000004682a7c10 */ /* 0x001fc8000fc3e058 */
[----:B------:R-:W-:Y:S02]  /*2d90*/  IADD3.X R43, R15, UR5, R98, P1, P4 ;  /* 0x000000050f2b7c10 */ /* 0x000fe40008fe8462 */
[----:B------:R-:W-:Y:S02]  /*2da0*/  ISETP.GE.AND P1, PT, R22, R131, PT ;  /* 0x000000831600720c */ /* 0x000fe40003f26270 */
[----:B------:R-:W-:Y:S02]  /*2db0*/  CS2R R94, SRZ ;  /* 0x00000000005e7805 */ /* 0x000fe4000001ff00 */
[----:B------:R-:W-:-:S09]  /*2dc0*/  CS2R R122, SRZ ;  /* 0x00000000007a7805 */ /* 0x000fd2000001ff00 */
[----:B------:R1:W5:Y:S04]  /*2dd0*/  @!P1 LDG.E.64 R134, desc[UR54][R40.64] ;  /* 0x0000003628869981 */ /* 0x000368000c1e1b00 */
[----:B------:R1:W5:Y:S01]  /*2de0*/  @!P1 LDG.E.64 R136, desc[UR54][R42.64] ;  /* 0x000000362a889981 */ /* 0x000362000c1e1b00 */
        /* <DEDUP_REMOVED lines=20> */
[----:B------:R-:W-:-:S13]  /*2f30*/  ISETP.GE.AND P1, PT, R174, R131, PT ;  /* 0x00000083ae00720c */ /* 0x000fda0003f26270 */
[----:B------:R1:W5:Y:S04]  /*2f40*/  @!P1 LDG.E.64 R74, desc[UR54][R40.64+0x50] ;  /* 0x00005036284a9981 */ /* 0x000368000c1e1b00 */
[----:B------:R1:W5:Y:S02]  /*2f50*/  @!P1 LDG.E.64 R76, desc[UR54][R42.64+0x50] ;  /* 0x000050362a4c9981 */ /* 0x000364000c1e1b00 */
.L_x_483:
[----:B------:R-:W-:Y:S05]  /*2f60*/  BSYNC B1 ;  /* 0x0000000000017941 */ /* 0x000fea0003800000 */
.L_x_482:
        /* <DEDUP_REMOVED lines=11> */
[----:B------:R-:W-:Y:S01]  /*3020*/  CS2R R68, SRZ ;  /* 0x0000000000447805 */ /* 0x000fe2000001ff00 */
[----:B-----5:R-:W-:Y:S01]  /*3030*/  IMAD.MOV.U32 R148, RZ, RZ, R74 ;  /* 0x000000ffff947224 */ /* 0x020fe200078e004a */
[----:B------:R-:W-:Y:S01]  /*3040*/  CS2R R72, SRZ ;  /* 0x0000000000487805 */ /* 0x000fe2000001ff00 */
[----:B------:R-:W-:Y:S01]  /*3050*/  IMAD.MOV.U32 R151, RZ, RZ, R78 ;  /* 0x000000ffff977224 */ /* 0x000fe200078e004e */
[----:B------:R-:W-:Y:S06]  /*3060*/  @P4 BRA `(.L_x_485) ;  /* 0x0000000000a04947 */ /* 0x000fec0003800000 */
[----:B-1----:R-:W-:Y:S01]  /*3070*/  IADD3 R40, P1, P5, R110, R90, R10 ;  /* 0x0000005a6e287210 */ /* 0x002fe20007d3e00a */
[----:B------:R-:W-:Y:S01]  /*3080*/  ULDC.64 UR4, c[0x0][0x3e8] ;  /* 0x0000fa0000047ab9 */ /* 0x000fe20000000a00 */
[----:B------:R-:W-:Y:S02]  /*3090*/  CS2R R70, SRZ ;  /* 0x0000000000467805 */ /* 0x000fe4000001ff00 */
[----:B------:R-:W-:Y:S02]  /*30a0*/  CS2R R72, SRZ ;  /* 0x0000000000487805 */ /* 0x000fe4000001ff00 */
[----:B------:R-:W-:Y:S02]  /*30b0*/  IADD3.X R97, R13, R97, R9, P1, P5 ;  /* 0x000000610d617210 */ /* 0x000fe40000fea409 */
[----:B0-----:R-:W-:-:S04]  /*30c0*/  IADD3 R42, P1, P5, R104, R88, R12 ;  /* 0x00000058682a7210 */ /* 0x001fc80007d3e00c */
[----:B------:R-:W-:Y:S02]  /*30d0*/  IADD3.X R98, R15, R98, R11, P1, P5 ;  /* 0x000000620f627210 */ /* 0x000fe40000fea40b */
[----:B------:R-:W-:-:S04]  /*30e0*/  IADD3 R40, P1, R40, UR4, RZ ;  /* 0x0000000428287c10 */ /* 0x000fc8000ff3e0ff */
[----:B------:R-:W-:Y:S01]  /*30f0*/  IADD3.X R41, R97, UR5, RZ, P1, !PT ;  /* 0x0000000561297c10 */ /* 0x000fe20008ffe4ff */
[----:B------:R-:W-:Y:S02]  /*3100*/  ULDC.64 UR4, c[0x0][0x400] ;  /* 0x0001000000047ab9 */ /* 0x000fe40000000a00 */
[----:B------:R-:W-:-:S04]  /*3110*/  IADD3 R42, P1, R42, UR4, RZ ;  /* 0x000000042a2a7c10 */ /* 0x000fc8000ff3e0ff */
[----:B------:R-:W-:Y:S02]  /*3120*/  IADD3.X R43, R98, UR5, RZ, P1, !PT ;  /* 0x00000005622b7c10 */ /* 0x000fe40008ffe4ff */
        /* <DEDUP_REMOVED lines=28> */
.L_x_485:
[----:B------:R-:W-:Y:S05]  /*32f0*/  BSYNC B1 ;  /* 0x0000000000017941 */ /* 0x000fea0003800000 */
.L_x_484:
[----:B------:R-:W-:Y:S01]  /*3300*/  UISETP.NE.AND UP0, UPT, UR53, 0x3, UPT ;  /* 0x000000033500788c */ /* 0x000fe2000bf05270 */
[----:B------:R-:W-:Y:S01]  /*3310*/  IMAD.MOV.U32 R159, RZ, RZ, R82 ;  /* 0x000000ffff9f7224 */ /* 0x000fe200078e0052 */
[----:B------:R-:W-:Y:S01]  /*3320*/  MOV R161, R86 ;  /* 0x0000005600a17202 */ /* 0x000fe20000000f00 */
[----:B------:R-:W-:Y:S01]  /*3330*/  IMAD.MOV.U32 R165, RZ, RZ, R94 ;  /* 0x000000ffffa57224 */ /* 0x000fe200078e005e */
[----:B------:R-:W-:Y:S01]  /*3340*/  MOV R155, R80 ;  /* 0x00000050009b7202 */ /* 0x000fe20000000f00 */
[----:B------:R-:W-:Y:S01]  /*3350*/  IMAD.MOV.U32 R167, RZ, RZ, R134 ;  /* 0x000000ffffa77224 */ /* 0x000fe200078e0086 */
[----:B------:R-:W-:Y:S01]  /*3360*/  PLOP3.LUT P1, PT, PT, PT, UP0, 0x80, 0x0 ;  /* 0x000000000000781c */ /* 0x000fe20003f2f008 */
[----:B------:R-:W-:Y:S01]  /*3370*/  IMAD.MOV.U32 R154, RZ, RZ, R76 ;  /* 0x000000ffff9a7224 */ /* 0x000fe200078e004c */
[----:B------:R-:W-:Y:S01]  /*3380*/  MOV R176, R136 ;  /* 0x0000008800b07202 */ /* 0x000fe20000000f00 */
[----:B------:R-:W-:Y:S01]  /*3390*/  IMAD.MOV.U32 R160, RZ, RZ, R84 ;  /* 0x000000ffffa07224 */ /* 0x000fe200078e0054 */
[----:B-----5:R-:W-:Y:S01]  /*33a0*/  MOV R146, R62 ;  /* 0x0000003e00927202 */ /* 0x020fe20000000f00 */
[----:B------:R-:W-:Y:S01]  /*33b0*/  IMAD.MOV.U32 R162, RZ, RZ, R92 ;  /* 0x000000ffffa27224 */ /* 0x000fe200078e005c */
[----:B------:R-:W-:Y:S01]  /*33c0*/  MOV R91, R56 ;  /* 0x00000038005b7202 */ /* 0x000fe20000000f00 */
[----:B------:R-:W-:Y:S01]  /*33d0*/  IMAD.MOV.U32 R166, RZ, RZ, R122 ;  /* 0x000000ffffa67224 */ /* 0x000fe200078e007a */
[----:B------:R-:W-:Y:S01]  /*33e0*/  MOV R153, R72 ;  /* 0x0000004800997202 */ /* 0x000fe20000000f00 */
[----:B------:R-:W-:-:S02]  /*33f0*/  IMAD.MOV.U32 R88, RZ, RZ, R50 ;  /* 0x000000ffff587224 */ /* 0x000fc400078e0032 */
[----:B------:R-:W-:Y:S02]  /*3400*/  IMAD.MOV.U32 R90, RZ, RZ, R54 ;  /* 0x000000ffff5a7224 */ /* 0x000fe400078e0036 */
[----:B------:R-:W-:Y:S02]  /*3410*/  IMAD.MOV.U32 R138, RZ, RZ, R58 ;  /* 0x000000ffff8a7224 */ /* 0x000fe400078e003a */
[----:B------:R-:W-:Y:S02]  /*3420*/  IMAD.MOV.U32 R149, RZ, RZ, R66 ;  /* 0x000000ffff957224 */ /* 0x000fe400078e0042 */
[----:B------:R-:W-:Y:S02]  /*3430*/  IMAD.MOV.U32 R152, RZ, RZ, R70 ;  /* 0x000000ffff987224 */ /* 0x000fe400078e0046 */
[----:B------:R-:W-:Y:S02]  /*3440*/  IMAD.MOV.U32 R89, RZ, RZ, R52 ;  /* 0x000000ffff597224 */ /* 0x000fe400078e0034 */
[----:B------:R-:W-:-:S02]  /*3450*/  IMAD.MOV.U32 R139, RZ, RZ, R60 ;  /* 0x000000ffff8b7224 */ /* 0x000fc400078e003c */
[----:B------:R-:W-:Y:S02]  /*3460*/  IMAD.MOV.U32 R147, RZ, RZ, R64 ;  /* 0x000000ffff937224 */ /* 0x000fe400078e0040 */
[----:B------:R-:W-:Y:S01]  /*3470*/  IMAD.MOV.U32 R150, RZ, RZ, R68 ;  /* 0x000000ffff967224 */ /* 0x000fe200078e0044 */
[----:B------:R-:W-:Y:S06]  /*3480*/  @!P1 BRA `(.L_x_486) ;  /* 0x0000000000049947 */ /* 0x000fec0003800000 */
[----:B------:R-:W-:Y:S01]  /*3490*/  BPT.TRAP 0x1 ;  /* 0x000000040000795c */ /* 0x000fe20000300000 */
.L_x_486:
[----:B------:R-:W-:Y:S01]  /*34a0*/  IMAD R97, R17, 0x8, R16 ;  /* 0x0000000811617824 */ /* 0x000fe200078e0210 */
[----:B------:R-:W-:Y:S01]  /*34b0*/  SHF.L.U32 R98, R169, 0x1f, RZ ;  /* 0x0000001fa9627819 */ /* 0x000fe200000006ff */
[----:B------:R-:W-:Y:S03]  /*34c0*/  BSSY B1, `(.L_x_487) ;  /* 0x0000003000017945 */ /* 0x000fe60003800000 */
[----:B------:R-:W3:Y:S02]  /*34d0*/  SYNCS.PHASECHK.TRANS64.TRYWAIT P5, [R97+URZ+0x29890], R98 ;  /* 0x02989062610075a7 */ /* 0x000ee400080a017f */
[----:B---3--:R-:W-:Y:S05]  /*34e0*/  @!P5 BRA `(.L_x_488) ;  /* 0x000002500054d947 */ /* 0x008fea0003800000 */
.L_x_796:
[----:B------:R-:W-:Y:S05]  /*34f0*/  BSYNC B1 ;  /* 0x0000000000017941 */ /* 0x000fea0003800000 */
.L_x_487:
[----:B------:R-:W-:Y:S04]  /*3500*/  BSSY B1, `(.L_x_489) ;  /* 0x00002ae000017945 */ /* 0x000fe80003800000 */
[----:B------:R-:W-:Y:S05]  /*3510*/  @P2 BRA `(.L_x_490) ;  /* 0x0000002800b02947 */ /* 0x000fea0003800000 */
[----:B------:R-:W-:Y:S01]  /*3520*/  ISETP.NE.AND P2, PT, R34, RZ, PT ;  /* 0x000000ff2200720c */ /* 0x000fe20003f45270 */
[----:B------:R-:W-:-:S12]  /*3530*/  BSSY B2, `(.L_x_491) ;  /* 0x0000073000027945 */ /* 0x000fd80003800000 */
[----:B------:R-:W-:Y:S05]  /*3540*/  @!P2 BRA `(.L_x_492) ;  /* 0x0000000400c4a947 */ /* 0x000fea0003800000 */
[----:B012---:R0:W1:Y:S01]  /*3550*/  LDS.128 R40, [R47+0x1a400] ;  /* 0x01a400002f287984 */ /* 0x0070620000000c00 */
[----:B------:R-:W-:Y:S01]  /*3560*/  ISETP.GE.AND P2, PT, R22, R131, PT ;  /* 0x000000831600720c */ /* 0x000fe20003f46270 */
[----:B------:R-:W-:-:S12]  /*3570*/  BSSY B3, `(.L_x_493) ;  /* 0x000006d000037945 */ /* 0x000fd80003800000 */
[----:B0-----:R-:W-:Y:S05]  /*3580*/  @P2 BRA `(.L_x_494) ;  /* 0x0000000400ac2947 */ /* 0x001fea0003800000 */
[----:B-1----:R-:W-:Y:S01]  /*3590*/  IMAD.MOV.U32 R134, RZ, RZ, R41 ;  /* 0x000000ffff867224 */ /* 0x002fe200078e0029 */
[----:B------:R-:W-:Y:S02]  /*35a0*/  F2FP.F16.E4M3.UNPACK_B R178, R176.H1 ;  /* 0x000000b0ffb2723e */ /* 0x000fe400030006ff */
[-C--:B------:R-:W-:Y:S02]  /*35b0*/  F2FP.F16.E4M3.UNPACK_B R41, R167.reuse.H1 ;  /* 0x000000a7ff29723e */ /* 0x080fe400030006ff */
[----:B------:R-:W-:Y:S01]  /*35c0*/  F2FP.F16.E4M3.UNPACK_B R136, R134 ;  /* 0x00000086ff88723e */ /* 0x000fe200020006ff */
[----:B------:R-:W-:Y:S01]  /*35d0*/  HADD2.F32 R180, -RZ, R178.H0_H0 ;  /* 0x200000b2ffb47230 */ /* 0x000fe20000004100 */
[----:B------:R-:W-:Y:S01]  /*35e0*/  F2FP.F16.E4M3.UNPACK_B R176, R176 ;  /* 0x000000b0ffb0723e */ /* 0x000fe200020006ff */
[----:B------:R-:W-:Y:S01]  /*35f0*/  HADD2.F32 R179, -RZ, R41.H0_H0 ;  /* 0x20000029ffb37230 */ /* 0x000fe20000004100 */
[----:B------:R-:W-:Y:S01]  /*3600*/  F2FP.F16.E4M3.UNPACK_B R167, R167 ;  /* 0x000000a7ffa7723e */ /* 0x000fe200020006ff */
[----:B------:R-:W-:-:S02]  /*3610*/  HADD2.F32 R177, -RZ, R136.H1_H1 ;  /* 0x30000088ffb17230 */ /* 0x000fc40000004100 */
[----:B------:R-:W-:Y:S02]  /*3620*/  HADD2.F32 R136, -RZ, R136.H0_H0 ;  /* 0x20000088ff887230 */ /* 0x000fe40000004100 */
[----:B------:R-:W-:Y:S02]  /*3630*/  HADD2.F32 R178, -RZ, R178.H1_H1 ;  /* 0x300000b2ffb27230 */ /* 0x000fe40000004100 */
[-C--:B------:R-:W-:Y:S01]  /*3640*/  FMUL.FTZ R181, R177, R180.reuse ;  /* 0x000000b4b1b57220 */ /* 0x080fe20000410000 */
[----:B------:R-:W-:Y:S02]  /*3650*/  HADD2.F32 R41, -RZ, R41.H1_H1 ;  /* 0x30000029ff297230 */ /* 0x000fe40000004100 */
[C---:B------:R-:W-:Y:S01]  /*3660*/  FMUL.FTZ R180, R136.reuse, R180 ;  /* 0x000000b488b47220 */ /* 0x040fe20000410000 */
[----:B------:R-:W-:-:S03]  /*3670*/  FFMA.FTZ R136, R136, R179, -R181 ;  /* 0x000000b388887223 */ /* 0x000fc600000108b5 */
[----:B------:R-:W-:Y:S01]  /*3680*/  FFMA.FTZ R177, R177, R179, R180 ;  /* 0x000000b3b1b17223 */ /* 0x000fe200000100b4 */
[----:B------:R-:W-:Y:S01]  /*3690*/  F2FP.F16.E4M3.UNPACK_B R179, R134.H1 ;  /* 0x00000086ffb3723e */ /* 0x000fe200030006ff */
[----:B------:R-:W-:-:S04]  /*36a0*/  IMAD.MOV.U32 R134, RZ, RZ, R40 ;  /* 0x000000ffff867224 */ /* 0x000fc800078e0028 */
[--C-:B------:R-:W-:Y:S02]  /*36b0*/  HADD2.F32 R40, -RZ, R179.reuse.H1_H1 ;  /* 0x300000b3ff287230 */ /* 0x100fe40000004100 */
[----:B------:R-:W-:-:S03]  /*36c0*/  HADD2.F32 R179, -RZ, R179.H0_H0 ;  /* 0x200000b3ffb37230 */ /* 0x000fc60000004100 */
[CC--:B------:R-:W-:Y:S02]  /*36d0*/  FMUL.FTZ R180, R40.reuse, R178.reuse ;  /* 0x000000b228b47220 */ /* 0x0c0fe40000410000 */
[C---:B------:R-:W-:Y:S02]  /*36e0*/  FMUL.FTZ R181, R179.reuse, R178 ;  /* 0x000000b2b3b57220 */ /* 0x040fe40000410000 */
[-C--:B------:R-:W-:Y:S01]  /*36f0*/  FFMA.FTZ R178, R179, R41.reuse, -R180 ;  /* 0x00000029b3b27223 */ /* 0x080fe200000108b4 */
[----:B------:R-:W-:Y:S02]  /*3700*/  HADD2.F32 R180, -RZ, R167.H1_H1 ;  /* 0x300000a7ffb47230 */ /* 0x000fe40000004100 */
[----:B------:R-:W-:Y:S01]  /*3710*/  FFMA.FTZ R179, R40, R41, R181 ;  /* 0x0000002928b37223 */ /* 0x000fe200000100b5 */
[-C--:B------:R-:W-:Y:S01]  /*3720*/  F2FP.F16.E4M3.UNPACK_B R40, R134.reuse.H1 ;  /* 0x00000086ff28723e */ /* 0x080fe200030006ff */
[----:B------:R-:W-:Y:S01]  /*3730*/  HADD2.F32 R181, -RZ, R176.H1_H1 ;  /* 0x300000b0ffb57230 */ /* 0x000fe20000004100 */
[----:B------:R-:W-:-:S02]  /*3740*/  F2FP.F16.E4M3.UNPACK_B R134, R134 ;  /* 0x00000086ff86723e */ /* 0x000fc400020006ff */
[----:B------:R-:W-:Y:S01]  /*3750*/  F2FP.SATFINITE.E4M3.F32.PACK_AB_MERGE_C R178, R179, R178, RZ ;  /* 0x000000b2b3b2723e */ /* 0x000fe200048070ff */
[--C-:B------:R-:W-:Y:S02]  /*3760*/  HADD2.F32 R41, -RZ, R40.reuse.H1_H1 ;  /* 0x30000028ff297230 */ /* 0x100fe40000004100 */
[----:B------:R-:W-:Y:S01]  /*3770*/  HADD2.F32 R40, -RZ, R40.H0_H0 ;  /* 0x20000028ff287230 */ /* 0x000fe20000004100 */
[----:B------:R-:W-:Y:S01]  /*3780*/  F2FP.SATFINITE.E4M3.F32.PACK_AB_MERGE_C R136, R177, R136, R178 ;  /* 0x00000088b188723e */ /* 0x000fe200048070b2 */
[----:B------:R-:W-:Y:S02]  /*3790*/  HADD2.F32 R179, -RZ, R167.H0_H0 ;  /* 0x200000a7ffb37230 */ /* 0x000fe40000004100 */
[-C--:B------:R-:W-:Y:S01]  /*37a0*/  FMUL.FTZ R183, R41, R181.reuse ;  /* 0x000000b529b77220 */ /* 0x080fe20000410000 */
[----:B------:R-:W-:Y:S01]  /*37b0*/  SHF.R.U32.HI R177, RZ, 0x8, R137 ;  /* 0x00000008ffb17819 */ /* 0x000fe20000011689 */
[----:B------:R-:W-:Y:S01]  /*37c0*/  FMUL.FTZ R182, R40, R181 ;  /* 0x000000b528b67220 */ /* 0x000fe20000410000 */
[----:B------:R-:W-:Y:S01]  /*37d0*/  HADD2.F32 R181, -RZ, R176.H0_H0 ;  /* 0x200000b0ffb57230 */ /* 0x000fe20000004100 */
[----:B------:R-:W-:Y:S01]  /*37e0*/  LOP3.LUT R178, R137, 0xff0000ff, RZ, 0xc0, !PT ;  /* 0xff0000ff89b27812 */ /* 0x000fe200078ec0ff */
[----:B------:R-:W-:-:S02]  /*37f0*/  HADD2.F32 R176, -RZ, R134.H1_H1 ;  /* 0x30000086ffb07230 */ /* 0x000fc40000004100 */
[-C--:B------:R-:W-:Y:S01]  /*3800*/  FFMA.FTZ R40, R40, R180.reuse, -R183 ;  /* 0x000000b428287223 */ /* 0x080fe200000108b7 */
[----:B------:R-:W-:Y:S02]  /*3810*/  HADD2.F32 R134, -RZ, R134.H0_H0 ;  /* 0x20000086ff867230 */ /* 0x000fe40000004100 */
[----:B------:R-:W-:Y:S01]  /*3820*/  FFMA.FTZ R41, R41, R180, R182 ;  /* 0x000000b429297223 */ /* 0x000fe200000100b6 */
[----:B------:R-:W-:Y:S01]  /*3830*/  SHF.R.U32.HI R180, RZ, 0x8, R135 ;  /* 0x00000008ffb47819 */ /* 0x000fe20000011687 */
[-C--:B------:R-:W-:Y:S01]  /*3840*/  FMUL.FTZ R167, R176, R181.reuse ;  /* 0x000000b5b0a77220 */ /* 0x080fe20000410000 */
[C---:B------:R-:W-:Y:S02]  /*3850*/  FMUL.FTZ R181, R134.reuse, R181 ;  /* 0x000000b586b57220 */ /* 0x040fe40000410000 */
[----:B------:R-:W-:Y:S01]  /*3860*/  F2FP.SATFINITE.E4M3.F32.PACK_AB_MERGE_C R40, R41, R40, RZ ;  /* 0x000000282928723e */ /* 0x000fe200048070ff */
[----:B------:R-:W-:Y:S01]  /*3870*/  FFMA.FTZ R167, R134, R179, -R167 ;  /* 0x000000b386a77223 */ /* 0x000fe200000108a7 */
[----:B------:R-:W-:-:S02]  /*3880*/  IMAD.MOV.U32 R41, RZ, RZ, R136 ;  /* 0x000000ffff297224 */ /* 0x000fc400078e0088 */
[----:B------:R-:W-:Y:S01]  /*3890*/  FFMA.FTZ R134, R176, R179, R181 ;  /* 0x000000b3b0867223 */ /* 0x000fe200000100b5 */
[----:B------:R-:W-:Y:S01]  /*38a0*/  SHF.R.U32.HI R179, RZ, 0x10, R137 ;  /* 0x00000010ffb37819 */ /* 0x000fe20000011689 */
[----:B------:R-:W-:Y:S01]  /*38b0*/  IMAD.SHL.U32 R137, R177, 0x100, RZ ;  /* 0x00000100b1897824 */ /* 0x000fe200078e00ff */
[----:B------:R-:W-:Y:S02]  /*38c0*/  SHF.R.U32.HI R181, RZ, 0x10, R135 ;  /* 0x00000010ffb57819 */ /* 0x000fe40000011687 */
[----:B------:R-:W-:Y:S02]  /*38d0*/  LOP3.LUT R176, R135, 0xff0000ff, RZ, 0xc0, !PT ;  /* 0xff0000ff87b07812 */ /* 0x000fe400078ec0ff */
[----:B------:R-:W-:Y:S02]  /*38e0*/  SHF.L.U32 R135, R180, 0x8, RZ ;  /* 0x00000008b4877819 */ /* 0x000fe400000006ff */
[----:B------:R-:W-:Y:S01]  /*38f0*/  LOP3.LUT R178, R178, 0xff00, R137, 0xf8, !PT ;  /* 0x0000ff00b2b27812 */ /* 0x000fe200078ef889 */
[----:B------:R-:W-:Y:S01]  /*3900*/  IMAD.U32 R137, R179, 0x10000, RZ ;  /* 0x00010000b3897824 */ /* 0x000fe200078e00ff */
[----:B------:R-:W-:Y:S01]  /*3910*/  LOP3.LUT R176, R176, 0xff00, R135, 0xf8, !PT ;  /* 0x0000ff00b0b07812 */ /* 0x000fe200078ef887 */
[----:B------:R-:W-:Y:S01]  /*3920*/  IMAD.U32 R135, R181, 0x10000, RZ ;  /* 0x00010000b5877824 */ /* 0x000fe200078e00ff */
[----:B------:R-:W-:-:S02]  /*3930*/  MOV R177, R43 ;  /* 0x0000002b00b17202 */ /* 0x000fc40000000f00 */
[----:B------:R-:W-:Y:S02]  /*3940*/  LOP3.LUT R137, R178, 0xff0000, R137, 0xf8, !PT ;  /* 0x00ff0000b2897812 */ /* 0x000fe400078ef889 */
[----:B------:R-:W-:Y:S02]  /*3950*/  LOP3.LUT R135, R176, 0xff0000, R135, 0xf8, !PT ;  /* 0x00ff0000b0877812 */ /* 0x000fe400078ef887 */
[----:B------:R-:W-:Y:S02]  /*3960*/  F2FP.F16.E4M3.UNPACK_B R43, R177 ;  /* 0x000000b1ff2b723e */ /* 0x000fe400020006ff */
[----:B------:R-:W-:Y:S02]  /*3970*/  F2FP.F16.E4M3.UNPACK_B R181, R137.H1 ;  /* 0x00000089ffb5723e */ /* 0x000fe400030006ff */
[----:B------:R-:W-:Y:S01]  /*3980*/  F2FP.F16.E4M3.UNPACK_B R178, R135.H1 ;  /* 0x00000087ffb2723e */ /* 0x000fe200030006ff */
[----:B------:R-:W-:Y:S01]  /*3990*/  HADD2.F32 R179, -RZ, R43.H1_H1 ;  /* 0x3000002bffb37230 */ /* 0x000fe20000004100 */
[----:B------:R-:W-:Y:S01]  /*39a0*/  F2FP.SATFINITE.E4M3.F32.PACK_AB_MERGE_C R40, R134, R167, R40 ;  /* 0x000000a78628723e */ /* 0x000fe20004807028 */
[----:B------:R-:W-:-:S02]  /*39b0*/  HADD2.F32 R176, -RZ, R181.H0_H0 ;  /* 0x200000b5ffb07230 */ /* 0x000fc40000004100 */
[----:B------:R-:W-:Y:S02]  /*39c0*/  HADD2.F32 R43, -RZ, R43.H0_H0 ;  /* 0x2000002bff2b7230 */ /* 0x000fe40000004100 */
[--C-:B------:R-:W-:Y:S02]  /*39d0*/  HADD2.F32 R180, -RZ, R178.reuse.H0_H0 ;  /* 0x200000b2ffb47230 */ /* 0x100fe40000004100 */
[-C--:B------:R-:W-:Y:S01]  /*39e0*/  FMUL.FTZ R182, R179, R176.reuse ;  /* 0x000000b0b3b67220 */ /* 0x080fe20000410000 */
[----:B------:R-:W-:Y:S02]  /*39f0*/  HADD2.F32 R181, -RZ, R181.H1_H1 ;  /* 0x300000b5ffb57230 */ /* 0x000fe40000004100 */
[C---:B------:R-:W-:Y:S01]  /*3a00*/  FMUL.FTZ R184, R43.reuse, R176 ;  /* 0x000000b02bb87220 */ /* 0x040fe20000410000 */
[----:B------:R-:W-:Y:S02]  /*3a10*/  HADD2.F32 R178, -RZ, R178.H1_H1 ;  /* 0x300000b2ffb27230 */ /* 0x000fe40000004100 */
[-C--:B------:R-:W-:Y:S01]  /*3a20*/  FFMA.FTZ R176, R43, R180.reuse, -R182 ;  /* 0x000000b42bb07223 */ /* 0x080fe200000108b6 */
[----:B------:R-:W-:Y:S01]  /*3a30*/  F2FP.F16.E4M3.UNPACK_B R182, R137 ;  /* 0x00000089ffb6723e */ /* 0x000fe200020006ff */
[----:B------:R-:W-:Y:S01]  /*3a40*/  FFMA.FTZ R43, R179, R180, R184 ;  /* 0x000000b4b32b7223 */ /* 0x000fe200000100b8 */
[----:B------:R-:W-:Y:S01]  /*3a50*/  F2FP.F16.E4M3.UNPACK_B R179, R177.H1 ;  /* 0x000000b1ffb3723e */ /* 0x000fe200030006ff */
[----:B------:R-:W-:Y:S01]  /*3a60*/  IMAD.MOV.U32 R177, RZ, RZ, R42 ;  /* 0x000000ffffb17224 */ /* 0x000fe200078e002a */
[----:B------:R-:W-:Y:S01]  /*3a70*/  F2FP.F16.E4M3.UNPACK_B R137, R135 ;  /* 0x00000087ff89723e */ /* 0x000fe200020006ff */
[----:B------:R-:W-:-:S02]  /*3a80*/  HADD2.F32 R135, -RZ, R182.H1_H1 ;  /* 0x300000b6ff877230 */ /* 0x000fc40000004100 */
[--C-:B------:R-:W-:Y:S02]  /*3a90*/  HADD2.F32 R180, -RZ, R179.reuse.H1_H1 ;  /* 0x300000b3ffb47230 */ /* 0x100fe40000004100 */
[----:B------:R-:W-:Y:S02]  /*3aa0*/  HADD2.F32 R179, -RZ, R179.H0_H0 ;  /* 0x200000b3ffb37230 */ /* 0x000fe40000004100 */
[----:B------:R-:W-:Y:S02]  /*3ab0*/  HADD2.F32 R182, -RZ, R182.H0_H0 ;  /* 0x200000b6ffb67230 */ /* 0x000fe40000004100 */
[-C--:B------:R-:W-:Y:S01]  /*3ac0*/  FMUL.FTZ R42, R180, R181.reuse ;  /* 0x000000b5b42a7220 */ /* 0x080fe20000410000 */
[----:B------:R-:W-:-:S03]  /*3ad0*/  FMUL.FTZ R181, R179, R181 ;  /* 0x000000b5b3b57220 */ /* 0x000fc60000410000 */
[-C--:B------:R-:W-:Y:S01]  /*3ae0*/  FFMA.FTZ R42, R179, R178.reuse, -R42 ;  /* 0x000000b2b32a7223 */ /* 0x080fe2000001082a */
[----:B------:R-:W-:Y:S01]  /*3af0*/  FFMA.FTZ R179, R180, R178, R181 ;  /* 0x000000b2b4b37223 */ /* 0x000fe200000100b5 */
[-C--:B------:R-:W-:Y:S01]  /*3b00*/  F2FP.F16.E4M3.UNPACK_B R178, R177.reuse.H1 ;  /* 0x000000b1ffb2723e */ /* 0x080fe200030006ff */
[--C-:B------:R-:W-:Y:S01]  /*3b10*/  HADD2.F32 R181, -RZ, R137.reuse.H1_H1 ;  /* 0x30000089ffb57230 */ /* 0x100fe20000004100 */
[----:B------:R-:W-:Y:S01]  /*3b20*/  F2FP.F16.E4M3.UNPACK_B R177, R177 ;  /* 0x000000b1ffb1723e */ /* 0x000fe200020006ff */
[----:B------:R-:W-:Y:S01]  /*3b30*/  HADD2.F32 R137, -RZ, R137.H0_H0 ;  /* 0x20000089ff897230 */ /* 0x000fe20000004100 */
[----:B------:R-:W-:Y:S01]  /*3b40*/  F2FP.SATFINITE.E4M3.F32.PACK_AB_MERGE_C R179, R179, R42, RZ ;  /* 0x0000002ab3b3723e */ /* 0x000fe200048070ff */
[--C-:B------:R-:W-:Y:S02]  /*3b50*/  HADD2.F32 R180, -RZ, R178.reuse.H1_H1 ;  /* 0x300000b2ffb47230 */ /* 0x100fe40000004100 */
[----:B------:R-:W-:Y:S01]  /*3b60*/  HADD2.F32 R178, -RZ, R178.H0_H0 ;  /* 0x200000b2ffb27230 */ /* 0x000fe20000004100 */
[----:B------:R-:W-:-:S02]  /*3b70*/  F2FP.SATFINITE.E4M3.F32.PACK_AB_MERGE_C R43, R43, R176, R179 ;  /* 0x000000b02b2b723e */ /* 0x000fc400048070b3 */
[-C--:B------:R-:W-:Y:S02]  /*3b80*/  FMUL.FTZ R183, R180, R135.reuse ;  /* 0x00000087b4b77220 */ /* 0x080fe40000410000 */
[C---:B------:R-:W-:Y:S02]  /*3b90*/  FMUL.FTZ R185, R178.reuse, R135 ;  /* 0x00000087b2b97220 */ /* 0x040fe40000410000 */
[-C--:B------:R-:W-:Y:S02]  /*3ba0*/  FFMA.FTZ R135, R178, R181.reuse, -R183 ;  /* 0x000000b5b2877223 */ /* 0x080fe400000108b7 */
[----:B------:R-:W-:Y:S01]  /*3bb0*/  FFMA.FTZ R178, R180, R181, R185 ;  /* 0x000000b5b4b27223 */ /* 0x000fe200000100b9 */
[--C-:B------:R-:W-:Y:S02]  /*3bc0*/  HADD2.F32 R180, -RZ, R177.reuse.H1_H1 ;  /* 0x300000b1ffb47230 */ /* 0x100fe40000004100 */
[----:B------:R-:W-:Y:S02]  /*3bd0*/  HADD2.F32 R177, -RZ, R177.H0_H0 ;  /* 0x200000b1ffb17230 */ /* 0x000fe40000004100 */
[----:B------:R-:W-:Y:S01]  /*3be0*/  F2FP.SATFINITE.E4M3.F32.PACK_AB_MERGE_C R135, R178, R135, RZ ;  /* 0x00000087b287723e */ /* 0x000fe200048070ff */
[----:B------:R-:W-:-:S02]  /*3bf0*/  FMUL.FTZ R184, R180, R182 ;  /* 0x000000b6b4b87220 */ /* 0x000fc40000410000 */
[C---:B------:R-:W-:Y:S02]  /*3c00*/  FMUL.FTZ R181, R177.reuse, R182 ;  /* 0x000000b6b1b57220 */ /* 0x040fe40000410000 */
[-C--:B------:R-:W-:Y:S02]  /*3c10*/  FFMA.FTZ R184, R177, R137.reuse, -R184 ;  /* 0x00000089b1b87223 */ /* 0x080fe400000108b8 */
[----:B------:R-:W-:-:S05]  /*3c20*/  FFMA.FTZ R181, R180, R137, R181 ;  /* 0x00000089b4b57223 */ /* 0x000fca00000100b5 */
[----:B------:R-:W-:-:S07]  /*3c30*/  F2FP.SATFINITE.E4M3.F32.PACK_AB_MERGE_C R42, R181, R184, R135 ;  /* 0x000000b8b52a723e */ /* 0x000fce0004807087 */
.L_x_494:
[----:B------:R-:W-:Y:S05]  /*3c40*/  BSYNC B3 ;  /* 0x0000000000037941 */ /* 0x000fea0003800000 */
.L_x_493:
[----:B-1----:R4:W-:Y:S02]  /*3c50*/  STG.E.128 desc[UR54][R48.64], R40 ;  /* 0x0000002830007986 */ /* 0x0029e4000c101d36 */
.L_x_492:
[----:B------:R-:W-:Y:S05]  /*3c60*/  BSYNC B2 ;  /* 0x0000000000027941 */ /* 0x000fea0003800000 */
.L_x_491:
[----:B------:R-:W-:Y:S01]  /*3c70*/  ISETP.NE.AND P2, PT, R35, RZ, PT ;  /* 0x000000ff2300720c */ /* 0x000fe20003f45270 */
[----:B------:R-:W-:-:S12]  /*3c80*/  BSSY B2, `(.L_x_495) ;  /* 0x0000072000027945 */ /* 0x000fd80003800000 */
[----:B------:R-:W-:Y:S05]  /*3c90*/  @!P2 BRA `(.L_x_496) ;  /* 0x0000000400c0a947 */ /* 0x000fea0003800000 */
[----:B012-4-:R0:W1:Y:S01]  /*3ca0*/  LDS.128 R40, [R46+0x1a400] ;  /* 0x01a400002e287984 */ /* 0x0170620000000c00 */
[----:B------:R-:W-:Y:S01]  /*3cb0*/  ISETP.GE.AND P2, PT, R171, R131, PT ;  /* 0x00000083ab00720c */ /* 0x000fe20003f46270 */
[----:B------:R-:W-:-:S12]  /*3cc0*/  BSSY B3, `(.L_x_497) ;  /* 0x000006c000037945 */ /* 0x000fd80003800000 */
[----:B0-----:R-:W-:Y:S05]  /*3cd0*/  @P2 BRA `(.L_x_498) ;  /* 0x0000000400a82947 */ /* 0x001fea0003800000 */
[----:B-1----:R-:W-:Y:S01]  /*3ce0*/  IMAD.MOV.U32 R122, RZ, RZ, R41 ;  /* 0x000000ffff7a7224 */ /* 0x002fe200078e0029 */
[----:B------:R-:W-:Y:S02]  /*3cf0*/  F2FP.F16.E4M3.UNPACK_B R135, R166.H1 ;  /* 0x000000a6ff87723e */ /* 0x000fe400030006ff */
[----:B------:R-:W-:Y:S02]  /*3d00*/  F2FP.F16.E4M3.UNPACK_B R136, R165.H1 ;  /* 0x000000a5ff88723e */ /* 0x000fe400030006ff */
[-C--:B------:R-:W-:Y:S01]  /*3d10*/  F2FP.F16.E4M3.UNPACK_B R41, R122.reuse ;  /* 0x0000007aff29723e */ /* 0x080fe200020006ff */
[----:B------:R-:W-:Y:S01]  /*3d20*/  HADD2.F32 R137, -RZ, R135.H0_H0 ;  /* 0x20000087ff897230 */ /* 0x000fe20000004100 */
[----:B------:R-:W-:Y:S01]  /*3d30*/  F2FP.F16.E4M3.UNPACK_B R122, R122.H1 ;  /* 0x0000007aff7a723e */ /* 0x000fe200030006ff */
[----:B------:R-:W-:Y:S01]  /*3d40*/  HADD2.F32 R134, -RZ, R136.H0_H0 ;  /* 0x20000088ff867230 */ /* 0x000fe20000004100 */
[----:B------:R-:W-:Y:S01]  /*3d50*/  F2FP.F16.E4M3.UNPACK_B R166, R166 ;  /* 0x000000a6ffa6723e */ /* 0x000fe200020006ff */
[----:B------:R-:W-:-:S02]  /*3d60*/  HADD2.F32 R94, -RZ, R41.H1_H1 ;  /* 0x30000029ff5e7230 */ /* 0x000fc40000004100 */
[----:B------:R-:W-:Y:S02]  /*3d70*/  HADD2.F32 R41, -RZ, R41.H0_H0 ;  /* 0x20000029ff297230 */ /* 0x000fe40000004100 */
[----:B------:R-:W-:Y:S02]  /*3d80*/  HADD2.F32 R136, -RZ, R136.H1_H1 ;  /* 0x30000088ff887230 */ /* 0x000fe40000004100 */
[CC--:B------:R-:W-:Y:S01]  /*3d90*/  FMUL.FTZ R176, R94.reuse, R137.reuse ;  /* 0x000000895eb07220 */ /* 0x0c0fe20000410000 */
[--C-:B------:R-:W-:Y:S02]  /*3da0*/  HADD2.F32 R167, -RZ, R166.reuse.H1_H1 ;  /* 0x300000a6ffa77230 */ /* 0x100fe40000004100 */
[C---:B------:R-:W-:Y:S01]  /*3db0*/  FMUL.FTZ R137, R41.reuse, R137 ;  /* 0x0000008929897220 */ /* 0x040fe20000410000 */
[----:B------:R-:W-:Y:S02]  /*3dc0*/  HADD2.F32 R166, -RZ, R166.H0_H0 ;  /* 0x200000a6ffa67230 */ /* 0x000fe40000004100 */
[-C--:B------:R-:W-:Y:S01]  /*3dd0*/  FFMA.FTZ R41, R41, R134.reuse, -R176 ;  /* 0x0000008629297223 */ /* 0x080fe200000108b0 */
[----:B------:R-:W-:Y:S01]  /*3de0*/  FFMA.FTZ R94, R94, R134, R137 ;  /* 0x000000865e5e7223 */ /* 0x000fe20000010089 */
[----:B------:R-:W-:Y:S01]  /*3df0*/  MOV R134, R40 ;  /* 0x0000002800867202 */ /* 0x000fe20000000f00 */
[----:B------:R-:W-:-:S02]  /*3e00*/  HADD2.F32 R40, -RZ, R135.H1_H1 ;  /* 0x30000087ff287230 */ /* 0x000fc40000004100 */
[--C-:B------:R-:W-:Y:S02]  /*3e10*/  HADD2.F32 R135, -RZ, R122.reuse.H1_H1 ;  /* 0x3000007aff877230 */ /* 0x100fe40000004100 */
[----:B------:R-:W-:-:S03]  /*3e20*/  HADD2.F32 R122, -RZ, R122.H0_H0 ;  /* 0x2000007aff7a7230 */ /* 0x000fc60000004100 */
[CC--:B------:R-:W-:Y:S02]  /*3e30*/  FMUL.FTZ R137, R135.reuse, R40.reuse ;  /* 0x0000002887897220 */ /* 0x0c0fe40000410000 */
[C---:B------:R-:W-:Y:S02]  /*3e40*/  FMUL.FTZ R176, R122.reuse, R40 ;  /* 0x000000287ab07220 */ /* 0x040fe40000410000 */
[----:B------:R-:W-:Y:S01]  /*3e50*/  FFMA.FTZ R40, R122, R136, -R137 ;  /* 0x000000887a287223 */ /* 0x000fe20000010889 */
[----:B------:R-:W-:Y:S01]  /*3e60*/  F2FP.F16.E4M3.UNPACK_B R122, R134.H1 ;  /* 0x00000086ff7a723e */ /* 0x000fe200030006ff */
[----:B------:R-:W-:Y:S01]  /*3e70*/  FFMA.FTZ R135, R135, R136, R176 ;  /* 0x0000008887877223 */ /* 0x000fe200000100b0 */
[----:B------:R-:W-:Y:S02]  /*3e80*/  F2FP.F16.E4M3.UNPACK_B R136, R165 ;  /* 0x000000a5ff88723e */ /* 0x000fe400020006ff */
[----:B------:R-:W-:Y:S01]  /*3e90*/  F2FP.F16.E4M3.UNPACK_B R134, R134 ;  /* 0x00000086ff86723e */ /* 0x000fe200020006ff */
[--C-:B------:R-:W-:Y:S01]  /*3ea0*/  HADD2.F32 R137, -RZ, R122.reuse.H1_H1 ;  /* 0x3000007aff897230 */ /* 0x100fe20000004100 */
[----:B------:R-:W-:Y:S01]  /*3eb0*/  F2FP.SATFINITE.E4M3.F32.PACK_AB_MERGE_C R40, R135, R40, RZ ;  /* 0x000000288728723e */ /* 0x000fe200048070ff */
[----:B------:R-:W-:-:S02]  /*3ec0*/  HADD2.F32 R122, -RZ, R122.H0_H0 ;  /* 0x2000007aff7a7230 */ /* 0x000fc40000004100 */
[--C-:B------:R-:W-:Y:S02]  /*3ed0*/  HADD2.F32 R165, -RZ, R136.reuse.H1_H1 ;  /* 0x30000088ffa57230 */ /* 0x100fe40000004100 */
[CC--:B------:R-:W-:Y:S01]  /*3ee0*/  FMUL.FTZ R177, R137.reuse, R167.reuse ;  /* 0x000000a789b17220 */ /* 0x0c0fe20000410000 */
[----:B------:R-:W-:Y:S02]  /*3ef0*/  HADD2.F32 R136, -RZ, R136.H0_H0 ;  /* 0x20000088ff887230 */ /* 0x000fe40000004100 */
[----:B------:R-:W-:Y:S01]  /*3f00*/  FMUL.FTZ R176, R122, R167 ;  /* 0x000000a77ab07220 */ /* 0x000fe20000410000 */
[----:B------:R-:W-:Y:S01]  /*3f10*/  F2FP.SATFINITE.E4M3.F32.PACK_AB_MERGE_C R41, R94, R41, R40 ;  /* 0x000000295e29723e */ /* 0x000fe20004807028 */
[-C--:B------:R-:W-:Y:S01]  /*3f20*/  FFMA.FTZ R122, R122, R165.reuse, -R177 ;  /* 0x000000a57a7a7223 */ /* 0x080fe200000108b1 */
[--C-:B------:R-:W-:Y:S01]  /*3f30*/  SHF.R.U32.HI R177, RZ, 0x8, R95.reuse ;  /* 0x00000008ffb17819 */ /* 0x100fe2000001165f */
[----:B------:R-:W-:Y:S01]  /*3f40*/  FFMA.FTZ R137, R137, R165, R176 ;  /* 0x000000a589897223 */ /* 0x000fe200000100b0 */
[--C-:B------:R-:W-:Y:S01]  /*3f50*/  HADD2.F32 R165, -RZ, R134.reuse.H1_H1 ;  /* 0x30000086ffa57230 */ /* 0x100fe20000004100 */
[----:B------:R-:W-:Y:S01]  /*3f60*/  SHF.R.U32.HI R176, RZ, 0x10, R95 ;  /* 0x00000010ffb07819 */ /* 0x000fe2000001165f */
[----:B------:R-:W-:-:S02]  /*3f70*/  HADD2.F32 R134, -RZ, R134.H0_H0 ;  /* 0x20000086ff867230 */ /* 0x000fc40000004100 */
[----:B------:R-:W-:Y:S01]  /*3f80*/  F2FP.SATFINITE.E4M3.F32.PACK_AB_MERGE_C R122, R137, R122, RZ ;  /* 0x0000007a897a723e */ /* 0x000fe200048070ff */
[CC--:B------:R-:W-:Y:S02]  /*3f90*/  FMUL.FTZ R167, R165.reuse, R166.reuse ;  /* 0x000000a6a5a77220 */ /* 0x0c0fe40000410000 */
[C---:B------:R-:W-:Y:S02]  /*3fa0*/  FMUL.FTZ R166, R134.reuse, R166 ;  /* 0x000000a686a67220 */ /* 0x040fe40000410000 */
[-C--:B------:R-:W-:Y:S01]  /*3fb0*/  FFMA.FTZ R134, R134, R136.reuse, -R167 ;  /* 0x0000008886867223 */ /* 0x080fe200000108a7 */
[--C-:B------:R-:W-:Y:S01]  /*3fc0*/  SHF.R.U32.HI R167, RZ, 0x8, R123.reuse ;  /* 0x00000008ffa77819 */ /* 0x100fe2000001167b */
[----:B------:R-:W-:Y:S01]  /*3fd0*/  FFMA.FTZ R165, R165, R136, R166 ;  /* 0x00000088a5a57223 */ /* 0x000fe200000100a6 */
[----:B------:R-:W-:Y:S02]  /*3fe0*/  LOP3.LUT R136, R123, 0xff0000ff, RZ, 0xc0, !PT ;  /* 0xff0000ff7b887812 */ /* 0x000fe400078ec0ff */
[----:B------:R-:W-:Y:S01]  /*3ff0*/  SHF.R.U32.HI R166, RZ, 0x10, R123 ;  /* 0x00000010ffa67819 */ /* 0x000fe2000001167b */
[----:B------:R-:W-:Y:S01]  /*4000*/  IMAD.SHL.U32 R167, R167, 0x100, RZ ;  /* 0x00000100a7a77824 */ /* 0x000fe200078e00ff */
[----:B------:R-:W-:-:S02]  /*4010*/  LOP3.LUT R123, R95, 0xff0000ff, RZ, 0xc0, !PT ;  /* 0xff0000ff5f7b7812 */ /* 0x000fc400078ec0ff */
[----:B------:R-:W-:Y:S01]  /*4020*/  F2FP.SATFINITE.E4M3.F32.PACK_AB_MERGE_C R40, R165, R134, R122 ;  /* 0x00000086a528723e */ /* 0x000fe2000480707a */
[----:B------:R-:W-:Y:S01]  /*4030*/  IMAD.U32 R166, R166, 0x10000, RZ ;  /* 0x00010000a6a67824 */ /* 0x000fe200078e00ff */
[----:B------:R-:W-:Y:S01]  /*4040*/  LOP3.LUT R167, R136, 0xff00, R167, 0xf8, !PT ;  /* 0x0000ff0088a77812 */ /* 0x000fe200078ef8a7 */
[----:B------:R-:W-:-:S05]  /*4050*/  IMAD.SHL.U32 R136, R177, 0x100, RZ ;  /* 0x00000100b1887824 */ /* 0x000fca00078e00ff */
[----:B------:R-:W-:Y:S02]  /*4060*/  LOP3.LUT R95, R123, 0xff00, R136, 0xf8, !PT ;  /* 0x0000ff007b5f7812 */ /* 0x000fe400078ef888 */
[----:B------:R-:W-:Y:S01]  /*4070*/  LOP3.LUT R123, R167, 0xff0000, R166, 0xf8, !PT ;  /* 0x00ff0000a77b7812 */ /* 0x000fe200078ef8a6 */
[----:B------:R-:W-:Y:S01]  /*4080*/  IMAD.MOV.U32 R166, RZ, RZ, R43 ;  /* 0x000000ffffa67224 */ /* 0x000fe200078e002b */
[----:B------:R-:W-:Y:S02]  /*4090*/  SHF.L.U32 R136, R176, 0x10, RZ ;  /* 0x00000010b0887819 */ /* 0x000fe400000006ff */
[----:B------:R-:W-:Y:S02]  /*40a0*/  F2FP.F16.E4M3.UNPACK_B R176, R123.H1 ;  /* 0x0000007bffb0723e */ /* 0x000fe400030006ff */
[----:B------:R-:W-:Y:S02]  /*40b0*/  F2FP.F16.E4M3.UNPACK_B R43, R166 ;  /* 0x000000a6ff2b723e */ /* 0x000fe400020006ff */
[----:B------:R-:W-:Y:S01]  /*40c0*/  LOP3.LUT R95, R95, 0xff0000, R136, 0xf8, !PT ;  /* 0x00ff00005f5f7812 */ /* 0x000fe200078ef888 */
[----:B------:R-:W-:-:S02]  /*40d0*/  HADD2.F32 R178, -RZ, R176.H0_H0 ;  /* 0x200000b0ffb27230 */ /* 0x000fc40000004100 */
[--C-:B------:R-:W-:Y:S01]  /*40e0*/  HADD2.F32 R136, -RZ, R43.reuse.H1_H1 ;  /* 0x3000002bff887230 */ /* 0x100fe20000004100 */
[----:B------:R-:W-:Y:S01]  /*40f0*/  F2FP.F16.E4M3.UNPACK_B R177, R95.H1 ;  /* 0x0000005fffb1723e */ /* 0x000fe200030006ff */
[----:B------:R-:W-:-:S03]  /*4100*/  HADD2.F32 R43, -RZ, R43.H0_H0 ;  /* 0x2000002bff2b7230 */ /* 0x000fc60000004100 */
[CC--:B------:R-:W-:Y:S01]  /*4110*/  FMUL.FTZ R180, R136.reuse, R178.reuse ;  /* 0x000000b288b47220 */ /* 0x0c0fe20000410000 */
[--C-:B------:R-:W-:Y:S02]  /*4120*/  HADD2.F32 R167, -RZ, R177.reuse.H0_H0 ;  /* 0x200000b1ffa77230 */ /* 0x100fe40000004100 */
[C---:B------:R-:W-:Y:S01]  /*4130*/  FMUL.FTZ R179, R43.reuse, R178 ;  /* 0x000000b22bb37220 */ /* 0x040fe20000410000 */
[----:B------:R-:W-:Y:S02]  /*4140*/  HADD2.F32 R177, -RZ, R177.H1_H1 ;  /* 0x300000b1ffb17230 */ /* 0x000fe40000004100 */
[-C--:B------:R-:W-:Y:S01]  /*4150*/  FFMA.FTZ R43, R43, R167.reuse, -R180 ;  /* 0x000000a72b2b7223 */ /* 0x080fe200000108b4 */
[----:B------:R-:W-:Y:S01]  /*4160*/  FFMA.FTZ R136, R136, R167, R179 ;  /* 0x000000a788887223 */ /* 0x000fe200000100b3 */
[----:B------:R-:W-:Y:S01]  /*4170*/  F2FP.F16.E4M3.UNPACK_B R167, R166.H1 ;  /* 0x000000a6ffa7723e */ /* 0x000fe200030006ff */
[----:B------:R-:W-:Y:S02]  /*4180*/  IMAD.MOV.U32 R166, RZ, RZ, R42 ;  /* 0x000000ffffa67224 */ /* 0x000fe400078e002a */
[----:B------:R-:W-:-:S02]  /*4190*/  HADD2.F32 R42, -RZ, R176.H1_H1 ;  /* 0x300000b0ff2a7230 */ /* 0x000fc40000004100 */
[--C-:B------:R-:W-:Y:S02]  /*41a0*/  HADD2.F32 R176, -RZ, R167.reuse.H1_H1 ;  /* 0x300000a7ffb07230 */ /* 0x100fe40000004100 */
[----:B------:R-:W-:-:S03]  /*41b0*/  HADD2.F32 R167, -RZ, R167.H0_H0 ;  /* 0x200000a7ffa77230 */ /* 0x000fc60000004100 */
[CC--:B------:R-:W-:Y:S02]  /*41c0*/  FMUL.FTZ R178, R176.reuse, R42.reuse ;  /* 0x0000002ab0b27220 */ /* 0x0c0fe40000410000 */
[C---:B------:R-:W-:Y:S02]  /*41d0*/  FMUL.FTZ R179, R167.reuse, R42 ;  /* 0x0000002aa7b37220 */ /* 0x040fe40000410000 */
[-C--:B------:R-:W-:Y:S02]  /*41e0*/  FFMA.FTZ R42, R167, R177.reuse, -R178 ;  /* 0x000000b1a72a7223 */ /* 0x080fe400000108b2 */
[----:B------:R-:W-:Y:S01]  /*41f0*/  FFMA.FTZ R167, R176, R177, R179 ;  /* 0x000000b1b0a77223 */ /* 0x000fe200000100b3 */
[----:B------:R-:W-:Y:S02]  /*4200*/  F2FP.F16.E4M3.UNPACK_B R179, R123 ;  /* 0x0000007bffb3723e */ /* 0x000fe400020006ff */
[-C--:B------:R-:W-:Y:S02]  /*4210*/  F2FP.F16.E4M3.UNPACK_B R123, R166.reuse.H1 ;  /* 0x000000a6ff7b723e */ /* 0x080fe400030006ff */
[----:B------:R-:W-:Y:S01]  /*4220*/  F2FP.F16.E4M3.UNPACK_B R177, R95 ;  /* 0x0000005fffb1723e */ /* 0x000fe200020006ff */
[----:B------:R-:W-:Y:S01]  /*4230*/  HADD2.F32 R95, -RZ, R179.H1_H1 ;  /* 0x300000b3ff5f7230 */ /* 0x000fe20000004100 */
[----:B------:R-:W-:Y:S01]  /*4240*/  F2FP.F16.E4M3.UNPACK_B R166, R166 ;  /* 0x000000a6ffa6723e */ /* 0x000fe200020006ff */
[--C-:B------:R-:W-:Y:S01]  /*4250*/  HADD2.F32 R176, -RZ, R123.reuse.H1_H1 ;  /* 0x3000007bffb07230 */ /* 0x100fe20000004100 */
[----:B------:R-:W-:Y:S01]  /*4260*/  F2FP.SATFINITE.E4M3.F32.PACK_AB_MERGE_C R167, R167, R42, RZ ;  /* 0x0000002aa7a7723e */ /* 0x000fe200048070ff */
[----:B------:R-:W-:-:S02]  /*4270*/  HADD2.F32 R123, -RZ, R123.H0_H0 ;  /* 0x2000007bff7b7230 */ /* 0x000fc40000004100 */
[----:B------:R-:W-:Y:S02]  /*4280*/  HADD2.F32 R178, -RZ, R177.H1_H1 ;  /* 0x300000b1ffb27230 */ /* 0x000fe40000004100 */
[CC--:B------:R-:W-:Y:S01]  /*4290*/  FMUL.FTZ R180, R176.reuse, R95.reuse ;  /* 0x0000005fb0b47220 */ /* 0x0c0fe20000410000 */
[----:B------:R-:W-:Y:S02]  /*42a0*/  HADD2.F32 R179, -RZ, R179.H0_H0 ;  /* 0x200000b3ffb37230 */ /* 0x000fe40000004100 */
[C---:B------:R-:W-:Y:S01]  /*42b0*/  FMUL.FTZ R181, R123.reuse, R95 ;  /* 0x0000005f7bb57220 */ /* 0x040fe20000410000 */
[----:B------:R-:W-:Y:S02]  /*42c0*/  HADD2.F32 R177, -RZ, R177.H0_H0 ;  /* 0x200000b1ffb17230 */ /* 0x000fe40000004100 */
[-C--:B------:R-:W-:Y:S01]  /*42d0*/  FFMA.FTZ R95, R123, R178.reuse, -R180 ;  /* 0x000000b27b5f7223 */ /* 0x080fe200000108b4 */
[--C-:B------:R-:W-:Y:S02]  /*42e0*/  HADD2.F32 R123, -RZ, R166.reuse.H1_H1 ;  /* 0x300000a6ff7b7230 */ /* 0x100fe40000004100 */
[----:B------:R-:W-:Y:S01]  /*42f0*/  FFMA.FTZ R178, R176, R178, R181 ;  /* 0x000000b2b0b27223 */ /* 0x000fe200000100b5 */
[----:B------:R-:W-:Y:S01]  /*4300*/  HADD2.F32 R166, -RZ, R166.H0_H0 ;  /* 0x200000a6ffa67230 */ /* 0x000fe20000004100 */
[----:B------:R-:W-:Y:S01]  /*4310*/  F2FP.SATFINITE.E4M3.F32.PACK_AB_MERGE_C R43, R136, R43, R167 ;  /* 0x0000002b882b723e */ /* 0x000fe200048070a7 */
[----:B------:R-:W-:-:S02]  /*4320*/  FMUL.FTZ R181, R123, R179 ;  /* 0x000000b37bb57220 */ /* 0x000fc40000410000 */
[----:B------:R-:W-:Y:S01]  /*4330*/  F2FP.SATFINITE.E4M3.F32.PACK_AB_MERGE_C R95, R178, R95, RZ ;  /* 0x0000005fb25f723e */ /* 0x000fe200048070ff */
[C---:B------:R-:W-:Y:S01]  /*4340*/  FMUL.FTZ R176, R166.reuse, R179 ;  /* 0x000000b3a6b07220 */ /* 0x040fe20000410000 */
[----:B------:R-:W-:-:S03]  /*4350*/  FFMA.FTZ R181, R166, R177, -R181 ;  /* 0x000000b1a6b57223 */ /* 0x000fc600000108b5 */
[----:B------:R-:W-:-:S05]  /*4360*/  FFMA.FTZ R176, R123, R177, R176 ;  /* 0x000000b17bb07223 */ /* 0x000fca00000100b0 */
[----:B------:R-:W-:-:S07]  /*4370*/  F2FP.SATFINITE.E4M3.F32.PACK_AB_MERGE_C R42, R176, R181, R95 ;  /* 0x000000b5b02a723e */ /* 0x000fce000480705f */
.L_x_498:
[----:B------:R-:W-:Y:S05]  /*4380*/  BSYNC B3 ;  /* 0x0000000000037941 */ /* 0x000fea0003800000 */
.L_x_497:
[----:B-1----:R0:W-:Y:S02]  /*4390*/  STG.E.128 desc[UR54][R48.64+0x20], R40 ;  /* 0x0000202830007986 */ /* 0x0021e4000c101d36 */
.L_x_496:
[----:B------:R-:W-:Y:S05]  /*43a0*/  BSYNC B2 ;  /* 0x0000000000027941 */ /* 0x000fea0003800000 */
.L_x_495:
[----:B------:R-:W-:Y:S01]  /*43b0*/  ISETP.NE.AND P2, PT, R36, RZ, PT ;  /* 0x000000ff2400720c */ /* 0x000fe20003f45270 */
[----:B------:R-:W-:-:S12]  /*43c0*/  BSSY B2, `(.L_x_499) ;  /* 0x000006f000027945 */ /* 0x000fd80003800000 */
[----:B------:R-:W-:Y:S05]  /*43d0*/  @!P2 BRA `(.L_x_500) ;  /* 0x0000000400b4a947 */ /* 0x000fea0003800000 */
[----:B012-4-:R0:W1:Y:S01]  /*43e0*/  LDS.128 R40, [R47+0x1cc00] ;  /* 0x01cc00002f287984 */ /* 0x0170620000000c00 */
[----:B------:R-:W-:Y:S01]  /*43f0*/  ISETP.GE.AND P2, PT, R170, R131, PT ;  /* 0x00000083aa00720c */ /* 0x000fe20003f46270 */
[----:B------:R-:W-:-:S12]  /*4400*/  BSSY B3, `(.L_x_501) ;  /* 0x0000069000037945 */ /* 0x000fd80003800000 */
[----:B0-----:R-:W-:Y:S05]  /*4410*/  @P2 BRA `(.L_x_502) ;  /* 0x00000004009c2947 */ /* 0x001fea0003800000 */
[----:B------:R-:W-:Y:S02]  /*4420*/  SHF.R.U32.HI R86, RZ, 0x8, R87 ;  /* 0x00000008ff567819 */ /* 0x000fe40000011657 */
[----:B------:R-:W-:Y:S02]  /*4430*/  SHF.R.U32.HI R92, RZ, 0x8, R93 ;  /* 0x00000008ff5c7819 */ /* 0x000fe4000001165d */
[----:B------:R-:W-:Y:S01]  /*4440*/  SHF.R.U32.HI R123, RZ, 0x10, R87 ;  /* 0x00000010ff7b7819 */ /* 0x000fe20000011657 */
[----:B------:R-:W-:Y:S01]  /*4450*/  IMAD.SHL.U32 R86, R86, 0x100, RZ ;  /* 0x0000010056567824 */ /* 0x000fe200078e00ff */
[----:B------:R-:W-:Y:S02]  /*4460*/  LOP3.LUT R87, R87, 0xff0000ff, RZ, 0xc0, !PT ;  /* 0xff0000ff57577812 */ /* 0x000fe400078ec0ff */
[----:B------:R-:W-:Y:S02]  /*4470*/  SHF.R.U32.HI R95, RZ, 0x10, R93 ;  /* 0x00000010ff5f7819 */ /* 0x000fe4000001165d */
[----:B------:R-:W-:-:S02]  /*4480*/  LOP3.LUT R94, R93, 0xff0000ff, RZ, 0xc0, !PT ;  /* 0xff0000ff5d5e7812 */ /* 0x000fc400078ec0ff */
[----:B------:R-:W-:Y:S01]  /*4490*/  SHF.L.U32 R93, R92, 0x8, RZ ;  /* 0x000000085c5d7819 */ /* 0x000fe200000006ff */
[----:B-1----:R-:W-:Y:S01]  /*44a0*/  IMAD.MOV.U32 R92, RZ, RZ, R40 ;  /* 0x000000ffff5c7224 */ /* 0x002fe200078e0028 */
[----:B------:R-:W-:Y:S01]  /*44b0*/  LOP3.LUT R87, R87, 0xff00, R86, 0xf8, !PT ;  /* 0x0000ff0057577812 */ /* 0x000fe200078ef856 */
[----:B------:R-:W-:Y:S01]  /*44c0*/  IMAD.U32 R86, R123, 0x10000, RZ ;  /* 0x000100007b567824 */ /* 0x000fe200078e00ff */
[----:B------:R-:W-:Y:S01]  /*44d0*/  LOP3.LUT R122, R94, 0xff00, R93, 0xf8, !PT ;  /* 0x0000ff005e7a7812 */ /* 0x000fe200078ef85d */
[----:B------:R-:W-:Y:S01]  /*44e0*/  IMAD.U32 R93, R95, 0x10000, RZ ;  /* 0x000100005f5d7824 */ /* 0x000fe200078e00ff */
[----:B------:R-:W-:Y:S02]  /*44f0*/  F2FP.F16.E4M3.UNPACK_B R94, R162.H1 ;  /* 0x000000a2ff5e723e */ /* 0x000fe400030006ff */
[----:B------:R-:W-:Y:S02]  /*4500*/  F2FP.F16.E4M3.UNPACK_B R40, R41 ;  /* 0x00000029ff28723e */ /* 0x000fe400020006ff */
[----:B------:R-:W-:Y:S01]  /*4510*/  LOP3.LUT R86, R87, 0xff0000, R86, 0xf8, !PT ;  /* 0x00ff000057567812 */ /* 0x000fe200078ef856 */
[----:B------:R-:W-:Y:S01]  /*4520*/  HADD2.F32 R134, -RZ, R94.H0_H0 ;  /* 0x2000005eff867230 */ /* 0x000fe20000004100 */
[----:B------:R-:W-:Y:S01]  /*4530*/  LOP3.LUT R87, R122, 0xff0000, R93, 0xf8, !PT ;  /* 0x00ff00007a577812 */ /* 0x000fe200078ef85d */
[--C-:B------:R-:W-:Y:S01]  /*4540*/  HADD2.F32 R93, -RZ, R40.reuse.H1_H1 ;  /* 0x30000028ff5d7230 */ /* 0x100fe20000004100 */
[----:B------:R-:W-:Y:S01]  /*4550*/  F2FP.F16.E4M3.UNPACK_B R122, R161.H1 ;  /* 0x000000a1ff7a723e */ /* 0x000fe200030006ff */
[----:B------:R-:W-:Y:S01]  /*4560*/  HADD2.F32 R40, -RZ, R40.H0_H0 ;  /* 0x20000028ff287230 */ /* 0x000fe20000004100 */
[----:B------:R-:W-:Y:S01]  /*4570*/  F2FP.F16.E4M3.UNPACK_B R41, R41.H1 ;  /* 0x00000029ff29723e */ /* 0x000fe200030006ff */
[----:B------:R-:W-:-:S02]  /*4580*/  HADD2.F32 R135, -RZ, R94.H1_H1 ;  /* 0x3000005eff877230 */ /* 0x000fc40000004100 */
[CC--:B------:R-:W-:Y:S01]  /*4590*/  FMUL.FTZ R137, R93.reuse, R134.reuse ;  /* 0x000000865d897220 */ /* 0x0c0fe20000410000 */
[--C-:B------:R-:W-:Y:S02]  /*45a0*/  HADD2.F32 R123, -RZ, R122.reuse.H0_H0 ;  /* 0x2000007aff7b7230 */ /* 0x100fe40000004100 */
[C---:B------:R-:W-:Y:S01]  /*45b0*/  FMUL.FTZ R134, R40.reuse, R134 ;  /* 0x0000008628867220 */ /* 0x040fe20000410000 */
[--C-:B------:R-:W-:Y:S01]  /*45c0*/  HADD2.F32 R95, -RZ, R41.reuse.H1_H1 ;  /* 0x30000029ff5f7230 */ /* 0x100fe20000004100 */
[----:B------:R-:W-:Y:S01]  /*45d0*/  F2FP.F16.E4M3.UNPACK_B R162, R162 ;  /* 0x000000a2ffa2723e */ /* 0x000fe200020006ff */
[----:B------:R-:W-:Y:S02]  /*45e0*/  HADD2.F32 R94, -RZ, R41.H0_H0 ;  /* 0x20000029ff5e7230 */ /* 0x000fe40000004100 */
[-C--:B------:R-:W-:Y:S01]  /*45f0*/  FFMA.FTZ R40, R40, R123.reuse, -R137 ;  /* 0x0000007b28287223 */ /* 0x080fe20000010889 */
[----:B------:R-:W-:Y:S02]  /*4600*/  HADD2.F32 R122, -RZ, R122.H1_H1 ;  /* 0x3000007aff7a7230 */ /* 0x000fe40000004100 */
[----:B------:R-:W-:Y:S01]  /*4610*/  FFMA.FTZ R41, R93, R123, R134 ;  /* 0x0000007b5d297223 */ /* 0x000fe20000010086 */
[-C--:B------:R-:W-:Y:S01]  /*4620*/  FMUL.FTZ R137, R95, R135.reuse ;  /* 0x000000875f897220 */ /* 0x080fe20000410000 */
[----:B------:R-:W-:Y:S01]  /*4630*/  FMUL.FTZ R136, R94, R135 ;  /* 0x000000875e887220 */ /* 0x000fe20000410000 */
[----:B------:R-:W-:Y:S01]  /*4640*/  F2FP.F16.E4M3.UNPACK_B R93, R92.H1 ;  /* 0x0000005cff5d723e */ /* 0x000fe200030006ff */
[----:B------:R-:W-:-:S02]  /*4650*/  HADD2.F32 R135, -RZ, R162.H1_H1 ;  /* 0x300000a2ff877230 */ /* 0x000fc40000004100 */
[-C--:B------:R-:W-:Y:S01]  /*4660*/  FFMA.FTZ R165, R94, R122.reuse, -R137 ;  /* 0x0000007a5ea57223 */ /* 0x080fe20000010889 */
[----:B------:R-:W-:Y:S01]  /*4670*/  FFMA.FTZ R166, R95, R122, R136 ;  /* 0x0000007a5fa67223 */ /* 0x000fe20000010088 */
[----:B------:R-:W-:Y:S01]  /*4680*/  F2FP.F16.E4M3.UNPACK_B R92, R92 ;  /* 0x0000005cff5c723e */ /* 0x000fe200020006ff */
[--C-:B------:R-:W-:Y:S01]  /*4690*/  HADD2.F32 R122, -RZ, R93.reuse.H1_H1 ;  /* 0x3000005dff7a7230 */ /* 0x100fe20000004100 */
[----:B------:R-:W-:Y:S01]  /*46a0*/  F2FP.F16.E4M3.UNPACK_B R161, R161 ;  /* 0x000000a1ffa1723e */ /* 0x000fe200020006ff */
[----:B------:R-:W-:Y:S02]  /*46b0*/  HADD2.F32 R94, -RZ, R93.H0_H0 ;  /* 0x2000005dff5e7230 */ /* 0x000fe40000004100 */
[----:B------:R-:W-:Y:S02]  /*46c0*/  HADD2.F32 R162, -RZ, R162.H0_H0 ;  /* 0x200000a2ffa27230 */ /* 0x000fe40000004100 */
[----:B------:R-:W-:Y:S01]  /*46d0*/  FMUL.FTZ R137, R122, R135 ;  /* 0x000000877a897220 */ /* 0x000fe20000410000 */
[----:B------:R-:W-:-:S02]  /*46e0*/  HADD2.F32 R95, -RZ, R92.H1_H1 ;  /* 0x3000005cff5f7230 */ /* 0x000fc40000004100 */
[C---:B------:R-:W-:Y:S01]  /*46f0*/  FMUL.FTZ R135, R94.reuse, R135 ;  /* 0x000000875e877220 */ /* 0x040fe20000410000 */
[--C-:B------:R-:W-:Y:S02]  /*4700*/  HADD2.F32 R123, -RZ, R161.reuse.H1_H1 ;  /* 0x300000a1ff7b7230 */ /* 0x100fe40000004100 */
[----:B------:R-:W-:Y:S02]  /*4710*/  HADD2.F32 R93, -RZ, R92.H0_H0 ;  /* 0x2000005cff5d7230 */ /* 0x000fe40000004100 */
[-C--:B------:R-:W-:Y:S01]  /*4720*/  FMUL.FTZ R92, R95, R162.reuse ;  /* 0x000000a25f5c7220 */ /* 0x080fe20000410000 */
[----:B------:R-:W-:Y:S02]  /*4730*/  HADD2.F32 R134, -RZ, R161.H0_H0 ;  /* 0x200000a1ff867230 */ /* 0x000fe40000004100 */
[-C--:B------:R-:W-:Y:S01]  /*4740*/  FFMA.FTZ R137, R94, R123.reuse, -R137 ;  /* 0x0000007b5e897223 */ /* 0x080fe20000010889 */
[----:B------:R-:W-:Y:S01]  /*4750*/  FFMA.FTZ R136, R122, R123, R135 ;  /* 0x0000007b7a887223 */ /* 0x000fe20000010087 */
[----:B------:R-:W-:Y:S01]  /*4760*/  F2FP.F16.E4M3.UNPACK_B R122, R43.H1 ;  /* 0x0000002bff7a723e */ /* 0x000fe200030006ff */
[C---:B------:R-:W-:Y:S01]  /*4770*/  FMUL.FTZ R162, R93.reuse, R162 ;  /* 0x000000a25da27220 */ /* 0x040fe20000410000 */
[----:B------:R-:W-:Y:S01]  /*4780*/  F2FP.F16.E4M3.UNPACK_B R135, R87.H1 ;  /* 0x00000057ff87723e */ /* 0x000fe200030006ff */
[-C--:B------:R-:W-:Y:S01]  /*4790*/  FFMA.FTZ R92, R93, R134.reuse, -R92 ;  /* 0x000000865d5c7223 */ /* 0x080fe2000001085c */
[----:B------:R-:W-:Y:S01]  /*47a0*/  F2FP.SATFINITE.E4M3.F32.PACK_AB_MERGE_C R93, R136, R137, RZ ;  /* 0x00000089885d723e */ /* 0x000fe200048070ff */
[----:B------:R-:W-:Y:S01]  /*47b0*/  FFMA.FTZ R95, R95, R134, R162 ;  /* 0x000000865f5f7223 */ /* 0x000fe200000100a2 */
[--C-:B------:R-:W-:Y:S01]  /*47c0*/  HADD2.F32 R137, -RZ, R122.reuse.H0_H0 ;  /* 0x2000007aff897230 */ /* 0x100fe20000004100 */
[----:B------:R-:W-:Y:S01]  /*47d0*/  F2FP.F16.E4M3.UNPACK_B R123, R42.H1 ;  /* 0x0000002aff7b723e */ /* 0x000fe200030006ff */
[----:B------:R-:W-:Y:S01]  /*47e0*/  HADD2.F32 R161, -RZ, R122.H1_H1 ;  /* 0x3000007affa17230 */ /* 0x000fe20000004100 */
[-C--:B------:R-:W-:Y:S01]  /*47f0*/  F2FP.F16.E4M3.UNPACK_B R122, R86.reuse.H1 ;  /* 0x00000056ff7a723e */ /* 0x080fe200030006ff */
[----:B------:R-:W-:Y:S01]  /*4800*/  HADD2.F32 R162, -RZ, R135.H1_H1 ;  /* 0x30000087ffa27230 */ /* 0x000fe20000004100 */
[----:B------:R-:W-:Y:S01]  /*4810*/  F2FP.F16.E4M3.UNPACK_B R134, R87 ;  /* 0x00000057ff86723e */ /* 0x000fe200020006ff */
[----:B------:R-:W-:Y:S01]  /*4820*/  HADD2.F32 R136, -RZ, R123.H1_H1 ;  /* 0x3000007bff887230 */ /* 0x000fe20000004100 */
[----:B------:R-:W-:Y:S01]  /*4830*/  F2FP.SATFINITE.E4M3.F32.PACK_AB_MERGE_C R94, R166, R165, RZ ;  /* 0x000000a5a65e723e */ /* 0x000fe200048070ff */
[----:B------:R-:W-:Y:S01]  /*4840*/  HADD2.F32 R166, -RZ, R122.H1_H1 ;  /* 0x3000007affa67230 */ /* 0x000fe20000004100 */
[----:B------:R-:W-:Y:S01]  /*4850*/  F2FP.F16.E4M3.UNPACK_B R87, R86 ;  /* 0x00000056ff57723e */ /* 0x000fe200020006ff */
[----:B------:R-:W-:-:S02]  /*4860*/  HADD2.F32 R165, -RZ, R134.H1_H1 ;  /* 0x30000086ffa57230 */ /* 0x000fc40000004100 */
[-C--:B------:R-:W-:Y:S01]  /*4870*/  FMUL.FTZ R86, R161, R162.reuse ;  /* 0x000000a2a1567220 */ /* 0x080fe20000410000 */
[----:B------:R-:W-:Y:S02]  /*4880*/  HADD2.F32 R123, -RZ, R123.H0_H0 ;  /* 0x2000007bff7b7230 */ /* 0x000fe40000004100 */
[C---:B------:R-:W-:Y:S01]  /*4890*/  FMUL.FTZ R178, R137.reuse, R162 ;  /* 0x000000a289b27220 */ /* 0x040fe20000410000 */
[----:B------:R-:W-:Y:S02]  /*48a0*/  HADD2.F32 R162, -RZ, R87.H1_H1 ;  /* 0x30000057ffa27230 */ /* 0x000fe40000004100 */
[----:B------:R-:W-:Y:S01]  /*48b0*/  FFMA.FTZ R86, R137, R166, -R86 ;  /* 0x000000a689567223 */ /* 0x000fe20000010856 */
[----:B------:R-:W-:Y:S01]  /*48c0*/  FMUL.FTZ R176, R136, R165 ;  /* 0x000000a588b07220 */ /* 0x000fe20000410000 */
[----:B------:R-:W-:Y:S01]  /*48d0*/  F2FP.F16.E4M3.UNPACK_B R137, R43 ;  /* 0x0000002bff89723e */ /* 0x000fe200020006ff */
[----:B------:R-:W-:Y:S01]  /*48e0*/  FMUL.FTZ R165, R123, R165 ;  /* 0x000000a57ba57220 */ /* 0x000fe20000410000 */
[----:B------:R-:W-:Y:S01]  /*48f0*/  F2FP.F16.E4M3.UNPACK_B R42, R42 ;  /* 0x0000002aff2a723e */ /* 0x000fe200020006ff */
[----:B------:R-:W-:Y:S01]  /*4900*/  FFMA.FTZ R43, R161, R166, R178 ;  /* 0x000000a6a12b7223 */ /* 0x000fe200000100b2 */
[----:B------:R-:W-:-:S02]  /*4910*/  HADD2.F32 R161, -RZ, R135.H0_H0 ;  /* 0x20000087ffa17230 */ /* 0x000fc40000004100 */
[-C--:B------:R-:W-:Y:S01]  /*4920*/  FFMA.FTZ R166, R136, R162.reuse, R165 ;  /* 0x000000a288a67223 */ /* 0x080fe200000100a5 */
[--C-:B------:R-:W-:Y:S02]  /*4930*/  HADD2.F32 R136, -RZ, R137.reuse.H0_H0 ;  /* 0x20000089ff887230 */ /* 0x100fe40000004100 */
[----:B------:R-:W-:Y:S01]  /*4940*/  FFMA.FTZ R123, R123, R162, -R176 ;  /* 0x000000a27b7b7223 */ /* 0x000fe200000108b0 */
[----:B------:R-:W-:Y:S01]  /*4950*/  HADD2.F32 R137, -RZ, R137.H1_H1 ;  /* 0x30000089ff897230 */ /* 0x000fe20000004100 */
[----:B------:R-:W-:Y:S01]  /*4960*/  F2FP.SATFINITE.E4M3.F32.PACK_AB_MERGE_C R43, R43, R86, RZ ;  /* 0x000000562b2b723e */ /* 0x000fe200048070ff */
[--C-:B------:R-:W-:Y:S02]  /*4970*/  HADD2.F32 R135, -RZ, R42.reuse.H0_H0 ;  /* 0x2000002aff877230 */ /* 0x100fe40000004100 */
[-C--:B------:R-:W-:Y:S01]  /*4980*/  FMUL.FTZ R176, R136, R161.reuse ;  /* 0x000000a188b07220 */ /* 0x080fe20000410000 */
[----:B------:R-:W-:Y:S02]  /*4990*/  HADD2.F32 R42, -RZ, R42.H1_H1 ;  /* 0x3000002aff2a7230 */ /* 0x000fe40000004100 */
[----:B------:R-:W-:Y:S01]  /*49a0*/  FMUL.FTZ R165, R137, R161 ;  /* 0x000000a189a57220 */ /* 0x000fe20000410000 */
[----:B------:R-:W-:Y:S01]  /*49b0*/  HADD2.F32 R134, -RZ, R134.H0_H0 ;  /* 0x20000086ff867230 */ /* 0x000fe20000004100 */
[----:B------:R-:W-:Y:S01]  /*49c0*/  F2FP.SATFINITE.E4M3.F32.PACK_AB_MERGE_C R123, R166, R123, RZ ;  /* 0x0000007ba67b723e */ /* 0x000fe200048070ff */
[----:B------:R-:W-:Y:S01]  /*49d0*/  HADD2.F32 R122, -RZ, R122.H0_H0 ;  /* 0x2000007aff7a7230 */ /* 0x000fe20000004100 */
[----:B------:R-:W-:Y:S01]  /*49e0*/  F2FP.SATFINITE.E4M3.F32.PACK_AB_MERGE_C R41, R41, R40, R94 ;  /* 0x000000282929723e */ /* 0x000fe2000480705e */
[----:B------:R-:W-:-:S02]  /*49f0*/  HADD2.F32 R87, -RZ, R87.H0_H0 ;  /* 0x20000057ff577230 */ /* 0x000fc40000004100 */
[-C--:B------:R-:W-:Y:S01]  /*4a00*/  FMUL.FTZ R162, R42, R134.reuse ;  /* 0x000000862aa27220 */ /* 0x080fe20000410000 */
[----:B------:R-:W-:Y:S01]  /*4a10*/  FMUL.FTZ R161, R135, R134 ;  /* 0x0000008687a17220 */ /* 0x000fe20000410000 */
[-C--:B------:R-:W-:Y:S01]  /*4a20*/  FFMA.FTZ R165, R136, R122.reuse, -R165 ;  /* 0x0000007a88a57223 */ /* 0x080fe200000108a5 */
[----:B------:R-:W-:Y:S01]  /*4a30*/  FFMA.FTZ R176, R137, R122, R176 ;  /* 0x0000007a89b07223 */ /* 0x000fe200000100b0 */
[-C--:B------:R-:W-:Y:S01]  /*4a40*/  FFMA.FTZ R162, R135, R87.reuse, -R162 ;  /* 0x0000005787a27223 */ /* 0x080fe200000108a2 */
[----:B------:R-:W-:Y:S01]  /*4a50*/  FFMA.FTZ R161, R42, R87, R161 ;  /* 0x000000572aa17223 */ /* 0x000fe200000100a1 */
[----:B------:R-:W-:Y:S02]  /*4a60*/  F2FP.SATFINITE.E4M3.F32.PACK_AB_MERGE_C R40, R95, R92, R93 ;  /* 0x0000005c5f28723e */ /* 0x000fe4000480705d */
[----:B------:R-:W-:Y:S02]  /*4a70*/  F2FP.SATFINITE.E4M3.F32.PACK_AB_MERGE_C R43, R176, R165, R43 ;  /* 0x000000a5b02b723e */ /* 0x000fe4000480702b */
[----:B------:R-:W-:-:S07]  /*4a80*/  F2FP.SATFINITE.E4M3.F32.PACK_AB_MERGE_C R42, R161, R162, R123 ;  /* 0x000000a2a12a723e */ /* 0x000fce000480707b */
.L_x_502:
[----:B------:R-:W-:Y:S05]  /*4a90*/  BSYNC B3 ;  /* 0x0000000000037941 */ /* 0x000fea0003800000 */
.L_x_501:
[----:B-1----:R0:W-:Y:S02]  /*4aa0*/  STG.E.128 desc[UR54][R48.64+0x40], R40 ;  /* 0x0000402830007986 */ /* 0x0021e4000c101d36 */
.L_x_500:
[----:B------:R-:W-:Y:S05]  /*4ab0*/  BSYNC B2 ;  /* 0x0000000000027941 */ /* 0x000fea0003800000 */
.L_x_499:
        /* <DEDUP_REMOVED lines=9> */
[----:B------:R-:W-:Y:S02]  /*4b50*/  LOP3.LUT R82, R83, 0xff0000ff, RZ, 0xc0, !PT ;  /* 0xff0000ff53527812 */ /* 0x000fe400078ec0ff */
[----:B------:R-:W-:Y:S02]  /*4b60*/  SHF.R.U32.HI R87, RZ, 0x10, R83 ;  /* 0x00000010ff577819 */ /* 0x000fe40000011653 */
[----:B------:R-:W-:Y:S02]  /*4b70*/  LOP3.LUT R86, R85, 0xff0000ff, RZ, 0xc0, !PT ;  /* 0xff0000ff55567812 */ /* 0x000fe400078ec0ff */
[----:B------:R-:W-:Y:S01]  /*4b80*/  SHF.R.U32.HI R92, RZ, 0x10, R85 ;  /* 0x00000010ff5c7819 */ /* 0x000fe20000011655 */
[----:B------:R-:W-:Y:S01]  /*4b90*/  IMAD.SHL.U32 R85, R84, 0x100, RZ ;  /* 0x0000010054557824 */ /* 0x000fe200078e00ff */
[----:B------:R-:W-:Y:S01]  /*4ba0*/  SHF.L.U32 R83, R93, 0x8, RZ ;  /* 0x000000085d537819 */ /* 0x000fe200000006ff */
[----:B-1----:R-:W-:Y:S01]  /*4bb0*/  IMAD.MOV.U32 R84, RZ, RZ, R40 ;  /* 0x000000ffff547224 */ /* 0x002fe200078e0028 */
[----:B------:R-:W-:-:S02]  /*4bc0*/  SHF.L.U32 R92, R92, 0x10, RZ ;  /* 0x000000105c5c7819 */ /* 0x000fc400000006ff */
[----:B------:R-:W-:Y:S01]  /*4bd0*/  LOP3.LUT R82, R82, 0xff00, R83, 0xf8, !PT ;  /* 0x0000ff0052527812 */ /* 0x000fe200078ef853 */
[----:B------:R-:W-:Y:S01]  /*4be0*/  IMAD.U32 R83, R87, 0x10000, RZ ;  /* 0x0001000057537824 */ /* 0x000fe200078e00ff */
[----:B------:R-:W-:Y:S02]  /*4bf0*/  LOP3.LUT R85, R86, 0xff00, R85, 0xf8, !PT ;  /* 0x0000ff0056557812 */ /* 0x000fe400078ef855 */
        /* <DEDUP_REMOVED lines=19> */
[CC--:B------:R-:W-:Y:S01]  /*4d30*/  FMUL.FTZ R123, R87.reuse, R95.reuse ;  /* 0x0000005f577b7220 */ /* 0x0c0fe20000410000 */
[C---:B------:R-:W-:Y:S01]  /*4d40*/  FMUL.FTZ R122, R86.reuse, R95 ;  /* 0x0000005f567a7220 */ /* 0x040fe20000410000 */
[-C--:B------:R-:W-:Y:S01]  /*4d50*/  F2FP.F16.E4M3.UNPACK_B R85, R84.reuse.H1 ;  /* 0x00000054ff55723e */ /* 0x080fe200030006ff */
[----:B------:R-:W-:Y:S01]  /*4d60*/  HADD2.F32 R93, -RZ, R160.H1_H1 ;  /* 0x300000a0ff5d7230 */ /* 0x000fe20000004100 */
[----:B------:R-:W-:Y:S01]  /*4d70*/  F2FP.F16.E4M3.UNPACK_B R84, R84 ;  /* 0x00000054ff54723e */ /* 0x000fe200020006ff */
[-C--:B------:R-:W-:Y:S01]  /*4d80*/  FFMA.FTZ R123, R86, R92.reuse, -R123 ;  /* 0x0000005c567b7223 */ /* 0x080fe2000001087b */
[----:B------:R-:W-:Y:S01]  /*4d90*/  FFMA.FTZ R134, R87, R92, R122 ;  /* 0x0000005c57867223 */ /* 0x000fe2000001007a */
[----:B------:R-:W-:Y:S01]  /*4da0*/  F2FP.F16.E4M3.UNPACK_B R159, R159 ;  /* 0x0000009fff9f723e */ /* 0x000fe200020006ff */
[--C-:B------:R-:W-:Y:S01]  /*4db0*/  HADD2.F32 R87, -RZ, R85.reuse.H0_H0 ;  /* 0x20000055ff577230 */ /* 0x100fe20000004100 */
[----:B------:R-:W-:Y:S01]  /*4dc0*/  F2FP.F16.E4M3.UNPACK_B R135, R83.H1 ;  /* 0x00000053ff87723e */ /* 0x000fe200030006ff */
[----:B------:R-:W-:-:S02]  /*4dd0*/  HADD2.F32 R92, -RZ, R85.H1_H1 ;  /* 0x30000055ff5c7230 */ /* 0x000fc40000004100 */
[----:B------:R-:W-:Y:S02]  /*4de0*/  HADD2.F32 R160, -RZ, R160.H0_H0 ;  /* 0x200000a0ffa07230 */ /* 0x000fe40000004100 */
[-C--:B------:R-:W-:Y:S01]  /*4df0*/  FMUL.FTZ R95, R87, R93.reuse ;  /* 0x0000005d575f7220 */ /* 0x080fe20000410000 */
[--C-:B------:R-:W-:Y:S02]  /*4e00*/  HADD2.F32 R86, -RZ, R84.reuse.H1_H1 ;  /* 0x30000054ff567230 */ /* 0x100fe40000004100 */
[----:B------:R-:W-:Y:S01]  /*4e10*/  FMUL.FTZ R122, R92, R93 ;  /* 0x0000005d5c7a7220 */ /* 0x000fe20000410000 */
[----:B------:R-:W-:Y:S02]  /*4e20*/  HADD2.F32 R85, -RZ, R84.H0_H0 ;  /* 0x20000054ff557230 */ /* 0x000fe40000004100 */
[--C-:B------:R-:W-:Y:S02]  /*4e30*/  HADD2.F32 R84, -RZ, R159.reuse.H1_H1 ;  /* 0x3000009fff547230 */ /* 0x100fe40000004100 */
[----:B------:R-:W-:Y:S01]  /*4e40*/  FMUL.FTZ R94, R86, R160 ;  /* 0x000000a0565e7220 */ /* 0x000fe20000410000 */
[----:B------:R-:W-:-:S02]  /*4e50*/  HADD2.F32 R159, -RZ, R159.H0_H0 ;  /* 0x2000009fff9f7230 */ /* 0x000fc40000004100 */
[----:B------:R-:W-:Y:S01]  /*4e60*/  FMUL.FTZ R93, R85, R160 ;  /* 0x000000a0555d7220 */ /* 0x000fe20000410000 */
[--C-:B------:R-:W-:Y:S02]  /*4e70*/  HADD2.F32 R137, -RZ, R135.reuse.H1_H1 ;  /* 0x30000087ff897230 */ /* 0x100fe40000004100 */
[-C--:B------:R-:W-:Y:S01]  /*4e80*/  FFMA.FTZ R87, R87, R84.reuse, -R122 ;  /* 0x0000005457577223 */ /* 0x080fe2000001087a */
[----:B------:R-:W-:Y:S01]  /*4e90*/  FFMA.FTZ R92, R92, R84, R95 ;  /* 0x000000545c5c7223 */ /* 0x000fe2000001005f */
[-C--:B------:R-:W-:Y:S01]  /*4ea0*/  FFMA.FTZ R84, R85, R159.reuse, -R94 ;  /* 0x0000009f55547223 */ /* 0x080fe2000001085e */
[----:B------:R-:W-:Y:S01]  /*4eb0*/  FFMA.FTZ R85, R86, R159, R93 ;  /* 0x0000009f56557223 */ /* 0x000fe2000001005d */
[----:B------:R-:W-:Y:S01]  /*4ec0*/  F2FP.F16.E4M3.UNPACK_B R93, R43.H1 ;  /* 0x0000002bff5d723e */ /* 0x000fe200030006ff */
[----:B------:R-:W-:Y:S01]  /*4ed0*/  HADD2.F32 R135, -RZ, R135.H0_H0 ;  /* 0x20000087ff877230 */ /* 0x000fe20000004100 */
[----:B------:R-:W-:Y:S02]  /*4ee0*/  F2FP.SATFINITE.E4M3.F32.PACK_AB_MERGE_C R86, R134, R123, RZ ;  /* 0x0000007b8656723e */ /* 0x000fe400048070ff */
[----:B------:R-:W-:Y:S01]  /*4ef0*/  F2FP.SATFINITE.E4M3.F32.PACK_AB_MERGE_C R87, R92, R87, RZ ;  /* 0x000000575c57723e */ /* 0x000fe200048070ff */
[--C-:B------:R-:W-:Y:S01]  /*4f00*/  HADD2.F32 R94, -RZ, R93.reuse.H0_H0 ;  /* 0x2000005dff5e7230 */ /* 0x100fe20000004100 */
[----:B------:R-:W-:Y:S01]  /*4f10*/  F2FP.F16.E4M3.UNPACK_B R122, R82.H1 ;  /* 0x00000052ff7a723e */ /* 0x000fe200030006ff */
[----:B------:R-:W-:Y:S01]  /*4f20*/  HADD2.F32 R93, -RZ, R93.H1_H1 ;  /* 0x3000005dff5d7230 */ /* 0x000fe20000004100 */
[----:B------:R-:W-:-:S02]  /*4f30*/  F2FP.F16.E4M3.UNPACK_B R92, R42.H1 ;  /* 0x0000002aff5c723e */ /* 0x000fc400030006ff */
[----:B------:R-:W-:Y:S01]  /*4f40*/  F2FP.F16.E4M3.UNPACK_B R134, R83 ;  /* 0x00000053ff86723e */ /* 0x000fe200020006ff */
[----:B------:R-:W-:Y:S01]  /*4f50*/  HADD2.F32 R123, -RZ, R122.H1_H1 ;  /* 0x3000007aff7b7230 */ /* 0x000fe20000004100 */
[----:B------:R-:W-:Y:S01]  /*4f60*/  F2FP.F16.E4M3.UNPACK_B R95, R82 ;  /* 0x00000052ff5f723e */ /* 0x000fe200020006ff */
[----:B------:R-:W-:Y:S02]  /*4f70*/  HADD2.F32 R83, -RZ, R92.H1_H1 ;  /* 0x3000005cff537230 */ /* 0x000fe40000004100 */
[-C--:B------:R-:W-:Y:S01]  /*4f80*/  FMUL.FTZ R159, R93, R137.reuse ;  /* 0x000000895d9f7220 */ /* 0x080fe20000410000 */
[----:B------:R-:W-:Y:S02]  /*4f90*/  HADD2.F32 R136, -RZ, R134.H1_H1 ;  /* 0x30000086ff887230 */ /* 0x000fe40000004100 */
[C---:B------:R-:W-:Y:S01]  /*4fa0*/  FMUL.FTZ R160, R94.reuse, R137 ;  /* 0x000000895ea07220 */ /* 0x040fe20000410000 */
[----:B------:R-:W-:Y:S02]  /*4fb0*/  HADD2.F32 R92, -RZ, R92.H0_H0 ;  /* 0x2000005cff5c7230 */ /* 0x000fe40000004100 */
[----:B------:R-:W-:Y:S01]  /*4fc0*/  FFMA.FTZ R82, R94, R123, -R159 ;  /* 0x0000007b5e527223 */ /* 0x000fe2000001089f */
[----:B------:R-:W-:-:S02]  /*4fd0*/  HADD2.F32 R94, -RZ, R95.H1_H1 ;  /* 0x3000005fff5e7230 */ /* 0x000fc40000004100 */
[CC--:B------:R-:W-:Y:S01]  /*4fe0*/  FMUL.FTZ R137, R83.reuse, R136.reuse ;  /* 0x0000008853897220 */ /* 0x0c0fe20000410000 */
[----:B------:R-:W-:Y:S01]  /*4ff0*/  F2FP.F16.E4M3.UNPACK_B R43, R43 ;  /* 0x0000002bff2b723e */ /* 0x000fe200020006ff */
[C---:B------:R-:W-:Y:S01]  /*5000*/  FMUL.FTZ R136, R92.reuse, R136 ;  /* 0x000000885c887220 */ /* 0x040fe20000410000 */
[----:B------:R-:W-:Y:S01]  /*5010*/  F2FP.F16.E4M3.UNPACK_B R42, R42 ;  /* 0x0000002aff2a723e */ /* 0x000fe200020006ff */
[-C--:B------:R-:W-:Y:S01]  /*5020*/  FFMA.FTZ R137, R92, R94.reuse, -R137 ;  /* 0x0000005e5c897223 */ /* 0x080fe20000010889 */
[----:B------:R-:W-:Y:S02]  /*5030*/  HADD2.F32 R134, -RZ, R134.H0_H0 ;  /* 0x20000086ff867230 */ /* 0x000fe40000004100 */
[----:B------:R-:W-:Y:S01]  /*5040*/  FFMA.FTZ R136, R83, R94, R136 ;  /* 0x0000005e53887223 */ /* 0x000fe20000010088 */
[--C-:B------:R-:W-:Y:S02]  /*5050*/  HADD2.F32 R83, -RZ, R43.reuse.H0_H0 ;  /* 0x2000002bff537230 */ /* 0x100fe40000004100 */
[----:B------:R-:W-:Y:S01]  /*5060*/  FFMA.FTZ R123, R93, R123, R160 ;  /* 0x0000007b5d7b7223 */ /* 0x000fe200000100a0 */
[----:B------:R-:W-:Y:S01]  /*5070*/  HADD2.F32 R92, -RZ, R43.H1_H1 ;  /* 0x3000002bff5c7230 */ /* 0x000fe20000004100 */
[----:B------:R-:W-:Y:S01]  /*5080*/  F2FP.SATFINITE.E4M3.F32.PACK_AB_MERGE_C R41, R41, R40, R86 ;  /* 0x000000282929723e */ /* 0x000fe20004807056 */
[--C-:B------:R-:W-:Y:S01]  /*5090*/  HADD2.F32 R43, -RZ, R42.reuse.H0_H0 ;  /* 0x2000002aff2b7230 */ /* 0x100fe20000004100 */
[----:B------:R-:W-:Y:S01]  /*50a0*/  F2FP.SATFINITE.E4M3.F32.PACK_AB_MERGE_C R136, R136, R137, RZ ;  /* 0x000000898888723e */ /* 0x000fe200048070ff */
[----:B------:R-:W-:-:S02]  /*50b0*/  HADD2.F32 R42, -RZ, R42.H1_H1 ;  /* 0x3000002aff2a7230 */ /* 0x000fc40000004100 */
[-C--:B------:R-:W-:Y:S01]  /*50c0*/  FMUL.FTZ R160, R92, R135.reuse ;  /* 0x000000875ca07220 */ /* 0x080fe20000410000 */
[----:B------:R-:W-:Y:S02]  /*50d0*/  HADD2.F32 R122, -RZ, R122.H0_H0 ;  /* 0x2000007aff7a7230 */ /* 0x000fe40000004100 */
[----:B------:R-:W-:Y:S01]  /*50e0*/  FMUL.FTZ R135, R83, R135 ;  /* 0x0000008753877220 */ /* 0x000fe20000410000 */
[----:B------:R-:W-:Y:S02]  /*50f0*/  HADD2.F32 R95, -RZ, R95.H0_H0 ;  /* 0x2000005fff5f7230 */ /* 0x000fe40000004100 */
[-C--:B------:R-:W-:Y:S01]  /*5100*/  FMUL.FTZ R94, R42, R134.reuse ;  /* 0x000000862a5e7220 */ /* 0x080fe20000410000 */
[----:B------:R-:W-:Y:S01]  /*5110*/  FMUL.FTZ R93, R43, R134 ;  /* 0x000000862b5d7220 */ /* 0x000fe20000410000 */
[-C--:B------:R-:W-:Y:S01]  /*5120*/  FFMA.FTZ R160, R83, R122.reuse, -R160 ;  /* 0x0000007a53a07223 */ /* 0x080fe200000108a0 */
[----:B------:R-:W-:Y:S01]  /*5130*/  FFMA.FTZ R135, R92, R122, R135 ;  /* 0x0000007a5c877223 */ /* 0x000fe20000010087 */
[-C--:B------:R-:W-:Y:S01]  /*5140*/  FFMA.FTZ R94, R43, R95.reuse, -R94 ;  /* 0x0000005f2b5e7223 */ /* 0x080fe2000001085e */
[----:B------:R-:W-:Y:S01]  /*5150*/  FFMA.FTZ R93, R42, R95, R93 ;  /* 0x0000005f2a5d7223 */ /* 0x000fe2000001005d */
[----:B------:R-:W-:-:S02]  /*5160*/  F2FP.SATFINITE.E4M3.F32.PACK_AB_MERGE_C R82, R123, R82, RZ ;  /* 0x000000527b52723e */ /* 0x000fc400048070ff */
[----:B------:R-:W-:Y:S02]  /*5170*/  F2FP.SATFINITE.E4M3.F32.PACK_AB_MERGE_C R40, R85, R84, R87 ;  /* 0x000000545528723e */ /* 0x000fe40004807057 */
[----:B------:R-:W-:Y:S02]  /*5180*/  F2FP.SATFINITE.E4M3.F32.PACK_AB_MERGE_C R42, R93, R94, R136 ;  /* 0x0000005e5d2a723e */ /* 0x000fe40004807088 */
[----:B------:R-:W-:-:S07]  /*5190*/  F2FP.SATFINITE.E4M3.F32.PACK_AB_MERGE_C R43, R135, R160, R82 ;  /* 0x000000a0872b723e */ /* 0x000fce0004807052 */
.L_x_506:
[----:B------:R-:W-:Y:S05]  /*51a0*/  BSYNC B3 ;  /* 0x0000000000037941 */ /* 0x000fea0003800000 */
.L_x_505:
[----:B-1----:R0:W-:Y:S02]  /*51b0*/  STG.E.128 desc[UR54][R48.64+0x60], R40 ;  /* 0x0000602830007986 */ /* 0x0021e4000c101d36 */
.L_x_504:
[----:B------:R-:W-:Y:S05]  /*51c0*/  BSYNC B2 ;  /* 0x0000000000027941 */ /* 0x000fea0003800000 */
.L_x_503:
[----:B------:R-:W-:Y:S01]  /*51d0*/  ISETP.NE.AND P2, PT, R38, RZ, PT ;  /* 0x000000ff2600720c */ /* 0x000fe20003f45270 */
[----:B------:R-:W-:-:S12]  /*51e0*/  BSSY B2, `(.L_x_507) ;  /* 0x0000070000027945 */ /* 0x000fd80003800000 */
[----:B------:R-:W-:Y:S05]  /*51f0*/  @!P2 BRA `(.L_x_508) ;  /* 0x0000000400b8a947 */ /* 0x000fea0003800000 */
[----:B012-4-:R0:W1:Y:S01]  /*5200*/  LDS.128 R40, [R47+0x1f400] ;  /* 0x01f400002f287984 */ /* 0x0170620000000c00 */
[----:B------:R-:W-:Y:S01]  /*5210*/  ISETP.GE.AND P2, PT, R172, R131, PT ;  /* 0x00000083ac00720c */ /* 0x000fe20003f46270 */
[----:B------:R-:W-:-:S12]  /*5220*/  BSSY B3, `(.L_x_509) ;  /* 0x000006a000037945 */ /* 0x000fd80003800000 */
[----:B0-----:R-:W-:Y:S05]  /*5230*/  @P2 BRA `(.L_x_510) ;  /* 0x0000000400a02947 */ /* 0x001fea0003800000 */
[--C-:B------:R-:W-:Y:S02]  /*5240*/  SHF.R.U32.HI R86, RZ, 0x10, R79.reuse ;  /* 0x00000010ff567819 */ /* 0x100fe4000001164f */
[----:B------:R-:W-:Y:S02]  /*5250*/  SHF.R.U32.HI R78, RZ, 0x8, R79 ;  /* 0x00000008ff4e7819 */ /* 0x000fe4000001164f */
[----:B------:R-:W-:Y:S02]  /*5260*/  LOP3.LUT R83, R79, 0xff0000ff, RZ, 0xc0, !PT ;  /* 0xff0000ff4f537812 */ /* 0x000fe400078ec0ff */
[--C-:B------:R-:W-:Y:S01]  /*5270*/  SHF.R.U32.HI R79, RZ, 0x8, R81.reuse ;  /* 0x00000008ff4f7819 */ /* 0x100fe20000011651 */
[----:B------:R-:W-:Y:S01]  /*5280*/  IMAD.SHL.U32 R78, R78, 0x100, RZ ;  /* 0x000001004e4e7824 */ /* 0x000fe200078e00ff */
[----:B------:R-:W-:Y:S02]  /*5290*/  SHF.R.U32.HI R85, RZ, 0x10, R81 ;  /* 0x00000010ff557819 */ /* 0x000fe40000011651 */
[----:B------:R-:W-:Y:S01]  /*52a0*/  LOP3.LUT R82, R81, 0xff0000ff, RZ, 0xc0, !PT ;  /* 0xff0000ff51527812 */ /* 0x000fe200078ec0ff */
[----:B------:R-:W-:Y:S01]  /*52b0*/  IMAD.SHL.U32 R81, R79, 0x100, RZ ;  /* 0x000001004f517824 */ /* 0x000fe200078e00ff */
[----:B-1----:R-:W-:Y:S01]  /*52c0*/  MOV R80, R40 ;  /* 0x0000002800507202 */ /* 0x002fe20000000f00 */
[----:B------:R-:W-:Y:S01]  /*52d0*/  IMAD.MOV.U32 R79, RZ, RZ, R41 ;  /* 0x000000ffff4f7224 */ /* 0x000fe200078e0029 */
[----:B------:R-:W-:Y:S01]  /*52e0*/  LOP3.LUT R78, R83, 0xff00, R78, 0xf8, !PT ;  /* 0x0000ff00534e7812 */ /* 0x000fe200078ef84e */
[----:B------:R-:W-:Y:S01]  /*52f0*/  IMAD.U32 R41, R86, 0x10000, RZ ;  /* 0x0001000056297824 */ /* 0x000fe200078e00ff */
[----:B------:R-:W-:Y:S01]  /*5300*/  LOP3.LUT R84, R82, 0xff00, R81, 0xf8, !PT ;  /* 0x0000ff0052547812 */ /* 0x000fe200078ef851 */
[----:B------:R-:W-:Y:S01]  /*5310*/  IMAD.U32 R81, R85, 0x10000, RZ ;  /* 0x0001000055517824 */ /* 0x000fe200078e00ff */
[----:B------:R-:W-:-:S02]  /*5320*/  F2FP.F16.E4M3.UNPACK_B R82, R155.H1 ;  /* 0x0000009bff52723e */ /* 0x000fc400030006ff */
        /* <DEDUP_REMOVED lines=8> */
[----:B------:R-:W-:Y:S02]  /*53b0*/  HADD2.F32 R87, -RZ, R82.H1_H1 ;  /* 0x30000052ff577230 */ /* 0x000fe40000004100 */
[----:B------:R-:W-:Y:S01]  /*53c0*/  FMUL.FTZ R93, R81, R86 ;  /* 0x00000056515d7220 */ /* 0x000fe20000410000 */
[----:B------:R-:W-:-:S02]  /*53d0*/  HADD2.F32 R85, -RZ, R84.H0_H0 ;  /* 0x20000054ff557230 */ /* 0x000fc40000004100 */
        /* <DEDUP_REMOVED lines=16> */
[----:B------:R-:W-:Y:S01]  /*54e0*/  HADD2.F32 R83, -RZ, R81.H0_H0 ;  /* 0x20000051ff537230 */ /* 0x000fe20000004100 */
[----:B------:R-:W-:Y:S01]  /*54f0*/  F2FP.F16.E4M3.UNPACK_B R95, R78.H1 ;  /* 0x0000004eff5f723e */ /* 0x000fe200030006ff */
[--C-:B------:R-:W-:Y:S02]  /*5500*/  HADD2.F32 R81, -RZ, R80.reuse.H0_H0 ;  /* 0x20000050ff517230 */ /* 0x100fe40000004100 */
[----:B------:R-:W-:Y:S01]  /*5510*/  FMUL.FTZ R92, R84, R85 ;  /* 0x00000055545c7220 */ /* 0x000fe20000410000 */
[----:B------:R-:W-:-:S02]  /*5520*/  HADD2.F32 R82, -RZ, R80.H1_H1 ;  /* 0x30000050ff527230 */ /* 0x000fc40000004100 */
[----:B------:R-:W-:Y:S01]  /*5530*/  FMUL.FTZ R85, R83, R85 ;  /* 0x0000005553557220 */ /* 0x000fe20000410000 */
[----:B------:R-:W-:Y:S01]  /*5540*/  HADD2.F32 R155, -RZ, R155.H0_H0 ;  /* 0x2000009bff9b7230 */ /* 0x000fe20000004100 */
[----:B------:R-:W-:Y:S01]  /*5550*/  F2FP.F16.E4M3.UNPACK_B R87, R41 ;  /* 0x00000029ff57723e */ /* 0x000fe200020006ff */
[--C-:B------:R-:W-:Y:S02]  /*5560*/  HADD2.F32 R80, -RZ, R151.reuse.H1_H1 ;  /* 0x30000097ff507230 */ /* 0x100fe40000004100 */
[----:B------:R-:W-:Y:S02]  /*5570*/  HADD2.F32 R151, -RZ, R151.H0_H0 ;  /* 0x20000097ff977230 */ /* 0x000fe40000004100 */
[-C--:B------:R-:W-:Y:S01]  /*5580*/  FMUL.FTZ R86, R82, R155.reuse ;  /* 0x0000009b52567220 */ /* 0x080fe20000410000 */
[----:B------:R-:W-:Y:S01]  /*5590*/  FMUL.FTZ R155, R81, R155 ;  /* 0x0000009b519b7220 */ /* 0x000fe20000410000 */
[-C--:B------:R-:W-:Y:S01]  /*55a0*/  FFMA.FTZ R84, R84, R80.reuse, R85 ;  /* 0x0000005054547223 */ /* 0x080fe20000010055 */
[----:B------:R-:W-:Y:S01]  /*55b0*/  FFMA.FTZ R83, R83, R80, -R92 ;  /* 0x0000005053537223 */ /* 0x000fe2000001085c */
[----:B------:R-:W-:Y:S01]  /*55c0*/  F2FP.F16.E4M3.UNPACK_B R85, R43.H1 ;  /* 0x0000002bff55723e */ /* 0x000fe200030006ff */
[-C--:B------:R-:W-:Y:S01]  /*55d0*/  FFMA.FTZ R80, R81, R151.reuse, -R86 ;  /* 0x0000009751507223 */ /* 0x080fe20000010856 */
[----:B------:R-:W-:Y:S01]  /*55e0*/  FFMA.FTZ R81, R82, R151, R155 ;  /* 0x0000009752517223 */ /* 0x000fe2000001009b */
[----:B------:R-:W-:Y:S01]  /*55f0*/  F2FP.SATFINITE.E4M3.F32.PACK_AB_MERGE_C R82, R94, R93, RZ ;  /* 0x0000005d5e52723e */ /* 0x000fe200048070ff */
[----:B------:R-:W-:Y:S01]  /*5600*/  HADD2.F32 R122, -RZ, R95.H1_H1 ;  /* 0x3000005fff7a7230 */ /* 0x000fe20000004100 */
[----:B------:R-:W-:Y:S01]  /*5610*/  F2FP.SATFINITE.E4M3.F32.PACK_AB_MERGE_C R83, R84, R83, RZ ;  /* 0x000000535453723e */ /* 0x000fe200048070ff */
[--C-:B------:R-:W-:Y:S01]  /*5620*/  HADD2.F32 R86, -RZ, R85.reuse.H0_H0 ;  /* 0x20000055ff567230 */ /* 0x100fe20000004100 */
[----:B------:R-:W-:Y:S01]  /*5630*/  F2FP.F16.E4M3.UNPACK_B R92, R41.H1 ;  /* 0x00000029ff5c723e */ /* 0x000fe200030006ff */
[----:B------:R-:W-:Y:S01]  /*5640*/  HADD2.F32 R85, -RZ, R85.H1_H1 ;  /* 0x30000055ff557230 */ /* 0x000fe20000004100 */
[----:B------:R-:W-:Y:S01]  /*5650*/  F2FP.F16.E4M3.UNPACK_B R84, R42.H1 ;  /* 0x0000002aff54723e */ /* 0x000fe200030006ff */
[----:B------:R-:W-:Y:S01]  /*5660*/  HADD2.F32 R95, -RZ, R95.H0_H0 ;  /* 0x2000005fff5f7230 */ /* 0x000fe20000004100 */
[----:B------:R-:W-:Y:S01]  /*5670*/  F2FP.F16.E4M3.UNPACK_B R94, R78 ;  /* 0x0000004eff5e723e */ /* 0x000fe200020006ff */
[----:B------:R-:W-:-:S02]  /*5680*/  HADD2.F32 R93, -RZ, R92.H1_H1 ;  /* 0x3000005cff5d7230 */ /* 0x000fc40000004100 */
[----:B------:R-:W-:Y:S01]  /*5690*/  FMUL.FTZ R41, R85, R122 ;  /* 0x0000007a55297220 */ /* 0x000fe20000410000 */
[----:B------:R-:W-:Y:S01]  /*56a0*/  HADD2.F32 R78, -RZ, R84.H1_H1 ;  /* 0x30000054ff4e7230 */ /* 0x000fe20000004100 */
[----:B------:R-:W-:Y:S01]  /*56b0*/  F2FP.F16.E4M3.UNPACK_B R43, R43 ;  /* 0x0000002bff2b723e */ /* 0x000fe200020006ff */
[----:B------:R-:W-:Y:S02]  /*56c0*/  HADD2.F32 R123, -RZ, R94.H1_H1 ;  /* 0x3000005eff7b7230 */ /* 0x000fe40000004100 */
[----:B------:R-:W-:Y:S01]  /*56d0*/  FFMA.FTZ R134, R86, R93, -R41 ;  /* 0x0000005d56867223 */ /* 0x000fe20000010829 */
[----:B------:R-:W-:Y:S01]  /*56e0*/  HADD2.F32 R84, -RZ, R84.H0_H0 ;  /* 0x20000054ff547230 */ /* 0x000fe20000004100 */
[----:B------:R-:W-:Y:S01]  /*56f0*/  F2FP.F16.E4M3.UNPACK_B R42, R42 ;  /* 0x0000002aff2a723e */ /* 0x000fe200020006ff */
[----:B------:R-:W-:Y:S02]  /*5700*/  HADD2.F32 R41, -RZ, R87.H1_H1 ;  /* 0x30000057ff297230 */ /* 0x000fe40000004100 */
[-C--:B------:R-:W-:Y:S01]  /*5710*/  FMUL.FTZ R135, R78, R123.reuse ;  /* 0x0000007b4e877220 */ /* 0x080fe20000410000 */
[----:B------:R-:W-:Y:S01]  /*5720*/  FMUL.FTZ R122, R86, R122 ;  /* 0x0000007a567a7220 */ /* 0x000fe20000410000 */
[----:B------:R-:W-:Y:S01]  /*5730*/  FMUL.FTZ R123, R84, R123 ;  /* 0x0000007b547b7220 */ /* 0x000fe20000410000 */
[----:B------:R-:W-:-:S02]  /*5740*/  HADD2.F32 R94, -RZ, R94.H0_H0 ;  /* 0x2000005eff5e7230 */ /* 0x000fc40000004100 */
[----:B------:R-:W-:Y:S01]  /*5750*/  FFMA.FTZ R135, R84, R41, -R135 ;  /* 0x0000002954877223 */ /* 0x000fe20000010887 */
[----:B------:R-:W-:Y:S01]  /*5760*/  FFMA.FTZ R137, R85, R93, R122 ;  /* 0x0000005d55897223 */ /* 0x000fe2000001007a */
[----:B------:R-:W-:Y:S01]  /*5770*/  FFMA.FTZ R86, R78, R41, R123 ;  /* 0x000000294e567223 */ /* 0x000fe2000001007b */
[--C-:B------:R-:W-:Y:S02]  /*5780*/  HADD2.F32 R78, -RZ, R43.reuse.H0_H0 ;  /* 0x2000002bff4e7230 */ /* 0x100fe40000004100 */
[--C-:B------:R-:W-:Y:S01]  /*5790*/  HADD2.F32 R41, -RZ, R42.reuse.H0_H0 ;  /* 0x2000002aff297230 */ /* 0x100fe20000004100 */
[----:B------:R-:W-:Y:S01]  /*57a0*/  F2FP.SATFINITE.E4M3.F32.PACK_AB_MERGE_C R134, R137, R134, RZ ;  /* 0x000000868986723e */ /* 0x000fe200048070ff */
[----:B------:R-:W-:Y:S02]  /*57b0*/  HADD2.F32 R43, -RZ, R43.H1_H1 ;  /* 0x3000002bff2b7230 */ /* 0x000fe40000004100 */
[----:B------:R-:W-:Y:S01]  /*57c0*/  FMUL.FTZ R122, R78, R95 ;  /* 0x0000005f4e7a7220 */ /* 0x000fe20000410000 */
[----:B------:R-:W-:-:S02]  /*57d0*/  HADD2.F32 R42, -RZ, R42.H1_H1 ;  /* 0x3000002aff2a7230 */ /* 0x000fc40000004100 */
[-C--:B------:R-:W-:Y:S01]  /*57e0*/  FMUL.FTZ R85, R41, R94.reuse ;  /* 0x0000005e29557220 */ /* 0x080fe20000410000 */
[----:B------:R-:W-:Y:S02]  /*57f0*/  HADD2.F32 R92, -RZ, R92.H0_H0 ;  /* 0x2000005cff5c7230 */ /* 0x000fe40000004100 */
[C---:B------:R-:W-:Y:S01]  /*5800*/  FMUL.FTZ R93, R43.reuse, R95 ;  /* 0x0000005f2b5d7220 */ /* 0x040fe20000410000 */
[----:B------:R-:W-:Y:S02]  /*5810*/  HADD2.F32 R87, -RZ, R87.H0_H0 ;  /* 0x20000057ff577230 */ /* 0x000fe40000004100 */
[----:B------:R-:W-:Y:S01]  /*5820*/  FMUL.FTZ R84, R42, R94 ;  /* 0x0000005e2a547220 */ /* 0x000fe20000410000 */
[----:B------:R-:W-:Y:S01]  /*5830*/  F2FP.SATFINITE.E4M3.F32.PACK_AB_MERGE_C R86, R86, R135, RZ ;  /* 0x000000875656723e */ /* 0x000fe200048070ff */
[-C--:B------:R-:W-:Y:S01]  /*5840*/  FFMA.FTZ R93, R78, R92.reuse, -R93 ;  /* 0x0000005c4e5d7223 */ /* 0x080fe2000001085d */
[----:B------:R-:W-:Y:S01]  /*5850*/  FFMA.FTZ R122, R43, R92, R122 ;  /* 0x0000005c2b7a7223 */ /* 0x000fe2000001007a */
[-C--:B------:R-:W-:Y:S01]  /*5860*/  FFMA.FTZ R84, R41, R87.reuse, -R84 ;  /* 0x0000005729547223 */ /* 0x080fe20000010854 */
[----:B------:R-:W-:Y:S01]  /*5870*/  FFMA.FTZ R85, R42, R87, R85 ;  /* 0x000000572a557223 */ /* 0x000fe20000010055 */
[----:B------:R-:W-:-:S02]  /*5880*/  F2FP.SATFINITE.E4M3.F32.PACK_AB_MERGE_C R41, R79, R40, R82 ;  /* 0x000000284f29723e */ /* 0x000fc40004807052 */
[----:B------:R-:W-:Y:S02]  /*5890*/  F2FP.SATFINITE.E4M3.F32.PACK_AB_MERGE_C R40, R81, R80, R83 ;  /* 0x000000505128723e */ /* 0x000fe40004807053 */
[----:B------:R-:W-:Y:S02]  /*58a0*/  F2FP.SATFINITE.E4M3.F32.PACK_AB_MERGE_C R42, R85, R84, R86 ;  /* 0x00000054552a723e */ /* 0x000fe40004807056 */
[----:B------:R-:W-:-:S07]  /*58b0*/  F2FP.SATFINITE.E4M3.F32.PACK_AB_MERGE_C R43, R122, R93, R134 ;  /* 0x0000005d7a2b723e */ /* 0x000fce0004807086 */
.L_x_510:
[----:B------:R-:W-:Y:S05]  /*58c0*/  BSYNC B3 ;  /* 0x0000000000037941 */ /* 0x000fea0003800000 */
.L_x_509:
[----:B-1----:R0:W-:Y:S02]  /*58d0*/  STG.E.128 desc[UR54][R48.64+0x80], R40 ;  /* 0x0000802830007986 */ /* 0x0021e4000c101d36 */
.L_x_508:
[----:B------:R-:W-:Y:S05]  /*58e0*/  BSYNC B2 ;  /* 0x0000000000027941 */ /* 0x000fea0003800000 */
.L_x_507:
[----:B------:R-:W-:-:S13]  /*58f0*/  ISETP.NE.AND P2, PT, R39, RZ, PT ;  /* 0x000000ff2700720c */ /* 0x000fda0003f45270 */
[----:B------:R-:W-:Y:S05]  /*5900*/  @!P2 BRA `(.L_x_490) ;  /* 0x0000000400b4a947 */ /* 0x000fea0003800000 */
[----:B012-4-:R0:W1:Y:S01]  /*5910*/  LDS.128 R40, [R46+0x1f400] ;  /* 0x01f400002e287984 */ /* 0x0170620000000c00 */
[----:B------:R-:W-:Y:S01]  /*5920*/  ISETP.GE.AND P2, PT, R174, R131, PT ;  /* 0x00000083ae00720c */ /* 0x000fe20003f46270 */
[----:B------:R-:W-:-:S12]  /*5930*/  BSSY B2, `(.L_x_511) ;  /* 0x0000069000027945 */ /* 0x000fd80003800000 */
[----:B0-----:R-:W-:Y:S05]  /*5940*/  @P2 BRA `(.L_x_512) ;  /* 0x00000004009c2947 */ /* 0x001fea0003800000 */
[--C-:B------:R-:W-:Y:S02]  /*5950*/  SHF.R.U32.HI R81, RZ, 0x8, R75.reuse ;  /* 0x00000008ff517819 */ /* 0x100fe4000001164b */
[----:B------:R-:W-:Y:S02]  /*5960*/  LOP3.LUT R74, R75, 0xff0000ff, RZ, 0xc0, !PT ;  /* 0xff0000ff4b4a7812 */ /* 0x000fe400078ec0ff */
[----:B------:R-:W-:Y:S01]  /*5970*/  SHF.R.U32.HI R79, RZ, 0x10, R75 ;  /* 0x00000010ff4f7819 */ /* 0x000fe2000001164b */
[----:B------:R-:W-:Y:S01]  /*5980*/  IMAD.SHL.U32 R75, R81, 0x100, RZ ;  /* 0x00000100514b7824 */ /* 0x000fe200078e00ff */
[--C-:B------:R-:W-:Y:S02]  /*5990*/  SHF.R.U32.HI R76, RZ, 0x8, R77.reuse ;  /* 0x00000008ff4c7819 */ /* 0x100fe4000001164d */
[----:B------:R-:W-:Y:S02]  /*59a0*/  LOP3.LUT R78, R77, 0xff0000ff, RZ, 0xc0, !PT ;  /* 0xff0000ff4d4e7812 */ /* 0x000fe400078ec0ff */
[----:B------:R-:W-:-:S02]  /*59b0*/  SHF.R.U32.HI R80, RZ, 0x10, R77 ;  /* 0x00000010ff507819 */ /* 0x000fc4000001164d */
[----:B------:R-:W-:Y:S01]  /*59c0*/  SHF.L.U32 R77, R76, 0x8, RZ ;  /* 0x000000084c4d7819 */ /* 0x000fe200000006ff */
[----:B-1----:R-:W-:Y:S01]  /*59d0*/  IMAD.MOV.U32 R76, RZ, RZ, R40 ;  /* 0x000000ffff4c7224 */ /* 0x002fe200078e0028 */
[----:B------:R-:W-:Y:S01]  /*59e0*/  LOP3.LUT R74, R74, 0xff00, R75, 0xf8, !PT ;  /* 0x0000ff004a4a7812 */ /* 0x000fe200078ef84b */
[----:B------:R-:W-:Y:S01]  /*59f0*/  IMAD.U32 R75, R79, 0x10000, RZ ;  /* 0x000100004f4b7824 */ /* 0x000fe200078e00ff */
[----:B------:R-:W-:Y:S01]  /*5a00*/  LOP3.LUT R77, R78, 0xff00, R77, 0xf8, !PT ;  /* 0x0000ff004e4d7812 */ /* 0x000fe200078ef84d */
[----:B------:R-:W-:Y:S01]  /*5a10*/  IMAD.U32 R80, R80, 0x10000, RZ ;  /* 0x0001000050507824 */ /* 0x000fe200078e00ff */
[----:B------:R-:W-:Y:S02]  /*5a20*/  F2FP.F16.E4M3.UNPACK_B R78, R154.H1 ;  /* 0x0000009aff4e723e */ /* 0x000fe400030006ff */
[-C--:B------:R-:W-:Y:S02]  /*5a30*/  F2FP.F16.E4M3.UNPACK_B R40, R41.reuse ;  /* 0x00000029ff28723e */ /* 0x080fe400020006ff */
        /* <DEDUP_REMOVED lines=25> */
[----:B------:R-:W-:-:S02]  /*5bd0*/  HADD2.F32 R79, -RZ, R77.H0_H0 ;  /* 0x2000004dff4f7230 */ /* 0x000fc40000004100 */
[----:B------:R-:W-:Y:S02]  /*5be0*/  HADD2.F32 R80, -RZ, R77.H1_H1 ;  /* 0x3000004dff507230 */ /* 0x000fe40000004100 */
[----:B------:R-:W-:Y:S02]  /*5bf0*/  HADD2.F32 R154, -RZ, R154.H0_H0 ;  /* 0x2000009aff9a7230 */ /* 0x000fe40000004100 */
[-C--:B------:R-:W-:Y:S01]  /*5c00*/  FMUL.FTZ R83, R79, R81.reuse ;  /* 0x000000514f537220 */ /* 0x080fe20000410000 */
[--C-:B------:R-:W-:Y:S02]  /*5c10*/  HADD2.F32 R78, -RZ, R76.reuse.H1_H1 ;  /* 0x3000004cff4e7230 */ /* 0x100fe40000004100 */
[----:B------:R-:W-:Y:S01]  /*5c20*/  FMUL.FTZ R84, R80, R81 ;  /* 0x0000005150547220 */ /* 0x000fe20000410000 */
[----:B------:R-:W-:Y:S02]  /*5c30*/  HADD2.F32 R77, -RZ, R76.H0_H0 ;  /* 0x2000004cff4d7230 */ /* 0x000fe40000004100 */
[----:B------:R-:W-:-:S02]  /*5c40*/  HADD2.F32 R76, -RZ, R148.H1_H1 ;  /* 0x30000094ff4c7230 */ /* 0x000fc40000004100 */
[-C--:B------:R-:W-:Y:S01]  /*5c50*/  FMUL.FTZ R82, R78, R154.reuse ;  /* 0x0000009a4e527220 */ /* 0x080fe20000410000 */
[----:B------:R-:W-:Y:S02]  /*5c60*/  HADD2.F32 R148, -RZ, R148.H0_H0 ;  /* 0x20000094ff947230 */ /* 0x000fe40000004100 */
[----:B------:R-:W-:Y:S01]  /*5c70*/  FMUL.FTZ R81, R77, R154 ;  /* 0x0000009a4d517220 */ /* 0x000fe20000410000 */
[-C--:B------:R-:W-:Y:S01]  /*5c80*/  FFMA.FTZ R84, R79, R76.reuse, -R84 ;  /* 0x0000004c4f547223 */ /* 0x080fe20000010854 */
[----:B------:R-:W-:Y:S01]  /*5c90*/  FFMA.FTZ R83, R80, R76, R83 ;  /* 0x0000004c50537223 */ /* 0x000fe20000010053 */
[-C--:B------:R-:W-:Y:S01]  /*5ca0*/  FFMA.FTZ R76, R77, R148.reuse, -R82 ;  /* 0x000000944d4c7223 */ /* 0x080fe20000010852 */
[----:B------:R-:W-:Y:S01]  /*5cb0*/  FFMA.FTZ R77, R78, R148, R81 ;  /* 0x000000944e4d7223 */ /* 0x000fe20000010051 */
[----:B------:R-:W-:Y:S02]  /*5cc0*/  F2FP.F16.E4M3.UNPACK_B R80, R43.H1 ;  /* 0x0000002bff50723e */ /* 0x000fe400030006ff */
[----:B------:R-:W-:-:S02]  /*5cd0*/  F2FP.SATFINITE.E4M3.F32.PACK_AB_MERGE_C R78, R86, R85, RZ ;  /* 0x00000055564e723e */ /* 0x000fc400048070ff */
[-C--:B------:R-:W-:Y:S01]  /*5ce0*/  F2FP.F16.E4M3.UNPACK_B R86, R75.reuse.H1 ;  /* 0x0000004bff56723e */ /* 0x080fe200030006ff */
[--C-:B------:R-:W-:Y:S01]  /*5cf0*/  HADD2.F32 R81, -RZ, R80.reuse.H0_H0 ;  /* 0x20000050ff517230 */ /* 0x100fe20000004100 */
[----:B------:R-:W-:Y:S01]  /*5d00*/  F2FP.SATFINITE.E4M3.F32.PACK_AB_MERGE_C R95, R83, R84, RZ ;  /* 0x00000054535f723e */ /* 0x000fe200048070ff */
[----:B------:R-:W-:Y:S01]  /*5d10*/  HADD2.F32 R80, -RZ, R80.H1_H1 ;  /* 0x30000050ff507230 */ /* 0x000fe20000004100 */
[----:B------:R-:W-:Y:S01]  /*5d20*/  F2FP.F16.E4M3.UNPACK_B R83, R74.H1 ;  /* 0x0000004aff53723e */ /* 0x000fe200030006ff */
[--C-:B------:R-:W-:Y:S01]  /*5d30*/  HADD2.F32 R87, -RZ, R86.reuse.H1_H1 ;  /* 0x30000056ff577230 */ /* 0x100fe20000004100 */
[----:B------:R-:W-:Y:S01]  /*5d40*/  F2FP.F16.E4M3.UNPACK_B R79, R42.H1 ;  /* 0x0000002aff4f723e */ /* 0x000fe200030006ff */
[----:B------:R-:W-:Y:S01]  /*5d50*/  HADD2.F32 R86, -RZ, R86.H0_H0 ;  /* 0x20000056ff567230 */ /* 0x000fe20000004100 */
[----:B------:R-:W-:Y:S01]  /*5d60*/  F2FP.F16.E4M3.UNPACK_B R85, R75 ;  /* 0x0000004bff55723e */ /* 0x000fe200020006ff */
[----:B------:R-:W-:Y:S01]  /*5d70*/  HADD2.F32 R84, -RZ, R83.H1_H1 ;  /* 0x30000053ff547230 */ /* 0x000fe20000004100 */
[----:B------:R-:W-:Y:S01]  /*5d80*/  F2FP.F16.E4M3.UNPACK_B R82, R74 ;  /* 0x0000004aff52723e */ /* 0x000fe200020006ff */
[----:B------:R-:W-:Y:S01]  /*5d90*/  FMUL.FTZ R74, R80, R87 ;  /* 0x00000057504a7220 */ /* 0x000fe20000410000 */
[----:B------:R-:W-:-:S02]  /*5da0*/  HADD2.F32 R75, -RZ, R79.H1_H1 ;  /* 0x3000004fff4b7230 */ /* 0x000fc40000004100 */
[C---:B------:R-:W-:Y:S01]  /*5db0*/  FMUL.FTZ R93, R81.reuse, R87 ;  /* 0x00000057515d7220 */ /* 0x040fe20000410000 */
[----:B------:R-:W-:Y:S02]  /*5dc0*/  HADD2.F32 R92, -RZ, R85.H1_H1 ;  /* 0x30000055ff5c7230 */ /* 0x000fe40000004100 */
[----:B------:R-:W-:Y:S01]  /*5dd0*/  FFMA.FTZ R87, R81, R84, -R74 ;  /* 0x0000005451577223 */ /* 0x000fe2000001084a */
[----:B------:R-:W-:Y:S01]  /*5de0*/  HADD2.F32 R79, -RZ, R79.H0_H0 ;  /* 0x2000004fff4f7230 */ /* 0x000fe20000004100 */
[----:B------:R-:W-:Y:S01]  /*5df0*/  F2FP.F16.E4M3.UNPACK_B R43, R43 ;  /* 0x0000002bff2b723e */ /* 0x000fe200020006ff */
[----:B------:R-:W-:Y:S02]  /*5e00*/  HADD2.F32 R74, -RZ, R82.H1_H1 ;  /* 0x30000052ff4a7230 */ /* 0x000fe40000004100 */
[----:B------:R-:W-:Y:S01]  /*5e10*/  FMUL.FTZ R94, R75, R92 ;  /* 0x0000005c4b5e7220 */ /* 0x000fe20000410000 */
[----:B------:R-:W-:Y:S01]  /*5e20*/  F2FP.F16.E4M3.UNPACK_B R42, R42 ;  /* 0x0000002aff2a723e */ /* 0x000fe200020006ff */
[----:B------:R-:W-:Y:S01]  /*5e30*/  FMUL.FTZ R92, R79, R92 ;  /* 0x0000005c4f5c7220 */ /* 0x000fe20000410000 */
[----:B------:R-:W-:-:S02]  /*5e40*/  HADD2.F32 R85, -RZ, R85.H0_H0 ;  /* 0x20000055ff557230 */ /* 0x000fc40000004100 */
[----:B------:R-:W-:Y:S01]  /*5e50*/  FFMA.FTZ R94, R79, R74, -R94 ;  /* 0x0000004a4f5e7223 */ /* 0x000fe2000001085e */
[----:B------:R-:W-:Y:S01]  /*5e60*/  FFMA.FTZ R84, R80, R84, R93 ;  /* 0x0000005450547223 */ /* 0x000fe2000001005d */
[----:B------:R-:W-:Y:S01]  /*5e70*/  FFMA.FTZ R79, R75, R74, R92 ;  /* 0x0000004a4b4f7223 */ /* 0x000fe2000001005c */
[--C-:B------:R-:W-:Y:S01]  /*5e80*/  HADD2.F32 R74, -RZ, R43.reuse.H0_H0 ;  /* 0x2000002bff4a7230 */ /* 0x100fe20000004100 */
[----:B------:R-:W-:Y:S01]  /*5e90*/  F2FP.SATFINITE.E4M3.F32.PACK_AB_MERGE_C R41, R41, R40, R78 ;  /* 0x000000282929723e */ /* 0x000fe2000480704e */
[----:B------:R-:W-:Y:S01]  /*5ea0*/  HADD2.F32 R75, -RZ, R43.H1_H1 ;  /* 0x3000002bff4b7230 */ /* 0x000fe20000004100 */
[----:B------:R-:W-:Y:S01]  /*5eb0*/  F2FP.SATFINITE.E4M3.F32.PACK_AB_MERGE_C R84, R84, R87, RZ ;  /* 0x000000575454723e */ /* 0x000fe200048070ff */
[--C-:B------:R-:W-:Y:S01]  /*5ec0*/  HADD2.F32 R43, -RZ, R42.reuse.H0_H0 ;  /* 0x2000002aff2b7230 */ /* 0x100fe20000004100 */
[----:B------:R-:W-:Y:S01]  /*5ed0*/  F2FP.SATFINITE.E4M3.F32.PACK_AB_MERGE_C R79, R79, R94, RZ ;  /* 0x0000005e4f4f723e */ /* 0x000fe200048070ff */
[----:B------:R-:W-:Y:S02]  /*5ee0*/  HADD2.F32 R42, -RZ, R42.H1_H1 ;  /* 0x3000002aff2a7230 */ /* 0x000fe40000004100 */
[----:B------:R-:W-:Y:S01]  /*5ef0*/  FMUL.FTZ R81, R75, R86 ;  /* 0x000000564b517220 */ /* 0x000fe20000410000 */
[----:B------:R-:W-:-:S02]  /*5f00*/  HADD2.F32 R83, -RZ, R83.H0_H0 ;  /* 0x20000053ff537230 */ /* 0x000fc40000004100 */
        /* <DEDUP_REMOVED lines=8> */
[----:B------:R-:W-:Y:S02]  /*5f90*/  F2FP.SATFINITE.E4M3.F32.PACK_AB_MERGE_C R40, R77, R76, R95 ;  /* 0x0000004c4d28723e */ /* 0x000fe4000480705f */
[----:B------:R-:W-:-:S02]  /*5fa0*/  F2FP.SATFINITE.E4M3.F32.PACK_AB_MERGE_C R43, R86, R81, R84 ;  /* 0x00000051562b723e */ /* 0x000fc40004807054 */
[----:B------:R-:W-:-:S07]  /*5fb0*/  F2FP.SATFINITE.E4M3.F32.PACK_AB_MERGE_C R42, R85, R80, R79 ;  /* 0x00000050552a723e */ /* 0x000fce000480704f */
.L_x_512:
[----:B------:R-:W-:Y:S05]  /*5fc0*/  BSYNC B2 ;  /* 0x0000000000027941 */ /* 0x000fea0003800000 */
.L_x_511:
[----:B-1----:R0:W-:Y:S02]  /*5fd0*/  STG.E.128 desc[UR54][R48.64+0xa0], R40 ;  /* 0x0000a02830007986 */ /* 0x0021e4000c101d36 */
.L_x_490:
[----:B------:R-:W-:Y:S05]  /*5fe0*/  BSYNC B1 ;  /* 0x0000000000017941 */ /* 0x000fea0003800000 */
.L_x_489:
[----:B------:R-:W-:Y:S05]  /*5ff0*/  @P4 BRA `(.L_x_513) ;  /* 0x0000009400044947 */ /* 0x000fea0003800000 */
[----:B------:R-:W-:Y:S01]  /*6000*/  ISETP.NE.AND P2, PT, R34, RZ, PT ;  /* 0x000000ff2200720c */ /* 0x000fe20003f45270 */
[----:B------:R-:W-:-:S12]  /*6010*/  BSSY B1, `(.L_x_514) ;  /* 0x000006f000017945 */ /* 0x000fd80003800000 */
[----:B------:R-:W-:Y:S05]  /*6020*/  @!P2 BRA `(.L_x_515) ;  /* 0x0000000400b4a947 */ /* 0x000fea0003800000 */
[----:B012-4-:R0:W1:Y:S01]  /*6030*/  LDS.128 R40, [R47+0x1c400] ;  /* 0x01c400002f287984 */ /* 0x0170620000000c00 */
[----:B------:R-:W-:Y:S01]  /*6040*/  ISETP.GE.AND P2, PT, R22, R131, PT ;  /* 0x000000831600720c */ /* 0x000fe20003f46270 */
[----:B------:R-:W-:-:S12]  /*6050*/  BSSY B2, `(.L_x_516) ;  /* 0x0000069000027945 */ /* 0x000fd80003800000 */
[----:B0-----:R-:W-:Y:S05]  /*6060*/  @P2 BRA `(.L_x_517) ;  /* 0x00000004009c2947 */ /* 0x001fea0003800000 */
[----:B------:R-:W-:Y:S01]  /*6070*/  SHF.R.U32.HI R70, RZ, 0x8, R71 ;  /* 0x00000008ff467819 */ /* 0x000fe20000011647 */
[----:B-1----:R-:W-:Y:S01]  /*6080*/  IMAD.MOV.U32 R48, RZ, RZ, R40 ;  /* 0x000000ffff307224 */ /* 0x002fe200078e0028 */
[----:B------:R-:W-:Y:S02]  /*6090*/  SHF.R.U32.HI R72, RZ, 0x8, R73 ;  /* 0x00000008ff487819 */ /* 0x000fe40000011649 */
[----:B------:R-:W-:Y:S02]  /*60a0*/  LOP3.LUT R49, R71, 0xff0000ff, RZ, 0xc0, !PT ;  /* 0xff0000ff47317812 */ /* 0x000fe400078ec0ff */
[----:B------:R-:W-:Y:S01]  /*60b0*/  SHF.R.U32.HI R74, RZ, 0x10, R71 ;  /* 0x00000010ff4a7819 */ /* 0x000fe20000011647 */
[----:B------:R-:W-:Y:S01]  /*60c0*/  IMAD.SHL.U32 R72, R72, 0x100, RZ ;  /* 0x0000010048487824 */ /* 0x000fe200078e00ff */
[----:B------:R-:W-:Y:S02]  /*60d0*/  SHF.L.U32 R70, R70, 0x8, RZ ;  /* 0x0000000846467819 */ /* 0x000fe400000006ff */
[----:B------:R-:W-:-:S02]  /*60e0*/  LOP3.LUT R71, R73, 0xff0000ff, RZ, 0xc0, !PT ;  /* 0xff0000ff49477812 */ /* 0x000fc400078ec0ff */
[----:B------:R-:W-:Y:S02]  /*60f0*/  SHF.R.U32.HI R73, RZ, 0x10, R73 ;  /* 0x00000010ff497819 */ /* 0x000fe40000011649 */
[----:B------:R-:W-:Y:S01]  /*6100*/  LOP3.LUT R49, R49, 0xff00, R70, 0xf8, !PT ;  /* 0x0000ff0031317812 */ /* 0x000fe200078ef846 */
[----:B------:R-:W-:Y:S01]  /*6110*/  IMAD.U32 R70, R74, 0x10000, RZ ;  /* 0x000100004a467824 */ /* 0x000fe200078e00ff */
[----:B------:R-:W-:Y:S02]  /*6120*/  LOP3.LUT R72, R71, 0xff00, R72, 0xf8, !PT ;  /* 0x0000ff0047487812 */ /* 0x000fe400078ef848 */
[----:B------:R-:W-:Y:S02]  /*6130*/  SHF.L.U32 R73, R73, 0x10, RZ ;  /* 0x0000001049497819 */ /* 0x000fe400000006ff */
[----:B------:R-:W-:Y:S02]  /*6140*/  F2FP.F16.E4M3.UNPACK_B R40, R41 ;  /* 0x00000029ff28723e */ /* 0x000fe400020006ff */
[----:B------:R-:W-:-:S02]  /*6150*/  F2FP.F16.E4M3.UNPACK_B R71, R153.H1 ;  /* 0x00000099ff47723e */ /* 0x000fc400030006ff */
[----:B------:R-:W-:Y:S01]  /*6160*/  LOP3.LUT R74, R49, 0xff0000, R70, 0xf8, !PT ;  /* 0x00ff0000314a7812 */ /* 0x000fe200078ef846 */
[--C-:B------:R-:W-:Y:S01]  /*6170*/  HADD2.F32 R49, -RZ, R40.reuse.H1_H1 ;  /* 0x30000028ff317230 */ /* 0x100fe20000004100 */
[----:B------:R-:W-:Y:S01]  /*6180*/  LOP3.LUT R77, R72, 0xff0000, R73, 0xf8, !PT ;  /* 0x00ff0000484d7812 */ /* 0x000fe200078ef849 */
[--C-:B------:R-:W-:Y:S01]  /*6190*/  HADD2.F32 R75, -RZ, R71.reuse.H0_H0 ;  /* 0x20000047ff4b7230 */ /* 0x100fe20000004100 */
[----:B------:R-:W-:Y:S01]  /*61a0*/  F2FP.F16.E4M3.UNPACK_B R72, R152.H1 ;  /* 0x00000098ff48723e */ /* 0x000fe200030006ff */
[----:B------:R-:W-:Y:S01]  /*61b0*/  HADD2.F32 R40, -RZ, R40.H0_H0 ;  /* 0x20000028ff287230 */ /* 0x000fe20000004100 */
[----:B------:R-:W-:Y:S01]  /*61c0*/  F2FP.F16.E4M3.UNPACK_B R41, R41.H1 ;  /* 0x00000029ff29723e */ /* 0x000fe200030006ff */
[----:B------:R-:W-:Y:S02]  /*61d0*/  HADD2.F32 R76, -RZ, R71.H1_H1 ;  /* 0x30000047ff4c7230 */ /* 0x000fe40000004100 */
[----:B------:R-:W-:Y:S01]  /*61e0*/  FMUL.FTZ R79, R49, R75 ;  /* 0x0000004b314f7220 */ /* 0x000fe20000410000 */
[----:B------:R-:W-:-:S02]  /*61f0*/  HADD2.F32 R73, -RZ, R72.H0_H0 ;  /* 0x20000048ff497230 */ /* 0x000fc40000004100 */
[----:B------:R-:W-:Y:S01]  /*6200*/  FMUL.FTZ R78, R40, R75 ;  /* 0x0000004b284e7220 */ /* 0x000fe20000410000 */
[--C-:B------:R-:W-:Y:S01]  /*6210*/  HADD2.F32 R71, -RZ, R41.reuse.H1_H1 ;  /* 0x30000029ff477230 */ /* 0x100fe20000004100 */
[----:B------:R-:W-:Y:S01]  /*6220*/  F2FP.F16.E4M3.UNPACK_B R153, R153 ;  /* 0x00000099ff99723e */ /* 0x000fe200020006ff */
[----:B------:R-:W-:Y:S02]  /*6230*/  HADD2.F32 R70, -RZ, R41.H0_H0 ;  /* 0x20000029ff467230 */ /* 0x000fe40000004100 */
[-C--:B------:R-:W-:Y:S01]  /*6240*/  FFMA.FTZ R41, R49, R73.reuse, R78 ;  /* 0x0000004931297223 */ /* 0x080fe2000001004e */
[----:B------:R-:W-:Y:S02]  /*6250*/  HADD2.F32 R72, -RZ, R72.H1_H1 ;  /* 0x30000048ff487230 */ /* 0x000fe40000004100 */
[C---:B------:R-:W-:Y:S01]  /*6260*/  FMUL.FTZ R75, R71.reuse, R76 ;  /* 0x0000004c474b7220 */ /* 0x040fe20000410000 */
[----:B------:R-:W-:Y:S01]  /*6270*/  F2FP.F16.E4M3.UNPACK_B R49, R48.H1 ;  /* 0x00000030ff31723e */ /* 0x000fe200030006ff */
[----:B------:R-:W-:Y:S01]  /*6280*/  FMUL.FTZ R76, R70, R76 ;  /* 0x0000004c464c7220 */ /* 0x000fe20000410000 */
[----:B------:R-:W-:Y:S01]  /*6290*/  FFMA.FTZ R40, R40, R73, -R79 ;  /* 0x0000004928287223 */ /* 0x000fe2000001084f */
[----:B------:R-:W-:Y:S01]  /*62a0*/  FFMA.FTZ R80, R70, R72, -R75 ;  /* 0x0000004846507223 */ /* 0x000fe2000001084b */
[----:B------:R-:W-:Y:S01]  /*62b0*/  F2FP.F16.E4M3.UNPACK_B R48, R48 ;  /* 0x00000030ff30723e */ /* 0x000fe200020006ff */
[----:B------:R-:W-:Y:S01]  /*62c0*/  FFMA.FTZ R81, R71, R72, R76 ;  /* 0x0000004847517223 */ /* 0x000fe2000001004c */
[----:B------:R-:W-:Y:S01]  /*62d0*/  F2FP.F16.E4M3.UNPACK_B R152, R152 ;  /* 0x00000098ff98723e */ /* 0x000fe200020006ff */
[----:B------:R-:W-:-:S02]  /*62e0*/  HADD2.F32 R73, -RZ, R153.H1_H1 ;  /* 0x30000099ff497230 */ /* 0x000fc40000004100 */
[--C-:B------:R-:W-:Y:S01]  /*62f0*/  HADD2.F32 R70, -RZ, R49.reuse.H0_H0 ;  /* 0x20000031ff467230 */ /* 0x100fe20000004100 */
[----:B------:R-:W-:Y:S01]  /*6300*/  F2FP.SATFINITE.E4M3.F32.PACK_AB_MERGE_C R83, R81, R80, RZ ;  /* 0x000000505153723e */ /* 0x000fe200048070ff */
[----:B------:R-:W-:Y:S02]  /*6310*/  HADD2.F32 R71, -RZ, R49.H1_H1 ;  /* 0x30000031ff477230 */ /* 0x000fe40000004100 */
[----:B------:R-:W-:Y:S02]  /*6320*/  HADD2.F32 R49, -RZ, R48.H0_H0 ;  /* 0x20000030ff317230 */ /* 0x000fe40000004100 */
[-C--:B------:R-:W-:Y:S01]  /*6330*/  FMUL.FTZ R78, R70, R73.reuse ;  /* 0x00000049464e7220 */ /* 0x080fe20000410000 */
[----:B------:R-:W-:Y:S02]  /*6340*/  HADD2.F32 R72, -RZ, R152.H1_H1 ;  /* 0x30000098ff487230 */ /* 0x000fe40000004100 */
[----:B------:R-:W-:Y:S01]  /*6350*/  FMUL.FTZ R75, R71, R73 ;  /* 0x00000049474b7220 */ /* 0x000fe20000410000 */
[----:B------:R-:W-:Y:S01]  /*6360*/  HADD2.F32 R153, -RZ, R153.H0_H0 ;  /* 0x20000099ff997230 */ /* 0x000fe20000004100 */
[----:B------:R-:W-:Y:S01]  /*6370*/  F2FP.SATFINITE.E4M3.F32.PACK_AB_MERGE_C R41, R41, R40, R83 ;  /* 0x000000282929723e */ /* 0x000fe20004807053 */
[----:B------:R-:W-:-:S02]  /*6380*/  HADD2.F32 R48, -RZ, R48.H1_H1 ;  /* 0x30000030ff307230 */ /* 0x000fc40000004100 */
[-C--:B------:R-:W-:Y:S01]  /*6390*/  FFMA.FTZ R75, R70, R72.reuse, -R75 ;  /* 0x00000048464b7223 */ /* 0x080fe2000001084b */
[----:B------:R-:W-:Y:S02]  /*63a0*/  HADD2.F32 R152, -RZ, R152.H0_H0 ;  /* 0x20000098ff987230 */ /* 0x000fe40000004100 */
[----:B------:R-:W-:Y:S01]  /*63b0*/  FFMA.FTZ R78, R71, R72, R78 ;  /* 0x00000048474e7223 */ /* 0x000fe2000001004e */
[-C--:B------:R-:W-:Y:S01]  /*63c0*/  F2FP.F16.E4M3.UNPACK_B R72, R74.reuse.H1 ;  /* 0x0000004aff48723e */ /* 0x080fe200030006ff */
[-C--:B------:R-:W-:Y:S01]  /*63d0*/  FMUL.FTZ R76, R48, R153.reuse ;  /* 0x00000099304c7220 */ /* 0x080fe20000410000 */
[C---:B------:R-:W-:Y:S01]  /*63e0*/  FMUL.FTZ R153, R49.reuse, R153 ;  /* 0x0000009931997220 */ /* 0x040fe20000410000 */
[----:B------:R-:W-:Y:S02]  /*63f0*/  F2FP.F16.E4M3.UNPACK_B R74, R74 ;  /* 0x0000004aff4a723e */ /* 0x000fe400020006ff */
[-C--:B------:R-:W-:Y:S01]  /*6400*/  FFMA.FTZ R79, R49, R152.reuse, -R76 ;  /* 0x00000098314f7223 */ /* 0x080fe2000001084c */
[----:B------:R-:W-:Y:S01]  /*6410*/  F2FP.SATFINITE.E4M3.F32.PACK_AB_MERGE_C R82, R78, R75, RZ ;  /* 0x0000004b4e52723e */ /* 0x000fe200048070ff */
[----:B------:R-:W-:Y:S01]  /*6420*/  FFMA.FTZ R152, R48, R152, R153 ;  /* 0x0000009830987223 */ /* 0x000fe20000010099 */
[----:B------:R-:W-:Y:S01]  /*6430*/  F2FP.F16.E4M3.UNPACK_B R49, R43.H1 ;  /* 0x0000002bff31723e */ /* 0x000fe200030006ff */
[--C-:B------:R-:W-:Y:S01]  /*6440*/  HADD2.F32 R73, -RZ, R72.reuse.H1_H1 ;  /* 0x30000048ff497230 */ /* 0x100fe20000004100 */
[-C--:B------:R-:W-:Y:S01]  /*6450*/  F2FP.F16.E4M3.UNPACK_B R75, R77.reuse.H1 ;  /* 0x0000004dff4b723e */ /* 0x080fe200030006ff */
[----:B------:R-:W-:Y:S01]  /*6460*/  HADD2.F32 R72, -RZ, R72.H0_H0 ;  /* 0x20000048ff487230 */ /* 0x000fe20000004100 */
[-C--:B------:R-:W-:Y:S01]  /*6470*/  F2FP.F16.E4M3.UNPACK_B R48, R42.reuse.H1 ;  /* 0x0000002aff30723e */ /* 0x080fe200030006ff */
[----:B------:R-:W-:Y:S01]  /*6480*/  HADD2.F32 R71, -RZ, R49.H1_H1 ;  /* 0x30000031ff477230 */ /* 0x000fe20000004100 */
[----:B------:R-:W-:Y:S01]  /*6490*/  F2FP.F16.E4M3.UNPACK_B R77, R77 ;  /* 0x0000004dff4d723e */ /* 0x000fe200020006ff */
[----:B------:R-:W-:Y:S01]  /*64a0*/  HADD2.F32 R78, -RZ, R75.H1_H1 ;  /* 0x3000004bff4e7230 */ /* 0x000fe20000004100 */
[----:B------:R-:W-:Y:S01]  /*64b0*/  F2FP.F16.E4M3.UNPACK_B R43, R43 ;  /* 0x0000002bff2b723e */ /* 0x000fe200020006ff */
[----:B------:R-:W-:Y:S01]  /*64c0*/  HADD2.F32 R70, -RZ, R49.H0_H0 ;  /* 0x20000031ff467230 */ /* 0x000fe20000004100 */
[----:B------:R-:W-:Y:S01]  /*64d0*/  F2FP.F16.E4M3.UNPACK_B R42, R42 ;  /* 0x0000002aff2a723e */ /* 0x000fe200020006ff */
[----:B------:R-:W-:-:S02]  /*64e0*/  HADD2.F32 R49, -RZ, R48.H1_H1 ;  /* 0x30000030ff317230 */ /* 0x000fc40000004100 */
[-C--:B------:R-:W-:Y:S01]  /*64f0*/  FMUL.FTZ R81, R71, R78.reuse ;  /* 0x0000004e47517220 */ /* 0x080fe20000410000 */
[--C-:B------:R-:W-:Y:S02]  /*6500*/  HADD2.F32 R76, -RZ, R77.reuse.H1_H1 ;  /* 0x3000004dff4c7230 */ /* 0x100fe40000004100 */
[C---:B------:R-:W-:Y:S01]  /*6510*/  FMUL.FTZ R78, R70.reuse, R78 ;  /* 0x0000004e464e7220 */ /* 0x040fe20000410000 */
[----:B------:R-:W-:Y:S02]  /*6520*/  HADD2.F32 R48, -RZ, R48.H0_H0 ;  /* 0x20000030ff307230 */ /* 0x000fe40000004100 */
[----:B------:R-:W-:Y:S01]  /*6530*/  FFMA.FTZ R80, R70, R73, -R81 ;  /* 0x0000004946507223 */ /* 0x000fe20000010851 */
[----:B------:R-:W-:Y:S02]  /*6540*/  HADD2.F32 R70, -RZ, R74.H1_H1 ;  /* 0x3000004aff467230 */ /* 0x000fe40000004100 */
[----:B------:R-:W-:Y:S01]  /*6550*/  FMUL.FTZ R81, R49, R76 ;  /* 0x0000004c31517220 */ /* 0x000fe20000410000 */
[----:B------:R-:W-:-:S02]  /*6560*/  HADD2.F32 R77, -RZ, R77.H0_H0 ;  /* 0x2000004dff4d7230 */ /* 0x000fc40000004100 */
[C---:B------:R-:W-:Y:S01]  /*6570*/  FMUL.FTZ R76, R48.reuse, R76 ;  /* 0x0000004c304c7220 */ /* 0x040fe20000410000 */
[----:B------:R-:W-:Y:S02]  /*6580*/  HADD2.F32 R75, -RZ, R75.H0_H0 ;  /* 0x2000004bff4b7230 */ /* 0x000fe40000004100 */
[-C--:B------:R-:W-:Y:S01]  /*6590*/  FFMA.FTZ R81, R48, R70.reuse, -R81 ;  /* 0x0000004630517223 */ /* 0x080fe20000010851 */
[--C-:B------:R-:W-:Y:S02]  /*65a0*/  HADD2.F32 R48, -RZ, R43.reuse.H0_H0 ;  /* 0x2000002bff307230 */ /* 0x100fe40000004100 */
[----:B------:R-:W-:Y:S01]  /*65b0*/  FFMA.FTZ R76, R49, R70, R76 ;  /* 0x00000046314c7223 */ /* 0x000fe2000001004c */
[----:B------:R-:W-:Y:S02]  /*65c0*/  HADD2.F32 R49, -RZ, R43.H1_H1 ;  /* 0x3000002bff317230 */ /* 0x000fe40000004100 */
[----:B------:R-:W-:Y:S01]  /*65d0*/  FFMA.FTZ R73, R71, R73, R78 ;  /* 0x0000004947497223 */ /* 0x000fe2000001004e */
[----:B------:R-:W-:-:S02]  /*65e0*/  HADD2.F32 R43, -RZ, R42.H0_H0 ;  /* 0x2000002aff2b7230 */ /* 0x000fc40000004100 */
[-C--:B------:R-:W-:Y:S01]  /*65f0*/  FMUL.FTZ R78, R48, R75.reuse ;  /* 0x0000004b304e7220 */ /* 0x080fe20000410000 */
[----:B------:R-:W-:Y:S02]  /*6600*/  HADD2.F32 R42, -RZ, R42.H1_H1 ;  /* 0x3000002aff2a7230 */ /* 0x000fe40000004100 */
[C---:B------:R-:W-:Y:S01]  /*6610*/  FMUL.FTZ R71, R49.reuse, R75 ;  /* 0x0000004b31477220 */ /* 0x040fe20000410000 */
[----:B------:R-:W-:Y:S02]  /*6620*/  HADD2.F32 R74, -RZ, R74.H0_H0 ;  /* 0x2000004aff4a7230 */ /* 0x000fe40000004100 */
[-C--:B------:R-:W-:Y:S01]  /*6630*/  FFMA.FTZ R78, R49, R72.reuse, R78 ;  /* 0x00000048314e7223 */ /* 0x080fe2000001004e */
[----:B------:R-:W-:Y:S01]  /*6640*/  F2FP.SATFINITE.E4M3.F32.PACK_AB_MERGE_C R76, R76, R81, RZ ;  /* 0x000000514c4c723e */ /* 0x000fe200048070ff */
[-C--:B------:R-:W-:Y:S01]  /*6650*/  FMUL.FTZ R70, R42, R77.reuse ;  /* 0x0000004d2a467220 */ /* 0x080fe20000410000 */
[----:B------:R-:W-:Y:S01]  /*6660*/  FMUL.FTZ R77, R43, R77 ;  /* 0x0000004d2b4d7220 */ /* 0x000fe20000410000 */
[----:B------:R-:W-:Y:S01]  /*6670*/  FFMA.FTZ R71, R48, R72, -R71 ;  /* 0x0000004830477223 */ /* 0x000fe20000010847 */
[----:B------:R-:W-:Y:S01]  /*6680*/  F2FP.SATFINITE.E4M3.F32.PACK_AB_MERGE_C R73, R73, R80, RZ ;  /* 0x000000504949723e */ /* 0x000fe200048070ff */
[-C--:B------:R-:W-:Y:S01]  /*6690*/  FFMA.FTZ R70, R43, R74.reuse, -R70 ;  /* 0x0000004a2b467223 */ /* 0x080fe20000010846 */
[----:B------:R-:W-:Y:S01]  /*66a0*/  FFMA.FTZ R77, R42, R74, R77 ;  /* 0x0000004a2a4d7223 */ /* 0x000fe2000001004d */
[----:B------:R-:W-:-:S02]  /*66b0*/  F2FP.SATFINITE.E4M3.F32.PACK_AB_MERGE_C R40, R152, R79, R82 ;  /* 0x0000004f9828723e */ /* 0x000fc40004807052 */
[----:B------:R-:W-:Y:S02]  /*66c0*/  F2FP.SATFINITE.E4M3.F32.PACK_AB_MERGE_C R43, R78, R71, R73 ;  /* 0x000000474e2b723e */ /* 0x000fe40004807049 */
[----:B------:R-:W-:-:S07]  /*66d0*/  F2FP.SATFINITE.E4M3.F32.PACK_AB_MERGE_C R42, R77, R70, R76 ;  /* 0x000000464d2a723e */ /* 0x000fce000480704c */
.L_x_517:
[----:B------:R-:W-:Y:S05]  /*66e0*/  BSYNC B2 ;  /* 0x0000000000027941 */ /* 0x000fea0003800000 */
.L_x_516:
[----:B-1----:R0:W-:Y:S02]  /*66f0*/  STG.E.128 desc[UR54][R44.64], R40 ;  /* 0x000000282c007986 */ /* 0x0021e4000c101d36 */
.L_x_515:
[----:B------:R-:W-:Y:S05]  /*6700*/  BSYNC B1 ;  /* 0x0000000000017941 */ /* 0x000fea0003800000 */
.L_x_514:
[----:B------:R-:W-:Y:S01]  /*6710*/  ISETP.NE.AND P2, PT, R35, RZ, PT ;  /* 0x000000ff2300720c */ /* 0x000fe20003f45270 */
[----:B------:R-:W-:-:S12]  /*6720*/  BSSY B1, `(.L_x_518) ;  /* 0x000006f000017945 */ /* 0x000fd80003800000 */
[----:B------:R-:W-:Y:S05]  /*6730*/  @!P2 BRA `(.L_x_519) ;  /* 0x0000000400b4a947 */ /* 0x000fea0003800000 */
[----:B012-4-:R0:W1:Y:S01]  /*6740*/  LDS.128 R40, [R46+0x1c400] ;  /* 0x01c400002e287984 */ /* 0x0170620000000c00 */
[----:B------:R-:W-:Y:S01]  /*6750*/  ISETP.GE.AND P2, PT, R171, R131, PT ;  /* 0x00000083ab00720c */ /* 0x000fe20003f46270 */
[----:B------:R-:W-:-:S12]  /*6760*/  BSSY B2, `(.L_x_520) ;  /* 0x0000069000027945 */ /* 0x000fd80003800000 */
[----:B0-----:R-:W-:Y:S05]  /*6770*/  @P2 BRA `(.L_x_521) ;  /* 0x00000004009c2947 */ /* 0x001fea0003800000 */
[--C-:B------:R-:W-:Y:S01]  /*6780*/  SHF.R.U32.HI R71, RZ, 0x10, R67.reuse ;  /* 0x00000010ff477819 */ /* 0x100fe20000011643 */
[----:B-1----:R-:W-:Y:S01]  /*6790*/  IMAD.MOV.U32 R48, RZ, RZ, R40 ;  /* 0x000000ffff307224 */ /* 0x002fe200078e0028 */
[----:B------:R-:W-:Y:S02]  /*67a0*/  SHF.R.U32.HI R49, RZ, 0x8, R67 ;  /* 0x00000008ff317819 */ /* 0x000fe40000011643 */
[----:B------:R-:W-:Y:S02]  /*67b0*/  LOP3.LUT R66, R67, 0xff0000ff, RZ, 0xc0, !PT ;  /* 0xff0000ff43427812 */ /* 0x000fe400078ec0ff */
[--C-:B------:R-:W-:Y:S01]  /*67c0*/  SHF.R.U32.HI R67, RZ, 0x8, R69.reuse ;  /* 0x00000008ff437819 */ /* 0x100fe20000011645 */
[----:B------:R-:W-:Y:S01]  /*67d0*/  IMAD.SHL.U32 R49, R49, 0x100, RZ ;  /* 0x0000010031317824 */ /* 0x000fe200078e00ff */
[----:B------:R-:W-:Y:S02]  /*67e0*/  SHF.R.U32.HI R70, RZ, 0x10, R69 ;  /* 0x00000010ff467819 */ /* 0x000fe40000011645 */
[----:B------:R-:W-:Y:S01]  /*67f0*/  LOP3.LUT R68, R69, 0xff0000ff, RZ, 0xc0, !PT ;  /* 0xff0000ff45447812 */ /* 0x000fe200078ec0ff */
[----:B------:R-:W-:Y:S01]  /*6800*/  IMAD.SHL.U32 R67, R67, 0x100, RZ ;  /* 0x0000010043437824 */ /* 0x000fe200078e00ff */
[----:B------:R-:W-:-:S02]  /*6810*/  LOP3.LUT R66, R66, 0xff00, R49, 0xf8, !PT ;  /* 0x0000ff0042427812 */ /* 0x000fc400078ef831 */
[----:B------:R-:W-:Y:S02]  /*6820*/  SHF.L.U32 R49, R71, 0x10, RZ ;  /* 0x0000001047317819 */ /* 0x000fe400000006ff */
[----:B------:R-:W-:Y:S01]  /*6830*/  LOP3.LUT R69, R68, 0xff00, R67, 0xf8, !PT ;  /* 0x0000ff0044457812 */ /* 0x000fe200078ef843 */
[----:B------:R-:W-:Y:S01]  /*6840*/  IMAD.U32 R68, R70, 0x10000, RZ ;  /* 0x0001000046447824 */ /* 0x000fe200078e00ff */
[----:B------:R-:W-:Y:S02]  /*6850*/  F2FP.F16.E4M3.UNPACK_B R40, R41 ;  /* 0x00000029ff28723e */ /* 0x000fe400020006ff */
[----:B------:R-:W-:Y:S02]  /*6860*/  F2FP.F16.E4M3.UNPACK_B R67, R150.H1 ;  /* 0x00000096ff43723e */ /* 0x000fe400030006ff */
[----:B------:R-:W-:Y:S01]  /*6870*/  LOP3.LUT R70, R66, 0xff0000, R49, 0xf8, !PT ;  /* 0x00ff000042467812 */ /* 0x000fe200078ef831 */
[--C-:B------:R-:W-:Y:S01]  /*6880*/  HADD2.F32 R49, -RZ, R40.reuse.H1_H1 ;  /* 0x30000028ff317230 */ /* 0x100fe20000004100 */
[----:B------:R-:W-:Y:S01]  /*6890*/  LOP3.LUT R73, R69, 0xff0000, R68, 0xf8, !PT ;  /* 0x00ff000045497812 */ /* 0x000fe200078ef844 */
[--C-:B------:R-:W-:Y:S01]  /*68a0*/  HADD2.F32 R71, -RZ, R67.reuse.H0_H0 ;  /* 0x20000043ff477230 */ /* 0x100fe20000004100 */
[----:B------:R-:W-:Y:S01]  /*68b0*/  F2FP.F16.E4M3.UNPACK_B R68, R149.H1 ;  /* 0x00000095ff44723e */ /* 0x000fe200030006ff */
[----:B------:R-:W-:Y:S01]  /*68c0*/  HADD2.F32 R40, -RZ, R40.H0_H0 ;  /* 0x20000028ff287230 */ /* 0x000fe20000004100 */
[----:B------:R-:W-:Y:S01]  /*68d0*/  F2FP.F16.E4M3.UNPACK_B R41, R41.H1 ;  /* 0x00000029ff29723e */ /* 0x000fe200030006ff */
[----:B------:R-:W-:-:S02]  /*68e0*/  HADD2.F32 R72, -RZ, R67.H1_H1 ;  /* 0x30000043ff487230 */ /* 0x000fc40000004100 */
[CC--:B------:R-:W-:Y:S01]  /*68f0*/  FMUL.FTZ R75, R49.reuse, R71.reuse ;  /* 0x00000047314b7220 */ /* 0x0c0fe20000410000 */
[--C-:B------:R-:W-:Y:S02]  /*6900*/  HADD2.F32 R69, -RZ, R68.reuse.H0_H0 ;  /* 0x20000044ff457230 */ /* 0x100fe40000004100 */
        /* <DEDUP_REMOVED lines=28> */
[CC--:B------:R-:W-:Y:S01]  /*6ad0*/  FMUL.FTZ R69, R49.reuse, R150.reuse ;  /* 0x0000009631457220 */ /* 0x0c0fe20000410000 */
[----:B------:R-:W-:Y:S01]  /*6ae0*/  FMUL.FTZ R72, R48, R150 ;  /* 0x0000009630487220 */ /* 0x000fe20000410000 */
[----:B------:R-:W-:Y:S02]  /*6af0*/  F2FP.F16.E4M3.UNPACK_B R68, R70.H1 ;  /* 0x00000046ff44723e */ /* 0x000fe400030006ff */
[----:B------:R-:W-:Y:S01]  /*6b00*/  F2FP.SATFINITE.E4M3.F32.PACK_AB_MERGE_C R79, R74, R71, RZ ;  /* 0x000000474a4f723e */ /* 0x000fe200048070ff */
[----:B------:R-:W-:Y:S01]  /*6b10*/  FFMA.FTZ R75, R49, R149, -R72 ;  /* 0x00000095314b7223 */ /* 0x000fe20000010848 */
[----:B------:R-:W-:Y:S01]  /*6b20*/  F2FP.F16.E4M3.UNPACK_B R49, R43.H1 ;  /* 0x0000002bff31723e */ /* 0x000fe200030006ff */
[----:B------:R-:W-:Y:S01]  /*6b30*/  FFMA.FTZ R76, R48, R149, R69 ;  /* 0x00000095304c7223 */ /* 0x000fe20000010045 */
[-C--:B------:R-:W-:Y:S01]  /*6b40*/  F2FP.F16.E4M3.UNPACK_B R71, R73.reuse.H1 ;  /* 0x00000049ff47723e */ /* 0x080fe200030006ff */
[----:B------:R-:W-:Y:S01]  /*6b50*/  HADD2.F32 R69, -RZ, R68.H1_H1 ;  /* 0x30000044ff457230 */ /* 0x000fe20000004100 */
[----:B------:R-:W-:Y:S01]  /*6b60*/  F2FP.F16.E4M3.UNPACK_B R48, R42.H1 ;  /* 0x0000002aff30723e */ /* 0x000fe200030006ff */
        /* <DEDUP_REMOVED lines=14> */
[----:B------:R-:W-:Y:S01]  /*6c50*/  F2FP.F16.E4M3.UNPACK_B R42, R42 ;  /* 0x0000002aff2a723e */ /* 0x000fe200020006ff */
[----:B------:R-:W-:Y:S01]  /*6c60*/  FMUL.FTZ R72, R48, R72 ;  /* 0x0000004830487220 */ /* 0x000fe20000410000 */
[----:B------:R-:W-:-:S02]  /*6c70*/  HADD2.F32 R73, -RZ, R73.H0_H0 ;  /* 0x20000049ff497230 */ /* 0x000fc40000004100 */
[-C--:B------:R-:W-:Y:S01]  /*6c80*/  FFMA.FTZ R77, R48, R66.reuse, -R77 ;  /* 0x00000042304d7223 */ /* 0x080fe2000001084d */
[--C-:B------:R-:W-:Y:S02]  /*6c90*/  HADD2.F32 R48, -RZ, R43.reuse.H0_H0 ;  /* 0x2000002bff307230 */ /* 0x100fe40000004100 */
[----:B------:R-:W-:Y:S01]  /*6ca0*/  FFMA.FTZ R72, R49, R66, R72 ;  /* 0x0000004231487223 */ /* 0x000fe20000010048 */
[----:B------:R-:W-:Y:S02]  /*6cb0*/  HADD2.F32 R49, -RZ, R43.H1_H1 ;  /* 0x3000002bff317230 */ /* 0x000fe40000004100 */
[----:B------:R-:W-:Y:S01]  /*6cc0*/  FFMA.FTZ R69, R67, R69, R74 ;  /* 0x0000004543457223 */ /* 0x000fe2000001004a */
[--C-:B------:R-:W-:Y:S01]  /*6cd0*/  HADD2.F32 R43, -RZ, R42.reuse.H0_H0 ;  /* 0x2000002aff2b7230 */ /* 0x100fe20000004100 */
[----:B------:R-:W-:Y:S01]  /*6ce0*/  F2FP.SATFINITE.E4M3.F32.PACK_AB_MERGE_C R40, R76, R75, R79 ;  /* 0x0000004b4c28723e */ /* 0x000fe2000480704f */
[----:B------:R-:W-:Y:S01]  /*6cf0*/  HADD2.F32 R42, -RZ, R42.H1_H1 ;  /* 0x3000002aff2a7230 */ /* 0x000fe20000004100 */
[----:B------:R-:W-:Y:S01]  /*6d00*/  F2FP.SATFINITE.E4M3.F32.PACK_AB_MERGE_C R72, R72, R77, RZ ;  /* 0x0000004d4848723e */ /* 0x000fe200048070ff */
[----:B------:R-:W-:Y:S01]  /*6d10*/  HADD2.F32 R71, -RZ, R71.H0_H0 ;  /* 0x20000047ff477230 */ /* 0x000fe20000004100 */
[----:B------:R-:W-:Y:S01]  /*6d20*/  F2FP.SATFINITE.E4M3.F32.PACK_AB_MERGE_C R69, R69, R78, RZ ;  /* 0x0000004e4545723e */ /* 0x000fe200048070ff */
[----:B------:R-:W-:-:S02]  /*6d30*/  HADD2.F32 R68, -RZ, R68.H0_H0 ;  /* 0x20000044ff447230 */ /* 0x000fc40000004100 */
[----:B------:R-:W-:Y:S01]  /*6d40*/  FMUL.FTZ R66, R42, R73 ;  /* 0x000000492a427220 */ /* 0x000fe20000410000 */
[----:B------:R-:W-:Y:S02]  /*6d50*/  HADD2.F32 R70, -RZ, R70.H0_H0 ;  /* 0x20000046ff467230 */ /* 0x000fe40000004100 */
[-C--:B------:R-:W-:Y:S01]  /*6d60*/  FMUL.FTZ R67, R49, R71.reuse ;  /* 0x0000004731437220 */ /* 0x080fe20000410000 */
[C---:B------:R-:W-:Y:S01]  /*6d70*/  FMUL.FTZ R74, R48.reuse, R71 ;  /* 0x00000047304a7220 */ /* 0x040fe20000410000 */
[----:B------:R-:W-:Y:S02]  /*6d80*/  FMUL.FTZ R73, R43, R73 ;  /* 0x000000492b497220 */ /* 0x000fe40000410000 */
[-C--:B------:R-:W-:Y:S01]  /*6d90*/  FFMA.FTZ R67, R48, R68.reuse, -R67 ;  /* 0x0000004430437223 */ /* 0x080fe20000010843 */
[----:B------:R-:W-:Y:S01]  /*6da0*/  FFMA.FTZ R74, R49, R68, R74 ;  /* 0x00000044314a7223 */ /* 0x000fe2000001004a */
[-C--:B------:R-:W-:Y:S01]  /*6db0*/  FFMA.FTZ R66, R43, R70.reuse, -R66 ;  /* 0x000000462b427223 */ /* 0x080fe20000010842 */
[----:B------:R-:W-:-:S03]  /*6dc0*/  FFMA.FTZ R73, R42, R70, R73 ;  /* 0x000000462a497223 */ /* 0x000fc60000010049 */
[----:B------:R-:W-:Y:S02]  /*6dd0*/  F2FP.SATFINITE.E4M3.F32.PACK_AB_MERGE_C R43, R74, R67, R69 ;  /* 0x000000434a2b723e */ /* 0x000fe40004807045 */
[----:B------:R-:W-:-:S07]  /*6de0*/  F2FP.SATFINITE.E4M3.F32.PACK_AB_MERGE_C R42, R73, R66, R72 ;  /* 0x00000042492a723e */ /* 0x000fce0004807048 */
.L_x_521:
[----:B------:R-:W-:Y:S05]  /*6df0*/  BSYNC B2 ;  /* 0x0000000000027941 */ /* 0x000fea0003800000 */
.L_x_520:
[----:B-1----:R0:W-:Y:S02]  /*6e00*/  STG.E.128 desc[UR54][R44.64+0x20], R40 ;  /* 0x000020282c007986 */ /* 0x0021e4000c101d36 */
.L_x_519:
[----:B------:R-:W-:Y:S05]  /*6e10*/  BSYNC B1 ;  /* 0x0000000000017941 */ /* 0x000fea0003800000 */
.L_x_518:
        /* <DEDUP_REMOVED lines=9> */
[----:B------:R-:W-:Y:S01]  /*6eb0*/  LOP3.LUT R49, R63, 0xff0000ff, RZ, 0xc0, !PT ;  /* 0xff0000ff3f317812 */ /* 0x000fe200078ec0ff */
[----:B------:R-:W-:Y:S01]  /*6ec0*/  IMAD.SHL.U32 R62, R62, 0x100, RZ ;  /* 0x000001003e3e7824 */ /* 0x000fe200078e00ff */
[----:B------:R-:W-:Y:S01]  /*6ed0*/  SHF.R.U32.HI R66, RZ, 0x10, R63 ;  /* 0x00000010ff427819 */ /* 0x000fe2000001163f */
[----:B------:R-:W-:Y:S01]  /*6ee0*/  IMAD.SHL.U32 R64, R64, 0x100, RZ ;  /* 0x0000010040407824 */ /* 0x000fe200078e00ff */
[----:B------:R-:W-:Y:S02]  /*6ef0*/  LOP3.LUT R63, R65, 0xff0000ff, RZ, 0xc0, !PT ;  /* 0xff0000ff413f7812 */ /* 0x000fe400078ec0ff */
[----:B------:R-:W-:-:S02]  /*6f00*/  SHF.R.U32.HI R65, RZ, 0x10, R65 ;  /* 0x00000010ff417819 */ /* 0x000fc40000011641 */
[----:B------:R-:W-:Y:S01]  /*6f10*/  LOP3.LUT R49, R49, 0xff00, R62, 0xf8, !PT ;  /* 0x0000ff0031317812 */ /* 0x000fe200078ef83e */
[----:B------:R-:W-:Y:S01]  /*6f20*/  IMAD.U32 R62, R66, 0x10000, RZ ;  /* 0x00010000423e7824 */ /* 0x000fe200078e00ff */
[----:B-1----:R-:W-:Y:S01]  /*6f30*/  MOV R48, R40 ;  /* 0x0000002800307202 */ /* 0x002fe20000000f00 */
[----:B------:R-:W-:Y:S01]  /*6f40*/  IMAD.U32 R65, R65, 0x10000, RZ ;  /* 0x0001000041417824 */ /* 0x000fe200078e00ff */
[----:B------:R-:W-:Y:S02]  /*6f50*/  LOP3.LUT R64, R63, 0xff00, R64, 0xf8, !PT ;  /* 0x0000ff003f407812 */ /* 0x000fe400078ef840 */
        /* <DEDUP_REMOVED lines=90> */
.L_x_525:
[----:B------:R-:W-:Y:S05]  /*7500*/  BSYNC B2 ;  /* 0x0000000000027941 */ /* 0x000fea0003800000 */
.L_x_524:
[----:B-1----:R0:W-:Y:S02]  /*7510*/  STG.E.128 desc[UR54][R44.64+0x40], R40 ;  /* 0x000040282c007986 */ /* 0x0021e4000c101d36 */
.L_x_523:
[----:B------:R-:W-:Y:S05]  /*7520*/  BSYNC B1 ;  /* 0x0000000000017941 */ /* 0x000fea0003800000 */
.L_x_522:
        /* <DEDUP_REMOVED lines=14> */
[----:B------:R-:W-:-:S02]  /*7610*/  LOP3.LUT R60, R61, 0xff0000ff, RZ, 0xc0, !PT ;  /* 0xff0000ff3d3c7812 */ /* 0x000fc400078ec0ff */
[----:B------:R-:W-:Y:S02]  /*7620*/  SHF.L.U32 R59, R59, 0x8, RZ ;  /* 0x000000083b3b7819 */ /* 0x000fe400000006ff */
[----:B------:R-:W-:Y:S01]  /*7630*/  LOP3.LUT R58, R58, 0xff00, R49, 0xf8, !PT ;  /* 0x0000ff003a3a7812 */ /* 0x000fe200078ef831 */
[----:B------:R-:W-:Y:S01]  /*7640*/  IMAD.U32 R49, R64, 0x10000, RZ ;  /* 0x0001000040317824 */ /* 0x000fe200078e00ff */
[----:B------:R-:W-:Y:S01]  /*7650*/  LOP3.LUT R62, R60, 0xff00, R59, 0xf8, !PT ;  /* 0x0000ff003c3e7812 */ /* 0x000fe200078ef83b */
[----:B------:R-:W-:Y:S01]  /*7660*/  IMAD.U32 R59, R63, 0x10000, RZ ;  /* 0x000100003f3b7824 */ /* 0x000fe200078e00ff */
[----:B------:R-:W-:Y:S02]  /*7670*/  F2FP.F16.E4M3.UNPACK_B R60, R139.H1 ;  /* 0x0000008bff3c723e */ /* 0x000fe400030006ff */
[-C--:B------:R-:W-:Y:S02]  /*7680*/  F2FP.F16.E4M3.UNPACK_B R40, R41.reuse ;  /* 0x00000029ff28723e */ /* 0x080fe400020006ff */
[----:B------:R-:W-:Y:S01]  /*7690*/  F2FP.F16.E4M3.UNPACK_B R41, R41.H1 ;  /* 0x00000029ff29723e */ /* 0x000fe200030006ff */
[--C-:B------:R-:W-:Y:S01]  /*76a0*/  HADD2.F32 R63, -RZ, R60.reuse.H1_H1 ;  /* 0x3000003cff3f7230 */ /* 0x100fe20000004100 */
[----:B------:R-:W-:Y:S01]  /*76b0*/  LOP3.LUT R64, R62, 0xff0000, R59, 0xf8, !PT ;  /* 0x00ff00003e407812 */ /* 0x000fe200078ef83b */
[----:B------:R-:W-:Y:S01]  /*76c0*/  HADD2.F32 R62, -RZ, R60.H0_H0 ;  /* 0x2000003cff3e7230 */ /* 0x000fe20000004100 */
[----:B------:R-:W-:Y:S01]  /*76d0*/  LOP3.LUT R61, R58, 0xff0000, R49, 0xf8, !PT ;  /* 0x00ff00003a3d7812 */ /* 0x000fe200078ef831 */
[--C-:B------:R-:W-:Y:S01]  /*76e0*/  HADD2.F32 R49, -RZ, R40.reuse.H1_H1 ;  /* 0x30000028ff317230 */ /* 0x100fe20000004100 */
[----:B------:R-:W-:Y:S01]  /*76f0*/  F2FP.F16.E4M3.UNPACK_B R59, R138.H1 ;  /* 0x0000008aff3b723e */ /* 0x000fe200030006ff */
[----:B------:R-:W-:Y:S01]  /*7700*/  HADD2.F32 R58, -RZ, R41.H1_H1 ;  /* 0x30000029ff3a7230 */ /* 0x000fe20000004100 */
[----:B------:R-:W-:Y:S01]  /*7710*/  F2FP.F16.E4M3.UNPACK_B R139, R139 ;  /* 0x0000008bff8b723e */ /* 0x000fe200020006ff */
[----:B------:R-:W-:-:S02]  /*7720*/  HADD2.F32 R40, -RZ, R40.H0_H0 ;  /* 0x20000028ff287230 */ /* 0x000fc40000004100 */
[-C--:B------:R-:W-:Y:S01]  /*7730*/  FMUL.FTZ R65, R49, R62.reuse ;  /* 0x0000003e31417220 */ /* 0x080fe20000410000 */
[----:B------:R-:W-:Y:S02]  /*7740*/  HADD2.F32 R60, -RZ, R59.H0_H0 ;  /* 0x2000003bff3c7230 */ /* 0x000fe40000004100 */
[-C--:B------:R-:W-:Y:S01]  /*7750*/  FMUL.FTZ R66, R58, R63.reuse ;  /* 0x0000003f3a427220 */ /* 0x080fe20000410000 */
[----:B------:R-:W-:Y:S02]  /*7760*/  HADD2.F32 R41, -RZ, R41.H0_H0 ;  /* 0x20000029ff297230 */ /* 0x000fe40000004100 */
[C---:B------:R-:W-:Y:S01]  /*7770*/  FMUL.FTZ R62, R40.reuse, R62 ;  /* 0x0000003e283e7220 */ /* 0x040fe20000410000 */
[----:B------:R-:W-:Y:S02]  /*7780*/  HADD2.F32 R59, -RZ, R59.H1_H1 ;  /* 0x3000003bff3b7230 */ /* 0x000fe40000004100 */
[----:B------:R-:W-:Y:S01]  /*7790*/  FFMA.FTZ R40, R40, R60, -R65 ;  /* 0x0000003c28287223 */ /* 0x000fe20000010841 */
[----:B------:R-:W-:Y:S01]  /*77a0*/  F2FP.F16.E4M3.UNPACK_B R138, R138 ;  /* 0x0000008aff8a723e */ /* 0x000fe200020006ff */
[----:B------:R-:W-:Y:S01]  /*77b0*/  FMUL.FTZ R63, R41, R63 ;  /* 0x0000003f293f7220 */ /* 0x000fe20000410000 */
[----:B------:R-:W-:Y:S01]  /*77c0*/  FFMA.FTZ R67, R49, R60, R62 ;  /* 0x0000003c31437223 */ /* 0x000fe2000001003e */
[-C--:B------:R-:W-:Y:S01]  /*77d0*/  FFMA.FTZ R65, R41, R59.reuse, -R66 ;  /* 0x0000003b29417223 */ /* 0x080fe20000010842 */
[-C--:B------:R-:W-:Y:S01]  /*77e0*/  F2FP.F16.E4M3.UNPACK_B R41, R48.reuse.H1 ;  /* 0x00000030ff29723e */ /* 0x080fe200030006ff */
[----:B------:R-:W-:Y:S01]  /*77f0*/  FFMA.FTZ R68, R58, R59, R63 ;  /* 0x0000003b3a447223 */ /* 0x000fe2000001003f */
[----:B------:R-:W-:Y:S01]  /*7800*/  F2FP.F16.E4M3.UNPACK_B R48, R48 ;  /* 0x00000030ff30723e */ /* 0x000fe200020006ff */
[----:B------:R-:W-:-:S02]  /*7810*/  HADD2.F32 R60, -RZ, R139.H1_H1 ;  /* 0x3000008bff3c7230 */ /* 0x000fc40000004100 */
[--C-:B------:R-:W-:Y:S01]  /*7820*/  HADD2.F32 R49, -RZ, R41.reuse.H0_H0 ;  /* 0x20000029ff317230 */ /* 0x100fe20000004100 */
[----:B------:R-:W-:Y:S01]  /*7830*/  F2FP.SATFINITE.E4M3.F32.PACK_AB_MERGE_C R71, R68, R65, RZ ;  /* 0x000000414447723e */ /* 0x000fe200048070ff */
[----:B------:R-:W-:Y:S02]  /*7840*/  HADD2.F32 R58, -RZ, R41.H1_H1 ;  /* 0x30000029ff3a7230 */ /* 0x000fe40000004100 */
[--C-:B------:R-:W-:Y:S02]  /*7850*/  HADD2.F32 R41, -RZ, R48.reuse.H0_H0 ;  /* 0x20000030ff297230 */ /* 0x100fe40000004100 */
[-C--:B------:R-:W-:Y:S01]  /*7860*/  FMUL.FTZ R63, R49, R60.reuse ;  /* 0x0000003c313f7220 */ /* 0x080fe20000410000 */
[----:B------:R-:W-:Y:S02]  /*7870*/  HADD2.F32 R139, -RZ, R139.H0_H0 ;  /* 0x2000008bff8b7230 */ /* 0x000fe40000004100 */
[----:B------:R-:W-:Y:S01]  /*7880*/  FMUL.FTZ R62, R58, R60 ;  /* 0x0000003c3a3e7220 */ /* 0x000fe20000410000 */
[----:B------:R-:W-:-:S02]  /*7890*/  HADD2.F32 R48, -RZ, R48.H1_H1 ;  /* 0x30000030ff307230 */ /* 0x000fc40000004100 */
[--C-:B------:R-:W-:Y:S02]  /*78a0*/  HADD2.F32 R59, -RZ, R138.reuse.H1_H1 ;  /* 0x3000008aff3b7230 */ /* 0x100fe40000004100 */
[----:B------:R-:W-:Y:S02]  /*78b0*/  HADD2.F32 R138, -RZ, R138.H0_H0 ;  /* 0x2000008aff8a7230 */ /* 0x000fe40000004100 */
[-C--:B------:R-:W-:Y:S01]  /*78c0*/  FMUL.FTZ R60, R48, R139.reuse ;  /* 0x0000008b303c7220 */ /* 0x080fe20000410000 */
[----:B------:R-:W-:Y:S01]  /*78d0*/  FMUL.FTZ R139, R41, R139 ;  /* 0x0000008b298b7220 */ /* 0x000fe20000410000 */
[-C--:B------:R-:W-:Y:S01]  /*78e0*/  FFMA.FTZ R62, R49, R59.reuse, -R62 ;  /* 0x0000003b313e7223 */ /* 0x080fe2000001083e */
[----:B------:R-:W-:Y:S01]  /*78f0*/  FFMA.FTZ R63, R58, R59, R63 ;  /* 0x0000003b3a3f7223 */ /* 0x000fe2000001003f */
[-C--:B------:R-:W-:Y:S01]  /*7900*/  FFMA.FTZ R66, R41, R138.reuse, -R60 ;  /* 0x0000008a29427223 */ /* 0x080fe2000001083c */
[----:B------:R-:W-:Y:S01]  /*7910*/  FFMA.FTZ R139, R48, R138, R139 ;  /* 0x0000008a308b7223 */ /* 0x000fe2000001008b */
[----:B------:R-:W-:-:S02]  /*7920*/  F2FP.F16.E4M3.UNPACK_B R48, R43.H1 ;  /* 0x0000002bff30723e */ /* 0x000fc400030006ff */
[----:B------:R-:W-:Y:S02]  /*7930*/  F2FP.SATFINITE.E4M3.F32.PACK_AB_MERGE_C R70, R63, R62, RZ ;  /* 0x0000003e3f46723e */ /* 0x000fe400048070ff */
[----:B------:R-:W-:Y:S01]  /*7940*/  F2FP.F16.E4M3.UNPACK_B R62, R64.H1 ;  /* 0x00000040ff3e723e */ /* 0x000fe200030006ff */
[--C-:B------:R-:W-:Y:S01]  /*7950*/  HADD2.F32 R58, -RZ, R48.reuse.H1_H1 ;  /* 0x30000030ff3a7230 */ /* 0x100fe20000004100 */
[-C--:B------:R-:W-:Y:S01]  /*7960*/  F2FP.F16.E4M3.UNPACK_B R59, R61.reuse.H1 ;  /* 0x0000003dff3b723e */ /* 0x080fe200030006ff */
[----:B------:R-:W-:Y:S01]  /*7970*/  HADD2.F32 R49, -RZ, R48.H0_H0 ;  /* 0x20000030ff317230 */ /* 0x000fe20000004100 */
[----:B------:R-:W-:Y:S01]  /*7980*/  F2FP.F16.E4M3.UNPACK_B R41, R42.H1 ;  /* 0x0000002aff29723e */ /* 0x000fe200030006ff */
[----:B------:R-:W-:Y:S01]  /*7990*/  HADD2.F32 R65, -RZ, R62.H1_H1 ;  /* 0x3000003eff417230 */ /* 0x000fe20000004100 */
[----:B------:R-:W-:Y:S01]  /*79a0*/  F2FP.F16.E4M3.UNPACK_B R64, R64 ;  /* 0x00000040ff40723e */ /* 0x000fe200020006ff */
[----:B------:R-:W-:Y:S01]  /*79b0*/  HADD2.F32 R60, -RZ, R59.H1_H1 ;  /* 0x3000003bff3c7230 */ /* 0x000fe20000004100 */
[----:B------:R-:W-:Y:S01]  /*79c0*/  F2FP.F16.E4M3.UNPACK_B R61, R61 ;  /* 0x0000003dff3d723e */ /* 0x000fe200020006ff */
[----:B------:R-:W-:-:S02]  /*79d0*/  HADD2.F32 R48, -RZ, R41.H1_H1 ;  /* 0x30000029ff307230 */ /* 0x000fc40000004100 */
[-C--:B------:R-:W-:Y:S01]  /*79e0*/  FMUL.FTZ R68, R58, R65.reuse ;  /* 0x000000413a447220 */ /* 0x080fe20000410000 */
[----:B------:R-:W-:Y:S02]  /*79f0*/  HADD2.F32 R63, -RZ, R64.H1_H1 ;  /* 0x30000040ff3f7230 */ /* 0x000fe40000004100 */
[C---:B------:R-:W-:Y:S01]  /*7a00*/  FMUL.FTZ R65, R49.reuse, R65 ;  /* 0x0000004131417220 */ /* 0x040fe20000410000 */
[----:B------:R-:W-:Y:S02]  /*7a10*/  HADD2.F32 R41, -RZ, R41.H0_H0 ;  /* 0x20000029ff297230 */ /* 0x000fe40000004100 */
[----:B------:R-:W-:Y:S01]  /*7a20*/  FFMA.FTZ R69, R49, R60, -R68 ;  /* 0x0000003c31457223 */ /* 0x000fe20000010844 */
[----:B------:R-:W-:Y:S02]  /*7a30*/  HADD2.F32 R49, -RZ, R61.H1_H1 ;  /* 0x3000003dff317230 */ /* 0x000fe40000004100 */
[----:B------:R-:W-:Y:S01]  /*7a40*/  FMUL.FTZ R68, R48, R63 ;  /* 0x0000003f30447220 */ /* 0x000fe20000410000 */
[----:B------:R-:W-:Y:S01]  /*7a50*/  F2FP.F16.E4M3.UNPACK_B R43, R43 ;  /* 0x0000002bff2b723e */ /* 0x000fe200020006ff */
[C---:B------:R-:W-:Y:S01]  /*7a60*/  FMUL.FTZ R63, R41.reuse, R63 ;  /* 0x0000003f293f7220 */ /* 0x040fe20000410000 */
[----:B------:R-:W-:Y:S01]  /*7a70*/  F2FP.F16.E4M3.UNPACK_B R42, R42 ;  /* 0x0000002aff2a723e */ /* 0x000fe200020006ff */
[----:B------:R-:W-:Y:S01]  /*7a80*/  FFMA.FTZ R68, R41, R49, -R68 ;  /* 0x0000003129447223 */ /* 0x000fe20000010844 */
[----:B------:R-:W-:-:S02]  /*7a90*/  HADD2.F32 R62, -RZ, R62.H0_H0 ;  /* 0x2000003eff3e7230 */ /* 0x000fc40000004100 */
[----:B------:R-:W-:Y:S01]  /*7aa0*/  FFMA.FTZ R63, R48, R49, R63 ;  /* 0x00000031303f7223 */ /* 0x000fe2000001003f */
[--C-:B------:R-:W-:Y:S02]  /*7ab0*/  HADD2.F32 R48, -RZ, R43.reuse.H0_H0 ;  /* 0x2000002bff307230 */ /* 0x100fe40000004100 */
[----:B------:R-:W-:Y:S01]  /*7ac0*/  FFMA.FTZ R60, R58, R60, R65 ;  /* 0x0000003c3a3c7223 */ /* 0x000fe20000010041 */
[----:B------:R-:W-:Y:S02]  /*7ad0*/  HADD2.F32 R43, -RZ, R43.H1_H1 ;  /* 0x3000002bff2b7230 */ /* 0x000fe40000004100 */
[--C-:B------:R-:W-:Y:S01]  /*7ae0*/  HADD2.F32 R41, -RZ, R42.reuse.H0_H0 ;  /* 0x2000002aff297230 */ /* 0x100fe20000004100 */
[----:B------:R-:W-:Y:S01]  /*7af0*/  F2FP.SATFINITE.E4M3.F32.PACK_AB_MERGE_C R63, R63, R68, RZ ;  /* 0x000000443f3f723e */ /* 0x000fe200048070ff */
[----:B------:R-:W-:Y:S02]  /*7b00*/  HADD2.F32 R42, -RZ, R42.H1_H1 ;  /* 0x3000002aff2a7230 */ /* 0x000fe40000004100 */
[----:B------:R-:W-:Y:S01]  /*7b10*/  FMUL.FTZ R65, R43, R62 ;  /* 0x0000003e2b417220 */ /* 0x000fe20000410000 */
[----:B------:R-:W-:-:S02]  /*7b20*/  HADD2.F32 R64, -RZ, R64.H0_H0 ;  /* 0x20000040ff407230 */ /* 0x000fc40000004100 */
[----:B------:R-:W-:Y:S01]  /*7b30*/  FMUL.FTZ R62, R48, R62 ;  /* 0x0000003e303e7220 */ /* 0x000fe20000410000 */
[----:B------:R-:W-:Y:S01]  /*7b40*/  HADD2.F32 R59, -RZ, R59.H0_H0 ;  /* 0x2000003bff3b7230 */ /* 0x000fe20000004100 */
[----:B------:R-:W-:Y:S01]  /*7b50*/  F2FP.SATFINITE.E4M3.F32.PACK_AB_MERGE_C R60, R60, R69, RZ ;  /* 0x000000453c3c723e */ /* 0x000fe200048070ff */
[----:B------:R-:W-:Y:S02]  /*7b60*/  HADD2.F32 R61, -RZ, R61.H0_H0 ;  /* 0x2000003dff3d7230 */ /* 0x000fe40000004100 */
[-C--:B------:R-:W-:Y:S01]  /*7b70*/  FMUL.FTZ R58, R42, R64.reuse ;  /* 0x000000402a3a7220 */ /* 0x080fe20000410000 */
[----:B------:R-:W-:Y:S01]  /*7b80*/  FMUL.FTZ R49, R41, R64 ;  /* 0x0000004029317220 */ /* 0x000fe20000410000 */
        /* <DEDUP_REMOVED lines=8> */
.L_x_529:
[----:B------:R-:W-:Y:S05]  /*7c10*/  BSYNC B2 ;  /* 0x0000000000027941 */ /* 0x000fea0003800000 */
.L_x_528:
[----:B-1----:R0:W-:Y:S02]  /*7c20*/  STG.E.128 desc[UR54][R44.64+0x60], R40 ;  /* 0x000060282c007986 */ /* 0x0021e4000c101d36 */
.L_x_527:
[----:B------:R-:W-:Y:S05]  /*7c30*/  BSYNC B1 ;  /* 0x0000000000017941 */ /* 0x000fea0003800000 */
.L_x_526:
        /* <DEDUP_REMOVED lines=9> */
[----:B------:R-:W-:Y:S02]  /*7cd0*/  LOP3.LUT R47, R55, 0xff0000ff, RZ, 0xc0, !PT ;  /* 0xff0000ff372f7812 */ /* 0x000fe400078ec0ff */
[----:B------:R-:W-:Y:S01]  /*7ce0*/  SHF.R.U32.HI R56, RZ, 0x10, R55 ;  /* 0x00000010ff387819 */ /* 0x000fe20000011637 */
[----:B------:R-:W-:Y:S01]  /*7cf0*/  IMAD.SHL.U32 R42, R59, 0x100, RZ ;  /* 0x000001003b2a7824 */ /* 0x000fe200078e00ff */
[--C-:B------:R-:W-:Y:S02]  /*7d00*/  SHF.R.U32.HI R55, RZ, 0x8, R57.reuse ;  /* 0x00000008ff377819 */ /* 0x100fe40000011639 */
[----:B------:R-:W-:Y:S02]  /*7d10*/  MOV R49, R43 ;  /* 0x0000002b00317202 */ /* 0x000fe40000000f00 */
[----:B------:R-:W-:Y:S01]  /*7d20*/  LOP3.LUT R54, R57, 0xff0000ff, RZ, 0xc0, !PT ;  /* 0xff0000ff39367812 */ /* 0x000fe200078ec0ff */
[----:B------:R-:W-:Y:S01]  /*7d30*/  IMAD.SHL.U32 R43, R55, 0x100, RZ ;  /* 0x00000100372b7824 */ /* 0x000fe200078e00ff */
[----:B------:R-:W-:-:S02]  /*7d40*/  SHF.R.U32.HI R58, RZ, 0x10, R57 ;  /* 0x00000010ff3a7819 */ /* 0x000fc40000011639 */
[----:B------:R-:W-:Y:S02]  /*7d50*/  LOP3.LUT R47, R47, 0xff00, R42, 0xf8, !PT ;  /* 0x0000ff002f2f7812 */ /* 0x000fe400078ef82a */
[----:B------:R-:W-:Y:S01]  /*7d60*/  LOP3.LUT R43, R54, 0xff00, R43, 0xf8, !PT ;  /* 0x0000ff00362b7812 */ /* 0x000fe200078ef82b */
[----:B------:R-:W-:Y:S01]  /*7d70*/  IMAD.U32 R58, R58, 0x10000, RZ ;  /* 0x000100003a3a7824 */ /* 0x000fe200078e00ff */
[----:B------:R-:W-:Y:S02]  /*7d80*/  SHF.L.U32 R54, R56, 0x10, RZ ;  /* 0x0000001038367819 */ /* 0x000fe400000006ff */
[----:B------:R-:W-:Y:S02]  /*7d90*/  F2FP.F16.E4M3.UNPACK_B R55, R91.H1 ;  /* 0x0000005bff37723e */ /* 0x000fe400030006ff */
[-C--:B------:R-:W-:Y:S02]  /*7da0*/  F2FP.F16.E4M3.UNPACK_B R42, R41.reuse ;  /* 0x00000029ff2a723e */ /* 0x080fe400020006ff */
[----:B------:R-:W-:Y:S01]  /*7db0*/  LOP3.LUT R56, R47, 0xff0000, R54, 0xf8, !PT ;  /* 0x00ff00002f387812 */ /* 0x000fe200078ef836 */
[--C-:B------:R-:W-:Y:S01]  /*7dc0*/  HADD2.F32 R57, -RZ, R55.reuse.H0_H0 ;  /* 0x20000037ff397230 */ /* 0x100fe20000004100 */
[----:B------:R-:W-:Y:S01]  /*7dd0*/  LOP3.LUT R59, R43, 0xff0000, R58, 0xf8, !PT ;  /* 0x00ff00002b3b7812 */ /* 0x000fe200078ef83a */
[--C-:B------:R-:W-:Y:S01]  /*7de0*/  HADD2.F32 R43, -RZ, R42.reuse.H1_H1 ;  /* 0x3000002aff2b7230 */ /* 0x100fe20000004100 */
[----:B------:R-:W-:Y:S01]  /*7df0*/  F2FP.F16.E4M3.UNPACK_B R54, R90.H1 ;  /* 0x0000005aff36723e */ /* 0x000fe200030006ff */
[----:B------:R-:W-:Y:S01]  /*7e00*/  HADD2.F32 R58, -RZ, R55.H1_H1 ;  /* 0x30000037ff3a7230 */ /* 0x000fe20000004100 */
[----:B------:R-:W-:Y:S01]  /*7e10*/  F2FP.F16.E4M3.UNPACK_B R41, R41.H1 ;  /* 0x00000029ff29723e */ /* 0x000fe200030006ff */
[----:B------:R-:W-:-:S02]  /*7e20*/  HADD2.F32 R42, -RZ, R42.H0_H0 ;  /* 0x2000002aff2a7230 */ /* 0x000fc40000004100 */
[----:B------:R-:W-:Y:S01]  /*7e30*/  FMUL.FTZ R61, R43, R57 ;  /* 0x000000392b3d7220 */ /* 0x000fe20000410000 */
[--C-:B------:R-:W-:Y:S01]  /*7e40*/  HADD2.F32 R55, -RZ, R54.reuse.H0_H0 ;  /* 0x20000036ff377230 */ /* 0x100fe20000004100 */
[----:B------:R-:W-:Y:S01]  /*7e50*/  F2FP.F16.E4M3.UNPACK_B R91, R91 ;  /* 0x0000005bff5b723e */ /* 0x000fe200020006ff */
[--C-:B------:R-:W-:Y:S02]  /*7e60*/  HADD2.F32 R47, -RZ, R41.reuse.H1_H1 ;  /* 0x30000029ff2f7230 */ /* 0x100fe40000004100 */
[C---:B------:R-:W-:Y:S01]  /*7e70*/  FMUL.FTZ R60, R42.reuse, R57 ;  /* 0x000000392a3c7220 */ /* 0x040fe20000410000 */
[----:B------:R-:W-:Y:S02]  /*7e80*/  HADD2.F32 R41, -RZ, R41.H0_H0 ;  /* 0x20000029ff297230 */ /* 0x000fe40000004100 */
[-C--:B------:R-:W-:Y:S01]  /*7e90*/  FFMA.FTZ R61, R42, R55.reuse, -R61 ;  /* 0x000000372a3d7223 */ /* 0x080fe2000001083d */
[----:B------:R-:W-:Y:S02]  /*7ea0*/  HADD2.F32 R54, -RZ, R54.H1_H1 ;  /* 0x30000036ff367230 */ /* 0x000fe40000004100 */
[-C--:B------:R-:W-:Y:S01]  /*7eb0*/  FMUL.FTZ R42, R47, R58.reuse ;  /* 0x0000003a2f2a7220 */ /* 0x080fe20000410000 */
[----:B------:R-:W-:Y:S01]  /*7ec0*/  FFMA.FTZ R62, R43, R55, R60 ;  /* 0x000000372b3e7223 */ /* 0x000fe2000001003c */
[C---:B------:R-:W-:Y:S01]  /*7ed0*/  FMUL.FTZ R58, R41.reuse, R58 ;  /* 0x0000003a293a7220 */ /* 0x040fe20000410000 */
[----:B------:R-:W-:Y:S01]  /*7ee0*/  F2FP.F16.E4M3.UNPACK_B R90, R90 ;  /* 0x0000005aff5a723e */ /* 0x000fe200020006ff */
[----:B------:R-:W-:Y:S01]  /*7ef0*/  FFMA.FTZ R57, R41, R54, -R42 ;  /* 0x0000003629397223 */ /* 0x000fe2000001082a */
[----:B------:R-:W-:Y:S01]  /*7f00*/  F2FP.F16.E4M3.UNPACK_B R41, R40.H1 ;  /* 0x00000028ff29723e */ /* 0x000fe200030006ff */
        /* <DEDUP_REMOVED lines=10> */
[----:B------:R-:W-:-:S02]  /*7fb0*/  HADD2.F32 R91, -RZ, R91.H0_H0 ;  /* 0x2000005bff5b7230 */ /* 0x000fc40000004100 */
[----:B------:R-:W-:Y:S02]  /*7fc0*/  HADD2.F32 R40, -RZ, R40.H1_H1 ;  /* 0x30000028ff287230 */ /* 0x000fe40000004100 */
        /* <DEDUP_REMOVED lines=11> */
[----:B------:R-:W-:Y:S01]  /*8080*/  HADD2.F32 R54, -RZ, R47.H1_H1 ;  /* 0x3000002fff367230 */ /* 0x000fe20000004100 */
[----:B------:R-:W-:-:S02]  /*8090*/  F2FP.F16.E4M3.UNPACK_B R55, R59.H1 ;  /* 0x0000003bff37723e */ /* 0x000fc400030006ff */
[-C--:B------:R-:W-:Y:S01]  /*80a0*/  F2FP.F16.E4M3.UNPACK_B R40, R48.reuse.H1 ;  /* 0x00000030ff28723e */ /* 0x080fe200030006ff */
[----:B------:R-:W-:Y:S01]  /*80b0*/  HADD2.F32 R43, -RZ, R41.H1_H1 ;  /* 0x30000029ff2b7230 */ /* 0x000fe20000004100 */
[----:B------:R-:W-:Y:S01]  /*80c0*/  F2FP.F16.E4M3.UNPACK_B R59, R59 ;  /* 0x0000003bff3b723e */ /* 0x000fe200020006ff */
[----:B------:R-:W-:Y:S01]  /*80d0*/  HADD2.F32 R58, -RZ, R55.H1_H1 ;  /* 0x30000037ff3a7230 */ /* 0x000fe20000004100 */
[----:B------:R-:W-:Y:S01]  /*80e0*/  F2FP.F16.E4M3.UNPACK_B R49, R49 ;  /* 0x00000031ff31723e */ /* 0x000fe200020006ff */
[----:B------:R-:W-:Y:S01]  /*80f0*/  HADD2.F32 R42, -RZ, R41.H0_H0 ;  /* 0x20000029ff2a7230 */ /* 0x000fe20000004100 */
[----:B------:R-:W-:Y:S01]  /*8100*/  F2FP.F16.E4M3.UNPACK_B R48, R48 ;  /* 0x00000030ff30723e */ /* 0x000fe200020006ff */
[----:B------:R-:W-:Y:S02]  /*8110*/  HADD2.F32 R41, -RZ, R40.H1_H1 ;  /* 0x30000028ff297230 */ /* 0x000fe40000004100 */
[----:B------:R-:W-:Y:S01]  /*8120*/  FMUL.FTZ R63, R43, R58 ;  /* 0x0000003a2b3f7220 */ /* 0x000fe20000410000 */
[----:B------:R-:W-:-:S02]  /*8130*/  HADD2.F32 R57, -RZ, R59.H1_H1 ;  /* 0x3000003bff397230 */ /* 0x000fc40000004100 */
[C---:B------:R-:W-:Y:S01]  /*8140*/  FMUL.FTZ R66, R42.reuse, R58 ;  /* 0x0000003a2a427220 */ /* 0x040fe20000410000 */
[----:B------:R-:W-:Y:S02]  /*8150*/  HADD2.F32 R40, -RZ, R40.H0_H0 ;  /* 0x20000028ff287230 */ /* 0x000fe40000004100 */
[-C--:B------:R-:W-:Y:S01]  /*8160*/  FFMA.FTZ R64, R42, R54.reuse, -R63 ;  /* 0x000000362a407223 */ /* 0x080fe2000001083f */
[----:B------:R-:W-:Y:S02]  /*8170*/  HADD2.F32 R42, -RZ, R56.H1_H1 ;  /* 0x30000038ff2a7230 */ /* 0x000fe40000004100 */
[-C--:B------:R-:W-:Y:S01]  /*8180*/  FMUL.FTZ R63, R41, R57.reuse ;  /* 0x00000039293f7220 */ /* 0x080fe20000410000 */
[----:B------:R-:W-:Y:S02]  /*8190*/  HADD2.F32 R59, -RZ, R59.H0_H0 ;  /* 0x2000003bff3b7230 */ /* 0x000fe40000004100 */
[C---:B------:R-:W-:Y:S01]  /*81a0*/  FMUL.FTZ R58, R40.reuse, R57 ;  /* 0x00000039283a7220 */ /* 0x040fe20000410000 */
[----:B------:R-:W-:Y:S01]  /*81b0*/  FFMA.FTZ R57, R43, R54, R66 ;  /* 0x000000362b397223 */ /* 0x000fe20000010042 */
[----:B------:R-:W-:Y:S01]  /*81c0*/  FFMA.FTZ R63, R40, R42, -R63 ;  /* 0x0000002a283f7223 */ /* 0x000fe2000001083f */
[----:B------:R-:W-:-:S02]  /*81d0*/  HADD2.F32 R40, -RZ, R48.H0_H0 ;  /* 0x20000030ff287230 */ /* 0x000fc40000004100 */
[----:B------:R-:W-:Y:S01]  /*81e0*/  FFMA.FTZ R58, R41, R42, R58 ;  /* 0x0000002a293a7223 */ /* 0x000fe2000001003a */
[--C-:B------:R-:W-:Y:S01]  /*81f0*/  HADD2.F32 R41, -RZ, R49.reuse.H0_H0 ;  /* 0x20000031ff297230 */ /* 0x100fe20000004100 */
[----:B------:R-:W-:Y:S01]  /*8200*/  F2FP.SATFINITE.E4M3.F32.PACK_AB_MERGE_C R57, R57, R64, RZ ;  /* 0x000000403939723e */ /* 0x000fe200048070ff */
[----:B------:R-:W-:Y:S02]  /*8210*/  HADD2.F32 R49, -RZ, R49.H1_H1 ;  /* 0x30000031ff317230 */ /* 0x000fe40000004100 */
[----:B------:R-:W-:Y:S01]  /*8220*/  HADD2.F32 R54, -RZ, R55.H0_H0 ;  /* 0x20000037ff367230 */ /* 0x000fe20000004100 */
[----:B------:R-:W-:Y:S01]  /*8230*/  F2FP.SATFINITE.E4M3.F32.PACK_AB_MERGE_C R58, R58, R63, RZ ;  /* 0x0000003f3a3a723e */ /* 0x000fe200048070ff */
[----:B------:R-:W-:Y:S02]  /*8240*/  HADD2.F32 R48, -RZ, R48.H1_H1 ;  /* 0x30000030ff307230 */ /* 0x000fe40000004100 */
[----:B------:R-:W-:Y:S02]  /*8250*/  HADD2.F32 R42, -RZ, R47.H0_H0 ;  /* 0x2000002fff2a7230 */ /* 0x000fe40000004100 */
[----:B------:R-:W-:-:S02]  /*8260*/  HADD2.F32 R43, -RZ, R56.H0_H0 ;  /* 0x20000038ff2b7230 */ /* 0x000fc40000004100 */
[-C--:B------:R-:W-:Y:S01]  /*8270*/  FMUL.FTZ R56, R49, R54.reuse ;  /* 0x0000003631387220 */ /* 0x080fe20000410000 */
[-C--:B------:R-:W-:Y:S01]  /*8280*/  FMUL.FTZ R47, R48, R59.reuse ;  /* 0x0000003b302f7220 */ /* 0x080fe20000410000 */
[C---:B------:R-:W-:Y:S01]  /*8290*/  FMUL.FTZ R54, R41.reuse, R54 ;  /* 0x0000003629367220 */ /* 0x040fe20000410000 */
[C---:B------:R-:W-:Y:S01]  /*82a0*/  FMUL.FTZ R59, R40.reuse, R59 ;  /* 0x0000003b283b7220 */ /* 0x040fe20000410000 */
[-C--:B------:R-:W-:Y:S01]  /*82b0*/  FFMA.FTZ R56, R41, R42.reuse, -R56 ;  /* 0x0000002a29387223 */ /* 0x080fe20000010838 */
[-C--:B------:R-:W-:Y:S01]  /*82c0*/  FFMA.FTZ R47, R40, R43.reuse, -R47 ;  /* 0x0000002b282f7223 */ /* 0x080fe2000001082f */
[----:B------:R-:W-:Y:S01]  /*82d0*/  FFMA.FTZ R49, R49, R42, R54 ;  /* 0x0000002a31317223 */ /* 0x000fe20000010036 */
[----:B------:R-:W-:Y:S01]  /*82e0*/  FFMA.FTZ R48, R48, R43, R59 ;  /* 0x0000002b30307223 */ /* 0x000fe2000001003b */
[----:B------:R-:W-:Y:S02]  /*82f0*/  F2FP.SATFINITE.E4M3.F32.PACK_AB_MERGE_C R41, R62, R61, R67 ;  /* 0x0000003d3e29723e */ /* 0x000fe40004807043 */
[----:B------:R-:W-:-:S02]  /*8300*/  F2FP.SATFINITE.E4M3.F32.PACK_AB_MERGE_C R40, R91, R60, R65 ;  /* 0x0000003c5b28723e */ /* 0x000fc40004807041 */
[----:B------:R-:W-:Y:S02]  /*8310*/  F2FP.SATFINITE.E4M3.F32.PACK_AB_MERGE_C R42, R48, R47, R58 ;  /* 0x0000002f302a723e */ /* 0x000fe4000480703a */
[----:B------:R-:W-:-:S07]  /*8320*/  F2FP.SATFINITE.E4M3.F32.PACK_AB_MERGE_C R43, R49, R56, R57 ;  /* 0x00000038312b723e */ /* 0x000fce0004807039 */
.L_x_533:
[----:B------:R-:W-:Y:S05]  /*8330*/  BSYNC B2 ;  /* 0x0000000000027941 */ /* 0x000fea0003800000 */
.L_x_532:
[----:B-1----:R0:W-:Y:S02]  /*8340*/  STG.E.128 desc[UR54][R44.64+0x80], R40 ;  /* 0x000080282c007986 */ /* 0x0021e4000c101d36 */
.L_x_531:
[----:B------:R-:W-:Y:S05]  /*8350*/  BSYNC B1 ;  /* 0x0000000000017941 */ /* 0x000fea0003800000 */
.L_x_530:
[----:B------:R-:W-:-:S13]  /*8360*/  ISETP.NE.AND P2, PT, R39, RZ, PT ;  /* 0x000000ff2700720c */ /* 0x000fda0003f45270 */
[----:B------:R-:W-:Y:S05]  /*8370*/  @!P2 BRA `(.L_x_513) ;  /* 0x000000700024a947 */ /* 0x000fea0003800000 */
[----:B012-4-:R0:W1:Y:S01]  /*8380*/  LDS.128 R40, [R46+0x21400] ;  /* 0x021400002e287984 */ /* 0x0170620000000c00 */
[----:B------:R-:W-:Y:S01]  /*8390*/  ISETP.GE.AND P2, PT, R174, R131, PT ;  /* 0x00000083ae00720c */ /* 0x000fe20003f46270 */
[----:B------:R-:W-:-:S12]  /*83a0*/  BSSY B1, `(.L_x_534) ;  /* 0x000006b000017945 */ /* 0x000fd80003800000 */
[----:B0-----:R-:W-:Y:S05]  /*83b0*/  @P2 BRA `(.L_x_535) ;  /* 0x0000000400a42947 */ /* 0x001fea0003800000 */
[----:B------:R-:W-:Y:S01]  /*83c0*/  SHF.R.U32.HI R46, RZ, 0x8, R53 ;  /* 0x00000008ff2e7819 */ /* 0x000fe20000011635 */
[----:B-1----:R-:W-:Y:S01]  /*83d0*/  IMAD.MOV.U32 R48, RZ, RZ, R43 ;  /* 0x000000ffff307224 */ /* 0x002fe200078e002b */
[--C-:B------:R-:W-:Y:S01]  /*83e0*/  SHF.R.U32.HI R52, RZ, 0x8, R51.reuse ;  /* 0x00000008ff347819 */ /* 0x100fe20000011633 */
[----:B------:R-:W-:Y:S01]  /*83f0*/  IMAD.MOV.U32 R47, RZ, RZ, R42 ;  /* 0x000000ffff2f7224 */ /* 0x000fe200078e002a */
[----:B------:R-:W-:Y:S01]  /*8400*/  SHF.R.U32.HI R54, RZ, 0x10, R51 ;  /* 0x00000010ff367819 */ /* 0x000fe20000011633 */
[----:B------:R-:W-:Y:S01]  /*8410*/  IMAD.SHL.U32 R43, R46, 0x100, RZ ;  /* 0x000001002e2b7824 */ /* 0x000fe200078e00ff */
[----:B------:R-:W-:Y:S02]  /*8420*/  LOP3.LUT R49, R51, 0xff0000ff, RZ, 0xc0, !PT ;  /* 0xff0000ff33317812 */ /* 0x000fe400078ec0ff */
[----:B------:R-:W-:Y:S02]  /*8430*/  SHF.R.U32.HI R51, RZ, 0x10, R53 ;  /* 0x00000010ff337819 */ /* 0x000fe40000011635 */
[----:B------:R-:W-:-:S02]  /*8440*/  SHF.L.U32 R42, R52, 0x8, RZ ;  /* 0x00000008342a7819 */ /* 0x000fc400000006ff */
[----:B------:R-:W-:Y:S02]  /*8450*/  LOP3.LUT R50, R53, 0xff0000ff, RZ, 0xc0, !PT ;  /* 0xff0000ff35327812 */ /* 0x000fe400078ec0ff */
        /* <DEDUP_REMOVED lines=9> */
[----:B------:R-:W-:Y:S01]  /*84f0*/  HADD2.F32 R43, -RZ, R42.H1_H1 ;  /* 0x3000002aff2b7230 */ /* 0x000fe20000004100 */
[----:B------:R-:W-:Y:S01]  /*8500*/  F2FP.F16.E4M3.UNPACK_B R49, R88.H1 ;  /* 0x00000058ff31723e */ /* 0x000fe200030006ff */
[----:B------:R-:W-:Y:S01]  /*8510*/  HADD2.F32 R53, -RZ, R50.H1_H1 ;  /* 0x30000032ff357230 */ /* 0x000fe20000004100 */
[----:B------:R-:W-:Y:S01]  /*8520*/  F2FP.F16.E4M3.UNPACK_B R41, R41.H1 ;  /* 0x00000029ff29723e */ /* 0x000fe200030006ff */
[----:B------:R-:W-:-:S02]  /*8530*/  HADD2.F32 R42, -RZ, R42.H0_H0 ;  /* 0x2000002aff2a7230 */ /* 0x000fc40000004100 */
[CC--:B------:R-:W-:Y:S01]  /*8540*/  FMUL.FTZ R55, R43.reuse, R52.reuse ;  /* 0x000000342b377220 */ /* 0x0c0fe20000410000 */
[----:B------:R-:W-:Y:S01]  /*8550*/  HADD2.F32 R50, -RZ, R49.H0_H0 ;  /* 0x20000031ff327230 */ /* 0x000fe20000004100 */
[----:B------:R-:W-:Y:S01]  /*8560*/  F2FP.F16.E4M3.UNPACK_B R89, R89 ;  /* 0x00000059ff59723e */ /* 0x000fe200020006ff */
[--C-:B------:R-:W-:Y:S02]  /*8570*/  HADD2.F32 R46, -RZ, R41.reuse.H1_H1 ;  /* 0x30000029ff2e7230 */ /* 0x100fe40000004100 */
[C---:B------:R-:W-:Y:S01]  /*8580*/  FMUL.FTZ R52, R42.reuse, R52 ;  /* 0x000000342a347220 */ /* 0x040fe20000410000 */
[----:B------:R-:W-:Y:S02]  /*8590*/  HADD2.F32 R41, -RZ, R41.H0_H0 ;  /* 0x20000029ff297230 */ /* 0x000fe40000004100 */
[-C--:B------:R-:W-:Y:S01]  /*85a0*/  FFMA.FTZ R56, R42, R50.reuse, -R55 ;  /* 0x000000322a387223 */ /* 0x080fe20000010837 */
[----:B------:R-:W-:Y:S02]  /*85b0*/  HADD2.F32 R49, -RZ, R49.H1_H1 ;  /* 0x30000031ff317230 */ /* 0x000fe40000004100 */
[CC--:B------:R-:W-:Y:S01]  /*85c0*/  FMUL.FTZ R42, R46.reuse, R53.reuse ;  /* 0x000000352e2a7220 */ /* 0x0c0fe20000410000 */
[----:B------:R-:W-:Y:S01]  /*85d0*/  FFMA.FTZ R57, R43, R50, R52 ;  /* 0x000000322b397223 */ /* 0x000fe20000010034 */
[C---:B------:R-:W-:Y:S01]  /*85e0*/  FMUL.FTZ R53, R41.reuse, R53 ;  /* 0x0000003529357220 */ /* 0x040fe20000410000 */
[----:B------:R-:W-:Y:S01]  /*85f0*/  F2FP.F16.E4M3.UNPACK_B R88, R88 ;  /* 0x00000058ff58723e */ /* 0x000fe200020006ff */
        /* <DEDUP_REMOVED lines=19> */
[----:B------:R-:W-:Y:S01]  /*8730*/  FFMA.FTZ R55, R41, R88, -R50 ;  /* 0x0000005829377223 */ /* 0x000fe20000010832 */
[----:B------:R-:W-:Y:S01]  /*8740*/  F2FP.F16.E4M3.UNPACK_B R41, R48.H1 ;  /* 0x00000030ff29723e */ /* 0x000fe200030006ff */
[----:B------:R-:W-:Y:S01]  /*8750*/  FFMA.FTZ R88, R40, R88, R89 ;  /* 0x0000005828587223 */ /* 0x000fe20000010059 */
[----:B------:R-:W-:-:S02]  /*8760*/  F2FP.F16.E4M3.UNPACK_B R50, R54.H1 ;  /* 0x00000036ff32723e */ /* 0x000fc400030006ff */
[----:B------:R-:W-:Y:S01]  /*8770*/  F2FP.SATFINITE.E4M3.F32.PACK_AB_MERGE_C R60, R52, R53, RZ ;  /* 0x00000035343c723e */ /* 0x000fe200048070ff */
[--C-:B------:R-:W-:Y:S01]  /*8780*/  HADD2.F32 R43, -RZ, R41.reuse.H1_H1 ;  /* 0x30000029ff2b7230 */ /* 0x100fe20000004100 */
[----:B------:R-:W-:Y:S01]  /*8790*/  F2FP.F16.E4M3.UNPACK_B R46, R51.H1 ;  /* 0x00000033ff2e723e */ /* 0x000fe200030006ff */
[----:B------:R-:W-:Y:S01]  /*87a0*/  HADD2.F32 R53, -RZ, R50.H1_H1 ;  /* 0x30000032ff357230 */ /* 0x000fe20000004100 */
        /* <DEDUP_REMOVED lines=22> */
[--C-:B------:R-:W-:Y:S02]  /*8910*/  HADD2.F32 R41, -RZ, R48.reuse.H0_H0 ;  /* 0x20000030ff297230 */ /* 0x100fe40000004100 */
        /* <DEDUP_REMOVED lines=16> */
[----:B------:R-:W-:Y:S02]  /*8a20*/  F2FP.SATFINITE.E4M3.F32.PACK_AB_MERGE_C R41, R57, R56, R61 ;  /* 0x000000383929723e */ /* 0x000fe4000480703d */
[----:B------:R-:W-:Y:S02]  /*8a30*/  F2FP.SATFINITE.E4M3.F32.PACK_AB_MERGE_C R40, R88, R55, R60 ;  /* 0x000000375828723e */ /* 0x000fe4000480703c */
[----:B------:R-:W-:-:S07]  /*8a40*/  MOV R42, R52 ;  /* 0x00000034002a7202 */ /* 0x000fce0000000f00 */
.L_x_535:
[----:B------:R-:W-:Y:S05]  /*8a50*/  BSYNC B1 ;  /* 0x0000000000017941 */ /* 0x000fea0003800000 */
.L_x_534:
[----:B-1----:R0:W-:Y:S01]  /*8a60*/  STG.E.128 desc[UR54][R44.64+0xa0], R40 ;  /* 0x0000a0282c007986 */ /* 0x0021e2000c101d36 */
[----:B------:R-:W-:Y:S05]  /*8a70*/  BRA `(.L_x_513) ;  /* 0x0000006800647947 */ /* 0x000fea0003800000 */
.L_x_481:
[----:B------:R-:W-:Y:S01]  /*8a80*/  ISETP.GE.AND P4, PT, R168, R96, PT ;  /* 0x00000060a800720c */ /* 0x000fe20003f86270 */
[----:B------:R-:W-:Y:S01]  /*8a90*/  BSSY B1, `(.L_x_536) ;  /* 0x000002a000017945 */ /* 0x000fe20003800000 */
[----:B------:R-:W-:Y:S02]  /*8aa0*/  CS2R R64, SRZ ;  /* 0x0000000000407805 */ /* 0x000fe4000001ff00 */
[----:B------:R-:W-:Y:S02]  /*8ab0*/  CS2R R40, SRZ ;  /* 0x0000000000287805 */ /* 0x000fe4000001ff00 */
[----:B0-----:R-:W-:Y:S02]  /*8ac0*/  CS2R R42, SRZ ;  /* 0x00000000002a7805 */ /* 0x001fe4000001ff00 */
        /* <DEDUP_REMOVED lines=15> */
[----:B------:R-:W-:Y:S02]  /*8bc0*/  CS2R R40, SRZ ;  /* 0x0000000000287805 */ /* 0x000fe4000001ff00 */
[----:B------:R-:W-:Y:S02]  /*8bd0*/  CS2R R42, SRZ ;  /* 0x00000000002a7805 */ /* 0x000fe4000001ff00 */
[----:B------:R-:W-:Y:S01]  /*8be0*/  IADD3.X R67, R14, UR5, R97, P1, P2 ;  /* 0x000000050e437c10 */ /* 0x000fe20008fe4461 */
[----:B------:R-:W-:-:S02]  /*8bf0*/  ULDC.64 UR4, c[0x0][0x400] ;  /* 0x0001000000047ab9 */ /* 0x000fc40000000a00 */
[----:B------:R-:W-:-:S04]  /*8c00*/  IADD3 R68, P1, P2, R102, UR4, R88 ;  /* 0x0000000466447c10 */ /* 0x000fc8000fa3e058 */
[----:B------:R-:W-:Y:S02]  /*8c10*/  IADD3.X R69, R20, UR5, R98, P1, P2 ;  /* 0x0000000514457c10 */ /* 0x000fe40008fe4462 */
[----:B------:R-:W-:Y:S02]  /*8c20*/  ISETP.GE.AND P1, PT, R18, R131, PT ;  /* 0x000000831200720c */ /* 0x000fe40003f26270 */
[----:B------:R-:W-:Y:S02]  /*8c30*/  CS2R R56, SRZ ;  /* 0x0000000000387805 */ /* 0x000fe4000001ff00 */
[----:B------:R-:W-:Y:S02]  /*8c40*/  CS2R R58, SRZ ;  /* 0x00000000003a7805 */ /* 0x000fe4000001ff00 */
[----:B------:R-:W-:Y:S02]  /*8c50*/  CS2R R44, SRZ ;  /* 0x00000000002c7805 */ /* 0x000fe4000001ff00 */
[----:B------:R-:W-:-:S05]  /*8c60*/  CS2R R46, SRZ ;  /* 0x00000000002e7805 */ /* 0x000fca000001ff00 */
[----:B------:R0:W5:Y:S04]  /*8c70*/  @!P1 LDG.E.128 R52, desc[UR54][R66.64] ;  /* 0x0000003642349981 */ /* 0x000168000c1e1d00 */
[----:B------:R0:W5:Y:S01]  /*8c80*/  @!P1 LDG.E.128 R40, desc[UR54][R68.64] ;  /* 0x0000003644289981 */ /* 0x000162000c1e1d00 */
[----:B------:R-:W-:Y:S02]  /*8c90*/  ISETP.GE.AND P1, PT, R0, R131, PT ;  /* 0x000000830000720c */ /* 0x000fe40003f26270 */
[----:B------:R-:W-:Y:S02]  /*8ca0*/  CS2R R60, SRZ ;  /* 0x00000000003c7805 */ /* 0x000fe4000001ff00 */
[----:B------:R-:W-:Y:S02]  /*8cb0*/  CS2R R62, SRZ ;  /* 0x00000000003e7805 */ /* 0x000fe4000001ff00 */
[----:B------:R-:W-:-:S02]  /*8cc0*/  CS2R R48, SRZ ;  /* 0x0000000000307805 */ /* 0x000fc4000001ff00 */
[----:B------:R-:W-:-:S05]  /*8cd0*/  CS2R R50, SRZ ;  /* 0x0000000000327805 */ /* 0x000fca000001ff00 */
[----:B------:R0:W5:Y:S04]  /*8ce0*/  @!P1 LDG.E.128 R56, desc[UR54][R66.64+0x20] ;  /* 0x0000203642389981 */ /* 0x000168000c1e1d00 */
[----:B------:R0:W5:Y:S01]  /*8cf0*/  @!P1 LDG.E.128 R44, desc[UR54][R68.64+0x20] ;  /* 0x00002036442c9981 */ /* 0x000162000c1e1d00 */
[----:B------:R-:W-:-:S13]  /*8d00*/  ISETP.GE.AND P1, PT, R6, R131, PT ;  /* 0x000000830600720c */ /* 0x000fda0003f26270 */
[----:B------:R0:W5:Y:S04]  /*8d10*/  @!P1 LDG.E.128 R60, desc[UR54][R66.64+0x40] ;  /* 0x00004036423c9981 */ /* 0x000168000c1e1d00 */
[----:B------:R0:W5:Y:S02]  /*8d20*/  @!P1 LDG.E.128 R48, desc[UR54][R68.64+0x40] ;  /* 0x0000403644309981 */ /* 0x000164000c1e1d00 */
.L_x_537:
[----:B------:R-:W-:Y:S05]  /*8d30*/  BSYNC B1 ;  /* 0x0000000000017941 */ /* 0x000fea0003800000 */
.L_x_536:
[----:B------:R-:W-:Y:S01]  /*8d40*/  ISETP.GE.AND P2, PT, R218, R96, PT ;  /* 0x00000060da00720c */ /* 0x000fe20003f46270 */
[----:B------:R-:W-:Y:S01]  /*8d50*/  BSSY B1, `(.L_x_538) ;  /* 0x000002e000017945 */ /* 0x000fe20003800000 */
[----:B0-----:R-:W-:Y:S02]  /*8d60*/  CS2R R66, SRZ ;  /* 0x0000000000427805 */ /* 0x001fe4000001ff00 */
        /* <DEDUP_REMOVED lines=13> */
[----:B------:R-:W-:Y:S01]  /*8e40*/  IADD3 R89, P1, P5, R108, R90, R10 ;  /* 0x0000005a6c597210 */ /* 0x000fe20007d3e00a */
[----:B------:R-:W-:Y:S01]  /*8e50*/  ULDC.64 UR4, c[0x0][0x3e8] ;  /* 0x0000fa0000047ab9 */ /* 0x000fe20000000a00 */
[----:B------:R-:W-:Y:S02]  /*8e60*/  CS2R R76, SRZ ;  /* 0x00000000004c7805 */ /* 0x000fe4000001ff00 */
[----:B------:R-:W-:Y:S02]  /*8e70*/  CS2R R78, SRZ ;  /* 0x00000000004e7805 */ /* 0x000fe4000001ff00 */
[----:B------:R-:W-:Y:S02]  /*8e80*/  IADD3.X R97, R14, R97, R9, P1, P5 ;  /* 0x000000610e617210 */ /* 0x000fe40000fea409 */
[----:B------:R-:W-:Y:S02]  /*8e90*/  CS2R R64, SRZ ;  /* 0x0000000000407805 */ /* 0x000fe4000001ff00 */
[----:B------:R-:W-:-:S02]  /*8ea0*/  IADD3 R90, P1, P5, R102, R88, R12 ;  /* 0x00000058665a7210 */ /* 0x000fc40007d3e00c */
[----:B------:R-:W-:Y:S02]  /*8eb0*/  CS2R R66, SRZ ;  /* 0x0000000000427805 */ /* 0x000fe4000001ff00 */
        /* <DEDUP_REMOVED lines=23> */
.L_x_539:
[----:B------:R-:W-:Y:S05]  /*9030*/  BSYNC B1 ;  /* 0x0000000000017941 */ /* 0x000fea0003800000 */
.L_x_538:
        /* <DEDUP_REMOVED lines=26> */
.L_x_540:
[----:B------:R-:W-:Y:S01]  /*91e0*/  IMAD R97, R17, 0x8, R16 ;  /* 0x0000000811617824 */ /* 0x000fe200078e0210 */
[----:B------:R-:W-:Y:S01]  /*91f0*/  SHF.L.U32 R98, R169, 0x1f, RZ ;  /* 0x0000001fa9627819 */ /* 0x000fe200000006ff */
[----:B------:R-:W1:Y:S01]  /*9200*/  LDC R150, c[0x0][0x2f4] ;  /* 0x0000bd00ff967b82 */ /* 0x000e620000000800 */
[----:B------:R-:W-:Y:S02]  /*9210*/  BSSY B1, `(.L_x_541) ;  /* 0x0000004000017945 */ /* 0x000fe40003800000 */
[----:B------:R-:W2:Y:S05]  /*9220*/  SYNCS.PHASECHK.TRANS64.TRYWAIT P5, [R97+URZ+0x29890], R98 ;  /* 0x02989062610075a7 */ /* 0x000eaa00080a017f */
[----:B------:R-:W3:Y:S01]  /*9230*/  LDC.64 R134, c[0x0][0x300] ;  /* 0x0000c000ff867b82 */ /* 0x000ee20000000a00 */
[----:B--2---:R-:W-:Y:S05]  /*9240*/  @!P5 BRA `(.L_x_542) ;  /* 0x000001f40010d947 */ /* 0x004fea0003800000 */
.L_x_797:
[----:B------:R-:W-:Y:S05]  /*9250*/  BSYNC B1 ;  /* 0x0000000000017941 */ /* 0x000fea0003800000 */
.L_x_541:
[----:B------:R-:W-:Y:S01]  /*9260*/  BSSY B1, `(.L_x_543) ;  /* 0x00002f0000017945 */ /* 0x000fe20003800000 */
[----:B-1----:R-:W-:Y:S02]  /*9270*/  IMAD.IADD R155, R150, 0x1, -R99 ;  /* 0x00000001969b7824 */ /* 0x002fe400078e0a63 */
[----:B------:R-:W-:Y:S01]  /*9280*/  IMAD.MOV.U32 R137, RZ, RZ, R92 ;  /* 0x000000ffff897224 */ /* 0x000fe200078e005c */
[----:B------:R-:W-:Y:S06]  /*9290*/  @P4 BRA `(.L_x_544) ;  /* 0x0000002c00b04947 */ /* 0x000fec0003800000 */
[----:B------:R-:W-:Y:S01]  /*92a0*/  ISETP.NE.AND P4, PT, R34, RZ, PT ;  /* 0x000000ff2200720c */ /* 0x000fe20003f85270 */
[-C--:B0--3--:R-:W-:Y:S01]  /*92b0*/  IMAD R88, R219, R134.reuse, RZ ;  /* 0x00000086db587224 */ /* 0x089fe200078e02ff */
[----:B------:R-:W-:Y:S01]  /*92c0*/  BSSY B2, `(.L_x_545) ;  /* 0x00000f8000027945 */ /* 0x000fe20003800000 */
[----:B------:R-:W-:-:S04]  /*92d0*/  IMAD.WIDE.U32 R138, R168, R134, R136 ;  /* 0x00000086a88a7225 */ /* 0x000fc800078e0088 */
[----:B------:R-:W-:-:S05]  /*92e0*/  IMAD R177, R168, R135, R88 ;  /* 0x00000087a8b17224 */ /* 0x000fca00078e0258 */
[----:B------:R-:W-:Y:S01]  /*92f0*/  IADD3 R177, R177, R139, RZ ;  /* 0x0000008bb1b17210 */ /* 0x000fe20007ffe0ff */
[----:B------:R-:W-:Y:S06]  /*9300*/  @!P4 BRA `(.L_x_546) ;  /* 0x0000000c00ccc947 */ /* 0x000fec0003800000 */
[----:B------:R-:W-:Y:S01]  /*9310*/  SEL R88, R99, R155, !P0 ;  /* 0x0000009b63587207 */ /* 0x000fe20004000000 */
[----:B------:R-:W-:Y:S01]  /*9320*/  BSSY B3, `(.L_x_547) ;  /* 0x00000e5000037945 */ /* 0x000fe20003800000 */
[----:B------:R-:W-:Y:S02]  /*9330*/  ISETP.GE.AND P4, PT, R18, R131, PT ;  /* 0x000000831200720c */ /* 0x000fe40003f86270 */
[----:B------:R-:W-:-:S04]  /*9340*/  SHF.R.S32.HI R89, RZ, 0x1f, R88 ;  /* 0x0000001fff597819 */ /* 0x000fc80000011458 */
[----:B------:R-:W-:-:S04]  /*9350*/  LEA.HI R88, R89, R88, RZ, 0x5 ;  /* 0x0000005859587211 */ /* 0x000fc800078f28ff */
[----:B------:R-:W-:-:S04]  /*9360*/  LEA.HI.SX32 R88, R88, R21, 0x1b ;  /* 0x0000001558587211 */ /* 0x000fc800078fdaff */
[----:B------:R-:W-:Y:S01]  /*9370*/  SHF.R.S32.HI R89, RZ, 0x1f, R88 ;  /* 0x0000001fff597819 */ /* 0x000fe20000011458 */
[----:B------:R-:W-:-:S03]  /*9380*/  IMAD.SHL.U32 R186, R88, 0x10, RZ ;  /* 0x0000001058ba7824 */ /* 0x000fc600078e00ff */
[----:B------:R-:W-:-:S04]  /*9390*/  LEA.HI R89, R89, R88, RZ, 0x2 ;  /* 0x0000005859597211 */ /* 0x000fc800078f10ff */
[----:B------:R-:W-:Y:S02]  /*93a0*/  SHF.R.S32.HI R88, RZ, 0x2, R89 ;  /* 0x00000002ff587819 */ /* 0x000fe40000011459 */
[----:B------:R-:W-:-:S03]  /*93b0*/  LOP3.LUT R89, R175, 0x30, R186, 0xf8, !PT ;  /* 0x00000030af597812 */ /* 0x000fc600078ef8ba */
[----:B------:R-:W-:Y:S01]  /*93c0*/  IMAD R88, R88, 0x2800, R197 ;  /* 0x0000280058587824 */ /* 0x000fe200078e02c5 */
[----:B------:R-:W-:-:S05]  /*93d0*/  LOP3.LUT R89, R89, R196, RZ, 0x3c, !PT ;  /* 0x000000c459597212 */ /* 0x000fca00078e3cff */
[----:B------:R-:W-:Y:S02]  /*93e0*/  IMAD.IADD R88, R88, 0x1, R89 ;  /* 0x0000000158587824 */ /* 0x000fe400078e0259 */
[C---:B------:R-:W-:Y:S02]  /*93f0*/  IMAD R89, R17.reuse, 0x7800, R143 ;  /* 0x0000780011597824 */ /* 0x040fe400078e028f */
[----:B------:R-:W-:Y:S02]  /*9400*/  IMAD R91, R17, 0x7800, R88 ;  /* 0x00007800115b7824 */ /* 0x000fe400078e0258 */
[----:B------:R-:W-:-:S03]  /*9410*/  IMAD.IADD R89, R16, 0x1, R89 ;  /* 0x0000000110597824 */ /* 0x000fc600078e0259 */
[----:B------:R-:W-:-:S03]  /*9420*/  IADD3 R92, R16, R91, RZ ;  /* 0x0000005b105c7210 */ /* 0x000fc60007ffe0ff */
[----:B------:R-:W0:Y:S04]  /*9430*/  LDS.128 R88, [R89+0x1a400] ;  /* 0x01a4000059587984 */ /* 0x000e280000000c00 */
[----:B------:R-:W1:Y:S01]  /*9440*/  LDS.128 R92, [R92+0x1a400] ;  /* 0x01a400005c5c7984 */ /* 0x000e620000000c00 */
[----:B------:R-:W-:Y:S05]  /*9450*/  @P4 BRA `(.L_x_548) ;  /* 0x0000000c00444947 */ /* 0x000fea0003800000 */
[--C-:B------:R-:W-:Y:S02]  /*9460*/  SHF.R.U32.HI R54, RZ, 0x8, R53.reuse ;  /* 0x00000008ff367819 */ /* 0x100fe40000011635 */
[----:B------:R-:W-:Y:S02]  /*9470*/  SHF.R.U32.HI R40, RZ, 0x10, R53 ;  /* 0x00000010ff287819 */ /* 0x000fe40000011635 */
[----:B------:R-:W-:Y:S01]  /*9480*/  LOP3.LUT R52, R53, 0xff0000ff, RZ, 0xc0, !PT ;  /* 0xff0000ff35347812 */ /* 0x000fe200078ec0ff */
[----:B------:R-:W-:Y:S01]  /*9490*/  IMAD.SHL.U32 R190, R54, 0x100, RZ ;  /* 0x0000010036be7824 */ /* 0x000fe200078e00ff */
[--C-:B------:R-:W-:Y:S02]  /*94a0*/  SHF.R.U32.HI R53, RZ, 0x8, R55.reuse ;  /* 0x00000008ff357819 */ /* 0x100fe40000011637 */
[----:B------:R-:W-:Y:S02]  /*94b0*/  SHF.R.U32.HI R42, RZ, 0x10, R55 ;  /* 0x00000010ff2a7819 */ /* 0x000fe40000011637 */
[----:B------:R-:W-:Y:S01]  /*94c0*/  LOP3.LUT R188, R55, 0xff0000ff, RZ, 0xc0, !PT ;  /* 0xff0000ff37bc7812 */ /* 0x000fe200078ec0ff */
[----:B------:R-:W-:Y:S01]  /*94d0*/  IMAD.SHL.U32 R53, R53, 0x100, RZ ;  /* 0x0000010035357824 */ /* 0x000fe200078e00ff */
[--C-:B------:R-:W-:Y:S01]  /*94e0*/  SHF.R.U32.HI R55, RZ, 0x8, R41.reuse ;  /* 0x00000008ff377819 */ /* 0x100fe20000011629 */
[----:B------:R-:W-:Y:S01]  /*94f0*/  IMAD.U32 R42, R42, 0x10000, RZ ;  /* 0x000100002a2a7824 */ /* 0x000fe200078e00ff */
[----:B------:R-:W-:-:S02]  /*9500*/  SHF.R.U32.HI R187, RZ, 0x10, R41 ;  /* 0x00000010ffbb7819 */ /* 0x000fc40000011629 */
[----:B------:R-:W-:Y:S01]  /*9510*/  LOP3.LUT R52, R52, 0xff00, R190, 0xf8, !PT ;  /* 0x0000ff0034347812 */ /* 0x000fe200078ef8be */
[----:B------:R-:W-:Y:S01]  /*9520*/  IMAD.SHL.U32 R190, R55, 0x100, RZ ;  /* 0x0000010037be7824 */ /* 0x000fe200078e00ff */
[----:B------:R-:W-:Y:S02]  /*9530*/  LOP3.LUT R189, R41, 0xff0000ff, RZ, 0xc0, !PT ;  /* 0xff0000ff29bd7812 */ /* 0x000fe400078ec0ff */
[----:B------:R-:W-:Y:S02]  /*9540*/  LOP3.LUT R55, R188, 0xff00, R53, 0xf8, !PT ;  /* 0x0000ff00bc377812 */ /* 0x000fe400078ef835 */
[----:B------:R-:W-:Y:S01]  /*9550*/  SHF.L.U32 R53, R40, 0x10, RZ ;  /* 0x0000001028357819 */ /* 0x000fe200000006ff */
[----:B------:R-:W-:Y:S01]  /*9560*/  IMAD.U32 R40, R187, 0x10000, RZ ;  /* 0x00010000bb287824 */ /* 0x000fe200078e00ff */
[----:B------:R-:W-:Y:S02]  /*9570*/  LOP3.LUT R189, R189, 0xff00, R190, 0xf8, !PT ;  /* 0x0000ff00bdbd7812 */ /* 0x000fe400078ef8be */
[----:B------:R-:W-:-:S02]  /*9580*/  LOP3.LUT R187, R52, 0xff0000, R53, 0xf8, !PT ;  /* 0x00ff000034bb7812 */ /* 0x000fc400078ef835 */
[----:B------:R-:W-:Y:S02]  /*9590*/  LOP3.LUT R40, R189, 0xff0000, R40, 0xf8, !PT ;  /* 0x00ff0000bd287812 */ /* 0x000fe400078ef828 */
[----:B-1----:R-:W-:Y:S02]  /*95a0*/  F2FP.F16.E4M3.UNPACK_B R188, R93 ;  /* 0x0000005dffbc723e */ /* 0x002fe400020006ff */
[----:B------:R-:W-:Y:S02]  /*95b0*/  F2FP.F16.E4M3.UNPACK_B R190, R40 ;  /* 0x00000028ffbe723e */ /* 0x000fe400020006ff */
[----:B0-----:R-:W-:Y:S01]  /*95c0*/  F2FP.F16.E4M3.UNPACK_B R52, R89 ;  /* 0x00000059ff34723e */ /* 0x001fe200020006ff */
[----:B------:R-:W-:Y:S01]  /*95d0*/  HADD2.F32 R53, -RZ, R188.H0_H0 ;  /* 0x200000bcff357230 */ /* 0x000fe20000004100 */
[----:B------:R-:W-:Y:S01]  /*95e0*/  F2FP.F16.E4M3.UNPACK_B R191, R187 ;  /* 0x000000bbffbf723e */ /* 0x000fe200020006ff */
[----:B------:R-:W-:Y:S01]  /*95f0*/  HADD2.F32 R193, -RZ, R190.H0_H0 ;  /* 0x200000beffc17230 */ /* 0x000fe20000004100 */
[----:B------:R-:W-:Y:S01]  /*9600*/  F2FP.F16.E4M3.UNPACK_B R93, R93.H1 ;  /* 0x0000005dff5d723e */ /* 0x000fe200030006ff */
[----:B------:R-:W-:Y:S01]  /*9610*/  HADD2.F32 R189, -RZ, R52.H0_H0 ;  /* 0x20000034ffbd7230 */ /* 0x000fe20000004100 */
[----:B------:R-:W-:Y:S01]  /*9620*/  F2FP.F16.E4M3.UNPACK_B R187, R187.H1 ;  /* 0x000000bbffbb723e */ /* 0x000fe200030006ff */
[----:B------:R-:W-:-:S02]  /*9630*/  HADD2.F32 R192, -RZ, R191.H0_H0 ;  /* 0x200000bfffc07230 */ /* 0x000fc40000004100 */
[-C--:B------:R-:W-:Y:S01]  /*9640*/  FMUL.FTZ R194, R53, R193.reuse ;  /* 0x000000c135c27220 */ /* 0x080fe20000410000 */
[----:B------:R-:W-:Y:S02]  /*9650*/  HADD2.F32 R190, -RZ, R190.H1_H1 ;  /* 0x300000beffbe7230 */ /* 0x000fe40000004100 */
[C---:B------:R-:W-:Y:S01]  /*9660*/  FMUL.FTZ R193, R189.reuse, R193 ;  /* 0x000000c1bdc17220 */ /* 0x040fe20000410000 */
[----:B------:R-:W-:Y:S02]  /*9670*/  HADD2.F32 R52, -RZ, R52.H1_H1 ;  /* 0x30000034ff347230 */ /* 0x000fe40000004100 */
[-C--:B------:R-:W-:Y:S01]  /*9680*/  FFMA.FTZ R189, R189, R192.reuse, -R194 ;  /* 0x000000c0bdbd7223 */ /* 0x080fe200000108c2 */
[----:B------:R-:W-:Y:S02]  /*9690*/  HADD2.F32 R191, -RZ, R191.H1_H1 ;  /* 0x300000bfffbf7230 */ /* 0x000fe40000004100 */
[----:B------:R-:W-:Y:S01]  /*96a0*/  FFMA.FTZ R53, R53, R192, R193 ;  /* 0x000000c035357223 */ /* 0x000fe200000100c1 */
[----:B------:R-:W-:Y:S01]  /*96b0*/  HADD2.F32 R192, -RZ, R188.H1_H1 ;  /* 0x300000bcffc07230 */ /* 0x000fe20000004100 */
[----:B------:R-:W-:-:S02]  /*96c0*/  SHF.R.U32.HI R54, RZ, 0x8, R43 ;  /* 0x00000008ff367819 */ /* 0x000fc4000001162b */
[----:B------:R-:W-:Y:S02]  /*96d0*/  SHF.R.U32.HI R41, RZ, 0x10, R43 ;  /* 0x00000010ff297819 */ /* 0x000fe4000001162b */
[-C--:B------:R-:W-:Y:S01]  /*96e0*/  FMUL.FTZ R188, R192, R190.reuse ;  /* 0x000000bec0bc7220 */ /* 0x080fe20000410000 */
[----:B------:R-:W-:Y:S01]  /*96f0*/  FMUL.FTZ R190, R52, R190 ;  /* 0x000000be34be7220 */ /* 0x000fe20000410000 */
[----:B------:R-:W-:Y:S01]  /*9700*/  IMAD.SHL.U32 R54, R54, 0x100, RZ ;  /* 0x0000010036367824 */ /* 0x000fe200078e00ff */
[----:B------:R-:W-:Y:S01]  /*9710*/  LOP3.LUT R43, R43, 0xff0000ff, RZ, 0xc0, !PT ;  /* 0xff0000ff2b2b7812 */ /* 0x000fe200078ec0ff */
[-C--:B------:R-:W-:Y:S01]  /*9720*/  FFMA.FTZ R188, R52, R191.reuse, -R188 ;  /* 0x000000bf34bc7223 */ /* 0x080fe200000108bc */
[----:B------:R-:W-:Y:S01]  /*9730*/  FFMA.FTZ R52, R192, R191, R190 ;  /* 0x000000bfc0347223 */ /* 0x000fe200000100be */
[----:B------:R-:W-:Y:S01]  /*9740*/  F2FP.F16.E4M3.UNPACK_B R190, R40.H1 ;  /* 0x00000028ffbe723e */ /* 0x000fe200030006ff */
[----:B------:R-:W-:Y:S01]  /*9750*/  HADD2.F32 R40, -RZ, R93.H0_H0 ;  /* 0x2000005dff287230 */ /* 0x000fe20000004100 */
[----:B------:R-:W-:Y:S01]  /*9760*/  F2FP.F16.E4M3.UNPACK_B R191, R89.H1 ;  /* 0x00000059ffbf723e */ /* 0x000fe200030006ff */
[----:B------:R-:W-:Y:S01]  /*9770*/  HADD2.F32 R192, -RZ, R187.H0_H0 ;  /* 0x200000bbffc07230 */ /* 0x000fe20000004100 */
[----:B------:R-:W-:Y:S01]  /*9780*/  LOP3.LUT R43, R43, 0xff00, R54, 0xf8, !PT ;  /* 0x0000ff002b2b7812 */ /* 0x000fe200078ef836 */
[----:B------:R-:W-:Y:S01]  /*9790*/  HADD2.F32 R193, -RZ, R190.H0_H0 ;  /* 0x200000beffc17230 */ /* 0x000fe20000004100 */
[----:B------:R-:W-:Y:S01]  /*97a0*/  SHF.L.U32 R41, R41, 0x10, RZ ;  /* 0x0000001029297819 */ /* 0x000fe200000006ff */
[----:B------:R-:W-:Y:S01]  /*97b0*/  HADD2.F32 R89, -RZ, R191.H0_H0 ;  /* 0x200000bfff597230 */ /* 0x000fe20000004100 */
[----:B------:R-:W-:Y:S01]  /*97c0*/  F2FP.F16.E4M3.UNPACK_B R54, R91 ;  /* 0x0000005bff36723e */ /* 0x000fe200020006ff */
[----:B------:R-:W-:-:S02]  /*97d0*/  HADD2.F32 R93, -RZ, R93.H1_H1 ;  /* 0x3000005dff5d7230 */ /* 0x000fc40000004100 */
[CC--:B------:R-:W-:Y:S01]  /*97e0*/  FMUL.FTZ R194, R40.reuse, R193.reuse ;  /* 0x000000c128c27220 */ /* 0x0c0fe20000410000 */
[----:B------:R-:W-:Y:S02]  /*97f0*/  HADD2.F32 R190, -RZ, R190.H1_H1 ;  /* 0x300000beffbe7230 */ /* 0x000fe40000004100 */
[C---:B------:R-:W-:Y:S01]  /*9800*/  FMUL.FTZ R193, R89.reuse, R193 ;  /* 0x000000c159c17220 */ /* 0x040fe20000410000 */
[----:B------:R-:W-:Y:S02]  /*9810*/  HADD2.F32 R191, -RZ, R191.H1_H1 ;  /* 0x300000bfffbf7230 */ /* 0x000fe40000004100 */
[-C--:B------:R-:W-:Y:S01]  /*9820*/  FFMA.FTZ R89, R89, R192.reuse, -R194 ;  /* 0x000000c059597223 */ /* 0x080fe200000108c2 */
[----:B------:R-:W-:Y:S02]  /*9830*/  HADD2.F32 R187, -RZ, R187.H1_H1 ;  /* 0x300000bbffbb7230 */ /* 0x000fe40000004100 */
[----:B------:R-:W-:Y:S01]  /*9840*/  FFMA.FTZ R40, R40, R192, R193 ;  /* 0x000000c028287223 */ /* 0x000fe200000100c1 */
[-C--:B------:R-:W-:Y:S01]  /*9850*/  FMUL.FTZ R192, R93, R190.reuse ;  /* 0x000000be5dc07220 */ /* 0x080fe20000410000 */
[----:B------:R-:W-:Y:S01]  /*9860*/  FMUL.FTZ R193, R191, R190 ;  /* 0x000000bebfc17220 */ /* 0x000fe20000410000 */
[----:B------:R-:W-:Y:S01]  /*9870*/  LOP3.LUT R41, R43, 0xff0000, R41, 0xf8, !PT ;  /* 0x00ff00002b297812 */ /* 0x000fe200078ef829 */
[----:B------:R-:W-:-:S02]  /*9880*/  HADD2.F32 R194, -RZ, R54.H0_H0 ;  /* 0x20000036ffc27230 */ /* 0x000fc40000004100 */
[-C--:B------:R-:W-:Y:S01]  /*9890*/  FFMA.FTZ R190, R191, R187.reuse, -R192 ;  /* 0x000000bbbfbe7223 */ /* 0x080fe200000108c0 */
[----:B------:R-:W-:Y:S01]  /*98a0*/  FFMA.FTZ R187, R93, R187, R193 ;  /* 0x000000bb5dbb7223 */ /* 0x000fe200000100c1 */
[----:B------:R-:W-:Y:S01]  /*98b0*/  LOP3.LUT R93, R55, 0xff0000, R42, 0xf8, !PT ;  /* 0x00ff0000375d7812 */ /* 0x000fe200078ef82a */
[----:B------:R-:W-:Y:S01]  /*98c0*/  IMAD.MOV.U32 R42, RZ, RZ, R95 ;  /* 0x000000ffff2a7224 */ /* 0x000fe200078e005f */
[----:B------:R-:W-:Y:S02]  /*98d0*/  F2FP.F16.E4M3.UNPACK_B R95, R41 ;  /* 0x00000029ff5f723e */ /* 0x000fe400020006ff */
[----:B------:R-:W-:Y:S02]  /*98e0*/  F2FP.F16.E4M3.UNPACK_B R191, R93 ;  /* 0x0000005dffbf723e */ /* 0x000fe400020006ff */
[-C--:B------:R-:W-:Y:S01]  /*98f0*/  F2FP.F16.E4M3.UNPACK_B R43, R42.reuse ;  /* 0x0000002aff2b723e */ /* 0x080fe200020006ff */
[----:B------:R-:W-:Y:S01]  /*9900*/  HADD2.F32 R55, -RZ, R95.H0_H0 ;  /* 0x2000005fff377230 */ /* 0x000fe20000004100 */
[----:B------:R-:W-:Y:S01]  /*9910*/  F2FP.F16.E4M3.UNPACK_B R42, R42.H1 ;  /* 0x0000002aff2a723e */ /* 0x000fe200030006ff */
[----:B------:R-:W-:Y:S01]  /*9920*/  HADD2.F32 R193, -RZ, R191.H0_H0 ;  /* 0x200000bfffc17230 */ /* 0x000fe20000004100 */
[----:B------:R-:W-:Y:S01]  /*9930*/  F2FP.F16.E4M3.UNPACK_B R41, R41.H1 ;  /* 0x00000029ff29723e */ /* 0x000fe200030006ff */
[--C-:B------:R-:W-:Y:S01]  /*9940*/  HADD2.F32 R192, -RZ, R43.reuse.H0_H0 ;  /* 0x2000002bffc07230 */ /* 0x100fe20000004100 */
[----:B------:R-:W-:Y:S01]  /*9950*/  F2FP.F16.E4M3.UNPACK_B R93, R93.H1 ;  /* 0x0000005dff5d723e */ /* 0x000fe200030006ff */
[----:B------:R-:W-:Y:S01]  /*9960*/  HADD2.F32 R43, -RZ, R43.H1_H1 ;  /* 0x3000002bff2b7230 */ /* 0x000fe20000004100 */
[----:B------:R-:W-:Y:S01]  /*9970*/  F2FP.SATFINITE.E4M3.F32.PACK_AB_MERGE_C R89, R190, R89, RZ ;  /* 0x00000059be59723e */ /* 0x000fe200048070ff */
[----:B------:R-:W-:-:S02]  /*9980*/  HADD2.F32 R95, -RZ, R95.H1_H1 ;  /* 0x3000005fff5f7230 */ /* 0x000fc40000004100 */
[-C--:B------:R-:W-:Y:S01]  /*9990*/  FMUL.FTZ R195, R192, R55.reuse ;  /* 0x00000037c0c37220 */ /* 0x080fe20000410000 */
[----:B------:R-:W-:Y:S01]  /*99a0*/  FMUL.FTZ R55, R194, R55 ;  /* 0x00000037c2377220 */ /* 0x000fe20000410000 */
[----:B------:R-:W-:Y:S01]  /*99b0*/  HADD2.F32 R191, -RZ, R191.H1_H1 ;  /* 0x300000bfffbf7230 */ /* 0x000fe20000004100 */
[----:B------:R-:W-:Y:S01]  /*99c0*/  F2FP.SATFINITE.E4M3.F32.PACK_AB_MERGE_C R188, R188, R189, R89 ;  /* 0x000000bdbcbc723e */ /* 0x000fe20004807059 */
[-C--:B------:R-:W-:Y:S01]  /*99d0*/  FFMA.FTZ R195, R194, R193.reuse, -R195 ;  /* 0x000000c1c2c37223 */ /* 0x080fe200000108c3 */
[----:B------:R-:W-:Y:S01]  /*99e0*/  FFMA.FTZ R192, R192, R193, R55 ;  /* 0x000000c1c0c07223 */ /* 0x000fe20000010037 */
[----:B------:R-:W-:Y:S02]  /*99f0*/  HADD2.F32 R55, -RZ, R54.H1_H1 ;  /* 0x30000036ff377230 */ /* 0x000fe40000004100 */
[----:B------:R-:W-:Y:S01]  /*9a00*/  FMUL.FTZ R54, R43, R95 ;  /* 0x0000005f2b367220 */ /* 0x000fe20000410000 */
[--C-:B------:R-:W-:Y:S01]  /*9a10*/  HADD2.F32 R193, -RZ, R41.reuse.H0_H0 ;  /* 0x20000029ffc17230 */ /* 0x100fe20000004100 */
[----:B------:R-:W-:Y:S01]  /*9a20*/  F2FP.F16.E4M3.UNPACK_B R89, R92.H1 ;  /* 0x0000005cff59723e */ /* 0x000fe200030006ff */
[----:B------:R-:W-:-:S02]  /*9a30*/  HADD2.F32 R41, -RZ, R41.H1_H1 ;  /* 0x30000029ff297230 */ /* 0x000fc40000004100 */
[C---:B------:R-:W-:Y:S01]  /*9a40*/  FFMA.FTZ R54, R55.reuse, R191, -R54 ;  /* 0x000000bf37367223 */ /* 0x040fe20000010836 */
[----:B------:R-:W-:Y:S01]  /*9a50*/  FMUL.FTZ R55, R55, R95 ;  /* 0x0000005f37377220 */ /* 0x000fe20000410000 */
[--C-:B------:R-:W-:Y:S01]  /*9a60*/  HADD2.F32 R95, -RZ, R93.reuse.H0_H0 ;  /* 0x2000005dff5f7230 */ /* 0x100fe20000004100 */
[----:B------:R-:W-:Y:S01]  /*9a70*/  F2FP.SATFINITE.E4M3.F32.PACK_AB_MERGE_C R40, R187, R40, RZ ;  /* 0x00000028bb28723e */ /* 0x000fe200048070ff */
[----:B------:R-:W-:Y:S02]  /*9a80*/  HADD2.F32 R93, -RZ, R93.H1_H1 ;  /* 0x3000005dff5d7230 */ /* 0x000fe40000004100 */
[----:B------:R-:W-:Y:S01]  /*9a90*/  FFMA.FTZ R43, R43, R191, R55 ;  /* 0x000000bf2b2b7223 */ /* 0x000fe20000010037 */
[----:B------:R-:W-:Y:S01]  /*9aa0*/  F2FP.F16.E4M3.UNPACK_B R55, R91.H1 ;  /* 0x0000005bff37723e */ /* 0x000fe200030006ff */
[--C-:B------:R-:W-:Y:S01]  /*9ab0*/  HADD2.F32 R91, -RZ, R42.reuse.H0_H0 ;  /* 0x2000002aff5b7230 */ /* 0x100fe20000004100 */
[----:B------:R-:W-:Y:S01]  /*9ac0*/  F2FP.F16.E4M3.UNPACK_B R92, R92 ;  /* 0x0000005cff5c723e */ /* 0x000fe200020006ff */
[----:B------:R-:W-:-:S02]  /*9ad0*/  HADD2.F32 R42, -RZ, R42.H1_H1 ;  /* 0x3000002aff2a7230 */ /* 0x000fc40000004100 */
[--C-:B------:R-:W-:Y:S02]  /*9ae0*/  HADD2.F32 R191, -RZ, R55.reuse.H0_H0 ;  /* 0x20000037ffbf7230 */ /* 0x100fe40000004100 */
[----:B------:R-:W-:Y:S01]  /*9af0*/  FMUL.FTZ R194, R91, R193 ;  /* 0x000000c15bc27220 */ /* 0x000fe20000410000 */
[----:B------:R-:W-:-:S03]  /*9b00*/  HADD2.F32 R55, -RZ, R55.H1_H1 ;  /* 0x30000037ff377230 */ /* 0x000fc60000004100 */
[C---:B------:R-:W-:Y:S01]  /*9b10*/  FFMA.FTZ R194, R191.reuse, R95, -R194 ;  /* 0x0000005fbfc27223 */ /* 0x040fe200000108c2 */
[----:B------:R-:W-:-:S04]  /*9b20*/  FMUL.FTZ R191, R191, R193 ;  /* 0x000000c1bfbf7220 */ /* 0x000fc80000410000 */
[----:B------:R-:W-:Y:S01]  /*9b30*/  FFMA.FTZ R191, R91, R95, R191 ;  /* 0x0000005f5bbf7223 */ /* 0x000fe200000100bf */
[CC--:B------:R-:W-:Y:S01]  /*9b40*/  FMUL.FTZ R91, R42.reuse, R41.reuse ;  /* 0x000000292a5b7220 */ /* 0x0c0fe20000410000 */
[C---:B------:R-:W-:Y:S01]  /*9b50*/  FMUL.FTZ R41, R55.reuse, R41 ;  /* 0x0000002937297220 */ /* 0x040fe20000410000 */
[----:B------:R-:W-:Y:S02]  /*9b60*/  F2FP.F16.E4M3.UNPACK_B R95, R184.H1 ;  /* 0x000000b8ff5f723e */ /* 0x000fe400030006ff */
[-C--:B------:R-:W-:Y:S01]  /*9b70*/  FFMA.FTZ R91, R55, R93.reuse, -R91 ;  /* 0x0000005d375b7223 */ /* 0x080fe2000001085b */
[----:B------:R-:W-:Y:S01]  /*9b80*/  FFMA.FTZ R42, R42, R93, R41 ;  /* 0x0000005d2a2a7223 */ /* 0x000fe20000010029 */
[----:B------:R-:W-:Y:S01]  /*9b90*/  IMAD.MOV.U32 R41, RZ, RZ, R88 ;  /* 0x000000ffff297224 */ /* 0x000fe200078e0058 */
[-C--:B------:R-:W-:Y:S01]  /*9ba0*/  F2FP.F16.E4M3.UNPACK_B R55, R182.reuse.H1 ;  /* 0x000000b6ff37723e */ /* 0x080fe200030006ff */
[----:B------:R-:W-:Y:S01]  /*9bb0*/  HADD2.F32 R93, -RZ, R89.H0_H0 ;  /* 0x20000059ff5d7230 */ /* 0x000fe20000004100 */
[----:B------:R-:W-:Y:S01]  /*9bc0*/  F2FP.F16.E4M3.UNPACK_B R182, R182 ;  /* 0x000000b6ffb6723e */ /* 0x000fe200020006ff */
[----:B------:R-:W-:Y:S01]  /*9bd0*/  HADD2.F32 R189, -RZ, R95.H0_H0 ;  /* 0x2000005fffbd7230 */ /* 0x000fe20000004100 */
[-C--:B------:R-:W-:Y:S01]  /*9be0*/  F2FP.F16.E4M3.UNPACK_B R88, R41.reuse.H1 ;  /* 0x00000029ff58723e */ /* 0x080fe200030006ff */
[--C-:B------:R-:W-:Y:S01]  /*9bf0*/  HADD2.F32 R193, -RZ, R55.reuse.H0_H0 ;  /* 0x20000037ffc17230 */ /* 0x100fe20000004100 */
[----:B------:R-:W-:Y:S01]  /*9c00*/  F2FP.F16.E4M3.UNPACK_B R41, R41 ;  /* 0x00000029ff29723e */ /* 0x000fe200020006ff */
[----:B------:R-:W-:Y:S01]  /*9c10*/  HADD2.F32 R55, -RZ, R55.H1_H1 ;  /* 0x30000037ff377230 */ /* 0x000fe20000004100 */
[----:B------:R-:W-:Y:S01]  /*9c20*/  F2FP.F16.E4M3.UNPACK_B R184, R184 ;  /* 0x000000b8ffb8723e */ /* 0x000fe200020006ff */
[----:B------:R-:W-:-:S02]  /*9c30*/  HADD2.F32 R187, -RZ, R88.H0_H0 ;  /* 0x20000058ffbb7230 */ /* 0x000fc40000004100 */
[-C--:B------:R-:W-:Y:S01]  /*9c40*/  FMUL.FTZ R190, R93, R193.reuse ;  /* 0x000000c15dbe7220 */ /* 0x080fe20000410000 */
[----:B------:R-:W-:Y:S01]  /*9c50*/  HADD2.F32 R89, -RZ, R89.H1_H1 ;  /* 0x30000059ff597230 */ /* 0x000fe20000004100 */
[----:B------:R-:W-:Y:S01]  /*9c60*/  F2FP.SATFINITE.E4M3.F32.PACK_AB_MERGE_C R91, R91, R194, RZ ;  /* 0x000000c25b5b723e */ /* 0x000fe200048070ff */
[----:B------:R-:W-:Y:S02]  /*9c70*/  HADD2.F32 R88, -RZ, R88.H1_H1 ;  /* 0x30000058ff587230 */ /* 0x000fe40000004100 */
[C---:B------:R-:W-:Y:S01]  /*9c80*/  FMUL.FTZ R193, R187.reuse, R193 ;  /* 0x000000c1bbc17220 */ /* 0x040fe20000410000 */
[----:B------:R-:W-:Y:S02]  /*9c90*/  HADD2.F32 R95, -RZ, R95.H1_H1 ;  /* 0x3000005fff5f7230 */ /* 0x000fe40000004100 */
[----:B------:R-:W-:Y:S01]  /*9ca0*/  FFMA.FTZ R190, R187, R189, -R190 ;  /* 0x000000bdbbbe7223 */ /* 0x000fe200000108be */
[----:B------:R-:W-:Y:S01]  /*9cb0*/  F2FP.SATFINITE.E4M3.F32.PACK_AB_MERGE_C R42, R42, R191, RZ ;  /* 0x000000bf2a2a723e */ /* 0x000fe200048070ff */
[----:B------:R-:W-:Y:S01]  /*9cc0*/  FFMA.FTZ R193, R93, R189, R193 ;  /* 0x000000bd5dc17223 */ /* 0x000fe200000100c1 */
[CC--:B------:R-:W-:Y:S01]  /*9cd0*/  FMUL.FTZ R93, R89.reuse, R55.reuse ;  /* 0x00000037595d7220 */ /* 0x0c0fe20000410000 */
[----:B------:R-:W-:Y:S01]  /*9ce0*/  FMUL.FTZ R55, R88, R55 ;  /* 0x0000003758377220 */ /* 0x000fe20000410000 */
[----:B------:R-:W-:Y:S01]  /*9cf0*/  HADD2.F32 R189, -RZ, R182.H0_H0 ;  /* 0x200000b6ffbd7230 */ /* 0x000fe20000004100 */
[----:B------:R-:W-:Y:S01]  /*9d00*/  F2FP.SATFINITE.E4M3.F32.PACK_AB_MERGE_C R91, R54, R195, R91 ;  /* 0x000000c3365b723e */ /* 0x000fe2000480705b */
[-C--:B------:R-:W-:Y:S01]  /*9d10*/  FFMA.FTZ R88, R88, R95.reuse, -R93 ;  /* 0x0000005f58587223 */ /* 0x080fe2000001085d */
[----:B------:R-:W-:Y:S01]  /*9d20*/  FFMA.FTZ R55, R89, R95, R55 ;  /* 0x0000005f59377223 */ /* 0x000fe20000010037 */
[----:B------:R-:W-:-:S02]  /*9d30*/  HADD2.F32 R89, -RZ, R92.H0_H0 ;  /* 0x2000005cff597230 */ /* 0x000fc40000004100 */
[--C-:B------:R-:W-:Y:S01]  /*9d40*/  HADD2.F32 R95, -RZ, R41.reuse.H0_H0 ;  /* 0x20000029ff5f7230 */ /* 0x100fe20000004100 */
[----:B------:R-:W-:Y:S01]  /*9d50*/  F2FP.SATFINITE.E4M3.F32.PACK_AB_MERGE_C R88, R88, R190, RZ ;  /* 0x000000be5858723e */ /* 0x000fe200048070ff */
[----:B------:R-:W-:Y:S02]  /*9d60*/  HADD2.F32 R93, -RZ, R184.H0_H0 ;  /* 0x200000b8ff5d7230 */ /* 0x000fe40000004100 */
[-C--:B------:R-:W-:Y:S01]  /*9d70*/  FMUL.FTZ R187, R89, R189.reuse ;  /* 0x000000bd59bb7220 */ /* 0x080fe20000410000 */
[----:B------:R-:W-:Y:S02]  /*9d80*/  HADD2.F32 R182, -RZ, R182.H1_H1 ;  /* 0x300000b6ffb67230 */ /* 0x000fe40000004100 */
[C---:B------:R-:W-:Y:S01]  /*9d90*/  FMUL.FTZ R189, R95.reuse, R189 ;  /* 0x000000bd5fbd7220 */ /* 0x040fe20000410000 */
[----:B------:R-:W-:Y:S02]  /*9da0*/  HADD2.F32 R92, -RZ, R92.H1_H1 ;  /* 0x3000005cff5c7230 */ /* 0x000fe40000004100 */
[----:B------:R-:W-:Y:S01]  /*9db0*/  FFMA.FTZ R187, R95, R93, -R187 ;  /* 0x0000005d5fbb7223 */ /* 0x000fe200000108bb */
[----:B------:R-:W-:-:S02]  /*9dc0*/  HADD2.F32 R41, -RZ, R41.H1_H1 ;  /* 0x30000029ff297230 */ /* 0x000fc40000004100 */
[----:B------:R-:W-:Y:S01]  /*9dd0*/  FFMA.FTZ R189, R89, R93, R189 ;  /* 0x0000005d59bd7223 */ /* 0x000fe200000100bd */
[----:B------:R-:W-:Y:S02]  /*9de0*/  HADD2.F32 R184, -RZ, R184.H1_H1 ;  /* 0x300000b8ffb87230 */ /* 0x000fe40000004100 */
[CC--:B------:R-:W-:Y:S01]  /*9df0*/  FMUL.FTZ R89, R92.reuse, R182.reuse ;  /* 0x000000b65c597220 */ /* 0x0c0fe20000410000 */
[-C--:B------:R-:W-:Y:S01]  /*9e00*/  F2FP.F16.E4M3.UNPACK_B R95, R185.reuse.H1 ;  /* 0x000000b9ff5f723e */ /* 0x080fe200030006ff */
[C---:B------:R-:W-:Y:S01]  /*9e10*/  FMUL.FTZ R182, R41.reuse, R182 ;  /* 0x000000b629b67220 */ /* 0x040fe20000410000 */
[----:B------:R-:W-:Y:S01]  /*9e20*/  F2FP.F16.E4M3.UNPACK_B R185, R185 ;  /* 0x000000b9ffb9723e */ /* 0x000fe200020006ff */
[-C--:B------:R-:W-:Y:S02]  /*9e30*/  FFMA.FTZ R89, R41, R184.reuse, -R89 ;  /* 0x000000b829597223 */ /* 0x080fe40000010859 */
[----:B------:R-:W-:Y:S01]  /*9e40*/  FFMA.FTZ R41, R92, R184, R182 ;  /* 0x000000b85c297223 */ /* 0x000fe200000100b6 */
[----:B------:R-:W-:Y:S01]  /*9e50*/  F2FP.F16.E4M3.UNPACK_B R92, R94.H1 ;  /* 0x0000005eff5c723e */ /* 0x000fe200030006ff */
[--C-:B------:R-:W-:Y:S01]  /*9e60*/  HADD2.F32 R184, -RZ, R95.reuse.H0_H0 ;  /* 0x2000005fffb87230 */ /* 0x100fe20000004100 */
[----:B------:R-:W-:Y:S01]  /*9e70*/  F2FP.SATFINITE.E4M3.F32.PACK_AB_MERGE_C R187, R89, R187, R88 ;  /* 0x000000bb59bb723e */ /* 0x000fe20004807058 */
[----:B------:R-:W-:Y:S01]  /*9e80*/  HADD2.F32 R95, -RZ, R95.H1_H1 ;  /* 0x3000005fff5f7230 */ /* 0x000fe20000004100 */
[-C--:B------:R-:W-:Y:S01]  /*9e90*/  F2FP.F16.E4M3.UNPACK_B R88, R183.reuse.H1 ;  /* 0x000000b7ff58723e */ /* 0x080fe200030006ff */
[--C-:B------:R-:W-:Y:S01]  /*9ea0*/  HADD2.F32 R93, -RZ, R92.reuse.H0_H0 ;  /* 0x2000005cff5d7230 */ /* 0x100fe20000004100 */
[----:B------:R-:W-:Y:S01]  /*9eb0*/  F2FP.F16.E4M3.UNPACK_B R89, R90.H1 ;  /* 0x0000005aff59723e */ /* 0x000fe200030006ff */
[----:B------:R-:W-:Y:S01]  /*9ec0*/  HADD2.F32 R92, -RZ, R92.H1_H1 ;  /* 0x3000005cff5c7230 */ /* 0x000fe20000004100 */
[----:B------:R-:W-:Y:S01]  /*9ed0*/  F2FP.F16.E4M3.UNPACK_B R183, R183 ;  /* 0x000000b7ffb7723e */ /* 0x000fe200020006ff */
[--C-:B------:R-:W-:Y:S01]  /*9ee0*/  HADD2.F32 R194, -RZ, R88.reuse.H0_H0 ;  /* 0x20000058ffc27230 */ /* 0x100fe20000004100 */
[----:B------:R-:W-:Y:S01]  /*9ef0*/  F2FP.F16.E4M3.UNPACK_B R94, R94 ;  /* 0x0000005eff5e723e */ /* 0x000fe200020006ff */
[----:B------:R-:W-:Y:S01]  /*9f00*/  HADD2.F32 R182, -RZ, R89.H0_H0 ;  /* 0x20000059ffb67230 */ /* 0x000fe20000004100 */
[----:B------:R-:W-:Y:S01]  /*9f10*/  F2FP.F16.E4M3.UNPACK_B R90, R90 ;  /* 0x0000005aff5a723e */ /* 0x000fe200020006ff */
[----:B------:R-:W-:-:S02]  /*9f20*/  HADD2.F32 R88, -RZ, R88.H1_H1 ;  /* 0x30000058ff587230 */ /* 0x000fc40000004100 */
[-C--:B------:R-:W-:Y:S01]  /*9f30*/  FMUL.FTZ R190, R93, R194.reuse ;  /* 0x000000c25dbe7220 */ /* 0x080fe20000410000 */
[----:B------:R-:W-:Y:S02]  /*9f40*/  HADD2.F32 R89, -RZ, R89.H1_H1 ;  /* 0x30000059ff597230 */ /* 0x000fe40000004100 */
[C---:B------:R-:W-:Y:S01]  /*9f50*/  FMUL.FTZ R194, R182.reuse, R194 ;  /* 0x000000c2b6c27220 */ /* 0x040fe20000410000 */
[----:B------:R-:W-:-:S03]  /*9f60*/  FFMA.FTZ R190, R182, R184, -R190 ;  /* 0x000000b8b6be7223 */ /* 0x000fc600000108be */
[----:B------:R-:W-:Y:S01]  /*9f70*/  FFMA.FTZ R194, R93, R184, R194 ;  /* 0x000000b85dc27223 */ /* 0x000fe200000100c2 */
[CC--:B------:R-:W-:Y:S01]  /*9f80*/  FMUL.FTZ R93, R92.reuse, R88.reuse ;  /* 0x000000585c5d7220 */ /* 0x0c0fe20000410000 */
[C---:B------:R-:W-:Y:S01]  /*9f90*/  FMUL.FTZ R88, R89.reuse, R88 ;  /* 0x0000005859587220 */ /* 0x040fe20000410000 */
[----:B------:R-:W-:Y:S02]  /*9fa0*/  HADD2.F32 R184, -RZ, R183.H0_H0 ;  /* 0x200000b7ffb87230 */ /* 0x000fe40000004100 */
[-C--:B------:R-:W-:Y:S01]  /*9fb0*/  FFMA.FTZ R89, R89, R95.reuse, -R93 ;  /* 0x0000005f59597223 */ /* 0x080fe2000001085d */
[----:B------:R-:W-:Y:S01]  /*9fc0*/  FFMA.FTZ R88, R92, R95, R88 ;  /* 0x0000005f5c587223 */ /* 0x000fe20000010058 */
[----:B------:R-:W-:Y:S02]  /*9fd0*/  HADD2.F32 R92, -RZ, R94.H0_H0 ;  /* 0x2000005eff5c7230 */ /* 0x000fe40000004100 */
[----:B------:R-:W-:Y:S01]  /*9fe0*/  HADD2.F32 R95, -RZ, R90.H0_H0 ;  /* 0x2000005aff5f7230 */ /* 0x000fe20000004100 */
[----:B------:R-:W-:Y:S01]  /*9ff0*/  F2FP.SATFINITE.E4M3.F32.PACK_AB_MERGE_C R89, R89, R190, RZ ;  /* 0x000000be5959723e */ /* 0x000fe200048070ff */
[----:B------:R-:W-:-:S02]  /*a000*/  HADD2.F32 R93, -RZ, R185.H0_H0 ;  /* 0x200000b9ff5d7230 */ /* 0x000fc40000004100 */
[CC--:B------:R-:W-:Y:S01]  /*a010*/  FMUL.FTZ R182, R92.reuse, R184.reuse ;  /* 0x000000b85cb67220 */ /* 0x0c0fe20000410000 */
[----:B------:R-:W-:Y:S02]  /*a020*/  HADD2.F32 R183, -RZ, R183.H1_H1 ;  /* 0x300000b7ffb77230 */ /* 0x000fe40000004100 */
[C---:B------:R-:W-:Y:S01]  /*a030*/  FMUL.FTZ R184, R95.reuse, R184 ;  /* 0x000000b85fb87220 */ /* 0x040fe20000410000 */
[----:B------:R-:W-:Y:S02]  /*a040*/  HADD2.F32 R94, -RZ, R94.H1_H1 ;  /* 0x3000005eff5e7230 */ /* 0x000fe40000004100 */
[-C--:B------:R-:W-:Y:S01]  /*a050*/  FFMA.FTZ R182, R95, R93.reuse, -R182 ;  /* 0x0000005d5fb67223 */ /* 0x080fe200000108b6 */
[----:B------:R-:W-:Y:S02]  /*a060*/  HADD2.F32 R90, -RZ, R90.H1_H1 ;  /* 0x3000005aff5a7230 */ /* 0x000fe40000004100 */
[----:B------:R-:W-:Y:S01]  /*a070*/  FFMA.FTZ R184, R92, R93, R184 ;  /* 0x0000005d5cb87223 */ /* 0x000fe200000100b8 */
[----:B------:R-:W-:-:S02]  /*a080*/  HADD2.F32 R185, -RZ, R185.H1_H1 ;  /* 0x300000b9ffb97230 */ /* 0x000fc40000004100 */
[-C--:B------:R-:W-:Y:S01]  /*a090*/  FMUL.FTZ R92, R94, R183.reuse ;  /* 0x000000b75e5c7220 */ /* 0x080fe20000410000 */
[----:B------:R-:W-:Y:S01]  /*a0a0*/  F2FP.SATFINITE.E4M3.F32.PACK_AB_MERGE_C R88, R88, R194, RZ ;  /* 0x000000c25858723e */ /* 0x000fe200048070ff */
[----:B------:R-:W-:Y:S01]  /*a0b0*/  FMUL.FTZ R183, R90, R183 ;  /* 0x000000b75ab77220 */ /* 0x000fe20000410000 */
[----:B------:R-:W-:Y:S01]  /*a0c0*/  F2FP.SATFINITE.E4M3.F32.PACK_AB_MERGE_C R93, R52, R53, R40 ;  /* 0x00000035345d723e */ /* 0x000fe20004807028 */
[----:B------:R-:W-:Y:S01]  /*a0d0*/  FFMA.FTZ R92, R90, R185, -R92 ;  /* 0x000000b95a5c7223 */ /* 0x000fe2000001085c */
[----:B------:R-:W-:Y:S01]  /*a0e0*/  F2FP.SATFINITE.E4M3.F32.PACK_AB_MERGE_C R90, R55, R193, RZ ;  /* 0x000000c1375a723e */ /* 0x000fe200048070ff */
[----:B------:R-:W-:Y:S01]  /*a0f0*/  FFMA.FTZ R183, R94, R185, R183 ;  /* 0x000000b95eb77223 */ /* 0x000fe200000100b7 */
[----:B------:R-:W-:Y:S02]  /*a100*/  F2FP.SATFINITE.E4M3.F32.PACK_AB_MERGE_C R95, R43, R192, R42 ;  /* 0x000000c02b5f723e */ /* 0x000fe4000480702a */
[----:B------:R-:W-:Y:S02]  /*a110*/  F2FP.SATFINITE.E4M3.F32.PACK_AB_MERGE_C R41, R41, R189, R90 ;  /* 0x000000bd2929723e */ /* 0x000fe4000480705a */
[----:B------:R-:W-:-:S02]  /*a120*/  F2FP.SATFINITE.E4M3.F32.PACK_AB_MERGE_C R90, R92, R182, R89 ;  /* 0x000000b65c5a723e */ /* 0x000fc40004807059 */
[----:B------:R-:W-:Y:S01]  /*a130*/  F2FP.SATFINITE.E4M3.F32.PACK_AB_MERGE_C R94, R183, R184, R88 ;  /* 0x000000b8b75e723e */ /* 0x000fe20004807058 */
[----:B------:R-:W-:Y:S01]  /*a140*/  IMAD.MOV.U32 R88, RZ, RZ, R187 ;  /* 0x000000ffff587224 */ /* 0x000fe200078e00bb */
[----:B------:R-:W-:Y:S01]  /*a150*/  MOV R89, R188 ;  /* 0x000000bc00597202 */ /* 0x000fe20000000f00 */
[----:B------:R-:W-:-:S07]  /*a160*/  IMAD.MOV.U32 R92, RZ, RZ, R41 ;  /* 0x000000ffff5c7224 */ /* 0x000fce00078e0029 */
.L_x_548:
[----:B------:R-:W-:Y:S05]  /*a170*/  BSYNC B3 ;  /* 0x0000000000037941 */ /* 0x000fea0003800000 */
.L_x_547:
[----:B------:R-:W-:-:S13]  /*a180*/  ISETP.GE.AND P4, PT, R186, R150, PT ;  /* 0x00000096ba00720c */ /* 0x000fda0003f86270 */
[--C-:B------:R-:W-:Y:S02]  /*a190*/  @!P4 SHF.R.S32.HI R40, RZ, 0x1f, R186.reuse ;  /* 0x0000001fff28c819 */ /* 0x100fe400000114ba */
[----:B------:R-:W-:-:S04]  /*a1a0*/  @!P4 IADD3 R43, P5, P6, R116, R138, R186 ;  /* 0x0000008a742bc210 */ /* 0x000fc80007ebe0ba */
[----:B------:R-:W-:Y:S02]  /*a1b0*/  @!P4 IADD3.X R52, R4, R177, R40, P5, P6 ;  /* 0x000000b10434c210 */ /* 0x000fe40002fec428 */
[----:B------:R-:W-:-:S04]  /*a1c0*/  IADD3 R41, P5, P6, R116, R138, R25 ;  /* 0x0000008a74297210 */ /* 0x000fc80007ebe019 */
[----:B------:R-:W-:Y:S02]  /*a1d0*/  IADD3.X R42, R4, R177, R30, P5, P6 ;  /* 0x000000b1042a7210 */ /* 0x000fe40002fec41e */
[----:B------:R-:W-:-:S05]  /*a1e0*/  IADD3 R40, P5, R41, R122, RZ ;  /* 0x0000007a29287210 */ /* 0x000fca0007fbe0ff */
[----:B------:R-:W-:Y:S01]  /*a1f0*/  IMAD.X R41, R42, 0x1, R123, P5 ;  /* 0x000000012a297824 */ /* 0x000fe200028e067b */
[----:B------:R-:W-:-:S04]  /*a200*/  @!P4 IADD3 R42, P5, R43, R122, RZ ;  /* 0x0000007a2b2ac210 */ /* 0x000fc80007fbe0ff */
[----:B0-----:R0:W-:Y:S01]  /*a210*/  STG.E.128 desc[UR54][R40.64], R88 ;  /* 0x0000005828007986 */ /* 0x0011e2000c101d36 */
[----:B------:R-:W-:-:S05]  /*a220*/  @!P4 IMAD.X R43, R52, 0x1, R123, P5 ;  /* 0x00000001342bc824 */ /* 0x000fca00028e067b */
[----:B-1----:R0:W-:Y:S03]  /*a230*/  @!P4 STG.E.128 desc[UR54][R42.64], R92 ;  /* 0x0000005c2a00c986 */ /* 0x0021e6000c101d36 */
.L_x_546:
[----:B------:R-:W-:Y:S05]  /*a240*/  BSYNC B2 ;  /* 0x0000000000027941 */ /* 0x000fea0003800000 */
.L_x_545:
[----:B------:R-:W-:Y:S01]  /*a250*/  ISETP.NE.AND P4, PT, R35, RZ, PT ;  /* 0x000000ff2300720c */ /* 0x000fe20003f85270 */
[----:B------:R-:W-:-:S12]  /*a260*/  BSSY B2, `(.L_x_549) ;  /* 0x00000f5000027945 */ /* 0x000fd80003800000 */
[----:B------:R-:W-:Y:S05]  /*a270*/  @!P4 BRA `(.L_x_550) ;  /* 0x0000000c00ccc947 */ /* 0x000fea0003800000 */
[----:B0-----:R-:W-:Y:S01]  /*a280*/  SEL R40, R99, R155, !P3 ;  /* 0x0000009b63287207 */ /* 0x001fe20005800000 */
[----:B------:R-:W-:Y:S01]  /*a290*/  BSSY B3, `(.L_x_551) ;  /* 0x00000e7000037945 */ /* 0x000fe20003800000 */
[----:B------:R-:W-:Y:S02]  /*a2a0*/  IADD3 R89, P4, P5, R116, R138, R27 ;  /* 0x0000008a74597210 */ /* 0x000fe40007d9e01b */
[----:B------:R-:W-:Y:S02]  /*a2b0*/  SHF.R.S32.HI R41, RZ, 0x1f, R40 ;  /* 0x0000001fff297819 */ /* 0x000fe40000011428 */
[----:B------:R-:W-:Y:S02]  /*a2c0*/  IADD3.X R88, R4, R177, R31, P4, P5 ;  /* 0x000000b104587210 */ /* 0x000fe400027ea41f */
[----:B------:R-:W-:Y:S02]  /*a2d0*/  LEA.HI R41, R41, R40, RZ, 0x5 ;  /* 0x0000002829297211 */ /* 0x000fe400078f28ff */
[----:B------:R-:W-:-:S02]  /*a2e0*/  ISETP.GE.AND P4, PT, R0, R131, PT ;  /* 0x000000830000720c */ /* 0x000fc40003f86270 */
[----:B------:R-:W-:-:S04]  /*a2f0*/  LEA.HI.SX32 R41, R41, R26, 0x1b ;  /* 0x0000001a29297211 */ /* 0x000fc800078fdaff */
[----:B------:R-:W-:Y:S02]  /*a300*/  SHF.R.S32.HI R40, RZ, 0x1f, R41 ;  /* 0x0000001fff287819 */ /* 0x000fe40000011429 */
[----:B------:R-:W-:Y:S02]  /*a310*/  SHF.L.U32 R90, R41, 0x4, RZ ;  /* 0x00000004295a7819 */ /* 0x000fe400000006ff */
[----:B------:R-:W-:Y:S02]  /*a320*/  LEA.HI R40, R40, R41, RZ, 0x2 ;  /* 0x0000002928287211 */ /* 0x000fe400078f10ff */
[----:B------:R-:W-:Y:S02]  /*a330*/  LOP3.LUT R41, R175, 0x30, R90, 0xf8, !PT ;  /* 0x00000030af297812 */ /* 0x000fe400078ef85a */
[----:B------:R-:W-:Y:S02]  /*a340*/  SHF.R.S32.HI R40, RZ, 0x2, R40 ;  /* 0x00000002ff287819 */ /* 0x000fe40000011428 */
[----:B------:R-:W-:-:S03]  /*a350*/  LOP3.LUT R41, R41, R196, RZ, 0x3c, !PT ;  /* 0x000000c429297212 */ /* 0x000fc600078e3cff */
[----:B------:R-:W-:-:S04]  /*a360*/  IMAD R40, R40, 0x2800, R197 ;  /* 0x0000280028287824 */ /* 0x000fc800078e02c5 */
[----:B------:R-:W-:Y:S02]  /*a370*/  IMAD.IADD R40, R40, 0x1, R41 ;  /* 0x0000000128287824 */ /* 0x000fe400078e0229 */
[C---:B------:R-:W-:Y:S02]  /*a380*/  IMAD R41, R17.reuse, 0x7800, R142 ;  /* 0x0000780011297824 */ /* 0x040fe400078e028e */
[----:B------:R-:W-:Y:S02]  /*a390*/  IMAD R43, R17, 0x7800, R40 ;  /* 0x00007800112b7824 */ /* 0x000fe400078e0228 */
[C---:B------:R-:W-:Y:S02]  /*a3a0*/  IMAD.IADD R41, R16.reuse, 0x1, R41 ;  /* 0x0000000110297824 */ /* 0x040fe400078e0229 */
[----:B------:R-:W-:-:S04]  /*a3b0*/  IMAD.IADD R52, R16, 0x1, R43 ;  /* 0x0000000110347824 */ /* 0x000fc800078e022b */
[----:B------:R-:W0:Y:S04]  /*a3c0*/  LDS.128 R40, [R41+0x1a400] ;  /* 0x01a4000029287984 */ /* 0x000e280000000c00 */
[----:B------:R-:W1:Y:S01]  /*a3d0*/  LDS.128 R52, [R52+0x1a400] ;  /* 0x01a4000034347984 */ /* 0x000e620000000c00 */
[----:B------:R-:W-:Y:S05]  /*a3e0*/  @P4 BRA `(.L_x_552) ;  /* 0x0000000c00444947 */ /* 0x000fea0003800000 */
[--C-:B------:R-:W-:Y:S02]  /*a3f0*/  SHF.R.U32.HI R91, RZ, 0x8, R57.reuse ;  /* 0x00000008ff5b7819 */ /* 0x100fe40000011639 */
[----:B------:R-:W-:Y:S02]  /*a400*/  LOP3.LUT R44, R57, 0xff0000ff, RZ, 0xc0, !PT ;  /* 0xff0000ff392c7812 */ /* 0x000fe400078ec0ff */
[----:B------:R-:W-:Y:S02]  /*a410*/  SHF.R.U32.HI R58, RZ, 0x10, R57 ;  /* 0x00000010ff3a7819 */ /* 0x000fe40000011639 */
[--C-:B------:R-:W-:Y:S02]  /*a420*/  SHF.R.U32.HI R57, RZ, 0x8, R45.reuse ;  /* 0x00000008ff397819 */ /* 0x100fe4000001162d */
[----:B------:R-:W-:Y:S02]  /*a430*/  LOP3.LUT R46, R45, 0xff0000ff, RZ, 0xc0, !PT ;  /* 0xff0000ff2d2e7812 */ /* 0x000fe400078ec0ff */
[----:B------:R-:W-:Y:S01]  /*a440*/  SHF.R.U32.HI R56, RZ, 0x10, R45 ;  /* 0x00000010ff387819 */ /* 0x000fe2000001162d */
[----:B------:R-:W-:Y:S01]  /*a450*/  IMAD.SHL.U32 R57, R57, 0x100, RZ ;  /* 0x0000010039397824 */ /* 0x000fe200078e00ff */
[----:B------:R-:W-:-:S02]  /*a460*/  SHF.L.U32 R45, R91, 0x8, RZ ;  /* 0x000000085b2d7819 */ /* 0x000fc400000006ff */
[----:B------:R-:W-:Y:S02]  /*a470*/  F2FP.F16.E4M3.UNPACK_B R185, R179.H1 ;  /* 0x000000b3ffb9723e */ /* 0x000fe400030006ff */
[----:B------:R-:W-:Y:S01]  /*a480*/  LOP3.LUT R57, R46, 0xff00, R57, 0xf8, !PT ;  /* 0x0000ff002e397812 */ /* 0x000fe200078ef839 */
[----:B------:R-:W-:Y:S01]  /*a490*/  IMAD.U32 R46, R56, 0x10000, RZ ;  /* 0x00010000382e7824 */ /* 0x000fe200078e00ff */
[----:B------:R-:W-:Y:S01]  /*a4a0*/  LOP3.LUT R44, R44, 0xff00, R45, 0xf8, !PT ;  /* 0x0000ff002c2c7812 */ /* 0x000fe200078ef82d */
[----:B------:R-:W-:Y:S01]  /*a4b0*/  IMAD.U32 R45, R58, 0x10000, RZ ;  /* 0x000100003a2d7824 */ /* 0x000fe200078e00ff */
[----:B-1----:R-:W-:Y:S01]  /*a4c0*/  MOV R58, R53 ;  /* 0x00000035003a7202 */ /* 0x002fe20000000f00 */
[--C-:B------:R-:W-:Y:S01]  /*a4d0*/  HADD2.F32 R187, -RZ, R185.reuse.H0_H0 ;  /* 0x200000b9ffbb7230 */ /* 0x100fe20000004100 */
[----:B------:R-:W-:Y:S01]  /*a4e0*/  LOP3.LUT R57, R57, 0xff0000, R46, 0xf8, !PT ;  /* 0x00ff000039397812 */ /* 0x000fe200078ef82e */
[----:B------:R-:W-:Y:S01]  /*a4f0*/  HADD2.F32 R185, -RZ, R185.H1_H1 ;  /* 0x300000b9ffb97230 */ /* 0x000fe20000004100 */
[----:B------:R-:W-:-:S02]  /*a500*/  F2FP.F16.E4M3.UNPACK_B R91, R58 ;  /* 0x0000003aff5b723e */ /* 0x000fc400020006ff */
[----:B------:R-:W-:Y:S02]  /*a510*/  F2FP.F16.E4M3.UNPACK_B R92, R57 ;  /* 0x00000039ff5c723e */ /* 0x000fe400020006ff */
[----:B0-----:R-:W-:Y:S01]  /*a520*/  F2FP.F16.E4M3.UNPACK_B R53, R41 ;  /* 0x00000029ff35723e */ /* 0x001fe200020006ff */
[--C-:B------:R-:W-:Y:S01]  /*a530*/  HADD2.F32 R46, -RZ, R91.reuse.H0_H0 ;  /* 0x2000005bff2e7230 */ /* 0x100fe20000004100 */
[----:B------:R-:W-:Y:S01]  /*a540*/  LOP3.LUT R44, R44, 0xff0000, R45, 0xf8, !PT ;  /* 0x00ff00002c2c7812 */ /* 0x000fe200078ef82d */
[----:B------:R-:W-:Y:S01]  /*a550*/  HADD2.F32 R91, -RZ, R91.H1_H1 ;  /* 0x3000005bff5b7230 */ /* 0x000fe20000004100 */
[----:B------:R-:W-:Y:S01]  /*a560*/  F2FP.F16.E4M3.UNPACK_B R58, R58.H1 ;  /* 0x0000003aff3a723e */ /* 0x000fe200030006ff */
[--C-:B------:R-:W-:Y:S01]  /*a570*/  HADD2.F32 R56, -RZ, R53.reuse.H0_H0 ;  /* 0x20000035ff387230 */ /* 0x100fe20000004100 */
[----:B------:R-:W-:Y:S01]  /*a580*/  F2FP.F16.E4M3.UNPACK_B R45, R44 ;  /* 0x0000002cff2d723e */ /* 0x000fe200020006ff */
[----:B------:R-:W-:Y:S01]  /*a590*/  HADD2.F32 R94, -RZ, R92.H1_H1 ;  /* 0x3000005cff5e7230 */ /* 0x000fe20000004100 */
[----:B------:R-:W-:Y:S01]  /*a5a0*/  F2FP.F16.E4M3.UNPACK_B R179, R179 ;  /* 0x000000b3ffb3723e */ /* 0x000fe200020006ff */
[----:B------:R-:W-:-:S02]  /*a5b0*/  HADD2.F32 R53, -RZ, R53.H1_H1 ;  /* 0x30000035ff357230 */ /* 0x000fc40000004100 */
[----:B------:R-:W-:Y:S02]  /*a5c0*/  HADD2.F32 R95, -RZ, R92.H0_H0 ;  /* 0x2000005cff5f7230 */ /* 0x000fe40000004100 */
[-C--:B------:R-:W-:Y:S01]  /*a5d0*/  FMUL.FTZ R182, R91, R94.reuse ;  /* 0x0000005e5bb67220 */ /* 0x080fe20000410000 */
[--C-:B------:R-:W-:Y:S02]  /*a5e0*/  HADD2.F32 R92, -RZ, R45.reuse.H1_H1 ;  /* 0x3000002dff5c7230 */ /* 0x100fe40000004100 */
[----:B------:R-:W-:Y:S01]  /*a5f0*/  FMUL.FTZ R94, R53, R94 ;  /* 0x0000005e355e7220 */ /* 0x000fe20000410000 */
[----:B------:R-:W-:Y:S02]  /*a600*/  HADD2.F32 R93, -RZ, R45.H0_H0 ;  /* 0x2000002dff5d7230 */ /* 0x000fe40000004100 */
[-C--:B------:R-:W-:Y:S01]  /*a610*/  FMUL.FTZ R183, R46, R95.reuse ;  /* 0x0000005f2eb77220 */ /* 0x080fe20000410000 */
[----:B------:R-:W-:Y:S01]  /*a620*/  FMUL.FTZ R95, R56, R95 ;  /* 0x0000005f385f7220 */ /* 0x000fe20000410000 */
[-C--:B------:R-:W-:Y:S01]  /*a630*/  FFMA.FTZ R45, R91, R92.reuse, R94 ;  /* 0x0000005c5b2d7223 */ /* 0x080fe2000001005e */
[----:B------:R-:W-:Y:S01]  /*a640*/  F2FP.F16.E4M3.UNPACK_B R91, R57.H1 ;  /* 0x00000039ff5b723e */ /* 0x000fe200030006ff */
[----:B------:R-:W-:Y:S01]  /*a650*/  FFMA.FTZ R53, R53, R92, -R182 ;  /* 0x0000005c35357223 */ /* 0x000fe200000108b6 */
[----:B------:R-:W-:Y:S01]  /*a660*/  F2FP.F16.E4M3.UNPACK_B R57, R41.H1 ;  /* 0x00000029ff39723e */ /* 0x000fe200030006ff */
[----:B------:R-:W-:Y:S01]  /*a670*/  HADD2.F32 R41, -RZ, R58.H0_H0 ;  /* 0x2000003aff297230 */ /* 0x000fe20000004100 */
[----:B------:R-:W-:Y:S01]  /*a680*/  F2FP.F16.E4M3.UNPACK_B R92, R44.H1 ;  /* 0x0000002cff5c723e */ /* 0x000fe200030006ff */
[----:B------:R-:W-:-:S02]  /*a690*/  HADD2.F32 R94, -RZ, R91.H0_H0 ;  /* 0x2000005bff5e7230 */ /* 0x000fc40000004100 */
[-C--:B------:R-:W-:Y:S01]  /*a6a0*/  FFMA.FTZ R56, R56, R93.reuse, -R183 ;  /* 0x0000005d38387223 */ /* 0x080fe200000108b7 */
[--C-:B------:R-:W-:Y:S02]  /*a6b0*/  HADD2.F32 R44, -RZ, R57.reuse.H0_H0 ;  /* 0x20000039ff2c7230 */ /* 0x100fe40000004100 */
[----:B------:R-:W-:Y:S01]  /*a6c0*/  FFMA.FTZ R46, R46, R93, R95 ;  /* 0x0000005d2e2e7223 */ /* 0x000fe2000001005f */
[--C-:B------:R-:W-:Y:S02]  /*a6d0*/  HADD2.F32 R93, -RZ, R92.reuse.H0_H0 ;  /* 0x2000005cff5d7230 */ /* 0x100fe40000004100 */
[-C--:B------:R-:W-:Y:S01]  /*a6e0*/  FMUL.FTZ R95, R41, R94.reuse ;  /* 0x0000005e295f7220 */ /* 0x080fe20000410000 */
[----:B------:R-:W-:Y:S02]  /*a6f0*/  HADD2.F32 R57, -RZ, R57.H1_H1 ;  /* 0x30000039ff397230 */ /* 0x000fe40000004100 */
[----:B------:R-:W-:Y:S01]  /*a700*/  FMUL.FTZ R94, R44, R94 ;  /* 0x0000005e2c5e7220 */ /* 0x000fe20000410000 */
[----:B------:R-:W-:-:S02]  /*a710*/  HADD2.F32 R92, -RZ, R92.H1_H1 ;  /* 0x3000005cff5c7230 */ /* 0x000fc40000004100 */
[-C--:B------:R-:W-:Y:S01]  /*a720*/  FFMA.FTZ R44, R44, R93.reuse, -R95 ;  /* 0x0000005d2c2c7223 */ /* 0x080fe2000001085f */
[----:B------:R-:W-:Y:S01]  /*a730*/  SHF.R.U32.HI R95, RZ, 0x10, R59 ;  /* 0x00000010ff5f7819 */ /* 0x000fe2000001163b */
[----:B------:R-:W-:Y:S01]  /*a740*/  FFMA.FTZ R41, R41, R93, R94 ;  /* 0x0000005d29297223 */ /* 0x000fe2000001005e */
[----:B------:R-:W-:Y:S02]  /*a750*/  HADD2.F32 R93, -RZ, R58.H1_H1 ;  /* 0x3000003aff5d7230 */ /* 0x000fe40000004100 */
[----:B------:R-:W-:Y:S01]  /*a760*/  HADD2.F32 R58, -RZ, R91.H1_H1 ;  /* 0x3000005bff3a7230 */ /* 0x000fe20000004100 */
[----:B------:R-:W-:-:S04]  /*a770*/  LOP3.LUT R91, R59, 0xff0000ff, RZ, 0xc0, !PT ;  /* 0xff0000ff3b5b7812 */ /* 0x000fc800078ec0ff */
[-C--:B------:R-:W-:Y:S01]  /*a780*/  FMUL.FTZ R94, R93, R58.reuse ;  /* 0x0000003a5d5e7220 */ /* 0x080fe20000410000 */
[----:B------:R-:W-:-:S03]  /*a790*/  FMUL.FTZ R182, R57, R58 ;  /* 0x0000003a39b67220 */ /* 0x000fc60000410000 */
[-C--:B------:R-:W-:Y:S01]  /*a7a0*/  FFMA.FTZ R58, R57, R92.reuse, -R94 ;  /* 0x0000005c393a7223 */ /* 0x080fe2000001085e */
[----:B------:R-:W-:Y:S01]  /*a7b0*/  SHF.R.U32.HI R94, RZ, 0x8, R47 ;  /* 0x00000008ff5e7819 */ /* 0x000fe2000001162f */
[----:B------:R-:W-:Y:S01]  /*a7c0*/  FFMA.FTZ R57, R93, R92, R182 ;  /* 0x0000005c5d397223 */ /* 0x000fe200000100b6 */
[----:B------:R-:W-:Y:S02]  /*a7d0*/  SHF.R.U32.HI R92, RZ, 0x8, R59 ;  /* 0x00000008ff5c7819 */ /* 0x000fe4000001163b */
[----:B------:R-:W-:Y:S01]  /*a7e0*/  LOP3.LUT R59, R47, 0xff0000ff, RZ, 0xc0, !PT ;  /* 0xff0000ff2f3b7812 */ /* 0x000fe200078ec0ff */
[----:B------:R-:W-:Y:S01]  /*a7f0*/  IMAD.SHL.U32 R94, R94, 0x100, RZ ;  /* 0x000001005e5e7824 */ /* 0x000fe200078e00ff */
[----:B------:R-:W-:Y:S01]  /*a800*/  SHF.R.U32.HI R93, RZ, 0x10, R47 ;  /* 0x00000010ff5d7819 */ /* 0x000fe2000001162f */
[----:B------:R-:W-:Y:S01]  /*a810*/  IMAD.SHL.U32 R92, R92, 0x100, RZ ;  /* 0x000001005c5c7824 */ /* 0x000fe200078e00ff */
[----:B------:R-:W-:Y:S02]  /*a820*/  F2FP.SATFINITE.E4M3.F32.PACK_AB_MERGE_C R44, R58, R44, RZ ;  /* 0x0000002c3a2c723e */ /* 0x000fe400048070ff */
[----:B------:R-:W-:-:S02]  /*a830*/  LOP3.LUT R59, R59, 0xff00, R94, 0xf8, !PT ;  /* 0x0000ff003b3b7812 */ /* 0x000fc400078ef85e */
[----:B------:R-:W-:Y:S02]  /*a840*/  SHF.L.U32 R94, R93, 0x10, RZ ;  /* 0x000000105d5e7819 */ /* 0x000fe400000006ff */
[----:B------:R-:W-:Y:S01]  /*a850*/  LOP3.LUT R47, R91, 0xff00, R92, 0xf8, !PT ;  /* 0x0000ff005b2f7812 */ /* 0x000fe200078ef85c */
[----:B------:R-:W-:Y:S01]  /*a860*/  IMAD.U32 R92, R95, 0x10000, RZ ;  /* 0x000100005f5c7824 */ /* 0x000fe200078e00ff */
[----:B------:R-:W-:Y:S01]  /*a870*/  LOP3.LUT R93, R59, 0xff0000, R94, 0xf8, !PT ;  /* 0x00ff00003b5d7812 */ /* 0x000fe200078ef85e */
[----:B------:R-:W-:Y:S01]  /*a880*/  IMAD.MOV.U32 R94, RZ, RZ, R55 ;  /* 0x000000ffff5e7224 */ /* 0x000fe200078e0037 */
[----:B------:R-:W-:Y:S02]  /*a890*/  F2FP.F16.E4M3.UNPACK_B R91, R43 ;  /* 0x0000002bff5b723e */ /* 0x000fe400020006ff */
[----:B------:R-:W-:Y:S02]  /*a8a0*/  F2FP.F16.E4M3.UNPACK_B R95, R93 ;  /* 0x0000005dff5f723e */ /* 0x000fe400020006ff */
[-C--:B------:R-:W-:Y:S01]  /*a8b0*/  F2FP.F16.E4M3.UNPACK_B R55, R94.reuse ;  /* 0x0000005eff37723e */ /* 0x080fe200020006ff */
[----:B------:R-:W-:Y:S01]  /*a8c0*/  HADD2.F32 R183, -RZ, R91.H0_H0 ;  /* 0x2000005bffb77230 */ /* 0x000fe20000004100 */
[----:B------:R-:W-:Y:S01]  /*a8d0*/  LOP3.LUT R47, R47, 0xff0000, R92, 0xf8, !PT ;  /* 0x00ff00002f2f7812 */ /* 0x000fe200078ef85c */
[----:B------:R-:W-:Y:S01]  /*a8e0*/  HADD2.F32 R186, -RZ, R95.H0_H0 ;  /* 0x2000005fffba7230 */ /* 0x000fe20000004100 */
[----:B------:R-:W-:Y:S01]  /*a8f0*/  F2FP.F16.E4M3.UNPACK_B R94, R94.H1 ;  /* 0x0000005eff5e723e */ /* 0x000fe200030006ff */
[--C-:B------:R-:W-:Y:S01]  /*a900*/  HADD2.F32 R59, -RZ, R55.reuse.H0_H0 ;  /* 0x20000037ff3b7230 */ /* 0x100fe20000004100 */
[----:B------:R-:W-:Y:S01]  /*a910*/  F2FP.F16.E4M3.UNPACK_B R182, R47 ;  /* 0x0000002fffb6723e */ /* 0x000fe200020006ff */
[----:B------:R-:W-:Y:S01]  /*a920*/  HADD2.F32 R55, -RZ, R55.H1_H1 ;  /* 0x30000037ff377230 */ /* 0x000fe20000004100 */
[----:B------:R-:W-:Y:S01]  /*a930*/  F2FP.F16.E4M3.UNPACK_B R93, R93.H1 ;  /* 0x0000005dff5d723e */ /* 0x000fe200030006ff */
[----:B------:R-:W-:-:S02]  /*a940*/  HADD2.F32 R91, -RZ, R91.H1_H1 ;  /* 0x3000005bff5b7230 */ /* 0x000fc40000004100 */
[-C--:B------:R-:W-:Y:S01]  /*a950*/  FMUL.FTZ R92, R59, R186.reuse ;  /* 0x000000ba3b5c7220 */ /* 0x080fe20000410000 */
[--C-:B------:R-:W-:Y:S02]  /*a960*/  HADD2.F32 R184, -RZ, R182.reuse.H0_H0 ;  /* 0x200000b6ffb87230 */ /* 0x100fe40000004100 */
[----:B------:R-:W-:Y:S01]  /*a970*/  FMUL.FTZ R186, R183, R186 ;  /* 0x000000bab7ba7220 */ /* 0x000fe20000410000 */
[----:B------:R-:W-:Y:S01]  /*a980*/  HADD2.F32 R182, -RZ, R182.H1_H1 ;  /* 0x300000b6ffb67230 */ /* 0x000fe20000004100 */
[----:B------:R-:W-:Y:S01]  /*a990*/  F2FP.SATFINITE.E4M3.F32.PACK_AB_MERGE_C R57, R57, R41, RZ ;  /* 0x000000293939723e */ /* 0x000fe200048070ff */
[-C--:B------:R-:W-:Y:S01]  /*a9a0*/  FFMA.FTZ R92, R183, R184.reuse, -R92 ;  /* 0x000000b8b75c7223 */ /* 0x080fe2000001085c */
[----:B------:R-:W-:Y:S01]  /*a9b0*/  FFMA.FTZ R59, R59, R184, R186 ;  /* 0x000000b83b3b7223 */ /* 0x000fe200000100ba */
[----:B------:R-:W-:Y:S01]  /*a9c0*/  HADD2.F32 R184, -RZ, R95.H1_H1 ;  /* 0x3000005fffb87230 */ /* 0x000fe20000004100 */
[----:B------:R-:W-:Y:S01]  /*a9d0*/  F2FP.F16.E4M3.UNPACK_B R95, R43.H1 ;  /* 0x0000002bff5f723e */ /* 0x000fe200030006ff */
[----:B------:R-:W-:Y:S01]  /*a9e0*/  HADD2.F32 R183, -RZ, R94.H1_H1 ;  /* 0x3000005effb77230 */ /* 0x000fe20000004100 */
[----:B------:R-:W-:-:S02]  /*a9f0*/  F2FP.SATFINITE.E4M3.F32.PACK_AB_MERGE_C R41, R53, R56, R44 ;  /* 0x000000383529723e */ /* 0x000fc4000480702c */
[-C--:B------:R-:W-:Y:S01]  /*aa00*/  FMUL.FTZ R186, R55, R184.reuse ;  /* 0x000000b837ba7220 */ /* 0x080fe20000410000 */
[----:B------:R-:W-:Y:S01]  /*aa10*/  FMUL.FTZ R184, R91, R184 ;  /* 0x000000b85bb87220 */ /* 0x000fe20000410000 */
[----:B------:R-:W-:Y:S01]  /*aa20*/  HADD2.F32 R43, -RZ, R95.H0_H0 ;  /* 0x2000005fff2b7230 */ /* 0x000fe20000004100 */
[----:B------:R-:W-:Y:S01]  /*aa30*/  F2FP.SATFINITE.E4M3.F32.PACK_AB_MERGE_C R53, R45, R46, R57 ;  /* 0x0000002e2d35723e */ /* 0x000fe20004807039 */
[-C--:B------:R-:W-:Y:S01]  /*aa40*/  FFMA.FTZ R91, R91, R182.reuse, -R186 ;  /* 0x000000b65b5b7223 */ /* 0x080fe200000108ba */
[----:B------:R-:W-:Y:S01]  /*aa50*/  FFMA.FTZ R55, R55, R182, R184 ;  /* 0x000000b637377223 */ /* 0x000fe200000100b8 */
[----:B------:R-:W-:Y:S01]  /*aa60*/  F2FP.F16.E4M3.UNPACK_B R182, R47.H1 ;  /* 0x0000002fffb6723e */ /* 0x000fe200030006ff */
[----:B------:R-:W-:Y:S02]  /*aa70*/  HADD2.F32 R47, -RZ, R94.H0_H0 ;  /* 0x2000005eff2f7230 */ /* 0x000fe40000004100 */
[----:B------:R-:W-:Y:S02]  /*aa80*/  HADD2.F32 R186, -RZ, R93.H0_H0 ;  /* 0x2000005dffba7230 */ /* 0x000fe40000004100 */
[----:B------:R-:W-:-:S02]  /*aa90*/  HADD2.F32 R184, -RZ, R182.H0_H0 ;  /* 0x200000b6ffb87230 */ /* 0x000fc40000004100 */
[----:B------:R-:W-:Y:S02]  /*aaa0*/  HADD2.F32 R94, -RZ, R93.H1_H1 ;  /* 0x3000005dff5e7230 */ /* 0x000fe40000004100 */
[-C--:B------:R-:W-:Y:S01]  /*aab0*/  FMUL.FTZ R188, R47, R186.reuse ;  /* 0x000000ba2fbc7220 */ /* 0x080fe20000410000 */
[C---:B------:R-:W-:Y:S01]  /*aac0*/  FMUL.FTZ R186, R43.reuse, R186 ;  /* 0x000000ba2bba7220 */ /* 0x040fe20000410000 */
[----:B------:R-:W-:Y:S02]  /*aad0*/  HADD2.F32 R95, -RZ, R95.H1_H1 ;  /* 0x3000005fff5f7230 */ /* 0x000fe40000004100 */
[-C--:B------:R-:W-:Y:S01]  /*aae0*/  FFMA.FTZ R43, R43, R184.reuse, -R188 ;  /* 0x000000b82b2b7223 */ /* 0x080fe200000108bc */
[----:B------:R-:W-:Y:S01]  /*aaf0*/  FFMA.FTZ R47, R47, R184, R186 ;  /* 0x000000b82f2f7223 */ /* 0x000fe200000100ba */
[----:B------:R-:W-:Y:S02]  /*ab00*/  HADD2.F32 R182, -RZ, R182.H1_H1 ;  /* 0x300000b6ffb67230 */ /* 0x000fe40000004100 */
[-C--:B------:R-:W-:Y:S01]  /*ab10*/  FMUL.FTZ R184, R183, R94.reuse ;  /* 0x0000005eb7b87220 */ /* 0x080fe20000410000 */
[----:B------:R-:W-:-:S03]  /*ab20*/  FMUL.FTZ R186, R95, R94 ;  /* 0x0000005e5fba7220 */ /* 0x000fc60000410000 */
[-C--:B------:R-:W-:Y:S01]  /*ab30*/  FFMA.FTZ R94, R95, R182.reuse, -R184 ;  /* 0x000000b65f5e7223 */ /* 0x080fe200000108b8 */
[----:B------:R-:W-:Y:S02]  /*ab40*/  IMAD.MOV.U32 R95, RZ, RZ, R40 ;  /* 0x000000ffff5f7224 */ /* 0x000fe400078e0028 */
[----:B------:R-:W-:Y:S01]  /*ab50*/  FFMA.FTZ R93, R183, R182, R186 ;  /* 0x000000b6b75d7223 */ /* 0x000fe200000100ba */
[----:B------:R-:W-:Y:S02]  /*ab60*/  F2FP.F16.E4M3.UNPACK_B R40, R181.H1 ;  /* 0x000000b5ff28723e */ /* 0x000fe400030006ff */
[-C--:B------:R-:W-:Y:S02]  /*ab70*/  F2FP.F16.E4M3.UNPACK_B R183, R52.reuse.H1 ;  /* 0x00000034ffb7723e */ /* 0x080fe400030006ff */
[----:B------:R-:W-:Y:S01]  /*ab80*/  F2FP.F16.E4M3.UNPACK_B R182, R95.H1 ;  /* 0x0000005fffb6723e */ /* 0x000fe200030006ff */
[----:B------:R-:W-:Y:S01]  /*ab90*/  HADD2.F32 R189, -RZ, R40.H0_H0 ;  /* 0x20000028ffbd7230 */ /* 0x000fe20000004100 */
[----:B------:R-:W-:Y:S01]  /*aba0*/  F2FP.F16.E4M3.UNPACK_B R181, R181 ;  /* 0x000000b5ffb5723e */ /* 0x000fe200020006ff */
[----:B------:R-:W-:Y:S01]  /*abb0*/  HADD2.F32 R184, -RZ, R183.H0_H0 ;  /* 0x200000b7ffb87230 */ /* 0x000fe20000004100 */
[----:B------:R-:W-:Y:S01]  /*abc0*/  F2FP.F16.E4M3.UNPACK_B R52, R52 ;  /* 0x00000034ff34723e */ /* 0x000fe200020006ff */
[----:B------:R-:W-:Y:S01]  /*abd0*/  HADD2.F32 R186, -RZ, R182.H0_H0 ;  /* 0x200000b6ffba7230 */ /* 0x000fe20000004100 */
[----:B------:R-:W-:Y:S01]  /*abe0*/  F2FP.F16.E4M3.UNPACK_B R95, R95 ;  /* 0x0000005fff5f723e */ /* 0x000fe200020006ff */
[----:B------:R-:W-:-:S02]  /*abf0*/  HADD2.F32 R40, -RZ, R40.H1_H1 ;  /* 0x30000028ff287230 */ /* 0x000fc40000004100 */
[-C--:B------:R-:W-:Y:S01]  /*ac00*/  FMUL.FTZ R188, R184, R189.reuse ;  /* 0x000000bdb8bc7220 */ /* 0x080fe20000410000 */
[----:B------:R-:W-:Y:S02]  /*ac10*/  HADD2.F32 R183, -RZ, R183.H1_H1 ;  /* 0x300000b7ffb77230 */ /* 0x000fe40000004100 */
[C---:B------:R-:W-:Y:S01]  /*ac20*/  FMUL.FTZ R189, R186.reuse, R189 ;  /* 0x000000bdbabd7220 */ /* 0x040fe20000410000 */
[----:B------:R-:W-:Y:S02]  /*ac30*/  HADD2.F32 R182, -RZ, R182.H1_H1 ;  /* 0x300000b6ffb67230 */ /* 0x000fe40000004100 */
[----:B------:R-:W-:Y:S01]  /*ac40*/  FFMA.FTZ R188, R186, R187, -R188 ;  /* 0x000000bbbabc7223 */ /* 0x000fe200000108bc */
[----:B------:R-:W-:Y:S01]  /*ac50*/  F2FP.SATFINITE.E4M3.F32.PACK_AB_MERGE_C R43, R94, R43, RZ ;  /* 0x0000002b5e2b723e */ /* 0x000fe200048070ff */
[----:B------:R-:W-:Y:S01]  /*ac60*/  FFMA.FTZ R189, R184, R187, R189 ;  /* 0x000000bbb8bd7223 */ /* 0x000fe200000100bd */
[-C--:B------:R-:W-:Y:S01]  /*ac70*/  FMUL.FTZ R184, R183, R40.reuse ;  /* 0x00000028b7b87220 */ /* 0x080fe20000410000 */
[C---:B------:R-:W-:Y:S01]  /*ac80*/  FMUL.FTZ R40, R182.reuse, R40 ;  /* 0x00000028b6287220 */ /* 0x040fe20000410000 */
[----:B------:R-:W-:Y:S01]  /*ac90*/  HADD2.F32 R187, -RZ, R181.H0_H0 ;  /* 0x200000b5ffbb7230 */ /* 0x000fe20000004100 */
[----:B------:R-:W-:Y:S01]  /*aca0*/  F2FP.SATFINITE.E4M3.F32.PACK_AB_MERGE_C R43, R91, R92, R43 ;  /* 0x0000005c5b2b723e */ /* 0x000fe2000480702b */
[-C--:B------:R-:W-:Y:S01]  /*acb0*/  FFMA.FTZ R182, R182, R185.reuse, -R184 ;  /* 0x000000b9b6b67223 */ /* 0x080fe200000108b8 */
[----:B------:R-:W-:Y:S01]  /*acc0*/  FFMA.FTZ R40, R183, R185, R40 ;  /* 0x000000b9b7287223 */ /* 0x000fe20000010028 */
[----:B------:R-:W-:-:S02]  /*acd0*/  HADD2.F32 R183, -RZ, R52.H0_H0 ;  /* 0x20000034ffb77230 */ /* 0x000fc40000004100 */
[----:B------:R-:W-:Y:S01]  /*ace0*/  HADD2.F32 R185, -RZ, R95.H0_H0 ;  /* 0x2000005fffb97230 */ /* 0x000fe20000004100 */
        /* <DEDUP_REMOVED lines=10> */
[----:B------:R-:W-:Y:S01]  /*ad90*/  FMUL.FTZ R95, R52, R181 ;  /* 0x000000b5345f7220 */ /* 0x000fe20000410000 */
[-C--:B------:R-:W-:Y:S02]  /*ada0*/  F2FP.F16.E4M3.UNPACK_B R183, R178.reuse.H1 ;  /* 0x000000b2ffb7723e */ /* 0x080fe400030006ff */
[----:B------:R-:W-:Y:S01]  /*adb0*/  F2FP.F16.E4M3.UNPACK_B R178, R178 ;  /* 0x000000b2ffb2723e */ /* 0x000fe200020006ff */
[C---:B------:R-:W-:Y:S01]  /*adc0*/  FFMA.FTZ R95, R184.reuse, R179, -R95 ;  /* 0x000000b3b85f7223 */ /* 0x040fe2000001085f */
[----:B------:R-:W-:Y:S01]  /*add0*/  FMUL.FTZ R181, R184, R181 ;  /* 0x000000b5b8b57220 */ /* 0x000fe20000410000 */
[----:B------:R-:W-:Y:S01]  /*ade0*/  HADD2.F32 R185, -RZ, R183.H0_H0 ;  /* 0x200000b7ffb97230 */ /* 0x000fe20000004100 */
[----:B------:R-:W-:-:S02]  /*adf0*/  F2FP.SATFINITE.E4M3.F32.PACK_AB_MERGE_C R40, R40, R189, RZ ;  /* 0x000000bd2828723e */ /* 0x000fc400048070ff */
[----:B------:R-:W-:Y:S01]  /*ae00*/  F2FP.SATFINITE.E4M3.F32.PACK_AB_MERGE_C R186, R95, R186, R182 ;  /* 0x000000ba5fba723e */ /* 0x000fe200048070b6 */
[----:B------:R-:W-:Y:S02]  /*ae10*/  IMAD.MOV.U32 R95, RZ, RZ, R42 ;  /* 0x000000ffff5f7224 */ /* 0x000fe400078e002a */
[----:B------:R-:W-:Y:S01]  /*ae20*/  FFMA.FTZ R52, R52, R179, R181 ;  /* 0x000000b334347223 */ /* 0x000fe200000100b5 */
[----:B------:R-:W-:Y:S02]  /*ae30*/  F2FP.F16.E4M3.UNPACK_B R42, R180.H1 ;  /* 0x000000b4ff2a723e */ /* 0x000fe400030006ff */
[----:B------:R-:W-:Y:S02]  /*ae40*/  F2FP.F16.E4M3.UNPACK_B R181, R54.H1 ;  /* 0x00000036ffb5723e */ /* 0x000fe400030006ff */
[-C--:B------:R-:W-:Y:S01]  /*ae50*/  F2FP.F16.E4M3.UNPACK_B R179, R95.reuse.H1 ;  /* 0x0000005fffb3723e */ /* 0x080fe200030006ff */
[--C-:B------:R-:W-:Y:S01]  /*ae60*/  HADD2.F32 R190, -RZ, R42.reuse.H0_H0 ;  /* 0x2000002affbe7230 */ /* 0x100fe20000004100 */
        /* <DEDUP_REMOVED lines=11> */
[----:B------:R-:W-:Y:S01]  /*af20*/  F2FP.SATFINITE.E4M3.F32.PACK_AB_MERGE_C R52, R52, R187, R40 ;  /* 0x000000bb3434723e */ /* 0x000fe20004807028 */
[----:B------:R-:W-:Y:S01]  /*af30*/  FFMA.FTZ R190, R182, R185, R190 ;  /* 0x000000b9b6be7223 */ /* 0x000fe200000100be */
[----:B------:R-:W-:Y:S02]  /*af40*/  HADD2.F32 R182, -RZ, R183.H1_H1 ;  /* 0x300000b7ffb67230 */ /* 0x000fe40000004100 */
[-C--:B------:R-:W-:Y:S01]  /*af50*/  FMUL.FTZ R184, R181, R42.reuse ;  /* 0x0000002ab5b87220 */ /* 0x080fe20000410000 */
[----:B------:R-:W-:Y:S01]  /*af60*/  FMUL.FTZ R42, R179, R42 ;  /* 0x0000002ab32a7220 */ /* 0x000fe20000410000 */
[----:B------:R-:W-:Y:S01]  /*af70*/  HADD2.F32 R185, -RZ, R180.H0_H0 ;  /* 0x200000b4ffb97230 */ /* 0x000fe20000004100 */
[----:B------:R-:W-:Y:S01]  /*af80*/  F2FP.SATFINITE.E4M3.F32.PACK_AB_MERGE_C R40, R93, R47, RZ ;  /* 0x0000002f5d28723e */ /* 0x000fe200048070ff */
[----:B------:R-:W-:-:S02]  /*af90*/  HADD2.F32 R183, -RZ, R95.H0_H0 ;  /* 0x2000005fffb77230 */ /* 0x000fc40000004100 */
[-C--:B------:R-:W-:Y:S01]  /*afa0*/  FFMA.FTZ R42, R181, R182.reuse, R42 ;  /* 0x000000b6b52a7223 */ /* 0x080fe2000001002a */
[----:B------:R-:W-:Y:S02]  /*afb0*/  HADD2.F32 R181, -RZ, R54.H0_H0 ;  /* 0x20000036ffb57230 */ /* 0x000fe40000004100 */
[----:B------:R-:W-:Y:S01]  /*afc0*/  FFMA.FTZ R179, R179, R182, -R184 ;  /* 0x000000b6b3b37223 */ /* 0x000fe200000108b8 */
[----:B------:R-:W-:Y:S01]  /*afd0*/  HADD2.F32 R182, -RZ, R178.H0_H0 ;  /* 0x200000b2ffb67230 */ /* 0x000fe20000004100 */
[----:B------:R-:W-:Y:S01]  /*afe0*/  F2FP.SATFINITE.E4M3.F32.PACK_AB_MERGE_C R55, R55, R59, R40 ;  /* 0x0000003b3737723e */ /* 0x000fe20004807028 */
[----:B------:R-:W-:Y:S02]  /*aff0*/  HADD2.F32 R180, -RZ, R180.H1_H1 ;  /* 0x300000b4ffb47230 */ /* 0x000fe40000004100 */
[-C--:B------:R-:W-:Y:S01]  /*b000*/  FMUL.FTZ R184, R181, R185.reuse ;  /* 0x000000b9b5b87220 */ /* 0x080fe20000410000 */
[----:B------:R-:W-:Y:S01]  /*b010*/  FMUL.FTZ R185, R183, R185 ;  /* 0x000000b9b7b97220 */ /* 0x000fe20000410000 */
[----:B------:R-:W-:Y:S01]  /*b020*/  HADD2.F32 R95, -RZ, R95.H1_H1 ;  /* 0x3000005fff5f7230 */ /* 0x000fe20000004100 */
[----:B------:R-:W-:Y:S01]  /*b030*/  F2FP.SATFINITE.E4M3.F32.PACK_AB_MERGE_C R179, R179, R188, RZ ;  /* 0x000000bcb3b3723e */ /* 0x000fe200048070ff */
[----:B------:R-:W-:-:S02]  /*b040*/  HADD2.F32 R178, -RZ, R178.H1_H1 ;  /* 0x300000b2ffb27230 */ /* 0x000fc40000004100 */
[-C--:B------:R-:W-:Y:S01]  /*b050*/  FFMA.FTZ R185, R181, R182.reuse, R185 ;  /* 0x000000b6b5b97223 */ /* 0x080fe200000100b9 */
[----:B------:R-:W-:Y:S02]  /*b060*/  HADD2.F32 R181, -RZ, R54.H1_H1 ;  /* 0x30000036ffb57230 */ /* 0x000fe40000004100 */
[----:B------:R-:W-:Y:S01]  /*b070*/  FFMA.FTZ R184, R183, R182, -R184 ;  /* 0x000000b6b7b87223 */ /* 0x000fe200000108b8 */
[----:B------:R-:W-:Y:S02]  /*b080*/  MOV R40, R186 ;  /* 0x000000ba00287202 */ /* 0x000fe40000000f00 */
[-C--:B------:R-:W-:Y:S01]  /*b090*/  FMUL.FTZ R54, R181, R180.reuse ;  /* 0x000000b4b5367220 */ /* 0x080fe20000410000 */
[----:B------:R-:W-:-:S03]  /*b0a0*/  FMUL.FTZ R180, R95, R180 ;  /* 0x000000b45fb47220 */ /* 0x000fc60000410000 */
[-C--:B------:R-:W-:Y:S01]  /*b0b0*/  FFMA.FTZ R95, R95, R178.reuse, -R54 ;  /* 0x000000b25f5f7223 */ /* 0x080fe20000010836 */
[----:B------:R-:W-:Y:S01]  /*b0c0*/  FFMA.FTZ R178, R181, R178, R180 ;  /* 0x000000b2b5b27223 */ /* 0x000fe200000100b4 */
[----:B------:R-:W-:-:S03]  /*b0d0*/  F2FP.SATFINITE.E4M3.F32.PACK_AB_MERGE_C R54, R42, R190, RZ ;  /* 0x000000be2a36723e */ /* 0x000fc600048070ff */
[----:B------:R-:W-:Y:S02]  /*b0e0*/  F2FP.SATFINITE.E4M3.F32.PACK_AB_MERGE_C R42, R95, R184, R179 ;  /* 0x000000b85f2a723e */ /* 0x000fe400048070b3 */
[----:B------:R-:W-:-:S07]  /*b0f0*/  F2FP.SATFINITE.E4M3.F32.PACK_AB_MERGE_C R54, R178, R185, R54 ;  /* 0x000000b9b236723e */ /* 0x000fce0004807036 */
.L_x_552:
[----:B------:R-:W-:Y:S05]  /*b100*/  BSYNC B3 ;  /* 0x0000000000037941 */ /* 0x000fea0003800000 */
.L_x_551:
[----:B------:R-:W-:-:S13]  /*b110*/  ISETP.GE.AND P4, PT, R90, R150, PT ;  /* 0x000000965a00720c */ /* 0x000fda0003f86270 */
[--C-:B------:R-:W-:Y:S02]  /*b120*/  @!P4 SHF.R.S32.HI R44, RZ, 0x1f, R90.reuse ;  /* 0x0000001fff2cc819 */ /* 0x100fe4000001145a */
[----:B------:R-:W-:-:S04]  /*b130*/  @!P4 IADD3 R47, P5, P6, R116, R138, R90 ;  /* 0x0000008a742fc210 */ /* 0x000fc80007ebe05a */
[----:B------:R-:W-:Y:S02]  /*b140*/  @!P4 IADD3.X R56, R4, R177, R44, P5, P6 ;  /* 0x000000b10438c210 */ /* 0x000fe40002fec42c */
[----:B------:R-:W-:-:S05]  /*b150*/  IADD3 R44, P5, R89, R122, RZ ;  /* 0x0000007a592c7210 */ /* 0x000fca0007fbe0ff */
[----:B------:R-:W-:Y:S01]  /*b160*/  IMAD.X R45, R88, 0x1, R123, P5 ;  /* 0x00000001582d7824 */ /* 0x000fe200028e067b */
[----:B------:R-:W-:-:S04]  /*b170*/  @!P4 IADD3 R46, P5, R47, R122, RZ ;  /* 0x0000007a2f2ec210 */ /* 0x000fc80007fbe0ff */
[----:B0-----:R3:W-:Y:S01]  /*b180*/  STG.E.128 desc[UR54][R44.64], R40 ;  /* 0x000000282c007986 */ /* 0x0017e2000c101d36 */
[----:B------:R-:W-:-:S05]  /*b190*/  @!P4 IMAD.X R47, R56, 0x1, R123, P5 ;  /* 0x00000001382fc824 */ /* 0x000fca00028e067b */
[----:B-1----:R3:W-:Y:S03]  /*b1a0*/  @!P4 STG.E.128 desc[UR54][R46.64], R52 ;  /* 0x000000342e00c986 */ /* 0x0027e6000c101d36 */
.L_x_550:
[----:B------:R-:W-:Y:S05]  /*b1b0*/  BSYNC B2 ;  /* 0x0000000000027941 */ /* 0x000fea0003800000 */
.L_x_549:
[----:B------:R-:W-:-:S13]  /*b1c0*/  ISETP.NE.AND P4, PT, R36, RZ, PT ;  /* 0x000000ff2400720c */ /* 0x000fda0003f85270 */
[----:B------:R-:W-:Y:S05]  /*b1d0*/  @!P4 BRA `(.L_x_544) ;  /* 0x0000000c00e0c947 */ /* 0x000fea0003800000 */
[----:B0--3--:R-:W3:Y:S01]  /*b1e0*/  LDL R40, [R1+0x10] ;  /* 0x0000100001287983 */ /* 0x009ee20000100800 */
[----:B------:R-:W-:Y:S01]  /*b1f0*/  IADD3 R53, P4, P5, R116, R138, R29 ;  /* 0x0000008a74357210 */ /* 0x000fe20007d9e01d */
[----:B------:R-:W-:Y:S03]  /*b200*/  BSSY B2, `(.L_x_553) ;  /* 0x00000eb000027945 */ /* 0x000fe60003800000 */
[----:B------:R-:W-:Y:S02]  /*b210*/  IADD3.X R52, R4, R177, R32, P4, P5 ;  /* 0x000000b104347210 */ /* 0x000fe400027ea420 */
[----:B------:R-:W-:Y:S02]  /*b220*/  ISETP.GE.AND P4, PT, R6, R131, PT ;  /* 0x000000830600720c */ /* 0x000fe40003f86270 */
[----:B---3--:R-:W-:-:S04]  /*b230*/  LOP3.LUT P6, RZ, R40, 0x1, RZ, 0xc0, !PT ;  /* 0x0000000128ff7812 */ /* 0x008fc800078cc0ff */
[----:B------:R-:W-:-:S04]  /*b240*/  SEL R40, R99, R155, !P6 ;  /* 0x0000009b63287207 */ /* 0x000fc80007000000 */
[----:B------:R-:W-:-:S04]  /*b250*/  SHF.R.S32.HI R41, RZ, 0x1f, R40 ;  /* 0x0000001fff297819 */ /* 0x000fc80000011428 */
[----:B------:R-:W-:-:S04]  /*b260*/  LEA.HI R41, R41, R40, RZ, 0x5 ;  /* 0x0000002829297211 */ /* 0x000fc800078f28ff */
[----:B------:R-:W-:-:S04]  /*b270*/  LEA.HI.SX32 R41, R41, R28, 0x1b ;  /* 0x0000001c29297211 */ /* 0x000fc800078fdaff */
[----:B------:R-:W-:Y:S01]  /*b280*/  SHF.R.S32.HI R40, RZ, 0x1f, R41 ;  /* 0x0000001fff287819 */ /* 0x000fe20000011429 */
[----:B------:R-:W-:-:S03]  /*b290*/  IMAD.SHL.U32 R55, R41, 0x10, RZ ;  /* 0x0000001029377824 */ /* 0x000fc600078e00ff */
[----:B------:R-:W-:Y:S02]  /*b2a0*/  LEA.HI R40, R40, R41, RZ, 0x2 ;  /* 0x0000002928287211 */ /* 0x000fe400078f10ff */
[----:B------:R-:W-:Y:S02]  /*b2b0*/  LOP3.LUT R41, R175, 0x30, R55, 0xf8, !PT ;  /* 0x00000030af297812 */ /* 0x000fe400078ef837 */
[----:B------:R-:W-:Y:S02]  /*b2c0*/  SHF.R.S32.HI R40, RZ, 0x2, R40 ;  /* 0x00000002ff287819 */ /* 0x000fe40000011428 */
[----:B------:R-:W-:-:S03]  /*b2d0*/  LOP3.LUT R41, R41, R196, RZ, 0x3c, !PT ;  /* 0x000000c429297212 */ /* 0x000fc600078e3cff */
[----:B------:R-:W-:-:S05]  /*b2e0*/  IMAD R40, R40, 0x2800, R197 ;  /* 0x0000280028287824 */ /* 0x000fca00078e02c5 */
[----:B------:R-:W-:Y:S01]  /*b2f0*/  IADD3 R40, R40, R41, RZ ;  /* 0x0000002928287210 */ /* 0x000fe20007ffe0ff */
[----:B------:R-:W-:-:S04]  /*b300*/  IMAD R41, R17, 0x7800, R140 ;  /* 0x0000780011297824 */ /* 0x000fc800078e028c */
[----:B------:R-:W-:Y:S02]  /*b310*/  IMAD R43, R17, 0x7800, R40 ;  /* 0x00007800112b7824 */ /* 0x000fe400078e0228 */
[C---:B------:R-:W-:Y:S02]  /*b320*/  IMAD.IADD R41, R16.reuse, 0x1, R41 ;  /* 0x0000000110297824 */ /* 0x040fe400078e0229 */
[----:B------:R-:W-:-:S04]  /*b330*/  IMAD.IADD R44, R16, 0x1, R43 ;  /* 0x00000001102c7824 */ /* 0x000fc800078e022b */
[----:B------:R-:W0:Y:S04]  /*b340*/  LDS.128 R40, [R41+0x1a400] ;  /* 0x01a4000029287984 */ /* 0x000e280000000c00 */
[----:B------:R-:W1:Y:S01]  /*b350*/  LDS.128 R44, [R44+0x1a400] ;  /* 0x01a400002c2c7984 */ /* 0x000e620000000c00 */
[----:B------:R-:W-:Y:S05]  /*b360*/  @P4 BRA `(.L_x_554) ;  /* 0x0000000c00504947 */ /* 0x000fea0003800000 */
[--C-:B------:R-:W-:Y:S01]  /*b370*/  SHF.R.U32.HI R48, RZ, 0x8, R61.reuse ;  /* 0x00000008ff307819 */ /* 0x100fe2000001163d */
[----:B0-----:R-:W-:Y:S01]  /*b380*/  IMAD.MOV.U32 R54, RZ, RZ, R40 ;  /* 0x000000ffff367224 */ /* 0x001fe200078e0028 */
[----:B------:R-:W-:Y:S02]  /*b390*/  SHF.R.U32.HI R89, RZ, 0x10, R61 ;  /* 0x00000010ff597819 */ /* 0x000fe4000001163d */
[----:B------:R-:W-:Y:S01]  /*b3a0*/  LOP3.LUT R59, R61, 0xff0000ff, RZ, 0xc0, !PT ;  /* 0xff0000ff3d3b7812 */ /* 0x000fe200078ec0ff */
[----:B------:R-:W-:Y:S01]  /*b3b0*/  IMAD.SHL.U32 R40, R48, 0x100, RZ ;  /* 0x0000010030287824 */ /* 0x000fe200078e00ff */
[----:B------:R-:W-:Y:S01]  /*b3c0*/  SHF.R.U32.HI R88, RZ, 0x8, R63 ;  /* 0x00000008ff587819 */ /* 0x000fe2000001163f */
[----:B------:R-:W-:Y:S01]  /*b3d0*/  IMAD.MOV.U32 R48, RZ, RZ, R42 ;  /* 0x000000ffff307224 */ /* 0x000fe200078e002a */
[----:B-1----:R-:W-:Y:S01]  /*b3e0*/  MOV R56, R44 ;  /* 0x0000002c00387202 */ /* 0x002fe20000000f00 */
[----:B------:R-:W-:Y:S01]  /*b3f0*/  IMAD.U32 R44, R89, 0x10000, RZ ;  /* 0x00010000592c7824 */ /* 0x000fe200078e00ff */
[----:B------:R-:W-:-:S02]  /*b400*/  LOP3.LUT R59, R59, 0xff00, R40, 0xf8, !PT ;  /* 0x0000ff003b3b7812 */ /* 0x000fc400078ef828 */
[----:B------:R-:W-:Y:S02]  /*b410*/  LOP3.LUT R61, R63, 0xff0000ff, RZ, 0xc0, !PT ;  /* 0xff0000ff3f3d7812 */ /* 0x000fe400078ec0ff */
[----:B------:R-:W-:Y:S02]  /*b420*/  SHF.R.U32.HI R62, RZ, 0x8, R49 ;  /* 0x00000008ff3e7819 */ /* 0x000fe40000011631 */
[----:B------:R-:W-:Y:S02]  /*b430*/  SHF.L.U32 R40, R88, 0x8, RZ ;  /* 0x0000000858287819 */ /* 0x000fe400000006ff */
[----:B------:R-:W-:Y:S01]  /*b440*/  SHF.R.U32.HI R58, RZ, 0x10, R63 ;  /* 0x00000010ff3a7819 */ /* 0x000fe2000001163f */
[----:B------:R-:W-:Y:S01]  /*b450*/  IMAD.SHL.U32 R42, R62, 0x100, RZ ;  /* 0x000001003e2a7824 */ /* 0x000fe200078e00ff */
[----:B------:R-:W-:Y:S02]  /*b460*/  SHF.R.U32.HI R60, RZ, 0x8, R51 ;  /* 0x00000008ff3c7819 */ /* 0x000fe40000011633 */
[----:B------:R-:W-:-:S02]  /*b470*/  SHF.R.U32.HI R50, RZ, 0x10, R49 ;  /* 0x00000010ff327819 */ /* 0x000fc40000011631 */
[----:B------:R-:W-:Y:S01]  /*b480*/  LOP3.LUT R63, R49, 0xff0000ff, RZ, 0xc0, !PT ;  /* 0xff0000ff313f7812 */ /* 0x000fe200078ec0ff */
[----:B------:R-:W-:Y:S01]  /*b490*/  IMAD.MOV.U32 R49, RZ, RZ, R46 ;  /* 0x000000ffff317224 */ /* 0x000fe200078e002e */
[----:B------:R-:W-:Y:S01]  /*b4a0*/  LOP3.LUT R61, R61, 0xff00, R40, 0xf8, !PT ;  /* 0x0000ff003d3d7812 */ /* 0x000fe200078ef828 */
[----:B------:R-:W-:Y:S01]  /*b4b0*/  IMAD.SHL.U32 R46, R60, 0x100, RZ ;  /* 0x000001003c2e7824 */ /* 0x000fe200078e00ff */
[----:B------:R-:W-:Y:S02]  /*b4c0*/  LOP3.LUT R44, R59, 0xff0000, R44, 0xf8, !PT ;  /* 0x00ff00003b2c7812 */ /* 0x000fe400078ef82c */
[----:B------:R-:W-:Y:S02]  /*b4d0*/  SHF.L.U32 R40, R58, 0x10, RZ ;  /* 0x000000103a287819 */ /* 0x000fe400000006ff */
[----:B------:R-:W-:Y:S02]  /*b4e0*/  SHF.R.U32.HI R57, RZ, 0x10, R51 ;  /* 0x00000010ff397819 */ /* 0x000fe40000011633 */
[----:B------:R-:W-:-:S02]  /*b4f0*/  F2FP.F16.E4M3.UNPACK_B R62, R165.H1 ;  /* 0x000000a5ff3e723e */ /* 0x000fc400030006ff */
[----:B------:R-:W-:Y:S02]  /*b500*/  F2FP.F16.E4M3.UNPACK_B R59, R56.H1 ;  /* 0x00000038ff3b723e */ /* 0x000fe400030006ff */
[----:B------:R-:W-:Y:S02]  /*b510*/  LOP3.LUT R51, R51, 0xff0000ff, RZ, 0xc0, !PT ;  /* 0xff0000ff33337812 */ /* 0x000fe400078ec0ff */
[----:B------:R-:W-:Y:S01]  /*b520*/  F2FP.F16.E4M3.UNPACK_B R58, R54.H1 ;  /* 0x00000036ff3a723e */ /* 0x000fe200030006ff */
[----:B------:R-:W-:Y:S01]  /*b530*/  HADD2.F32 R60, -RZ, R59.H0_H0 ;  /* 0x2000003bff3c7230 */ /* 0x000fe20000004100 */
[----:B------:R-:W-:Y:S02]  /*b540*/  LOP3.LUT R40, R61, 0xff0000, R40, 0xf8, !PT ;  /* 0x00ff00003d287812 */ /* 0x000fe400078ef828 */
[----:B------:R-:W-:Y:S01]  /*b550*/  LOP3.LUT R63, R63, 0xff00, R42, 0xf8, !PT ;  /* 0x0000ff003f3f7812 */ /* 0x000fe200078ef82a */
[----:B------:R-:W-:Y:S01]  /*b560*/  HADD2.F32 R42, -RZ, R62.H0_H0 ;  /* 0x2000003eff2a7230 */ /* 0x000fe20000004100 */
[----:B------:R-:W-:-:S02]  /*b570*/  F2FP.F16.E4M3.UNPACK_B R61, R167.H1 ;  /* 0x000000a7ff3d723e */ /* 0x000fc400030006ff */
[----:B------:R-:W-:Y:S01]  /*b580*/  LOP3.LUT R89, R51, 0xff00, R46, 0xf8, !PT ;  /* 0x0000ff0033597812 */ /* 0x000fe200078ef82e */
[--C-:B------:R-:W-:Y:S02]  /*b590*/  HADD2.F32 R51, -RZ, R58.reuse.H0_H0 ;  /* 0x2000003aff337230 */ /* 0x100fe40000004100 */
[-C--:B------:R-:W-:Y:S01]  /*b5a0*/  FMUL.FTZ R88, R60, R42.reuse ;  /* 0x0000002a3c587220 */ /* 0x080fe20000410000 */
[----:B------:R-:W-:Y:S01]  /*b5b0*/  IMAD.U32 R46, R50, 0x10000, RZ ;  /* 0x00010000322e7824 */ /* 0x000fe200078e00ff */
[----:B------:R-:W-:Y:S01]  /*b5c0*/  F2FP.F16.E4M3.UNPACK_B R165, R165 ;  /* 0x000000a5ffa5723e */ /* 0x000fe200020006ff */
[----:B------:R-:W-:Y:S02]  /*b5d0*/  IMAD.U32 R50, R57, 0x10000, RZ ;  /* 0x0001000039327824 */ /* 0x000fe400078e00ff */
[----:B------:R-:W-:Y:S01]  /*b5e0*/  FMUL.FTZ R91, R51, R42 ;  /* 0x0000002a335b7220 */ /* 0x000fe20000410000 */
[--C-:B------:R-:W-:Y:S01]  /*b5f0*/  HADD2.F32 R57, -RZ, R61.reuse.H0_H0 ;  /* 0x2000003dff397230 */ /* 0x100fe20000004100 */
[----:B------:R-:W-:Y:S01]  /*b600*/  LOP3.LUT R46, R63, 0xff0000, R46, 0xf8, !PT ;  /* 0x00ff00003f2e7812 */ /* 0x000fe200078ef82e */
[----:B------:R-:W-:Y:S01]  /*b610*/  HADD2.F32 R58, -RZ, R58.H1_H1 ;  /* 0x3000003aff3a7230 */ /* 0x000fe20000004100 */
[----:B------:R-:W-:Y:S01]  /*b620*/  LOP3.LUT R42, R89, 0xff0000, R50, 0xf8, !PT ;  /* 0x00ff0000592a7812 */ /* 0x000fe200078ef832 */
[----:B------:R-:W-:-:S02]  /*b630*/  HADD2.F32 R63, -RZ, R61.H1_H1 ;  /* 0x3000003dff3f7230 */ /* 0x000fc40000004100 */
[-C--:B------:R-:W-:Y:S01]  /*b640*/  FFMA.FTZ R50, R51, R57.reuse, -R88 ;  /* 0x0000003933327223 */ /* 0x080fe20000010858 */
[----:B------:R-:W-:Y:S01]  /*b650*/  FFMA.FTZ R51, R60, R57, R91 ;  /* 0x000000393c337223 */ /* 0x000fe2000001005b */
[----:B------:R-:W-:Y:S01]  /*b660*/  HADD2.F32 R57, -RZ, R62.H1_H1 ;  /* 0x3000003eff397230 */ /* 0x000fe20000004100 */
[----:B------:R-:W-:Y:S01]  /*b670*/  F2FP.F16.E4M3.UNPACK_B R60, R56 ;  /* 0x00000038ff3c723e */ /* 0x000fe200020006ff */
[----:B------:R-:W-:Y:S01]  /*b680*/  HADD2.F32 R62, -RZ, R59.H1_H1 ;  /* 0x3000003bff3e7230 */ /* 0x000fe20000004100 */
[----:B------:R-:W-:Y:S01]  /*b690*/  F2FP.F16.E4M3.UNPACK_B R59, R54 ;  /* 0x00000036ff3b723e */ /* 0x000fe200020006ff */
[----:B------:R-:W-:Y:S02]  /*b6a0*/  HADD2.F32 R88, -RZ, R165.H0_H0 ;  /* 0x200000a5ff587230 */ /* 0x000fe40000004100 */
[----:B------:R-:W-:Y:S01]  /*b6b0*/  FMUL.FTZ R91, R58, R57 ;  /* 0x000000393a5b7220 */ /* 0x000fe20000410000 */
[----:B------:R-:W-:Y:S01]  /*b6c0*/  F2FP.F16.E4M3.UNPACK_B R167, R167 ;  /* 0x000000a7ffa7723e */ /* 0x000fe200020006ff */
[----:B------:R-:W-:Y:S01]  /*b6d0*/  FMUL.FTZ R89, R62, R57 ;  /* 0x000000393e597220 */ /* 0x000fe20000410000 */
[----:B------:R-:W-:-:S02]  /*b6e0*/  HADD2.F32 R61, -RZ, R60.H0_H0 ;  /* 0x2000003cff3d7230 */ /* 0x000fc40000004100 */
[-C--:B------:R-:W-:Y:S01]  /*b6f0*/  FFMA.FTZ R54, R62, R63.reuse, R91 ;  /* 0x0000003f3e367223 */ /* 0x080fe2000001005b */
[----:B------:R-:W-:Y:S02]  /*b700*/  HADD2.F32 R56, -RZ, R59.H0_H0 ;  /* 0x2000003bff387230 */ /* 0x000fe40000004100 */
[----:B------:R-:W-:Y:S01]  /*b710*/  FFMA.FTZ R57, R58, R63, -R89 ;  /* 0x0000003f3a397223 */ /* 0x000fe20000010859 */
[----:B------:R-:W-:Y:S02]  /*b720*/  HADD2.F32 R165, -RZ, R165.H1_H1 ;  /* 0x300000a5ffa57230 */ /* 0x000fe40000004100 */
[-C--:B------:R-:W-:Y:S01]  /*b730*/  FMUL.FTZ R63, R61, R88.reuse ;  /* 0x000000583d3f7220 */ /* 0x080fe20000410000 */
[----:B------:R-:W-:Y:S02]  /*b740*/  HADD2.F32 R62, -RZ, R60.H1_H1 ;  /* 0x3000003cff3e7230 */ /* 0x000fe40000004100 */
[----:B------:R-:W-:Y:S01]  /*b750*/  FMUL.FTZ R88, R56, R88 ;  /* 0x0000005838587220 */ /* 0x000fe20000410000 */
[----:B------:R-:W-:Y:S01]  /*b760*/  HADD2.F32 R58, -RZ, R167.H0_H0 ;  /* 0x200000a7ff3a7230 */ /* 0x000fe20000004100 */
[----:B------:R-:W-:Y:S01]  /*b770*/  F2FP.F16.E4M3.UNPACK_B R89, R166.H1 ;  /* 0x000000a6ff59723e */ /* 0x000fe200030006ff */
[----:B------:R-:W-:-:S02]  /*b780*/  HADD2.F32 R59, -RZ, R59.H1_H1 ;  /* 0x3000003bff3b7230 */ /* 0x000fc40000004100 */
[----:B------:R-:W-:Y:S01]  /*b790*/  FMUL.FTZ R60, R62, R165 ;  /* 0x000000a53e3c7220 */ /* 0x000fe20000410000 */
[----:B------:R-:W-:Y:S02]  /*b7a0*/  HADD2.F32 R167, -RZ, R167.H1_H1 ;  /* 0x300000a7ffa77230 */ /* 0x000fe40000004100 */
[-C--:B------:R-:W-:Y:S01]  /*b7b0*/  FFMA.FTZ R56, R56, R58.reuse, -R63 ;  /* 0x0000003a38387223 */ /* 0x080fe2000001083f */
[----:B------:R-:W-:Y:S01]  /*b7c0*/  FFMA.FTZ R58, R61, R58, R88 ;  /* 0x0000003a3d3a7223 */ /* 0x000fe20000010058 */
[----:B------:R-:W-:Y:S01]  /*b7d0*/  F2FP.F16.E4M3.UNPACK_B R63, R49.H1 ;  /* 0x00000031ff3f723e */ /* 0x000fe200030006ff */
[C---:B------:R-:W-:Y:S01]  /*b7e0*/  FMUL.FTZ R165, R59.reuse, R165 ;  /* 0x000000a53ba57220 */ /* 0x040fe20000410000 */
[----:B------:R-:W-:Y:S01]  /*b7f0*/  FFMA.FTZ R61, R59, R167, -R60 ;  /* 0x000000a73b3d7223 */ /* 0x000fe2000001083c */
[----:B------:R-:W-:Y:S01]  /*b800*/  F2FP.F16.E4M3.UNPACK_B R60, R48.H1 ;  /* 0x00000030ff3c723e */ /* 0x000fe200030006ff */
[----:B------:R-:W-:Y:S01]  /*b810*/  HADD2.F32 R93, -RZ, R89.H0_H0 ;  /* 0x20000059ff5d7230 */ /* 0x000fe20000004100 */
[----:B------:R-:W-:Y:S01]  /*b820*/  F2FP.F16.E4M3.UNPACK_B R90, R176.H1 ;  /* 0x000000b0ff5a723e */ /* 0x000fe200030006ff */
[----:B------:R-:W-:-:S02]  /*b830*/  HADD2.F32 R88, -RZ, R63.H0_H0 ;  /* 0x2000003fff587230 */ /* 0x000fc40000004100 */
[----:B------:R-:W-:Y:S01]  /*b840*/  FFMA.FTZ R59, R62, R167, R165 ;  /* 0x000000a73e3b7223 */ /* 0x000fe200000100a5 */
[----:B------:R-:W-:Y:S01]  /*b850*/  HADD2.F32 R62, -RZ, R60.H0_H0 ;  /* 0x2000003cff3e7230 */ /* 0x000fe20000004100 */
[----:B------:R-:W-:Y:S01]  /*b860*/  F2FP.F16.E4M3.UNPACK_B R166, R166 ;  /* 0x000000a6ffa6723e */ /* 0x000fe200020006ff */
[----:B------:R-:W-:Y:S02]  /*b870*/  HADD2.F32 R92, -RZ, R89.H1_H1 ;  /* 0x30000059ff5c7230 */ /* 0x000fe40000004100 */
[-C--:B------:R-:W-:Y:S01]  /*b880*/  FMUL.FTZ R95, R88, R93.reuse ;  /* 0x0000005d585f7220 */ /* 0x080fe20000410000 */
[----:B------:R-:W-:Y:S02]  /*b890*/  HADD2.F32 R91, -RZ, R90.H0_H0 ;  /* 0x2000005aff5b7230 */ /* 0x000fe40000004100 */
[----:B------:R-:W-:Y:S01]  /*b8a0*/  FMUL.FTZ R93, R62, R93 ;  /* 0x0000005d3e5d7220 */ /* 0x000fe20000410000 */
[----:B------:R-:W-:Y:S01]  /*b8b0*/  HADD2.F32 R89, -RZ, R63.H1_H1 ;  /* 0x3000003fff597230 */ /* 0x000fe20000004100 */
[----:B------:R-:W-:Y:S01]  /*b8c0*/  F2FP.F16.E4M3.UNPACK_B R48, R48 ;  /* 0x00000030ff30723e */ /* 0x000fe200020006ff */
[----:B------:R-:W-:-:S02]  /*b8d0*/  HADD2.F32 R63, -RZ, R60.H1_H1 ;  /* 0x3000003cff3f7230 */ /* 0x000fc40000004100 */
[-C--:B------:R-:W-:Y:S01]  /*b8e0*/  FFMA.FTZ R60, R62, R91.reuse, -R95 ;  /* 0x0000005b3e3c7223 */ /* 0x080fe2000001085f */
[----:B------:R-:W-:Y:S02]  /*b8f0*/  HADD2.F32 R90, -RZ, R90.H1_H1 ;  /* 0x3000005aff5a7230 */ /* 0x000fe40000004100 */
[-C--:B------:R-:W-:Y:S01]  /*b900*/  FMUL.FTZ R94, R89, R92.reuse ;  /* 0x0000005c595e7220 */ /* 0x080fe20000410000 */
[----:B------:R-:W-:Y:S01]  /*b910*/  FFMA.FTZ R62, R88, R91, R93 ;  /* 0x0000005b583e7223 */ /* 0x000fe2000001005d */
[C---:B------:R-:W-:Y:S01]  /*b920*/  FMUL.FTZ R92, R63.reuse, R92 ;  /* 0x0000005c3f5c7220 */ /* 0x040fe20000410000 */
[----:B------:R-:W-:Y:S01]  /*b930*/  F2FP.F16.E4M3.UNPACK_B R88, R49 ;  /* 0x00000031ff58723e */ /* 0x000fe200020006ff */
[----:B------:R-:W-:Y:S01]  /*b940*/  FFMA.FTZ R63, R63, R90, -R94 ;  /* 0x0000005a3f3f7223 */ /* 0x000fe2000001085e */
[----:B------:R-:W-:Y:S01]  /*b950*/  F2FP.F16.E4M3.UNPACK_B R176, R176 ;  /* 0x000000b0ffb0723e */ /* 0x000fe200020006ff */
[----:B------:R-:W-:Y:S01]  /*b960*/  FFMA.FTZ R89, R89, R90, R92 ;  /* 0x0000005a59597223 */ /* 0x000fe2000001005c */
[----:B------:R-:W-:Y:S01]  /*b970*/  HADD2.F32 R92, -RZ, R166.H0_H0 ;  /* 0x200000a6ff5c7230 */ /* 0x000fe20000004100 */
[----:B------:R-:W-:Y:S01]  /*b980*/  F2FP.SATFINITE.E4M3.F32.PACK_AB_MERGE_C R50, R57, R50, RZ ;  /* 0x000000323932723e */ /* 0x000fe200048070ff */
[----:B------:R-:W-:Y:S01]  /*b990*/  HADD2.F32 R90, -RZ, R88.H0_H0 ;  /* 0x20000058ff5a7230 */ /* 0x000fe20000004100 */
[----:B------:R-:W-:Y:S01]  /*b9a0*/  F2FP.SATFINITE.E4M3.F32.PACK_AB_MERGE_C R54, R54, R51, RZ ;  /* 0x000000333636723e */ /* 0x000fe200048070ff */
[----:B------:R-:W-:Y:S01]  /*b9b0*/  HADD2.F32 R95, -RZ, R166.H1_H1 ;  /* 0x300000a6ff5f7230 */ /* 0x000fe20000004100 */
[----:B------:R-:W-:Y:S01]  /*b9c0*/  F2FP.SATFINITE.E4M3.F32.PACK_AB_MERGE_C R60, R63, R60, RZ ;  /* 0x0000003c3f3c723e */ /* 0x000fe200048070ff */
[----:B------:R-:W-:-:S02]  /*b9d0*/  HADD2.F32 R49, -RZ, R48.H0_H0 ;  /* 0x20000030ff317230 */ /* 0x000fc40000004100 */
[----:B------:R-:W-:Y:S01]  /*b9e0*/  FMUL.FTZ R94, R90, R92 ;  /* 0x0000005c5a5e7220 */ /* 0x000fe20000410000 */
[----:B------:R-:W-:Y:S01]  /*b9f0*/  HADD2.F32 R88, -RZ, R88.H1_H1 ;  /* 0x30000058ff587230 */ /* 0x000fe20000004100 */
[----:B------:R-:W-:Y:S01]  /*ba00*/  F2FP.SATFINITE.E4M3.F32.PACK_AB_MERGE_C R51, R61, R56, R50 ;  /* 0x000000383d33723e */ /* 0x000fe20004807032 */
[----:B------:R-:W-:Y:S02]  /*ba10*/  HADD2.F32 R48, -RZ, R48.H1_H1 ;  /* 0x30000030ff307230 */ /* 0x000fe40000004100 */
[C---:B------:R-:W-:Y:S01]  /*ba20*/  FMUL.FTZ R165, R49.reuse, R92 ;  /* 0x0000005c31a57220 */ /* 0x040fe20000410000 */
[--C-:B------:R-:W-:Y:S02]  /*ba30*/  HADD2.F32 R91, -RZ, R176.reuse.H0_H0 ;  /* 0x200000b0ff5b7230 */ /* 0x100fe40000004100 */
[-C--:B------:R-:W-:Y:S01]  /*ba40*/  FMUL.FTZ R167, R88, R95.reuse ;  /* 0x0000005f58a77220 */ /* 0x080fe20000410000 */
[----:B------:R-:W-:Y:S02]  /*ba50*/  HADD2.F32 R93, -RZ, R176.H1_H1 ;  /* 0x300000b0ff5d7230 */ /* 0x000fe40000004100 */
[C---:B------:R-:W-:Y:S01]  /*ba60*/  FMUL.FTZ R95, R48.reuse, R95 ;  /* 0x0000005f305f7220 */ /* 0x040fe20000410000 */
[----:B------:R-:W-:Y:S01]  /*ba70*/  F2FP.F16.E4M3.UNPACK_B R57, R45 ;  /* 0x0000002dff39723e */ /* 0x000fe200020006ff */
[----:B------:R-:W-:Y:S01]  /*ba80*/  FFMA.FTZ R49, R49, R91, -R94 ;  /* 0x0000005b31317223 */ /* 0x000fe2000001085e */
[----:B------:R-:W-:Y:S01]  /*ba90*/  F2FP.F16.E4M3.UNPACK_B R63, R46 ;  /* 0x0000002eff3f723e */ /* 0x000fe200020006ff */
[----:B------:R-:W-:Y:S01]  /*baa0*/  FFMA.FTZ R48, R48, R93, -R167 ;  /* 0x0000005d30307223 */ /* 0x000fe200000108a7 */
[----:B------:R-:W-:Y:S01]  /*bab0*/  F2FP.F16.E4M3.UNPACK_B R56, R41 ;  /* 0x00000029ff38723e */ /* 0x000fe200020006ff */
[----:B------:R-:W-:Y:S01]  /*bac0*/  FFMA.FTZ R165, R90, R91, R165 ;  /* 0x0000005b5aa57223 */ /* 0x000fe200000100a5 */
[----:B------:R-:W-:Y:S01]  /*bad0*/  FFMA.FTZ R88, R88, R93, R95 ;  /* 0x0000005d58587223 */ /* 0x000fe2000001005f */
[----:B------:R-:W-:-:S02]  /*bae0*/  F2FP.SATFINITE.E4M3.F32.PACK_AB_MERGE_C R62, R89, R62, RZ ;  /* 0x0000003e593e723e */ /* 0x000fc400048070ff */
[----:B------:R-:W-:Y:S01]  /*baf0*/  F2FP.SATFINITE.E4M3.F32.PACK_AB_MERGE_C R50, R59, R58, R54 ;  /* 0x0000003a3b32723e */ /* 0x000fe20004807036 */
[----:B------:R-:W-:Y:S01]  /*bb00*/  HADD2.F32 R59, -RZ, R57.H0_H0 ;  /* 0x20000039ff3b7230 */ /* 0x000fe20000004100 */
[----:B------:R-:W-:Y:S01]  /*bb10*/  F2FP.F16.E4M3.UNPACK_B R61, R44 ;  /* 0x0000002cff3d723e */ /* 0x000fe200020006ff */
[----:B------:R-:W-:Y:S01]  /*bb20*/  HADD2.F32 R58, -RZ, R63.H0_H0 ;  /* 0x2000003fff3a7230 */ /* 0x000fe20000004100 */
[----:B------:R-:W-:Y:S01]  /*bb30*/  F2FP.SATFINITE.E4M3.F32.PACK_AB_MERGE_C R49, R48, R49, R60 ;  /* 0x000000313031723e */ /* 0x000fe2000480703c */
[----:B------:R-:W-:Y:S01]  /*bb40*/  HADD2.F32 R54, -RZ, R56.H0_H0 ;  /* 0x20000038ff367230 */ /* 0x000fe20000004100 */
[----:B------:R-:W-:Y:S01]  /*bb50*/  F2FP.SATFINITE.E4M3.F32.PACK_AB_MERGE_C R48, R88, R165, R62 ;  /* 0x000000a55830723e */ /* 0x000fe2000480703e */
[----:B------:R-:W-:Y:S02]  /*bb60*/  HADD2.F32 R62, -RZ, R61.H0_H0 ;  /* 0x2000003dff3e7230 */ /* 0x000fe40000004100 */
[----:B------:R-:W-:Y:S01]  /*bb70*/  FMUL.FTZ R89, R59, R58 ;  /* 0x0000003a3b597220 */ /* 0x000fe20000410000 */
[----:B------:R-:W-:-:S02]  /*bb80*/  HADD2.F32 R60, -RZ, R57.H1_H1 ;  /* 0x30000039ff3c7230 */ /* 0x000fc40000004100 */
[C---:B------:R-:W-:Y:S01]  /*bb90*/  FMUL.FTZ R88, R54.reuse, R58 ;  /* 0x0000003a36587220 */ /* 0x040fe20000410000 */
[----:B------:R-:W-:Y:S02]  /*bba0*/  HADD2.F32 R63, -RZ, R63.H1_H1 ;  /* 0x3000003fff3f7230 */ /* 0x000fe40000004100 */
[-C--:B------:R-:W-:Y:S01]  /*bbb0*/  FFMA.FTZ R54, R54, R62.reuse, -R89 ;  /* 0x0000003e36367223 */ /* 0x080fe20000010859 */
[----:B------:R-:W-:Y:S02]  /*bbc0*/  HADD2.F32 R58, -RZ, R56.H1_H1 ;  /* 0x30000038ff3a7230 */ /* 0x000fe40000004100 */
[----:B------:R-:W-:Y:S01]  /*bbd0*/  FFMA.FTZ R56, R59, R62, R88 ;  /* 0x0000003e3b387223 */ /* 0x000fe20000010058 */
[----:B------:R-:W-:Y:S02]  /*bbe0*/  HADD2.F32 R61, -RZ, R61.H1_H1 ;  /* 0x3000003dff3d7230 */ /* 0x000fe40000004100 */
[----:B------:R-:W-:Y:S01]  /*bbf0*/  FMUL.FTZ R89, R60, R63 ;  /* 0x0000003f3c597220 */ /* 0x000fe20000410000 */
[----:B------:R-:W-:Y:S01]  /*bc00*/  F2FP.F16.E4M3.UNPACK_B R59, R45.H1 ;  /* 0x0000002dff3b723e */ /* 0x000fe200030006ff */
[----:B------:R-:W-:Y:S01]  /*bc10*/  FMUL.FTZ R63, R58, R63 ;  /* 0x0000003f3a3f7220 */ /* 0x000fe20000410000 */
[----:B------:R-:W-:-:S02]  /*bc20*/  F2FP.F16.E4M3.UNPACK_B R62, R46.H1 ;  /* 0x0000002eff3e723e */ /* 0x000fc400030006ff */
[----:B------:R-:W-:Y:S01]  /*bc30*/  F2FP.F16.E4M3.UNPACK_B R57, R41.H1 ;  /* 0x00000029ff39723e */ /* 0x000fe200030006ff */
[-C--:B------:R-:W-:Y:S01]  /*bc40*/  FFMA.FTZ R41, R58, R61.reuse, -R89 ;  /* 0x0000003d3a297223 */ /* 0x080fe20000010859 */
[----:B------:R-:W-:Y:S01]  /*bc50*/  FFMA.FTZ R45, R60, R61, R63 ;  /* 0x0000003d3c2d7223 */ /* 0x000fe2000001003f */
[----:B------:R-:W-:Y:S01]  /*bc60*/  HADD2.F32 R58, -RZ, R59.H0_H0 ;  /* 0x2000003bff3a7230 */ /* 0x000fe20000004100 */
[----:B------:R-:W-:Y:S01]  /*bc70*/  F2FP.F16.E4M3.UNPACK_B R44, R44.H1 ;  /* 0x0000002cff2c723e */ /* 0x000fe200030006ff */
[--C-:B------:R-:W-:Y:S01]  /*bc80*/  HADD2.F32 R63, -RZ, R62.reuse.H0_H0 ;  /* 0x2000003eff3f7230 */ /* 0x100fe20000004100 */
[-C--:B------:R-:W-:Y:S01]  /*bc90*/  F2FP.F16.E4M3.UNPACK_B R93, R42.reuse.H1 ;  /* 0x0000002aff5d723e */ /* 0x080fe200030006ff */
[----:B------:R-:W-:Y:S01]  /*bca0*/  HADD2.F32 R46, -RZ, R57.H0_H0 ;  /* 0x20000039ff2e7230 */ /* 0x000fe20000004100 */
[----:B------:R-:W-:Y:S01]  /*bcb0*/  F2FP.F16.E4M3.UNPACK_B R92, R42 ;  /* 0x0000002aff5c723e */ /* 0x000fe200020006ff */
[----:B------:R-:W-:Y:S02]  /*bcc0*/  HADD2.F32 R59, -RZ, R59.H1_H1 ;  /* 0x3000003bff3b7230 */ /* 0x000fe40000004100 */
[----:B------:R-:W-:Y:S01]  /*bcd0*/  FMUL.FTZ R89, R58, R63 ;  /* 0x0000003f3a597220 */ /* 0x000fe20000410000 */
[----:B------:R-:W-:-:S02]  /*bce0*/  HADD2.F32 R62, -RZ, R62.H1_H1 ;  /* 0x3000003eff3e7230 */ /* 0x000fc40000004100 */
[----:B------:R-:W-:Y:S01]  /*bcf0*/  FMUL.FTZ R63, R46, R63 ;  /* 0x0000003f2e3f7220 */ /* 0x000fe20000410000 */
[----:B------:R-:W-:Y:S01]  /*bd00*/  HADD2.F32 R57, -RZ, R57.H1_H1 ;  /* 0x30000039ff397230 */ /* 0x000fe20000004100 */
[----:B------:R-:W-:Y:S01]  /*bd10*/  F2FP.F16.E4M3.UNPACK_B R90, R40.H1 ;  /* 0x00000028ff5a723e */ /* 0x000fe200030006ff */
[--C-:B------:R-:W-:Y:S02]  /*bd20*/  HADD2.F32 R60, -RZ, R44.reuse.H1_H1 ;  /* 0x3000002cff3c7230 */ /* 0x100fe40000004100 */
[-C--:B------:R-:W-:Y:S01]  /*bd30*/  FMUL.FTZ R88, R59, R62.reuse ;  /* 0x0000003e3b587220 */ /* 0x080fe20000410000 */
[----:B------:R-:W-:Y:S02]  /*bd40*/  HADD2.F32 R61, -RZ, R44.H0_H0 ;  /* 0x2000002cff3d7230 */ /* 0x000fe40000004100 */
[C---:B------:R-:W-:Y:S01]  /*bd50*/  FMUL.FTZ R62, R57.reuse, R62 ;  /* 0x0000003e393e7220 */ /* 0x040fe20000410000 */
[----:B------:R-:W-:Y:S02]  /*bd60*/  HADD2.F32 R95, -RZ, R93.H0_H0 ;  /* 0x2000005dff5f7230 */ /* 0x000fe40000004100 */
[----:B------:R-:W-:Y:S01]  /*bd70*/  FFMA.FTZ R57, R57, R60, -R88 ;  /* 0x0000003c39397223 */ /* 0x000fe20000010858 */
[----:B------:R-:W-:-:S02]  /*bd80*/  HADD2.F32 R91, -RZ, R90.H0_H0 ;  /* 0x2000005aff5b7230 */ /* 0x000fc40000004100 */
[----:B------:R-:W-:Y:S01]  /*bd90*/  FFMA.FTZ R59, R59, R60, R62 ;  /* 0x0000003c3b3b7223 */ /* 0x000fe2000001003e */
[----:B------:R-:W-:Y:S01]  /*bda0*/  F2FP.F16.E4M3.UNPACK_B R62, R47.H1 ;  /* 0x0000002fff3e723e */ /* 0x000fe200030006ff */
[-C--:B------:R-:W-:Y:S01]  /*bdb0*/  FFMA.FTZ R44, R46, R61.reuse, -R89 ;  /* 0x0000003d2e2c7223 */ /* 0x080fe20000010859 */
[----:B------:R-:W-:Y:S01]  /*bdc0*/  FFMA.FTZ R46, R58, R61, R63 ;  /* 0x0000003d3a2e7223 */ /* 0x000fe2000001003f */
[----:B------:R-:W-:Y:S01]  /*bdd0*/  F2FP.F16.E4M3.UNPACK_B R58, R43 ;  /* 0x0000002bff3a723e */ /* 0x000fe200020006ff */
[----:B------:R-:W-:Y:S01]  /*bde0*/  HADD2.F32 R93, -RZ, R93.H1_H1 ;  /* 0x3000005dff5d7230 */ /* 0x000fe20000004100 */
[----:B------:R-:W-:Y:S01]  /*bdf0*/  F2FP.F16.E4M3.UNPACK_B R61, R47 ;  /* 0x0000002fff3d723e */ /* 0x000fe200020006ff */
[--C-:B------:R-:W-:Y:S01]  /*be00*/  HADD2.F32 R88, -RZ, R62.reuse.H0_H0 ;  /* 0x2000003eff587230 */ /* 0x100fe20000004100 */
[----:B------:R-:W-:Y:S01]  /*be10*/  F2FP.F16.E4M3.UNPACK_B R43, R43.H1 ;  /* 0x0000002bff2b723e */ /* 0x000fe200030006ff */
[----:B------:R-:W-:Y:S01]  /*be20*/  HADD2.F32 R62, -RZ, R62.H1_H1 ;  /* 0x3000003eff3e7230 */ /* 0x000fe20000004100 */
[----:B------:R-:W-:Y:S01]  /*be30*/  F2FP.F16.E4M3.UNPACK_B R89, R40 ;  /* 0x00000028ff59723e */ /* 0x000fe200020006ff */
[----:B------:R-:W-:-:S02]  /*be40*/  HADD2.F32 R63, -RZ, R61.H0_H0 ;  /* 0x2000003dff3f7230 */ /* 0x000fc40000004100 */
[-C--:B------:R-:W-:Y:S01]  /*be50*/  FMUL.FTZ R165, R88, R95.reuse ;  /* 0x0000005f58a57220 */ /* 0x080fe20000410000 */
[--C-:B------:R-:W-:Y:S01]  /*be60*/  HADD2.F32 R60, -RZ, R43.reuse.H0_H0 ;  /* 0x2000002bff3c7230 */ /* 0x100fe20000004100 */
[----:B------:R-:W-:Y:S01]  /*be70*/  F2FP.SATFINITE.E4M3.F32.PACK_AB_MERGE_C R44, R57, R44, RZ ;  /* 0x0000002c392c723e */ /* 0x000fe200048070ff */
[----:B------:R-:W-:Y:S01]  /*be80*/  HADD2.F32 R40, -RZ, R92.H0_H0 ;  /* 0x2000005cff287230 */ /* 0x000fe20000004100 */
[----:B------:R-:W-:Y:S01]  /*be90*/  F2FP.SATFINITE.E4M3.F32.PACK_AB_MERGE_C R46, R59, R46, RZ ;  /* 0x0000002e3b2e723e */ /* 0x000fe200048070ff */
[----:B------:R-:W-:Y:S02]  /*bea0*/  HADD2.F32 R43, -RZ, R43.H1_H1 ;  /* 0x3000002bff2b7230 */ /* 0x000fe40000004100 */
[----:B------:R-:W-:Y:S01]  /*beb0*/  FMUL.FTZ R95, R60, R95 ;  /* 0x0000005f3c5f7220 */ /* 0x000fe20000410000 */
[----:B------:R-:W-:Y:S02]  /*bec0*/  HADD2.F32 R47, -RZ, R58.H0_H0 ;  /* 0x2000003aff2f7230 */ /* 0x000fe40000004100 */
[----:B------:R-:W-:Y:S01]  /*bed0*/  FMUL.FTZ R94, R63, R40 ;  /* 0x000000283f5e7220 */ /* 0x000fe20000410000 */
[----:B------:R-:W-:-:S02]  /*bee0*/  HADD2.F32 R42, -RZ, R89.H0_H0 ;  /* 0x20000059ff2a7230 */ /* 0x000fc40000004100 */
[----:B------:R-:W-:Y:S01]  /*bef0*/  FFMA.FTZ R165, R60, R91, -R165 ;  /* 0x0000005b3ca57223 */ /* 0x000fe200000108a5 */
[----:B------:R-:W-:Y:S02]  /*bf00*/  HADD2.F32 R61, -RZ, R61.H1_H1 ;  /* 0x3000003dff3d7230 */ /* 0x000fe40000004100 */
[-C--:B------:R-:W-:Y:S01]  /*bf10*/  FMUL.FTZ R60, R62, R93.reuse ;  /* 0x0000005d3e3c7220 */ /* 0x080fe20000410000 */
[----:B------:R-:W-:Y:S02]  /*bf20*/  HADD2.F32 R92, -RZ, R92.H1_H1 ;  /* 0x3000005cff5c7230 */ /* 0x000fe40000004100 */
[----:B------:R-:W-:Y:S01]  /*bf30*/  FMUL.FTZ R93, R43, R93 ;  /* 0x0000005d2b5d7220 */ /* 0x000fe20000410000 */
[----:B------:R-:W-:Y:S02]  /*bf40*/  HADD2.F32 R90, -RZ, R90.H1_H1 ;  /* 0x3000005aff5a7230 */ /* 0x000fe40000004100 */
[----:B------:R-:W-:Y:S01]  /*bf50*/  FMUL.FTZ R166, R47, R40 ;  /* 0x000000282fa67220 */ /* 0x000fe20000410000 */
[----:B------:R-:W-:-:S02]  /*bf60*/  HADD2.F32 R58, -RZ, R58.H1_H1 ;  /* 0x3000003aff3a7230 */ /* 0x000fc40000004100 */
[----:B------:R-:W-:Y:S01]  /*bf70*/  FFMA.FTZ R40, R47, R42, -R94 ;  /* 0x0000002a2f287223 */ /* 0x000fe2000001085e */
[----:B------:R-:W-:Y:S02]  /*bf80*/  HADD2.F32 R89, -RZ, R89.H1_H1 ;  /* 0x30000059ff597230 */ /* 0x000fe40000004100 */
[----:B------:R-:W-:Y:S01]  /*bf90*/  FMUL.FTZ R47, R61, R92 ;  /* 0x0000005c3d2f7220 */ /* 0x000fe20000410000 */
[----:B------:R-:W-:Y:S01]  /*bfa0*/  FFMA.FTZ R60, R43, R90, -R60 ;  /* 0x0000005a2b3c7223 */ /* 0x000fe2000001083c */
[----:B------:R-:W-:Y:S01]  /*bfb0*/  FFMA.FTZ R95, R88, R91, R95 ;  /* 0x0000005b585f7223 */ /* 0x000fe2000001005f */
[----:B------:R-:W-:Y:S01]  /*bfc0*/  FMUL.FTZ R92, R58, R92 ;  /* 0x0000005c3a5c7220 */ /* 0x000fe20000410000 */
[----:B------:R-:W-:Y:S01]  /*bfd0*/  FFMA.FTZ R62, R62, R90, R93 ;  /* 0x0000005a3e3e7223 */ /* 0x000fe2000001005d */
[-C--:B------:R-:W-:Y:S01]  /*bfe0*/  FFMA.FTZ R47, R58, R89.reuse, -R47 ;  /* 0x000000593a2f7223 */ /* 0x080fe2000001082f */
[----:B------:R-:W-:Y:S01]  /*bff0*/  FFMA.FTZ R42, R63, R42, R166 ;  /* 0x0000002a3f2a7223 */ /* 0x000fe200000100a6 */
[----:B------:R-:W-:Y:S01]  /*c000*/  FFMA.FTZ R61, R61, R89, R92 ;  /* 0x000000593d3d7223 */ /* 0x000fe2000001005c */
[----:B------:R-:W-:-:S02]  /*c010*/  F2FP.SATFINITE.E4M3.F32.PACK_AB_MERGE_C R60, R60, R165, RZ ;  /* 0x000000a53c3c723e */ /* 0x000fc400048070ff */
[----:B------:R-:W-:Y:S02]  /*c020*/  F2FP.SATFINITE.E4M3.F32.PACK_AB_MERGE_C R62, R62, R95, RZ ;  /* 0x0000005f3e3e723e */ /* 0x000fe400048070ff */
[----:B------:R-:W-:Y:S01]  /*c030*/  F2FP.SATFINITE.E4M3.F32.PACK_AB_MERGE_C R43, R47, R40, R60 ;  /* 0x000000282f2b723e */ /* 0x000fe2000480703c */
[----:B------:R-:W-:Y:S01]  /*c040*/  IMAD.MOV.U32 R40, RZ, RZ, R51 ;  /* 0x000000ffff287224 */ /* 0x000fe200078e0033 */
[----:B------:R-:W-:Y:S02]  /*c050*/  F2FP.SATFINITE.E4M3.F32.PACK_AB_MERGE_C R41, R41, R54, R44 ;  /* 0x000000362929723e */ /* 0x000fe4000480702c */
[----:B------:R-:W-:Y:S01]  /*c060*/  F2FP.SATFINITE.E4M3.F32.PACK_AB_MERGE_C R45, R45, R56, R46 ;  /* 0x000000382d2d723e */ /* 0x000fe2000480702e */
[----:B------:R-:W-:Y:S01]  /*c070*/  IMAD.MOV.U32 R46, RZ, RZ, R48 ;  /* 0x000000ffff2e7224 */ /* 0x000fe200078e0030 */
[----:B------:R-:W-:Y:S01]  /*c080*/  F2FP.SATFINITE.E4M3.F32.PACK_AB_MERGE_C R47, R61, R42, R62 ;  /* 0x0000002a3d2f723e */ /* 0x000fe2000480703e */
[----:B------:R-:W-:Y:S01]  /*c090*/  IMAD.MOV.U32 R42, RZ, RZ, R49 ;  /* 0x000000ffff2a7224 */ /* 0x000fe200078e0031 */
[----:B------:R-:W-:-:S07]  /*c0a0*/  MOV R44, R50 ;  /* 0x00000032002c7202 */ /* 0x000fce0000000f00 */
.L_x_554:
[----:B------:R-:W-:Y:S05]  /*c0b0*/  BSYNC B2 ;  /* 0x0000000000027941 */ /* 0x000fea0003800000 */
.L_x_553:
[----:B------:R-:W-:-:S13]  /*c0c0*/  ISETP.GE.AND P4, PT, R55, R150, PT ;  /* 0x000000963700720c */ /* 0x000fda0003f86270 */
[--C-:B------:R-:W-:Y:S02]  /*c0d0*/  @!P4 SHF.R.S32.HI R48, RZ, 0x1f, R55.reuse ;  /* 0x0000001fff30c819 */ /* 0x100fe40000011437 */
[----:B------:R-:W-:-:S04]  /*c0e0*/  @!P4 IADD3 R51, P5, P6, R116, R138, R55 ;  /* 0x0000008a7433c210 */ /* 0x000fc80007ebe037 */
[----:B------:R-:W-:Y:S02]  /*c0f0*/  @!P4 IADD3.X R54, R4, R177, R48, P5, P6 ;  /* 0x000000b10436c210 */ /* 0x000fe40002fec430 */
[----:B------:R-:W-:-:S05]  /*c100*/  IADD3 R48, P5, R53, R122, RZ ;  /* 0x0000007a35307210 */ /* 0x000fca0007fbe0ff */
[----:B------:R-:W-:Y:S01]  /*c110*/  IMAD.X R49, R52, 0x1, R123, P5 ;  /* 0x0000000134317824 */ /* 0x000fe200028e067b */
[----:B------:R-:W-:-:S04]  /*c120*/  @!P4 IADD3 R50, P5, R51, R122, RZ ;  /* 0x0000007a3332c210 */ /* 0x000fc80007fbe0ff */
[----:B------:R-:W-:Y:S01]  /*c130*/  @!P4 IADD3.X R51, R54, R123, RZ, P5, !PT ;  /* 0x0000007b3633c210 */ /* 0x000fe20002ffe4ff */
[----:B0-----:R4:W-:Y:S04]  /*c140*/  STG.E.128 desc[UR54][R48.64], R40 ;  /* 0x0000002830007986 */ /* 0x0019e8000c101d36 */
[----:B-1----:R4:W-:Y:S04]  /*c150*/  @!P4 STG.E.128 desc[UR54][R50.64], R44 ;  /* 0x0000002c3200c986 */ /* 0x0029e8000c101d36 */
.L_x_544:
[----:B------:R-:W-:Y:S05]  /*c160*/  BSYNC B1 ;  /* 0x0000000000017941 */ /* 0x000fea0003800000 */
.L_x_543:
[-C--:B0--34-:R-:W-:Y:S02]  /*c170*/  IMAD R40, R145, R134.reuse, RZ ;  /* 0x0000008691287224 */ /* 0x099fe400078e02ff */
[----:B------:R-:W-:-:S04]  /*c180*/  IMAD.WIDE.U32 R136, R218, R134, R136 ;  /* 0x00000086da887225 */ /* 0x000fc800078e0088 */
[----:B------:R-:W-:Y:S01]  /*c190*/  IMAD R53, R218, R135, R40 ;  /* 0x00000087da357224 */ /* 0x000fe200078e0228 */
[----:B------:R-:W-:Y:S06]  /*c1a0*/  @P2 BRA `(.L_x_513) ;  /* 0x0000003000982947 */ /* 0x000fec0003800000 */
[----:B------:R-:W-:Y:S01]  /*c1b0*/  ISETP.NE.AND P2, PT, R34, RZ, PT ;  /* 0x000000ff2200720c */ /* 0x000fe20003f45270 */
[----:B------:R-:W-:Y:S01]  /*c1c0*/  BSSY B1, `(.L_x_555) ;  /* 0x00000f8000017945 */ /* 0x000fe20003800000 */
[----:B------:R-:W-:-:S11]  /*c1d0*/  IMAD.IADD R53, R137, 0x1, R53 ;  /* 0x0000000189357824 */ /* 0x000fd600078e0235 */
[----:B------:R-:W-:Y:S05]  /*c1e0*/  @!P2 BRA `(.L_x_556) ;  /* 0x0000000c00d4a947 */ /* 0x000fea0003800000 */
[----:B------:R-:W-:Y:S01]  /*c1f0*/  SEL R40, R99, R155, !P0 ;  /* 0x0000009b63287207 */ /* 0x000fe20004000000 */
[----:B------:R-:W-:Y:S01]  /*c200*/  BSSY B2, `(.L_x_557) ;  /* 0x00000f1000027945 */ /* 0x000fe20003800000 */
[----:B------:R-:W-:Y:S02]  /*c210*/  IADD3 R49, P2, P4, R116, R136, R25 ;  /* 0x0000008874317210 */ /* 0x000fe40007c5e019 */
[----:B------:R-:W-:Y:S02]  /*c220*/  SHF.R.S32.HI R41, RZ, 0x1f, R40 ;  /* 0x0000001fff297819 */ /* 0x000fe40000011428 */
[----:B------:R-:W-:Y:S02]  /*c230*/  IADD3.X R42, R4, R53, R30, P2, P4 ;  /* 0x00000035042a7210 */ /* 0x000fe400017e841e */
[----:B------:R-:W-:-:S04]  /*c240*/  LEA.HI R40, R41, R40, RZ, 0x5 ;  /* 0x0000002829287211 */ /* 0x000fc800078f28ff */
[----:B------:R-:W-:-:S05]  /*c250*/  LEA.HI.SX32 R41, R40, R21, 0x1b ;  /* 0x0000001528297211 */ /* 0x000fca00078fdaff */
[----:B------:R-:W-:-:S05]  /*c260*/  IMAD.SHL.U32 R43, R41, 0x10, RZ ;  /* 0x00000010292b7824 */ /* 0x000fca00078e00ff */
[----:B------:R-:W-:-:S13]  /*c270*/  ISETP.GE.AND P2, PT, R43, R150, PT ;  /* 0x000000962b00720c */ /* 0x000fda0003f46270 */
[--C-:B------:R-:W-:Y:S02]  /*c280*/  @!P2 SHF.R.S32.HI R40, RZ, 0x1f, R43.reuse ;  /* 0x0000001fff28a819 */ /* 0x100fe4000001142b */
[----:B------:R-:W-:-:S04]  /*c290*/  @!P2 IADD3 R51, P4, P5, R116, R136, R43 ;  /* 0x000000887433a210 */ /* 0x000fc80007d9e02b */
[----:B------:R-:W-:Y:S02]  /*c2a0*/  @!P2 IADD3.X R40, R4, R53, R40, P4, P5 ;  /* 0x000000350428a210 */ /* 0x000fe400027ea428 */
[----:B------:R-:W-:-:S05]  /*c2b0*/  IADD3 R48, P4, R49, R122, RZ ;  /* 0x0000007a31307210 */ /* 0x000fca0007f9e0ff */
[----:B------:R-:W-:Y:S01]  /*c2c0*/  IMAD.X R49, R42, 0x1, R123, P4 ;  /* 0x000000012a317824 */ /* 0x000fe200020e067b */
[----:B------:R-:W-:-:S04]  /*c2d0*/  @!P2 IADD3 R50, P4, R51, R122, RZ ;  /* 0x0000007a3332a210 */ /* 0x000fc80007f9e0ff */
[----:B------:R-:W-:Y:S02]  /*c2e0*/  @!P2 IADD3.X R51, R40, R123, RZ, P4, !PT ;  /* 0x0000007b2833a210 */ /* 0x000fe400027fe4ff */
[----:B------:R-:W-:Y:S02]  /*c2f0*/  SHF.R.S32.HI R40, RZ, 0x1f, R41 ;  /* 0x0000001fff287819 */ /* 0x000fe40000011429 */
[----:B------:R-:W-:Y:S02]  /*c300*/  ISETP.GE.AND P4, PT, R18, R131, PT ;  /* 0x000000831200720c */ /* 0x000fe40003f86270 */
[----:B------:R-:W-:Y:S02]  /*c310*/  LEA.HI R40, R40, R41, RZ, 0x2 ;  /* 0x0000002928287211 */ /* 0x000fe400078f10ff */
[----:B------:R-:W-:Y:S02]  /*c320*/  LOP3.LUT R41, R199, 0x30, R43, 0xf8, !PT ;  /* 0x00000030c7297812 */ /* 0x000fe400078ef82b */
[----:B------:R-:W-:-:S02]  /*c330*/  SHF.R.S32.HI R45, RZ, 0x2, R40 ;  /* 0x00000002ff2d7819 */ /* 0x000fc40000011428 */
        /* <DEDUP_REMOVED lines=10> */
[----:B------:R-:W-:Y:S01]  /*c3e0*/  SHF.R.U32.HI R54, RZ, 0x8, R77 ;  /* 0x00000008ff367819 */ /* 0x000fe2000001164d */
[----:B0-----:R-:W-:Y:S01]  /*c3f0*/  IMAD.MOV.U32 R57, RZ, RZ, R40 ;  /* 0x000000ffff397224 */ /* 0x001fe200078e0028 */
[----:B------:R-:W-:Y:S01]  /*c400*/  SHF.R.U32.HI R62, RZ, 0x8, R65 ;  /* 0x00000008ff3e7819 */ /* 0x000fe20000011641 */
[----:B-1----:R-:W-:Y:S01]  /*c410*/  IMAD.MOV.U32 R58, RZ, RZ, R44 ;  /* 0x000000ffff3a7224 */ /* 0x002fe200078e002c */
[----:B------:R-:W-:Y:S01]  /*c420*/  SHF.R.U32.HI R61, RZ, 0x8, R67 ;  /* 0x00000008ff3d7819 */ /* 0x000fe20000011643 */
[----:B------:R-:W-:Y:S01]  /*c430*/  IMAD.SHL.U32 R40, R54, 0x100, RZ ;  /* 0x0000010036287824 */ /* 0x000fe200078e00ff */
[----:B------:R-:W-:Y:S02]  /*c440*/  LOP3.LUT R55, R77, 0xff0000ff, RZ, 0xc0, !PT ;  /* 0xff0000ff4d377812 */ /* 0x000fe400078ec0ff */
[----:B------:R-:W-:Y:S01]  /*c450*/  SHF.R.U32.HI R66, RZ, 0x10, R77 ;  /* 0x00000010ff427819 */ /* 0x000fe2000001164d */
[----:B------:R-:W-:Y:S01]  /*c460*/  IMAD.SHL.U32 R61, R61, 0x100, RZ ;  /* 0x000001003d3d7824 */ /* 0x000fe200078e00ff */
[----:B------:R-:W-:-:S02]  /*c470*/  SHF.R.U32.HI R64, RZ, 0x8, R79 ;  /* 0x00000008ff407819 */ /* 0x000fc4000001164f */
[----:B------:R-:W-:Y:S01]  /*c480*/  MOV R54, R42 ;  /* 0x0000002a00367202 */ /* 0x000fe20000000f00 */
[----:B------:R-:W-:Y:S01]  /*c490*/  IMAD.SHL.U32 R42, R62, 0x100, RZ ;  /* 0x000001003e2a7824 */ /* 0x000fe200078e00ff */
[----:B------:R-:W-:Y:S02]  /*c4a0*/  LOP3.LUT R59, R65, 0xff0000ff, RZ, 0xc0, !PT ;  /* 0xff0000ff413b7812 */ /* 0x000fe400078ec0ff */
[----:B------:R-:W-:Y:S02]  /*c4b0*/  MOV R52, R41 ;  /* 0x0000002900347202 */ /* 0x000fe40000000f00 */
[----:B------:R-:W-:Y:S02]  /*c4c0*/  SHF.R.U32.HI R63, RZ, 0x10, R79 ;  /* 0x00000010ff3f7819 */ /* 0x000fe4000001164f */
[----:B------:R-:W-:Y:S01]  /*c4d0*/  LOP3.LUT R40, R55, 0xff00, R40, 0xf8, !PT ;  /* 0x0000ff0037287812 */ /* 0x000fe200078ef828 */
[----:B------:R-:W-:Y:S01]  /*c4e0*/  IMAD.SHL.U32 R55, R64, 0x100, RZ ;  /* 0x0000010040377824 */ /* 0x000fe200078e00ff */
[----:B------:R-:W-:-:S02]  /*c4f0*/  SHF.L.U32 R41, R66, 0x10, RZ ;  /* 0x0000001042297819 */ /* 0x000fc400000006ff */
[----:B------:R-:W-:Y:S02]  /*c500*/  LOP3.LUT R60, R67, 0xff0000ff, RZ, 0xc0, !PT ;  /* 0xff0000ff433c7812 */ /* 0x000fe400078ec0ff */
[----:B------:R-:W-:Y:S02]  /*c510*/  LOP3.LUT R56, R79, 0xff0000ff, RZ, 0xc0, !PT ;  /* 0xff0000ff4f387812 */ /* 0x000fe400078ec0ff */
[----:B------:R-:W-:Y:S02]  /*c520*/  LOP3.LUT R44, R59, 0xff00, R42, 0xf8, !PT ;  /* 0x0000ff003b2c7812 */ /* 0x000fe400078ef82a */
[----:B------:R-:W-:Y:S01]  /*c530*/  LOP3.LUT R42, R40, 0xff0000, R41, 0xf8, !PT ;  /* 0x00ff0000282a7812 */ /* 0x000fe200078ef829 */
[----:B------:R-:W-:Y:S01]  /*c540*/  IMAD.U32 R40, R63, 0x10000, RZ ;  /* 0x000100003f287824 */ /* 0x000fe200078e00ff */
[----:B------:R-:W-:Y:S02]  /*c550*/  LOP3.LUT R64, R60, 0xff00, R61, 0xf8, !PT ;  /* 0x0000ff003c407812 */ /* 0x000fe400078ef83d */
[----:B------:R-:W-:-:S02]  /*c560*/  LOP3.LUT R55, R56, 0xff00, R55, 0xf8, !PT ;  /* 0x0000ff0038377812 */ /* 0x000fc400078ef837 */
[----:B------:R-:W-:Y:S02]  /*c570*/  F2FP.F16.E4M3.UNPACK_B R63, R159.H1 ;  /* 0x0000009fff3f723e */ /* 0x000fe400030006ff */
[----:B------:R-:W-:Y:S02]  /*c580*/  F2FP.F16.E4M3.UNPACK_B R61, R58.H1 ;  /* 0x0000003aff3d723e */ /* 0x000fe400030006ff */
[----:B------:R-:W-:Y:S01]  /*c590*/  F2FP.F16.E4M3.UNPACK_B R59, R57.H1 ;  /* 0x00000039ff3b723e */ /* 0x000fe200030006ff */
[----:B------:R-:W-:Y:S01]  /*c5a0*/  HADD2.F32 R41, -RZ, R63.H0_H0 ;  /* 0x2000003fff297230 */ /* 0x000fe20000004100 */
[----:B------:R-:W-:Y:S01]  /*c5b0*/  SHF.R.U32.HI R65, RZ, 0x10, R65 ;  /* 0x00000010ff417819 */ /* 0x000fe20000011641 */
[----:B------:R-:W-:Y:S01]  /*c5c0*/  HADD2.F32 R56, -RZ, R61.H0_H0 ;  /* 0x2000003dff387230 */ /* 0x000fe20000004100 */
[----:B------:R-:W-:Y:S01]  /*c5d0*/  SHF.R.U32.HI R67, RZ, 0x10, R67 ;  /* 0x00000010ff437819 */ /* 0x000fe20000011643 */
[----:B------:R-:W-:Y:S01]  /*c5e0*/  HADD2.F32 R63, -RZ, R63.H1_H1 ;  /* 0x3000003fff3f7230 */ /* 0x000fe20000004100 */
[----:B------:R-:W-:Y:S01]  /*c5f0*/  LOP3.LUT R40, R55, 0xff0000, R40, 0xf8, !PT ;  /* 0x00ff000037287812 */ /* 0x000fe200078ef828 */
[----:B------:R-:W-:Y:S01]  /*c600*/  HADD2.F32 R55, -RZ, R59.H0_H0 ;  /* 0x2000003bff377230 */ /* 0x000fe20000004100 */
[----:B------:R-:W-:Y:S01]  /*c610*/  F2FP.F16.E4M3.UNPACK_B R60, R161.H1 ;  /* 0x000000a1ff3c723e */ /* 0x000fe200030006ff */
[----:B------:R-:W-:-:S02]  /*c620*/  IMAD.U32 R65, R65, 0x10000, RZ ;  /* 0x0001000041417824 */ /* 0x000fc400078e00ff */
[-C--:B------:R-:W-:Y:S01]  /*c630*/  FMUL.FTZ R66, R56, R41.reuse ;  /* 0x0000002938427220 */ /* 0x080fe20000410000 */
[----:B------:R-:W-:Y:S02]  /*c640*/  IMAD.U32 R67, R67, 0x10000, RZ ;  /* 0x0001000043437824 */ /* 0x000fe400078e00ff */
[C---:B------:R-:W-:Y:S01]  /*c650*/  FMUL.FTZ R77, R55.reuse, R41 ;  /* 0x00000029374d7220 */ /* 0x040fe20000410000 */
[--C-:B------:R-:W-:Y:S01]  /*c660*/  HADD2.F32 R62, -RZ, R60.reuse.H0_H0 ;  /* 0x2000003cff3e7230 */ /* 0x100fe20000004100 */
[----:B------:R-:W-:Y:S01]  /*c670*/  LOP3.LUT R44, R44, 0xff0000, R65, 0xf8, !PT ;  /* 0x00ff00002c2c7812 */ /* 0x000fe200078ef841 */
[----:B------:R-:W-:Y:S01]  /*c680*/  HADD2.F32 R65, -RZ, R60.H1_H1 ;  /* 0x3000003cff417230 */ /* 0x000fe20000004100 */
[----:B------:R-:W-:Y:S01]  /*c690*/  LOP3.LUT R41, R64, 0xff0000, R67, 0xf8, !PT ;  /* 0x00ff000040297812 */ /* 0x000fe200078ef843 */
[----:B------:R-:W-:Y:S02]  /*c6a0*/  HADD2.F32 R60, -RZ, R59.H1_H1 ;  /* 0x3000003bff3c7230 */ /* 0x000fe40000004100 */
[-C--:B------:R-:W-:Y:S01]  /*c6b0*/  FFMA.FTZ R55, R55, R62.reuse, -R66 ;  /* 0x0000003e37377223 */ /* 0x080fe20000010842 */
[----:B------:R-:W-:Y:S01]  /*c6c0*/  FFMA.FTZ R56, R56, R62, R77 ;  /* 0x0000003e38387223 */ /* 0x000fe2000001004d */
[----:B------:R-:W-:Y:S01]  /*c6d0*/  HADD2.F32 R64, -RZ, R61.H1_H1 ;  /* 0x3000003dff407230 */ /* 0x000fe20000004100 */
[----:B------:R-:W-:Y:S01]  /*c6e0*/  F2FP.F16.E4M3.UNPACK_B R159, R159 ;  /* 0x0000009fff9f723e */ /* 0x000fe200020006ff */
[----:B------:R-:W-:Y:S01]  /*c6f0*/  FMUL.FTZ R67, R60, R63 ;  /* 0x0000003f3c437220 */ /* 0x000fe20000410000 */
[----:B------:R-:W-:-:S02]  /*c700*/  F2FP.F16.E4M3.UNPACK_B R62, R58 ;  /* 0x0000003aff3e723e */ /* 0x000fc400020006ff */
[----:B------:R-:W-:Y:S01]  /*c710*/  F2FP.F16.E4M3.UNPACK_B R61, R57 ;  /* 0x00000039ff3d723e */ /* 0x000fe200020006ff */
[----:B------:R-:W-:Y:S01]  /*c720*/  FMUL.FTZ R57, R64, R63 ;  /* 0x0000003f40397220 */ /* 0x000fe20000410000 */
[----:B------:R-:W-:Y:S01]  /*c730*/  F2FP.F16.E4M3.UNPACK_B R161, R161 ;  /* 0x000000a1ffa1723e */ /* 0x000fe200020006ff */
[----:B------:R-:W-:Y:S02]  /*c740*/  HADD2.F32 R66, -RZ, R159.H0_H0 ;  /* 0x2000009fff427230 */ /* 0x000fe40000004100 */
[----:B------:R-:W-:Y:S02]  /*c750*/  HADD2.F32 R63, -RZ, R62.H0_H0 ;  /* 0x2000003eff3f7230 */ /* 0x000fe40000004100 */
[-C--:B------:R-:W-:Y:S01]  /*c760*/  FFMA.FTZ R58, R60, R65.reuse, -R57 ;  /* 0x000000413c3a7223 */ /* 0x080fe20000010839 */
[----:B------:R-:W-:Y:S02]  /*c770*/  HADD2.F32 R59, -RZ, R61.H0_H0 ;  /* 0x2000003dff3b7230 */ /* 0x000fe40000004100 */
[----:B------:R-:W-:Y:S01]  /*c780*/  FFMA.FTZ R57, R64, R65, R67 ;  /* 0x0000004140397223 */ /* 0x000fe20000010043 */
[----:B------:R-:W-:-:S02]  /*c790*/  HADD2.F32 R60, -RZ, R161.H0_H0 ;  /* 0x200000a1ff3c7230 */ /* 0x000fc40000004100 */
[-C--:B------:R-:W-:Y:S01]  /*c7a0*/  FMUL.FTZ R76, R63, R66.reuse ;  /* 0x000000423f4c7220 */ /* 0x080fe20000410000 */
[----:B------:R-:W-:Y:S02]  /*c7b0*/  HADD2.F32 R159, -RZ, R159.H1_H1 ;  /* 0x3000009fff9f7230 */ /* 0x000fe40000004100 */
[C---:B------:R-:W-:Y:S01]  /*c7c0*/  FMUL.FTZ R66, R59.reuse, R66 ;  /* 0x000000423b427220 */ /* 0x040fe20000410000 */
[----:B------:R-:W-:Y:S02]  /*c7d0*/  HADD2.F32 R64, -RZ, R62.H1_H1 ;  /* 0x3000003eff407230 */ /* 0x000fe40000004100 */
[----:B------:R-:W-:Y:S01]  /*c7e0*/  FFMA.FTZ R59, R59, R60, -R76 ;  /* 0x0000003c3b3b7223 */ /* 0x000fe2000001084c */
[----:B------:R-:W-:Y:S01]  /*c7f0*/  HADD2.F32 R61, -RZ, R61.H1_H1 ;  /* 0x3000003dff3d7230 */ /* 0x000fe20000004100 */
[----:B------:R-:W-:Y:S01]  /*c800*/  F2FP.F16.E4M3.UNPACK_B R76, R160.H1 ;  /* 0x000000a0ff4c723e */ /* 0x000fe200030006ff */
[----:B------:R-:W-:Y:S01]  /*c810*/  HADD2.F32 R161, -RZ, R161.H1_H1 ;  /* 0x300000a1ffa17230 */ /* 0x000fe20000004100 */
[----:B------:R-:W-:Y:S01]  /*c820*/  F2FP.F16.E4M3.UNPACK_B R65, R46.H1 ;  /* 0x0000002eff41723e */ /* 0x000fe200030006ff */
[----:B------:R-:W-:Y:S01]  /*c830*/  FFMA.FTZ R60, R63, R60, R66 ;  /* 0x0000003c3f3c7223 */ /* 0x000fe20000010042 */
[-C--:B------:R-:W-:Y:S01]  /*c840*/  FMUL.FTZ R62, R64, R159.reuse ;  /* 0x0000009f403e7220 */ /* 0x080fe20000410000 */
[----:B------:R-:W-:Y:S01]  /*c850*/  FMUL.FTZ R159, R61, R159 ;  /* 0x0000009f3d9f7220 */ /* 0x000fe20000410000 */
[----:B------:R-:W-:Y:S01]  /*c860*/  F2FP.F16.E4M3.UNPACK_B R67, R162.H1 ;  /* 0x000000a2ff43723e */ /* 0x000fe200030006ff */
[----:B------:R-:W-:Y:S01]  /*c870*/  HADD2.F32 R79, -RZ, R76.H0_H0 ;  /* 0x2000004cff4f7230 */ /* 0x000fe20000004100 */
[----:B------:R-:W-:Y:S01]  /*c880*/  F2FP.F16.E4M3.UNPACK_B R63, R54.H1 ;  /* 0x00000036ff3f723e */ /* 0x000fe200030006ff */
[----:B------:R-:W-:-:S02]  /*c890*/  HADD2.F32 R66, -RZ, R65.H0_H0 ;  /* 0x20000041ff427230 */ /* 0x000fc40000004100 */
[-C--:B------:R-:W-:Y:S01]  /*c8a0*/  FFMA.FTZ R62, R61, R161.reuse, -R62 ;  /* 0x000000a13d3e7223 */ /* 0x080fe2000001083e */
[----:B------:R-:W-:Y:S01]  /*c8b0*/  FFMA.FTZ R61, R64, R161, R159 ;  /* 0x000000a1403d7223 */ /* 0x000fe2000001009f */
[----:B------:R-:W-:Y:S01]  /*c8c0*/  HADD2.F32 R77, -RZ, R67.H0_H0 ;  /* 0x20000043ff4d7230 */ /* 0x000fe20000004100 */
[----:B------:R-:W-:Y:S01]  /*c8d0*/  F2FP.F16.E4M3.UNPACK_B R160, R160 ;  /* 0x000000a0ffa0723e */ /* 0x000fe200020006ff */
[----:B------:R-:W-:Y:S02]  /*c8e0*/  HADD2.F32 R64, -RZ, R63.H0_H0 ;  /* 0x2000003fff407230 */ /* 0x000fe40000004100 */
[-C--:B------:R-:W-:Y:S01]  /*c8f0*/  FMUL.FTZ R89, R66, R79.reuse ;  /* 0x0000004f42597220 */ /* 0x080fe20000410000 */
[----:B------:R-:W-:Y:S01]  /*c900*/  HADD2.F32 R76, -RZ, R76.H1_H1 ;  /* 0x3000004cff4c7230 */ /* 0x000fe20000004100 */
[----:B------:R-:W-:Y:S01]  /*c910*/  F2FP.F16.E4M3.UNPACK_B R54, R54 ;  /* 0x00000036ff36723e */ /* 0x000fe200020006ff */
[----:B------:R-:W-:Y:S02]  /*c920*/  HADD2.F32 R65, -RZ, R65.H1_H1 ;  /* 0x30000041ff417230 */ /* 0x000fe40000004100 */
[C---:B------:R-:W-:Y:S01]  /*c930*/  FMUL.FTZ R79, R64.reuse, R79 ;  /* 0x0000004f404f7220 */ /* 0x040fe20000410000 */
[----:B------:R-:W-:Y:S01]  /*c940*/  FFMA.FTZ R89, R64, R77, -R89 ;  /* 0x0000004d40597223 */ /* 0x000fe20000010859 */
[----:B------:R-:W-:Y:S01]  /*c950*/  HADD2.F32 R63, -RZ, R63.H1_H1 ;  /* 0x3000003fff3f7230 */ /* 0x000fe20000004100 */
[----:B------:R-:W-:Y:S01]  /*c960*/  F2FP.F16.E4M3.UNPACK_B R162, R162 ;  /* 0x000000a2ffa2723e */ /* 0x000fe200020006ff */
[----:B------:R-:W-:-:S02]  /*c970*/  HADD2.F32 R64, -RZ, R67.H1_H1 ;  /* 0x30000043ff407230 */ /* 0x000fc40000004100 */
[-C--:B------:R-:W-:Y:S01]  /*c980*/  FMUL.FTZ R78, R65, R76.reuse ;  /* 0x0000004c414e7220 */ /* 0x080fe20000410000 */
[--C-:B------:R-:W-:Y:S02]  /*c990*/  HADD2.F32 R67, -RZ, R160.reuse.H0_H0 ;  /* 0x200000a0ff437230 */ /* 0x100fe40000004100 */
[C---:B------:R-:W-:Y:S01]  /*c9a0*/  FMUL.FTZ R76, R63.reuse, R76 ;  /* 0x0000004c3f4c7220 */ /* 0x040fe20000410000 */
[----:B------:R-:W-:Y:S02]  /*c9b0*/  HADD2.F32 R160, -RZ, R160.H1_H1 ;  /* 0x300000a0ffa07230 */ /* 0x000fe40000004100 */
[----:B------:R-:W-:Y:S01]  /*c9c0*/  FFMA.FTZ R78, R63, R64, -R78 ;  /* 0x000000403f4e7223 */ /* 0x000fe2000001084e */
[----:B------:R-:W-:Y:S01]  /*c9d0*/  F2FP.F16.E4M3.UNPACK_B R63, R46 ;  /* 0x0000002eff3f723e */ /* 0x000fe200020006ff */
[----:B------:R-:W-:Y:S01]  /*c9e0*/  FFMA.FTZ R91, R65, R64, R76 ;  /* 0x00000040415b7223 */ /* 0x000fe2000001004c */
[--C-:B------:R-:W-:Y:S02]  /*c9f0*/  HADD2.F32 R46, -RZ, R54.reuse.H0_H0 ;  /* 0x20000036ff2e7230 */ /* 0x100fe40000004100 */
[----:B------:R-:W-:Y:S01]  /*ca00*/  FFMA.FTZ R66, R66, R77, R79 ;  /* 0x0000004d42427223 */ /* 0x000fe2000001004f */
[----:B------:R-:W-:Y:S01]  /*ca10*/  HADD2.F32 R54, -RZ, R54.H1_H1 ;  /* 0x30000036ff367230 */ /* 0x000fe20000004100 */
[----:B------:R-:W-:Y:S01]  /*ca20*/  F2FP.SATFINITE.E4M3.F32.PACK_AB_MERGE_C R55, R58, R55, RZ ;  /* 0x000000373a37723e */ /* 0x000fe200048070ff */
[--C-:B------:R-:W-:Y:S01]  /*ca30*/  HADD2.F32 R64, -RZ, R63.reuse.H0_H0 ;  /* 0x2000003fff407230 */ /* 0x100fe20000004100 */
[----:B------:R-:W-:Y:S01]  /*ca40*/  F2FP.SATFINITE.E4M3.F32.PACK_AB_MERGE_C R57, R57, R56, RZ ;  /* 0x000000383939723e */ /* 0x000fe200048070ff */
[----:B------:R-:W-:Y:S01]  /*ca50*/  HADD2.F32 R63, -RZ, R63.H1_H1 ;  /* 0x3000003fff3f7230 */ /* 0x000fe20000004100 */
[----:B------:R-:W-:Y:S01]  /*ca60*/  F2FP.F16.E4M3.UNPACK_B R58, R52 ;  /* 0x00000034ff3a723e */ /* 0x000fe200020006ff */
[----:B------:R-:W-:-:S02]  /*ca70*/  HADD2.F32 R65, -RZ, R162.H0_H0 ;  /* 0x200000a2ff417230 */ /* 0x000fc40000004100 */
[-C--:B------:R-:W-:Y:S01]  /*ca80*/  FMUL.FTZ R77, R64, R67.reuse ;  /* 0x00000043404d7220 */ /* 0x080fe20000410000 */
[----:B------:R-:W-:Y:S02]  /*ca90*/  HADD2.F32 R162, -RZ, R162.H1_H1 ;  /* 0x300000a2ffa27230 */ /* 0x000fe40000004100 */
[----:B------:R-:W-:Y:S01]  /*caa0*/  FMUL.FTZ R67, R46, R67 ;  /* 0x000000432e437220 */ /* 0x000fe20000410000 */
[CC--:B------:R-:W-:Y:S01]  /*cab0*/  FMUL.FTZ R79, R63.reuse, R160.reuse ;  /* 0x000000a03f4f7220 */ /* 0x0c0fe20000410000 */
[----:B------:R-:W-:Y:S01]  /*cac0*/  FMUL.FTZ R160, R54, R160 ;  /* 0x000000a036a07220 */ /* 0x000fe20000410000 */
[-C--:B------:R-:W-:Y:S01]  /*cad0*/  FFMA.FTZ R77, R46, R65.reuse, -R77 ;  /* 0x000000412e4d7223 */ /* 0x080fe2000001084d */
[----:B------:R-:W-:Y:S01]  /*cae0*/  FFMA.FTZ R46, R64, R65, R67 ;  /* 0x00000041402e7223 */ /* 0x000fe20000010043 */
[----:B------:R-:W-:Y:S01]  /*caf0*/  F2FP.F16.E4M3.UNPACK_B R64, R44 ;  /* 0x0000002cff40723e */ /* 0x000fe200020006ff */
[-C--:B------:R-:W-:Y:S01]  /*cb00*/  FFMA.FTZ R65, R63, R162.reuse, R160 ;  /* 0x000000a23f417223 */ /* 0x080fe200000100a0 */
[----:B------:R-:W-:Y:S01]  /*cb10*/  F2FP.F16.E4M3.UNPACK_B R63, R45 ;  /* 0x0000002dff3f723e */ /* 0x000fe200020006ff */
[----:B------:R-:W-:Y:S01]  /*cb20*/  FFMA.FTZ R54, R54, R162, -R79 ;  /* 0x000000a236367223 */ /* 0x000fe2000001084f */
[----:B------:R-:W-:-:S02]  /*cb30*/  F2FP.SATFINITE.E4M3.F32.PACK_AB_MERGE_C R56, R62, R59, R55 ;  /* 0x0000003b3e38723e */ /* 0x000fc40004807037 */
[----:B------:R-:W-:Y:S01]  /*cb40*/  F2FP.SATFINITE.E4M3.F32.PACK_AB_MERGE_C R55, R61, R60, R57 ;  /* 0x0000003c3d37723e */ /* 0x000fe20004807039 */
[--C-:B------:R-:W-:Y:S01]  /*cb50*/  HADD2.F32 R59, -RZ, R63.reuse.H0_H0 ;  /* 0x2000003fff3b7230 */ /* 0x100fe20000004100 */
[----:B------:R-:W-:Y:S01]  /*cb60*/  F2FP.SATFINITE.E4M3.F32.PACK_AB_MERGE_C R66, R91, R66, RZ ;  /* 0x000000425b42723e */ /* 0x000fe200048070ff */
[----:B------:R-:W-:Y:S01]  /*cb70*/  HADD2.F32 R60, -RZ, R64.H0_H0 ;  /* 0x20000040ff3c7230 */ /* 0x000fe20000004100 */
[----:B------:R-:W-:Y:S01]  /*cb80*/  F2FP.F16.E4M3.UNPACK_B R61, R42 ;  /* 0x0000002aff3d723e */ /* 0x000fe200020006ff */
[----:B------:R-:W-:Y:S01]  /*cb90*/  HADD2.F32 R57, -RZ, R58.H0_H0 ;  /* 0x2000003aff397230 */ /* 0x000fe20000004100 */
[----:B------:R-:W-:Y:S01]  /*cba0*/  F2FP.SATFINITE.E4M3.F32.PACK_AB_MERGE_C R46, R65, R46, R66 ;  /* 0x0000002e412e723e */ /* 0x000fe20004807042 */
[----:B------:R-:W-:Y:S02]  /*cbb0*/  HADD2.F32 R63, -RZ, R63.H1_H1 ;  /* 0x3000003fff3f7230 */ /* 0x000fe40000004100 */
[----:B------:R-:W-:Y:S01]  /*cbc0*/  FMUL.FTZ R66, R59, R60 ;  /* 0x0000003c3b427220 */ /* 0x000fe20000410000 */
[----:B------:R-:W-:-:S02]  /*cbd0*/  HADD2.F32 R62, -RZ, R61.H0_H0 ;  /* 0x2000003dff3e7230 */ /* 0x000fc40000004100 */
[C---:B------:R-:W-:Y:S01]  /*cbe0*/  FMUL.FTZ R76, R57.reuse, R60 ;  /* 0x0000003c394c7220 */ /* 0x040fe20000410000 */
[----:B------:R-:W-:Y:S01]  /*cbf0*/  HADD2.F32 R64, -RZ, R64.H1_H1 ;  /* 0x30000040ff407230 */ /* 0x000fe20000004100 */
[----:B------:R-:W-:Y:S01]  /*cc00*/  F2FP.F16.E4M3.UNPACK_B R42, R42.H1 ;  /* 0x0000002aff2a723e */ /* 0x000fe200030006ff */
[----:B------:R-:W-:Y:S02]  /*cc10*/  HADD2.F32 R60, -RZ, R58.H1_H1 ;  /* 0x3000003aff3c7230 */ /* 0x000fe40000004100 */
[-C--:B------:R-:W-:Y:S01]  /*cc20*/  FFMA.FTZ R57, R57, R62.reuse, -R66 ;  /* 0x0000003e39397223 */ /* 0x080fe20000010842 */
[----:B------:R-:W-:Y:S01]  /*cc30*/  FFMA.FTZ R58, R59, R62, R76 ;  /* 0x0000003e3b3a7223 */ /* 0x000fe2000001004c */
[----:B------:R-:W-:Y:S02]  /*cc40*/  HADD2.F32 R62, -RZ, R61.H1_H1 ;  /* 0x3000003dff3e7230 */ /* 0x000fe40000004100 */
[-C--:B------:R-:W-:Y:S01]  /*cc50*/  FMUL.FTZ R65, R63, R64.reuse ;  /* 0x000000403f417220 */ /* 0x080fe20000410000 */
[----:B------:R-:W-:Y:S01]  /*cc60*/  FMUL.FTZ R66, R60, R64 ;  /* 0x000000403c427220 */ /* 0x000fe20000410000 */
[----:B------:R-:W-:-:S02]  /*cc70*/  F2FP.F16.E4M3.UNPACK_B R61, R45.H1 ;  /* 0x0000002dff3d723e */ /* 0x000fc400030006ff */
[----:B------:R-:W-:Y:S01]  /*cc80*/  F2FP.F16.E4M3.UNPACK_B R64, R44.H1 ;  /* 0x0000002cff40723e */ /* 0x000fe200030006ff */
[----:B------:R-:W-:Y:S01]  /*cc90*/  FFMA.FTZ R45, R63, R62, R66 ;  /* 0x0000003e3f2d7223 */ /* 0x000fe20000010042 */
[----:B------:R-:W-:Y:S01]  /*cca0*/  F2FP.F16.E4M3.UNPACK_B R59, R52.H1 ;  /* 0x00000034ff3b723e */ /* 0x000fe200030006ff */
[----:B------:R-:W-:Y:S01]  /*ccb0*/  FFMA.FTZ R52, R60, R62, -R65 ;  /* 0x0000003e3c347223 */ /* 0x000fe20000010841 */
[----:B------:R-:W-:Y:S01]  /*ccc0*/  HADD2.F32 R60, -RZ, R61.H0_H0 ;  /* 0x2000003dff3c7230 */ /* 0x000fe20000004100 */
[----:B------:R-:W-:Y:S01]  /*ccd0*/  F2FP.SATFINITE.E4M3.F32.PACK_AB_MERGE_C R78, R78, R89, RZ ;  /* 0x000000594e4e723e */ /* 0x000fe200048070ff */
[----:B------:R-:W-:Y:S01]  /*cce0*/  HADD2.F32 R65, -RZ, R64.H0_H0 ;  /* 0x20000040ff417230 */ /* 0x000fe20000004100 */
[----:B------:R-:W-:Y:S01]  /*ccf0*/  F2FP.F16.E4M3.UNPACK_B R76, R41.H1 ;  /* 0x00000029ff4c723e */ /* 0x000fe200030006ff */
[----:B------:R-:W-:Y:S01]  /*cd00*/  HADD2.F32 R44, -RZ, R59.H0_H0 ;  /* 0x2000003bff2c7230 */ /* 0x000fe20000004100 */
[----:B------:R-:W-:Y:S01]  /*cd10*/  F2FP.SATFINITE.E4M3.F32.PACK_AB_MERGE_C R54, R54, R77, R78 ;  /* 0x0000004d3636723e */ /* 0x000fe2000480704e */
[----:B------:R-:W-:-:S02]  /*cd20*/  HADD2.F32 R63, -RZ, R42.H0_H0 ;  /* 0x2000002aff3f7230 */ /* 0x000fc40000004100 */
[-C--:B------:R-:W-:Y:S01]  /*cd30*/  FMUL.FTZ R67, R60, R65.reuse ;  /* 0x000000413c437220 */ /* 0x080fe20000410000 */
[----:B------:R-:W-:Y:S02]  /*cd40*/  HADD2.F32 R59, -RZ, R59.H1_H1 ;  /* 0x3000003bff3b7230 */ /* 0x000fe40000004100 */
[C---:B------:R-:W-:Y:S01]  /*cd50*/  FMUL.FTZ R65, R44.reuse, R65 ;  /* 0x000000412c417220 */ /* 0x040fe20000410000 */
[----:B------:R-:W-:Y:S02]  /*cd60*/  HADD2.F32 R62, -RZ, R64.H1_H1 ;  /* 0x30000040ff3e7230 */ /* 0x000fe40000004100 */
[----:B------:R-:W-:Y:S02]  /*cd70*/  HADD2.F32 R64, -RZ, R42.H1_H1 ;  /* 0x3000002aff407230 */ /* 0x000fe40000004100 */
[-C--:B------:R-:W-:Y:S01]  /*cd80*/  FFMA.FTZ R42, R44, R63.reuse, -R67 ;  /* 0x0000003f2c2a7223 */ /* 0x080fe20000010843 */
[----:B------:R-:W-:Y:S02]  /*cd90*/  HADD2.F32 R61, -RZ, R61.H1_H1 ;  /* 0x3000003dff3d7230 */ /* 0x000fe40000004100 */
[----:B------:R-:W-:Y:S01]  /*cda0*/  FFMA.FTZ R44, R60, R63, R65 ;  /* 0x0000003f3c2c7223 */ /* 0x000fe20000010041 */
[----:B------:R-:W-:Y:S01]  /*cdb0*/  FMUL.FTZ R60, R59, R62 ;  /* 0x0000003e3b3c7220 */ /* 0x000fe20000410000 */
[----:B------:R-:W-:Y:S01]  /*cdc0*/  F2FP.F16.E4M3.UNPACK_B R67, R41 ;  /* 0x00000029ff43723e */ /* 0x000fe200020006ff */
[----:B------:R-:W-:-:S02]  /*cdd0*/  HADD2.F32 R77, -RZ, R76.H0_H0 ;  /* 0x2000004cff4d7230 */ /* 0x000fc40000004100 */
[C---:B------:R-:W-:Y:S01]  /*cde0*/  FMUL.FTZ R66, R61.reuse, R62 ;  /* 0x0000003e3d427220 */ /* 0x040fe20000410000 */
[-C--:B------:R-:W-:Y:S01]  /*cdf0*/  FFMA.FTZ R89, R61, R64.reuse, R60 ;  /* 0x000000403d597223 */ /* 0x080fe2000001003c */
[----:B------:R-:W-:Y:S01]  /*ce00*/  F2FP.F16.E4M3.UNPACK_B R61, R47.H1 ;  /* 0x0000002fff3d723e */ /* 0x000fe200030006ff */
[----:B------:R-:W-:Y:S02]  /*ce10*/  HADD2.F32 R76, -RZ, R76.H1_H1 ;  /* 0x3000004cff4c7230 */ /* 0x000fe40000004100 */
[----:B------:R-:W-:Y:S01]  /*ce20*/  FFMA.FTZ R79, R59, R64, -R66 ;  /* 0x000000403b4f7223 */ /* 0x000fe20000010842 */
[-C--:B------:R-:W-:Y:S01]  /*ce30*/  F2FP.F16.E4M3.UNPACK_B R59, R43.reuse ;  /* 0x0000002bff3b723e */ /* 0x080fe200020006ff */
[--C-:B------:R-:W-:Y:S01]  /*ce40*/  HADD2.F32 R78, -RZ, R67.reuse.H0_H0 ;  /* 0x20000043ff4e7230 */ /* 0x100fe20000004100 */
[----:B------:R-:W-:Y:S01]  /*ce50*/  F2FP.F16.E4M3.UNPACK_B R43, R43.H1 ;  /* 0x0000002bff2b723e */ /* 0x000fe200030006ff */
[----:B------:R-:W-:Y:S01]  /*ce60*/  HADD2.F32 R67, -RZ, R67.H1_H1 ;  /* 0x30000043ff437230 */ /* 0x000fe20000004100 */
[----:B------:R-:W-:-:S02]  /*ce70*/  F2FP.F16.E4M3.UNPACK_B R41, R40 ;  /* 0x00000028ff29723e */ /* 0x000fc400020006ff */
[----:B------:R-:W-:Y:S01]  /*ce80*/  F2FP.F16.E4M3.UNPACK_B R64, R40.H1 ;  /* 0x00000028ff40723e */ /* 0x000fe200030006ff */
[----:B------:R-:W-:Y:S01]  /*ce90*/  HADD2.F32 R40, -RZ, R61.H0_H0 ;  /* 0x2000003dff287230 */ /* 0x000fe20000004100 */
[----:B------:R-:W-:Y:S01]  /*cea0*/  F2FP.F16.E4M3.UNPACK_B R62, R47 ;  /* 0x0000002fff3e723e */ /* 0x000fe200020006ff */
[----:B------:R-:W-:Y:S01]  /*ceb0*/  HADD2.F32 R60, -RZ, R43.H0_H0 ;  /* 0x2000002bff3c7230 */ /* 0x000fe20000004100 */
[----:B------:R-:W-:Y:S01]  /*cec0*/  F2FP.SATFINITE.E4M3.F32.PACK_AB_MERGE_C R42, R79, R42, RZ ;  /* 0x0000002a4f2a723e */ /* 0x000fe200048070ff */
[----:B------:R-:W-:Y:S02]  /*ced0*/  HADD2.F32 R65, -RZ, R64.H0_H0 ;  /* 0x20000040ff417230 */ /* 0x000fe40000004100 */
[-C--:B------:R-:W-:Y:S01]  /*cee0*/  FMUL.FTZ R91, R40, R77.reuse ;  /* 0x0000004d285b7220 */ /* 0x080fe20000410000 */
[----:B------:R-:W-:Y:S02]  /*cef0*/  HADD2.F32 R61, -RZ, R61.H1_H1 ;  /* 0x3000003dff3d7230 */ /* 0x000fe40000004100 */
[----:B------:R-:W-:Y:S01]  /*cf00*/  FMUL.FTZ R77, R60, R77 ;  /* 0x0000004d3c4d7220 */ /* 0x000fe20000410000 */
[----:B------:R-:W-:-:S02]  /*cf10*/  HADD2.F32 R43, -RZ, R43.H1_H1 ;  /* 0x3000002bff2b7230 */ /* 0x000fc40000004100 */
[-C--:B------:R-:W-:Y:S01]  /*cf20*/  FFMA.FTZ R91, R60, R65.reuse, -R91 ;  /* 0x000000413c5b7223 */ /* 0x080fe2000001085b */
[--C-:B------:R-:W-:Y:S02]  /*cf30*/  HADD2.F32 R63, -RZ, R62.reuse.H0_H0 ;  /* 0x2000003eff3f7230 */ /* 0x100fe40000004100 */
[-C--:B------:R-:W-:Y:S01]  /*cf40*/  FMUL.FTZ R60, R61, R76.reuse ;  /* 0x0000004c3d3c7220 */ /* 0x080fe20000410000 */
[--C-:B------:R-:W-:Y:S02]  /*cf50*/  HADD2.F32 R47, -RZ, R59.reuse.H0_H0 ;  /* 0x2000003bff2f7230 */ /* 0x100fe40000004100 */
[----:B------:R-:W-:Y:S01]  /*cf60*/  FMUL.FTZ R76, R43, R76 ;  /* 0x0000004c2b4c7220 */ /* 0x000fe20000410000 */
[----:B------:R-:W-:Y:S02]  /*cf70*/  HADD2.F32 R62, -RZ, R62.H1_H1 ;  /* 0x3000003eff3e7230 */ /* 0x000fe40000004100 */
[----:B------:R-:W-:Y:S01]  /*cf80*/  FFMA.FTZ R77, R40, R65, R77 ;  /* 0x00000041284d7223 */ /* 0x000fe2000001004d */
[----:B------:R-:W-:-:S02]  /*cf90*/  HADD2.F32 R59, -RZ, R59.H1_H1 ;  /* 0x3000003bff3b7230 */ /* 0x000fc40000004100 */
[-C--:B------:R-:W-:Y:S01]  /*cfa0*/  FMUL.FTZ R88, R63, R78.reuse ;  /* 0x0000004e3f587220 */ /* 0x080fe20000410000 */
[----:B------:R-:W-:Y:S02]  /*cfb0*/  HADD2.F32 R64, -RZ, R64.H1_H1 ;  /* 0x30000040ff407230 */ /* 0x000fe40000004100 */
[CC--:B------:R-:W-:Y:S01]  /*cfc0*/  FMUL.FTZ R40, R62.reuse, R67.reuse ;  /* 0x000000433e287220 */ /* 0x0c0fe20000410000 */
[--C-:B------:R-:W-:Y:S02]  /*cfd0*/  HADD2.F32 R66, -RZ, R41.reuse.H0_H0 ;  /* 0x20000029ff427230 */ /* 0x100fe40000004100 */
[----:B------:R-:W-:Y:S01]  /*cfe0*/  FMUL.FTZ R78, R47, R78 ;  /* 0x0000004e2f4e7220 */ /* 0x000fe20000410000 */
[----:B------:R-:W-:Y:S02]  /*cff0*/  HADD2.F32 R41, -RZ, R41.H1_H1 ;  /* 0x30000029ff297230 */ /* 0x000fe40000004100 */
[----:B------:R-:W-:Y:S01]  /*d000*/  FMUL.FTZ R67, R59, R67 ;  /* 0x000000433b437220 */ /* 0x000fe20000410000 */
[-C--:B------:R-:W-:Y:S01]  /*d010*/  FFMA.FTZ R60, R43, R64.reuse, -R60 ;  /* 0x000000402b3c7223 */ /* 0x080fe2000001083c */
[----:B------:R-:W-:Y:S01]  /*d020*/  FFMA.FTZ R76, R61, R64, R76 ;  /* 0x000000403d4c7223 */ /* 0x000fe2000001004c */
[-C--:B------:R-:W-:Y:S01]  /*d030*/  FFMA.FTZ R88, R47, R66.reuse, -R88 ;  /* 0x000000422f587223 */ /* 0x080fe20000010858 */
[----:B------:R-:W-:Y:S01]  /*d040*/  FFMA.FTZ R78, R63, R66, R78 ;  /* 0x000000423f4e7223 */ /* 0x000fe2000001004e */
[-C--:B------:R-:W-:Y:S01]  /*d050*/  FFMA.FTZ R59, R59, R41.reuse, -R40 ;  /* 0x000000293b3b7223 */ /* 0x080fe20000010828 */
[----:B------:R-:W-:Y:S01]  /*d060*/  FFMA.FTZ R67, R62, R41, R67 ;  /* 0x000000293e437223 */ /* 0x000fe20000010043 */
[----:B------:R-:W-:-:S02]  /*d070*/  F2FP.SATFINITE.E4M3.F32.PACK_AB_MERGE_C R44, R89, R44, RZ ;  /* 0x0000002c592c723e */ /* 0x000fc400048070ff */
[----:B------:R-:W-:Y:S02]  /*d080*/  F2FP.SATFINITE.E4M3.F32.PACK_AB_MERGE_C R60, R60, R91, RZ ;  /* 0x0000005b3c3c723e */ /* 0x000fe400048070ff */
[----:B------:R-:W-:Y:S02]  /*d090*/  F2FP.SATFINITE.E4M3.F32.PACK_AB_MERGE_C R76, R76, R77, RZ ;  /* 0x0000004d4c4c723e */ /* 0x000fe400048070ff */
[----:B------:R-:W-:Y:S01]  /*d0a0*/  F2FP.SATFINITE.E4M3.F32.PACK_AB_MERGE_C R41, R52, R57, R42 ;  /* 0x000000393429723e */ /* 0x000fe2000480702a */
[----:B------:R-:W-:Y:S01]  /*d0b0*/  IMAD.MOV.U32 R42, RZ, RZ, R54 ;  /* 0x000000ffff2a7224 */ /* 0x000fe200078e0036 */
[----:B------:R-:W-:Y:S01]  /*d0c0*/  F2FP.SATFINITE.E4M3.F32.PACK_AB_MERGE_C R45, R45, R58, R44 ;  /* 0x0000003a2d2d723e */ /* 0x000fe2000480702c */
[----:B------:R-:W-:Y:S01]  /*d0d0*/  IMAD.MOV.U32 R44, RZ, RZ, R55 ;  /* 0x000000ffff2c7224 */ /* 0x000fe200078e0037 */
[----:B------:R-:W-:Y:S02]  /*d0e0*/  F2FP.SATFINITE.E4M3.F32.PACK_AB_MERGE_C R43, R59, R88, R60 ;  /* 0x000000583b2b723e */ /* 0x000fe4000480703c */
[----:B------:R-:W-:-:S02]  /*d0f0*/  F2FP.SATFINITE.E4M3.F32.PACK_AB_MERGE_C R47, R67, R78, R76 ;  /* 0x0000004e432f723e */ /* 0x000fc4000480704c */
[----:B------:R-:W-:-:S07]  /*d100*/  MOV R40, R56 ;  /* 0x0000003800287202 */ /* 0x000fce0000000f00 */
.L_x_558:
[----:B------:R-:W-:Y:S05]  /*d110*/  BSYNC B2 ;  /* 0x0000000000027941 */ /* 0x000fea0003800000 */
.L_x_557:
[----:B0-----:R0:W-:Y:S04]  /*d120*/  STG.E.128 desc[UR54][R48.64], R40 ;  /* 0x0000002830007986 */ /* 0x0011e8000c101d36 */
[----:B-1----:R0:W-:Y:S02]  /*d130*/  @!P2 STG.E.128 desc[UR54][R50.64], R44 ;  /* 0x0000002c3200a986 */ /* 0x0021e4000c101d36 */
.L_x_556:
[----:B------:R-:W-:Y:S05]  /*d140*/  BSYNC B1 ;  /* 0x0000000000017941 */ /* 0x000fea0003800000 */
.L_x_555:
        /* <DEDUP_REMOVED lines=15> */
[----:B------:R-:W-:-:S04]  /*d240*/  IADD3 R48, P4, R49, R122, RZ ;  /* 0x0000007a31307210 */ /* 0x000fc80007f9e0ff */
[----:B------:R-:W-:Y:S02]  /*d250*/  IADD3.X R49, R42, R123, RZ, P4, !PT ;  /* 0x0000007b2a317210 */ /* 0x000fe400027fe4ff */
[----:B------:R-:W-:-:S05]  /*d260*/  @!P2 IADD3 R50, P4, R51, R122, RZ ;  /* 0x0000007a3332a210 */ /* 0x000fca0007f9e0ff */
[----:B------:R-:W-:Y:S01]  /*d270*/  @!P2 IMAD.X R51, R40, 0x1, R123, P4 ;  /* 0x000000012833a824 */ /* 0x000fe200020e067b */
[----:B------:R-:W-:Y:S02]  /*d280*/  SHF.R.S32.HI R40, RZ, 0x1f, R41 ;  /* 0x0000001fff287819 */ /* 0x000fe40000011429 */
[----:B------:R-:W-:Y:S02]  /*d290*/  ISETP.GE.AND P4, PT, R0, R131, PT ;  /* 0x000000830000720c */ /* 0x000fe40003f86270 */
        /* <DEDUP_REMOVED lines=13> */
[----:B------:R-:W-:Y:S01]  /*d370*/  SHF.R.U32.HI R54, RZ, 0x8, R81 ;  /* 0x00000008ff367819 */ /* 0x000fe20000011651 */
[----:B0-----:R-:W-:Y:S01]  /*d380*/  IMAD.MOV.U32 R57, RZ, RZ, R40 ;  /* 0x000000ffff397224 */ /* 0x001fe200078e0028 */
[----:B------:R-:W-:Y:S01]  /*d390*/  LOP3.LUT R55, R81, 0xff0000ff, RZ, 0xc0, !PT ;  /* 0xff0000ff51377812 */ /* 0x000fe200078ec0ff */
[----:B-1----:R-:W-:Y:S01]  /*d3a0*/  IMAD.MOV.U32 R59, RZ, RZ, R44 ;  /* 0x000000ffff3b7224 */ /* 0x002fe200078e002c */
[----:B------:R-:W-:Y:S01]  /*d3b0*/  SHF.R.U32.HI R65, RZ, 0x8, R83 ;  /* 0x00000008ff417819 */ /* 0x000fe20000011653 */
[----:B------:R-:W-:Y:S01]  /*d3c0*/  IMAD.MOV.U32 R52, RZ, RZ, R41 ;  /* 0x000000ffff347224 */ /* 0x000fe200078e0029 */
[----:B------:R-:W-:Y:S01]  /*d3d0*/  SHF.L.U32 R40, R54, 0x8, RZ ;  /* 0x0000000836287819 */ /* 0x000fe200000006ff */
[----:B------:R-:W-:Y:S01]  /*d3e0*/  IMAD.MOV.U32 R54, RZ, RZ, R42 ;  /* 0x000000ffff367224 */ /* 0x000fe200078e002a */
[----:B------:R-:W-:Y:S02]  /*d3f0*/  SHF.R.U32.HI R58, RZ, 0x8, R71 ;  /* 0x00000008ff3a7819 */ /* 0x000fe40000011647 */
[----:B------:R-:W-:Y:S01]  /*d400*/  LOP3.LUT R55, R55, 0xff00, R40, 0xf8, !PT ;  /* 0x0000ff0037377812 */ /* 0x000fe200078ef828 */
[----:B------:R-:W-:Y:S01]  /*d410*/  IMAD.SHL.U32 R40, R65, 0x100, RZ ;  /* 0x0000010041287824 */ /* 0x000fe200078e00ff */
[----:B------:R-:W-:-:S02]  /*d420*/  SHF.R.U32.HI R67, RZ, 0x10, R81 ;  /* 0x00000010ff437819 */ /* 0x000fc40000011651 */
[----:B------:R-:W-:Y:S02]  /*d430*/  SHF.R.U32.HI R66, RZ, 0x10, R83 ;  /* 0x00000010ff427819 */ /* 0x000fe40000011653 */
[----:B------:R-:W-:Y:S01]  /*d440*/  LOP3.LUT R61, R83, 0xff0000ff, RZ, 0xc0, !PT ;  /* 0xff0000ff533d7812 */ /* 0x000fe200078ec0ff */
[----:B------:R-:W-:Y:S01]  /*d450*/  IMAD.U32 R42, R67, 0x10000, RZ ;  /* 0x00010000432a7824 */ /* 0x000fe200078e00ff */
[----:B------:R-:W-:Y:S02]  /*d460*/  SHF.R.U32.HI R60, RZ, 0x8, R69 ;  /* 0x00000008ff3c7819 */ /* 0x000fe40000011645 */
[----:B------:R-:W-:Y:S02]  /*d470*/  LOP3.LUT R63, R71, 0xff0000ff, RZ, 0xc0, !PT ;  /* 0xff0000ff473f7812 */ /* 0x000fe400078ec0ff */
[----:B------:R-:W-:Y:S01]  /*d480*/  SHF.L.U32 R44, R58, 0x8, RZ ;  /* 0x000000083a2c7819 */ /* 0x000fe200000006ff */
[----:B------:R-:W-:Y:S01]  /*d490*/  IMAD.SHL.U32 R41, R60, 0x100, RZ ;  /* 0x000001003c297824 */ /* 0x000fe200078e00ff */
[----:B------:R-:W-:Y:S01]  /*d4a0*/  LOP3.LUT R61, R61, 0xff00, R40, 0xf8, !PT ;  /* 0x0000ff003d3d7812 */ /* 0x000fe200078ef828 */
[----:B------:R-:W-:Y:S01]  /*d4b0*/  IMAD.U32 R40, R66, 0x10000, RZ ;  /* 0x0001000042287824 */ /* 0x000fe200078e00ff */
[----:B------:R-:W-:-:S02]  /*d4c0*/  LOP3.LUT R67, R63, 0xff00, R44, 0xf8, !PT ;  /* 0x0000ff003f437812 */ /* 0x000fc400078ef82c */
[----:B------:R-:W-:Y:S02]  /*d4d0*/  LOP3.LUT R56, R69, 0xff0000ff, RZ, 0xc0, !PT ;  /* 0xff0000ff45387812 */ /* 0x000fe400078ec0ff */
[----:B------:R-:W-:Y:S02]  /*d4e0*/  F2FP.F16.E4M3.UNPACK_B R63, R151.H1 ;  /* 0x00000097ff3f723e */ /* 0x000fe400030006ff */
[----:B------:R-:W-:Y:S02]  /*d4f0*/  F2FP.F16.E4M3.UNPACK_B R60, R59.H1 ;  /* 0x0000003bff3c723e */ /* 0x000fe400030006ff */
[----:B------:R-:W-:Y:S02]  /*d500*/  F2FP.F16.E4M3.UNPACK_B R58, R57.H1 ;  /* 0x00000039ff3a723e */ /* 0x000fe400030006ff */
[----:B------:R-:W-:Y:S02]  /*d510*/  SHF.R.U32.HI R62, RZ, 0x10, R69 ;  /* 0x00000010ff3e7819 */ /* 0x000fe40000011645 */
[----:B------:R-:W-:-:S02]  /*d520*/  LOP3.LUT R40, R61, 0xff0000, R40, 0xf8, !PT ;  /* 0x00ff00003d287812 */ /* 0x000fc400078ef828 */
[----:B------:R-:W-:Y:S01]  /*d530*/  LOP3.LUT R65, R56, 0xff00, R41, 0xf8, !PT ;  /* 0x0000ff0038417812 */ /* 0x000fe200078ef829 */
[----:B------:R-:W-:Y:S01]  /*d540*/  HADD2.F32 R41, -RZ, R63.H0_H0 ;  /* 0x2000003fff297230 */ /* 0x000fe20000004100 */
[----:B------:R-:W-:Y:S01]  /*d550*/  LOP3.LUT R42, R55, 0xff0000, R42, 0xf8, !PT ;  /* 0x00ff0000372a7812 */ /* 0x000fe200078ef82a */
[----:B------:R-:W-:Y:S01]  /*d560*/  HADD2.F32 R56, -RZ, R60.H0_H0 ;  /* 0x2000003cff387230 */ /* 0x000fe20000004100 */
[----:B------:R-:W-:Y:S01]  /*d570*/  F2FP.F16.E4M3.UNPACK_B R61, R153.H1 ;  /* 0x00000099ff3d723e */ /* 0x000fe200030006ff */
[----:B------:R-:W-:Y:S01]  /*d580*/  HADD2.F32 R55, -RZ, R58.H0_H0 ;  /* 0x2000003aff377230 */ /* 0x000fe20000004100 */
[----:B------:R-:W-:Y:S01]  /*d590*/  SHF.R.U32.HI R64, RZ, 0x10, R71 ;  /* 0x00000010ff407819 */ /* 0x000fe20000011647 */
[----:B------:R-:W-:Y:S02]  /*d5a0*/  IMAD.U32 R44, R62, 0x10000, RZ ;  /* 0x000100003e2c7824 */ /* 0x000fe400078e00ff */
[----:B------:R-:W-:Y:S01]  /*d5b0*/  FMUL.FTZ R66, R56, R41 ;  /* 0x0000002938427220 */ /* 0x000fe20000410000 */
[----:B------:R-:W-:-:S02]  /*d5c0*/  HADD2.F32 R62, -RZ, R61.H0_H0 ;  /* 0x2000003dff3e7230 */ /* 0x000fc40000004100 */
[C---:B------:R-:W-:Y:S01]  /*d5d0*/  FMUL.FTZ R69, R55.reuse, R41 ;  /* 0x0000002937457220 */ /* 0x040fe20000410000 */
[----:B------:R-:W-:Y:S01]  /*d5e0*/  SHF.L.U32 R64, R64, 0x10, RZ ;  /* 0x0000001040407819 */ /* 0x000fe200000006ff */
[----:B------:R-:W-:Y:S01]  /*d5f0*/  HADD2.F32 R58, -RZ, R58.H1_H1 ;  /* 0x3000003aff3a7230 */ /* 0x000fe20000004100 */
[----:B------:R-:W-:Y:S01]  /*d600*/  F2FP.F16.E4M3.UNPACK_B R151, R151 ;  /* 0x00000097ff97723e */ /* 0x000fe200020006ff */
[-C--:B------:R-:W-:Y:S01]  /*d610*/  FFMA.FTZ R55, R55, R62.reuse, -R66 ;  /* 0x0000003e37377223 */ /* 0x080fe20000010842 */
[----:B------:R-:W-:Y:S01]  /*d620*/  FFMA.FTZ R56, R56, R62, R69 ;  /* 0x0000003e38387223 */ /* 0x000fe20000010045 */
[----:B------:R-:W-:Y:S01]  /*d630*/  HADD2.F32 R62, -RZ, R63.H1_H1 ;  /* 0x3000003fff3e7230 */ /* 0x000fe20000004100 */
[----:B------:R-:W-:Y:S01]  /*d640*/  LOP3.LUT R41, R67, 0xff0000, R64, 0xf8, !PT ;  /* 0x00ff000043297812 */ /* 0x000fe200078ef840 */
[----:B------:R-:W-:Y:S01]  /*d650*/  HADD2.F32 R63, -RZ, R60.H1_H1 ;  /* 0x3000003cff3f7230 */ /* 0x000fe20000004100 */
[----:B------:R-:W-:Y:S01]  /*d660*/  F2FP.F16.E4M3.UNPACK_B R60, R59 ;  /* 0x0000003bff3c723e */ /* 0x000fe200020006ff */
[----:B------:R-:W-:Y:S01]  /*d670*/  HADD2.F32 R64, -RZ, R61.H1_H1 ;  /* 0x3000003dff407230 */ /* 0x000fe20000004100 */
[----:B------:R-:W-:Y:S01]  /*d680*/  F2FP.F16.E4M3.UNPACK_B R61, R57 ;  /* 0x00000039ff3d723e */ /* 0x000fe200020006ff */
[-C--:B------:R-:W-:Y:S01]  /*d690*/  FMUL.FTZ R66, R58, R62.reuse ;  /* 0x0000003e3a427220 */ /* 0x080fe20000410000 */
[----:B------:R-:W-:Y:S01]  /*d6a0*/  LOP3.LUT R44, R65, 0xff0000, R44, 0xf8, !PT ;  /* 0x00ff0000412c7812 */ /* 0x000fe200078ef82c */
[----:B------:R-:W-:Y:S01]  /*d6b0*/  FMUL.FTZ R57, R63, R62 ;  /* 0x0000003e3f397220 */ /* 0x000fe20000410000 */
[----:B------:R-:W-:Y:S01]  /*d6c0*/  F2FP.F16.E4M3.UNPACK_B R153, R153 ;  /* 0x00000099ff99723e */ /* 0x000fe200020006ff */
[----:B------:R-:W-:Y:S01]  /*d6d0*/  HADD2.F32 R65, -RZ, R151.H0_H0 ;  /* 0x20000097ff417230 */ /* 0x000fe20000004100 */
[----:B------:R-:W-:Y:S01]  /*d6e0*/  F2FP.F16.E4M3.UNPACK_B R67, R152.H1 ;  /* 0x00000098ff43723e */ /* 0x000fe200030006ff */
[----:B------:R-:W-:-:S02]  /*d6f0*/  HADD2.F32 R62, -RZ, R60.H0_H0 ;  /* 0x2000003cff3e7230 */ /* 0x000fc40000004100 */
[-C--:B------:R-:W-:Y:S01]  /*d700*/  FFMA.FTZ R58, R58, R64.reuse, -R57 ;  /* 0x000000403a3a7223 */ /* 0x080fe20000010839 */
[----:B------:R-:W-:Y:S02]  /*d710*/  HADD2.F32 R59, -RZ, R61.H0_H0 ;  /* 0x2000003dff3b7230 */ /* 0x000fe40000004100 */
[----:B------:R-:W-:Y:S01]  /*d720*/  FFMA.FTZ R57, R63, R64, R66 ;  /* 0x000000403f397223 */ /* 0x000fe20000010042 */
[----:B------:R-:W-:Y:S02]  /*d730*/  HADD2.F32 R64, -RZ, R153.H0_H0 ;  /* 0x20000099ff407230 */ /* 0x000fe40000004100 */
[-C--:B------:R-:W-:Y:S01]  /*d740*/  FMUL.FTZ R68, R62, R65.reuse ;  /* 0x000000413e447220 */ /* 0x080fe20000410000 */
[----:B------:R-:W-:Y:S02]  /*d750*/  HADD2.F32 R66, -RZ, R151.H1_H1 ;  /* 0x30000097ff427230 */ /* 0x000fe40000004100 */
[----:B------:R-:W-:Y:S01]  /*d760*/  FMUL.FTZ R65, R59, R65 ;  /* 0x000000413b417220 */ /* 0x000fe20000410000 */
[----:B------:R-:W-:-:S02]  /*d770*/  HADD2.F32 R63, -RZ, R60.H1_H1 ;  /* 0x3000003cff3f7230 */ /* 0x000fc40000004100 */
[-C--:B------:R-:W-:Y:S01]  /*d780*/  FFMA.FTZ R59, R59, R64.reuse, -R68 ;  /* 0x000000403b3b7223 */ /* 0x080fe20000010844 */
[----:B------:R-:W-:Y:S02]  /*d790*/  HADD2.F32 R61, -RZ, R61.H1_H1 ;  /* 0x3000003dff3d7230 */ /* 0x000fe40000004100 */
[----:B------:R-:W-:Y:S01]  /*d7a0*/  FFMA.FTZ R60, R62, R64, R65 ;  /* 0x000000403e3c7223 */ /* 0x000fe20000010041 */
[----:B------:R-:W-:Y:S02]  /*d7b0*/  HADD2.F32 R62, -RZ, R153.H1_H1 ;  /* 0x30000099ff3e7230 */ /* 0x000fe40000004100 */
[----:B------:R-:W-:Y:S01]  /*d7c0*/  FMUL.FTZ R68, R63, R66 ;  /* 0x000000423f447220 */ /* 0x000fe20000410000 */
[----:B------:R-:W-:Y:S01]  /*d7d0*/  F2FP.F16.E4M3.UNPACK_B R64, R46.H1 ;  /* 0x0000002eff40723e */ /* 0x000fe200030006ff */
[C---:B------:R-:W-:Y:S01]  /*d7e0*/  FMUL.FTZ R76, R61.reuse, R66 ;  /* 0x000000423d4c7220 */ /* 0x040fe20000410000 */
[----:B------:R-:W-:Y:S01]  /*d7f0*/  F2FP.F16.E4M3.UNPACK_B R66, R154.H1 ;  /* 0x0000009aff42723e */ /* 0x000fe200030006ff */
[----:B------:R-:W-:Y:S01]  /*d800*/  FFMA.FTZ R70, R61, R62, -R68 ;  /* 0x0000003e3d467223 */ /* 0x000fe20000010844 */
[----:B------:R-:W-:Y:S01]  /*d810*/  F2FP.F16.E4M3.UNPACK_B R61, R54.H1 ;  /* 0x00000036ff3d723e */ /* 0x000fe200030006ff */
[----:B------:R-:W-:-:S02]  /*d820*/  HADD2.F32 R68, -RZ, R67.H0_H0 ;  /* 0x20000043ff447230 */ /* 0x000fc40000004100 */
[----:B------:R-:W-:Y:S01]  /*d830*/  FFMA.FTZ R69, R63, R62, R76 ;  /* 0x0000003e3f457223 */ /* 0x000fe2000001004c */
[----:B------:R-:W-:Y:S01]  /*d840*/  HADD2.F32 R65, -RZ, R64.H0_H0 ;  /* 0x20000040ff417230 */ /* 0x000fe20000004100 */
[----:B------:R-:W-:Y:S01]  /*d850*/  F2FP.F16.E4M3.UNPACK_B R152, R152 ;  /* 0x00000098ff98723e */ /* 0x000fe200020006ff */
[----:B------:R-:W-:Y:S01]  /*d860*/  HADD2.F32 R62, -RZ, R61.H0_H0 ;  /* 0x2000003dff3e7230 */ /* 0x000fe20000004100 */
[----:B------:R-:W-:Y:S01]  /*d870*/  F2FP.F16.E4M3.UNPACK_B R54, R54 ;  /* 0x00000036ff36723e */ /* 0x000fe200020006ff */
        /* <DEDUP_REMOVED lines=9> */
[-C--:B------:R-:W-:Y:S01]  /*d910*/  FMUL.FTZ R62, R64, R67.reuse ;  /* 0x00000043403e7220 */ /* 0x080fe20000410000 */
[----:B------:R-:W-:Y:S01]  /*d920*/  F2FP.F16.E4M3.UNPACK_B R154, R154 ;  /* 0x0000009aff9a723e */ /* 0x000fe200020006ff */
[C---:B------:R-:W-:Y:S01]  /*d930*/  FMUL.FTZ R67, R61.reuse, R67 ;  /* 0x000000433d437220 */ /* 0x040fe20000410000 */
[--C-:B------:R-:W-:Y:S02]  /*d940*/  HADD2.F32 R65, -RZ, R152.reuse.H0_H0 ;  /* 0x20000098ff417230 */ /* 0x100fe40000004100 */
[----:B------:R-:W-:Y:S01]  /*d950*/  FFMA.FTZ R77, R61, R66, -R62 ;  /* 0x000000423d4d7223 */ /* 0x000fe2000001083e */
[----:B------:R-:W-:Y:S01]  /*d960*/  F2FP.F16.E4M3.UNPACK_B R61, R46 ;  /* 0x0000002eff3d723e */ /* 0x000fe200020006ff */
[----:B------:R-:W-:-:S02]  /*d970*/  HADD2.F32 R152, -RZ, R152.H1_H1 ;  /* 0x30000098ff987230 */ /* 0x000fc40000004100 */
[----:B------:R-:W-:Y:S01]  /*d980*/  FFMA.FTZ R79, R64, R66, R67 ;  /* 0x00000042404f7223 */ /* 0x000fe20000010043 */
[--C-:B------:R-:W-:Y:S01]  /*d990*/  HADD2.F32 R46, -RZ, R54.reuse.H0_H0 ;  /* 0x20000036ff2e7230 */ /* 0x100fe20000004100 */
[----:B------:R-:W-:Y:S01]  /*d9a0*/  F2FP.SATFINITE.E4M3.F32.PACK_AB_MERGE_C R55, R58, R55, RZ ;  /* 0x000000373a37723e */ /* 0x000fe200048070ff */
[--C-:B------:R-:W-:Y:S01]  /*d9b0*/  HADD2.F32 R62, -RZ, R61.reuse.H0_H0 ;  /* 0x2000003dff3e7230 */ /* 0x100fe20000004100 */
[----:B------:R-:W-:Y:S01]  /*d9c0*/  F2FP.SATFINITE.E4M3.F32.PACK_AB_MERGE_C R57, R57, R56, RZ ;  /* 0x000000383939723e */ /* 0x000fe200048070ff */
[----:B------:R-:W-:Y:S01]  /*d9d0*/  HADD2.F32 R61, -RZ, R61.H1_H1 ;  /* 0x3000003dff3d7230 */ /* 0x000fe20000004100 */
[----:B------:R-:W-:Y:S01]  /*d9e0*/  F2FP.F16.E4M3.UNPACK_B R58, R52 ;  /* 0x00000034ff3a723e */ /* 0x000fe200020006ff */
[----:B------:R-:W-:Y:S02]  /*d9f0*/  HADD2.F32 R54, -RZ, R54.H1_H1 ;  /* 0x30000036ff367230 */ /* 0x000fe40000004100 */
[----:B------:R-:W-:Y:S01]  /*da00*/  FMUL.FTZ R67, R62, R65 ;  /* 0x000000413e437220 */ /* 0x000fe20000410000 */
[----:B------:R-:W-:-:S02]  /*da10*/  HADD2.F32 R63, -RZ, R154.H0_H0 ;  /* 0x2000009aff3f7230 */ /* 0x000fc40000004100 */
[CC--:B------:R-:W-:Y:S01]  /*da20*/  FMUL.FTZ R71, R61.reuse, R152.reuse ;  /* 0x000000983d477220 */ /* 0x0c0fe20000410000 */
[----:B------:R-:W-:Y:S02]  /*da30*/  HADD2.F32 R154, -RZ, R154.H1_H1 ;  /* 0x3000009aff9a7230 */ /* 0x000fe40000004100 */
[----:B------:R-:W-:Y:S01]  /*da40*/  FMUL.FTZ R65, R46, R65 ;  /* 0x000000412e417220 */ /* 0x000fe20000410000 */
[----:B------:R-:W-:Y:S01]  /*da50*/  FMUL.FTZ R152, R54, R152 ;  /* 0x0000009836987220 */ /* 0x000fe20000410000 */
[----:B------:R-:W-:Y:S01]  /*da60*/  FFMA.FTZ R67, R46, R63, -R67 ;  /* 0x0000003f2e437223 */ /* 0x000fe20000010843 */
[----:B------:R-:W-:Y:S01]  /*da70*/  F2FP.SATFINITE.E4M3.F32.PACK_AB_MERGE_C R56, R70, R59, R55 ;  /* 0x0000003b4638723e */ /* 0x000fe20004807037 */
[-C--:B------:R-:W-:Y:S01]  /*da80*/  FFMA.FTZ R54, R54, R154.reuse, -R71 ;  /* 0x0000009a36367223 */ /* 0x080fe20000010847 */
[----:B------:R-:W-:Y:S01]  /*da90*/  FFMA.FTZ R46, R62, R63, R65 ;  /* 0x0000003f3e2e7223 */ /* 0x000fe20000010041 */
[----:B------:R-:W-:Y:S01]  /*daa0*/  FFMA.FTZ R71, R61, R154, R152 ;  /* 0x0000009a3d477223 */ /* 0x000fe20000010098 */
[----:B------:R-:W-:-:S02]  /*dab0*/  F2FP.F16.E4M3.UNPACK_B R61, R45 ;  /* 0x0000002dff3d723e */ /* 0x000fc400020006ff */
[----:B------:R-:W-:Y:S02]  /*dac0*/  F2FP.F16.E4M3.UNPACK_B R65, R44 ;  /* 0x0000002cff41723e */ /* 0x000fe400020006ff */
[----:B------:R-:W-:Y:S01]  /*dad0*/  F2FP.SATFINITE.E4M3.F32.PACK_AB_MERGE_C R55, R69, R60, R57 ;  /* 0x0000003c4537723e */ /* 0x000fe20004807039 */
[----:B------:R-:W-:Y:S01]  /*dae0*/  HADD2.F32 R59, -RZ, R61.H0_H0 ;  /* 0x2000003dff3b7230 */ /* 0x000fe20000004100 */
        /* <DEDUP_REMOVED lines=24> */
[----:B------:R-:W-:Y:S01]  /*dc70*/  F2FP.SATFINITE.E4M3.F32.PACK_AB_MERGE_C R76, R79, R76, RZ ;  /* 0x0000004c4f4c723e */ /* 0x000fe200048070ff */
[----:B------:R-:W-:Y:S01]  /*dc80*/  HADD2.F32 R44, -RZ, R59.H0_H0 ;  /* 0x2000003bff2c7230 */ /* 0x000fe20000004100 */
[----:B------:R-:W-:Y:S01]  /*dc90*/  F2FP.F16.E4M3.UNPACK_B R66, R41.H1 ;  /* 0x00000029ff42723e */ /* 0x000fe200030006ff */
[----:B------:R-:W-:Y:S02]  /*dca0*/  HADD2.F32 R61, -RZ, R61.H1_H1 ;  /* 0x3000003dff3d7230 */ /* 0x000fe40000004100 */
[----:B------:R-:W-:Y:S01]  /*dcb0*/  FMUL.FTZ R67, R60, R65 ;  /* 0x000000413c437220 */ /* 0x000fe20000410000 */
[----:B------:R-:W-:-:S02]  /*dcc0*/  HADD2.F32 R64, -RZ, R64.H1_H1 ;  /* 0x30000040ff407230 */ /* 0x000fc40000004100 */
[----:B------:R-:W-:Y:S01]  /*dcd0*/  FMUL.FTZ R65, R44, R65 ;  /* 0x000000412c417220 */ /* 0x000fe20000410000 */
[----:B------:R-:W-:Y:S01]  /*dce0*/  HADD2.F32 R59, -RZ, R59.H1_H1 ;  /* 0x3000003bff3b7230 */ /* 0x000fe20000004100 */
[----:B------:R-:W-:Y:S01]  /*dcf0*/  F2FP.SATFINITE.E4M3.F32.PACK_AB_MERGE_C R46, R71, R46, R76 ;  /* 0x0000002e472e723e */ /* 0x000fe2000480704c */
[--C-:B------:R-:W-:Y:S02]  /*dd00*/  HADD2.F32 R63, -RZ, R42.reuse.H0_H0 ;  /* 0x2000002aff3f7230 */ /* 0x100fe40000004100 */
[----:B------:R-:W-:Y:S02]  /*dd10*/  HADD2.F32 R62, -RZ, R42.H1_H1 ;  /* 0x3000002aff3e7230 */ /* 0x000fe40000004100 */
[-C--:B------:R-:W-:Y:S01]  /*dd20*/  FMUL.FTZ R42, R61, R64.reuse ;  /* 0x000000403d2a7220 */ /* 0x080fe20000410000 */
[C---:B------:R-:W-:Y:S01]  /*dd30*/  FMUL.FTZ R64, R59.reuse, R64 ;  /* 0x000000403b407220 */ /* 0x040fe20000410000 */
[----:B------:R-:W-:Y:S01]  /*dd40*/  FFMA.FTZ R70, R60, R63, R65 ;  /* 0x0000003f3c467223 */ /* 0x000fe20000010041 */
[----:B------:R-:W-:Y:S01]  /*dd50*/  F2FP.F16.E4M3.UNPACK_B R65, R41 ;  /* 0x00000029ff41723e */ /* 0x000fe200020006ff */
[-C--:B------:R-:W-:Y:S01]  /*dd60*/  FFMA.FTZ R76, R59, R62.reuse, -R42 ;  /* 0x0000003e3b4c7223 */ /* 0x080fe2000001082a */
[----:B------:R-:W-:Y:S01]  /*dd70*/  F2FP.F16.E4M3.UNPACK_B R42, R43 ;  /* 0x0000002bff2a723e */ /* 0x000fe200020006ff */
[----:B------:R-:W-:Y:S01]  /*dd80*/  FFMA.FTZ R69, R44, R63, -R67 ;  /* 0x0000003f2c457223 */ /* 0x000fe20000010843 */
[-C--:B------:R-:W-:Y:S01]  /*dd90*/  F2FP.F16.E4M3.UNPACK_B R59, R47.reuse ;  /* 0x0000002fff3b723e */ /* 0x080fe200020006ff */
[----:B------:R-:W-:Y:S01]  /*dda0*/  FFMA.FTZ R71, R61, R62, R64 ;  /* 0x0000003e3d477223 */ /* 0x000fe20000010040 */
[----:B------:R-:W-:Y:S01]  /*ddb0*/  F2FP.F16.E4M3.UNPACK_B R60, R47.H1 ;  /* 0x0000002fff3c723e */ /* 0x000fe200030006ff */
[----:B------:R-:W-:Y:S01]  /*ddc0*/  HADD2.F32 R44, -RZ, R42.H0_H0 ;  /* 0x2000002aff2c7230 */ /* 0x000fe20000004100 */
[----:B------:R-:W-:Y:S01]  /*ddd0*/  F2FP.F16.E4M3.UNPACK_B R43, R43.H1 ;  /* 0x0000002bff2b723e */ /* 0x000fe200030006ff */
[----:B------:R-:W-:Y:S01]  /*dde0*/  HADD2.F32 R61, -RZ, R59.H0_H0 ;  /* 0x2000003bff3d7230 */ /* 0x000fe20000004100 */
[-C--:B------:R-:W-:Y:S01]  /*ddf0*/  F2FP.F16.E4M3.UNPACK_B R41, R40.reuse ;  /* 0x00000028ff29723e */ /* 0x080fe200020006ff */
[----:B------:R-:W-:Y:S01]  /*de00*/  HADD2.F32 R67, -RZ, R65.H0_H0 ;  /* 0x20000041ff437230 */ /* 0x000fe20000004100 */
[----:B------:R-:W-:Y:S01]  /*de10*/  F2FP.F16.E4M3.UNPACK_B R62, R40.H1 ;  /* 0x00000028ff3e723e */ /* 0x000fe200030006ff */
[----:B------:R-:W-:Y:S01]  /*de20*/  HADD2.F32 R40, -RZ, R60.H0_H0 ;  /* 0x2000003cff287230 */ /* 0x000fe20000004100 */
[----:B------:R-:W-:Y:S01]  /*de30*/  F2FP.SATFINITE.E4M3.F32.PACK_AB_MERGE_C R69, R76, R69, RZ ;  /* 0x000000454c45723e */ /* 0x000fe200048070ff */
[----:B------:R-:W-:-:S02]  /*de40*/  HADD2.F32 R68, -RZ, R66.H0_H0 ;  /* 0x20000042ff447230 */ /* 0x000fc40000004100 */
[-C--:B------:R-:W-:Y:S01]  /*de50*/  FMUL.FTZ R77, R61, R67.reuse ;  /* 0x000000433d4d7220 */ /* 0x080fe20000410000 */
[----:B------:R-:W-:Y:S02]  /*de60*/  HADD2.F32 R47, -RZ, R43.H0_H0 ;  /* 0x2000002bff2f7230 */ /* 0x000fe40000004100 */
[----:B------:R-:W-:Y:S01]  /*de70*/  FMUL.FTZ R78, R44, R67 ;  /* 0x000000432c4e7220 */ /* 0x000fe20000410000 */
        /* <DEDUP_REMOVED lines=18> */
[----:B------:R-:W-:Y:S02]  /*dfa0*/  HADD2.F32 R41, -RZ, R41.H1_H1 ;  /* 0x30000029ff297230 */ /* 0x000fe40000004100 */
[----:B------:R-:W-:Y:S01]  /*dfb0*/  FMUL.FTZ R40, R42, R65 ;  /* 0x000000412a287220 */ /* 0x000fe20000410000 */
[----:B------:R-:W-:Y:S01]  /*dfc0*/  F2FP.SATFINITE.E4M3.F32.PACK_AB_MERGE_C R57, R52, R57, R69 ;  /* 0x000000393439723e */ /* 0x000fe20004807045 */
[-C--:B------:R-:W-:Y:S01]  /*dfd0*/  FFMA.FTZ R43, R43, R62.reuse, -R44 ;  /* 0x0000003e2b2b7223 */ /* 0x080fe2000001082c */
[----:B------:R-:W-:Y:S01]  /*dfe0*/  FFMA.FTZ R60, R60, R62, R61 ;  /* 0x0000003e3c3c7223 */ /* 0x000fe2000001003d */
[-C--:B------:R-:W-:Y:S01]  /*dff0*/  FFMA.FTZ R42, R42, R41.reuse, -R47 ;  /* 0x000000292a2a7223 */ /* 0x080fe2000001082f */
[----:B------:R-:W-:Y:S01]  /*e000*/  FFMA.FTZ R41, R59, R41, R40 ;  /* 0x000000293b297223 */ /* 0x000fe20000010028 */
[----:B------:R-:W-:Y:S01]  /*e010*/  F2FP.SATFINITE.E4M3.F32.PACK_AB_MERGE_C R70, R71, R70, RZ ;  /* 0x000000464746723e */ /* 0x000fe200048070ff */
[----:B------:R-:W-:Y:S01]  /*e020*/  IMAD.MOV.U32 R40, RZ, RZ, R56 ;  /* 0x000000ffff287224 */ /* 0x000fe200078e0038 */
[----:B------:R-:W-:Y:S01]  /*e030*/  F2FP.SATFINITE.E4M3.F32.PACK_AB_MERGE_C R43, R43, R80, RZ ;  /* 0x000000502b2b723e */ /* 0x000fe200048070ff */
[----:B------:R-:W-:Y:S01]  /*e040*/  IMAD.MOV.U32 R44, RZ, RZ, R55 ;  /* 0x000000ffff2c7224 */ /* 0x000fe200078e0037 */
[----:B------:R-:W-:-:S02]  /*e050*/  F2FP.SATFINITE.E4M3.F32.PACK_AB_MERGE_C R60, R60, R67, RZ ;  /* 0x000000433c3c723e */ /* 0x000fc400048070ff */
[----:B------:R-:W-:Y:S02]  /*e060*/  F2FP.SATFINITE.E4M3.F32.PACK_AB_MERGE_C R43, R42, R77, R43 ;  /* 0x0000004d2a2b723e */ /* 0x000fe4000480702b */
[----:B------:R-:W-:Y:S01]  /*e070*/  F2FP.SATFINITE.E4M3.F32.PACK_AB_MERGE_C R47, R41, R78, R60 ;  /* 0x0000004e292f723e */ /* 0x000fe2000480703c */
[----:B------:R-:W-:Y:S01]  /*e080*/  IMAD.MOV.U32 R41, RZ, RZ, R57 ;  /* 0x000000ffff297224 */ /* 0x000fe200078e0039 */
[----:B------:R-:W-:Y:S02]  /*e090*/  F2FP.SATFINITE.E4M3.F32.PACK_AB_MERGE_C R45, R45, R58, R70 ;  /* 0x0000003a2d2d723e */ /* 0x000fe40004807046 */
[----:B------:R-:W-:-:S07]  /*e0a0*/  MOV R42, R54 ;  /* 0x00000036002a7202 */ /* 0x000fce0000000f00 */
.L_x_562:
[----:B------:R-:W-:Y:S05]  /*e0b0*/  BSYNC B2 ;  /* 0x0000000000027941 */ /* 0x000fea0003800000 */
.L_x_561:
[----:B0-----:R3:W-:Y:S04]  /*e0c0*/  STG.E.128 desc[UR54][R48.64], R40 ;  /* 0x0000002830007986 */ /* 0x0017e8000c101d36 */
[----:B-1----:R3:W-:Y:S02]  /*e0d0*/  @!P2 STG.E.128 desc[UR54][R50.64], R44 ;  /* 0x0000002c3200a986 */ /* 0x0027e4000c101d36 */
.L_x_560:
[----:B------:R-:W-:Y:S05]  /*e0e0*/  BSYNC B1 ;  /* 0x0000000000017941 */ /* 0x000fea0003800000 */
.L_x_559:
[----:B------:R-:W-:-:S13]  /*e0f0*/  ISETP.NE.AND P2, PT, R36, RZ, PT ;  /* 0x000000ff2400720c */ /* 0x000fda0003f45270 */
[----:B------:R-:W-:Y:S05]  /*e100*/  @!P2 BRA `(.L_x_513) ;  /* 0x0000001000c0a947 */ /* 0x000fea0003800000 */
[----:B0--3--:R-:W3:Y:S01]  /*e110*/  LDL R40, [R1+0x10] ;  /* 0x0000100001287983 */ /* 0x009ee20000100800 */
[----:B------:R-:W-:Y:S01]  /*e120*/  IADD3 R49, P2, P4, R116, R136, R29 ;  /* 0x0000008874317210 */ /* 0x000fe20007c5e01d */
[----:B------:R-:W-:Y:S03]  /*e130*/  BSSY B1, `(.L_x_563) ;  /* 0x00000ed000017945 */ /* 0x000fe60003800000 */
[----:B------:R-:W-:Y:S02]  /*e140*/  IADD3.X R42, R4, R53, R32, P2, P4 ;  /* 0x00000035042a7210 */ /* 0x000fe400017e8420 */
[----:B------:R-:W-:-:S05]  /*e150*/  IADD3 R48, P2, R49, R122, RZ ;  /* 0x0000007a31307210 */ /* 0x000fca0007f5e0ff */
[----:B------:R-:W-:Y:S01]  /*e160*/  IMAD.X R49, R42, 0x1, R123, P2 ;  /* 0x000000012a317824 */ /* 0x000fe200010e067b */
        /* <DEDUP_REMOVED lines=21> */
[--C-:B------:R-:W-:Y:S01]  /*e2c0*/  SHF.R.U32.HI R55, RZ, 0x8, R85.reuse ;  /* 0x00000008ff377819 */ /* 0x100fe20000011655 */
[----:B-1----:R-:W-:Y:S01]  /*e2d0*/  IMAD.MOV.U32 R59, RZ, RZ, R44 ;  /* 0x000000ffff3b7224 */ /* 0x002fe200078e002c */
[----:B------:R-:W-:Y:S01]  /*e2e0*/  LOP3.LUT R54, R85, 0xff0000ff, RZ, 0xc0, !PT ;  /* 0xff0000ff55367812 */ /* 0x000fe200078ec0ff */
[----:B0-----:R-:W-:Y:S01]  /*e2f0*/  IMAD.MOV.U32 R56, RZ, RZ, R40 ;  /* 0x000000ffff387224 */ /* 0x001fe200078e0028 */
[----:B------:R-:W-:Y:S01]  /*e300*/  SHF.R.U32.HI R66, RZ, 0x10, R85 ;  /* 0x00000010ff427819 */ /* 0x000fe20000011655 */
[----:B------:R-:W-:Y:S01]  /*e310*/  IMAD.MOV.U32 R52, RZ, RZ, R46 ;  /* 0x000000ffff347224 */ /* 0x000fe200078e002e */
[----:B------:R-:W-:Y:S01]  /*e320*/  SHF.L.U32 R55, R55, 0x8, RZ ;  /* 0x0000000837377819 */ /* 0x000fe200000006ff */
[----:B------:R-:W-:Y:S01]  /*e330*/  IMAD.MOV.U32 R50, RZ, RZ, R42 ;  /* 0x000000ffff327224 */ /* 0x000fe200078e002a */
[----:B------:R-:W-:Y:S02]  /*e340*/  SHF.R.U32.HI R62, RZ, 0x8, R87 ;  /* 0x00000008ff3e7819 */ /* 0x000fe40000011657 */
[----:B------:R-:W-:-:S02]  /*e350*/  SHF.R.U32.HI R63, RZ, 0x8, R75 ;  /* 0x00000008ff3f7819 */ /* 0x000fc4000001164b */
[----:B------:R-:W-:Y:S01]  /*e360*/  LOP3.LUT R44, R54, 0xff00, R55, 0xf8, !PT ;  /* 0x0000ff00362c7812 */ /* 0x000fe200078ef837 */
[----:B------:R-:W-:Y:S01]  /*e370*/  IMAD.U32 R55, R66, 0x10000, RZ ;  /* 0x0001000042377824 */ /* 0x000fe200078e00ff */
[----:B------:R-:W-:Y:S01]  /*e380*/  SHF.R.U32.HI R64, RZ, 0x10, R87 ;  /* 0x00000010ff407819 */ /* 0x000fe20000011657 */
[----:B------:R-:W-:Y:S01]  /*e390*/  IMAD.SHL.U32 R40, R62, 0x100, RZ ;  /* 0x000001003e287824 */ /* 0x000fe200078e00ff */
[----:B------:R-:W-:Y:S01]  /*e3a0*/  LOP3.LUT R57, R87, 0xff0000ff, RZ, 0xc0, !PT ;  /* 0xff0000ff57397812 */ /* 0x000fe200078ec0ff */
[----:B------:R-:W-:Y:S01]  /*e3b0*/  IMAD.SHL.U32 R63, R63, 0x100, RZ ;  /* 0x000001003f3f7824 */ /* 0x000fe200078e00ff */
[----:B------:R-:W-:Y:S02]  /*e3c0*/  SHF.R.U32.HI R61, RZ, 0x8, R73 ;  /* 0x00000008ff3d7819 */ /* 0x000fe40000011649 */
[----:B------:R-:W-:Y:S02]  /*e3d0*/  LOP3.LUT R60, R75, 0xff0000ff, RZ, 0xc0, !PT ;  /* 0xff0000ff4b3c7812 */ /* 0x000fe400078ec0ff */
[----:B------:R-:W-:Y:S01]  /*e3e0*/  LOP3.LUT R44, R44, 0xff0000, R55, 0xf8, !PT ;  /* 0x00ff00002c2c7812 */ /* 0x000fe200078ef837 */
[----:B------:R-:W-:Y:S01]  /*e3f0*/  IMAD.U32 R55, R64, 0x10000, RZ ;  /* 0x0001000040377824 */ /* 0x000fe200078e00ff */
[----:B------:R-:W-:-:S02]  /*e400*/  LOP3.LUT R58, R73, 0xff0000ff, RZ, 0xc0, !PT ;  /* 0xff0000ff493a7812 */ /* 0x000fc400078ec0ff */
[----:B------:R-:W-:Y:S02]  /*e410*/  SHF.L.U32 R61, R61, 0x8, RZ ;  /* 0x000000083d3d7819 */ /* 0x000fe400000006ff */
[----:B------:R-:W-:Y:S02]  /*e420*/  LOP3.LUT R40, R57, 0xff00, R40, 0xf8, !PT ;  /* 0x0000ff0039287812 */ /* 0x000fe400078ef828 */
[----:B------:R-:W-:Y:S02]  /*e430*/  LOP3.LUT R62, R60, 0xff00, R63, 0xf8, !PT ;  /* 0x0000ff003c3e7812 */ /* 0x000fe400078ef83f */
[----:B------:R-:W-:Y:S02]  /*e440*/  F2FP.F16.E4M3.UNPACK_B R63, R146.H1 ;  /* 0x00000092ff3f723e */ /* 0x000fe400030006ff */
[----:B------:R-:W-:Y:S02]  /*e450*/  F2FP.F16.E4M3.UNPACK_B R60, R59.H1 ;  /* 0x0000003bff3c723e */ /* 0x000fe400030006ff */
[----:B------:R-:W-:Y:S01]  /*e460*/  F2FP.F16.E4M3.UNPACK_B R57, R56.H1 ;  /* 0x00000038ff39723e */ /* 0x000fe200030006ff */
[----:B------:R-:W-:Y:S01]  /*e470*/  HADD2.F32 R42, -RZ, R63.H0_H0 ;  /* 0x2000003fff2a7230 */ /* 0x000fe20000004100 */
[----:B------:R-:W-:-:S02]  /*e480*/  LOP3.LUT R46, R58, 0xff00, R61, 0xf8, !PT ;  /* 0x0000ff003a2e7812 */ /* 0x000fc400078ef83d */
[----:B------:R-:W-:Y:S01]  /*e490*/  SHF.R.U32.HI R67, RZ, 0x10, R75 ;  /* 0x00000010ff437819 */ /* 0x000fe2000001164b */
[--C-:B------:R-:W-:Y:S01]  /*e4a0*/  HADD2.F32 R54, -RZ, R57.reuse.H0_H0 ;  /* 0x20000039ff367230 */ /* 0x100fe20000004100 */
[----:B------:R-:W-:Y:S01]  /*e4b0*/  LOP3.LUT R40, R40, 0xff0000, R55, 0xf8, !PT ;  /* 0x00ff000028287812 */ /* 0x000fe200078ef837 */
[----:B------:R-:W-:Y:S01]  /*e4c0*/  HADD2.F32 R55, -RZ, R60.H0_H0 ;  /* 0x2000003cff377230 */ /* 0x000fe20000004100 */
[----:B------:R-:W-:Y:S01]  /*e4d0*/  F2FP.F16.E4M3.UNPACK_B R58, R148.H1 ;  /* 0x00000094ff3a723e */ /* 0x000fe200030006ff */
[----:B------:R-:W-:Y:S02]  /*e4e0*/  IMAD.U32 R67, R67, 0x10000, RZ ;  /* 0x0001000043437824 */ /* 0x000fe400078e00ff */
[-C--:B------:R-:W-:Y:S01]  /*e4f0*/  FMUL.FTZ R64, R54, R42.reuse ;  /* 0x0000002a36407220 */ /* 0x080fe20000410000 */
[----:B------:R-:W-:Y:S01]  /*e500*/  SHF.R.U32.HI R65, RZ, 0x10, R73 ;  /* 0x00000010ff417819 */ /* 0x000fe20000011649 */
[----:B------:R-:W-:Y:S01]  /*e510*/  FMUL.FTZ R69, R55, R42 ;  /* 0x0000002a37457220 */ /* 0x000fe20000410000 */
[--C-:B------:R-:W-:Y:S01]  /*e520*/  HADD2.F32 R61, -RZ, R58.reuse.H0_H0 ;  /* 0x2000003aff3d7230 */ /* 0x100fe20000004100 */
[----:B------:R-:W-:Y:S01]  /*e530*/  LOP3.LUT R42, R62, 0xff0000, R67, 0xf8, !PT ;  /* 0x00ff00003e2a7812 */ /* 0x000fe200078ef843 */
[----:B------:R-:W-:Y:S01]  /*e540*/  HADD2.F32 R62, -RZ, R58.H1_H1 ;  /* 0x3000003aff3e7230 */ /* 0x000fe20000004100 */
[----:B------:R-:W-:Y:S01]  /*e550*/  SHF.L.U32 R65, R65, 0x10, RZ ;  /* 0x0000001041417819 */ /* 0x000fe200000006ff */
[----:B------:R-:W-:-:S02]  /*e560*/  HADD2.F32 R58, -RZ, R57.H1_H1 ;  /* 0x30000039ff3a7230 */ /* 0x000fc40000004100 */
[-C--:B------:R-:W-:Y:S01]  /*e570*/  FFMA.FTZ R54, R54, R61.reuse, -R69 ;  /* 0x0000003d36367223 */ /* 0x080fe20000010845 */
[----:B------:R-:W-:Y:S01]  /*e580*/  FFMA.FTZ R55, R55, R61, R64 ;  /* 0x0000003d37377223 */ /* 0x000fe20000010040 */
[----:B------:R-:W-:Y:S01]  /*e590*/  HADD2.F32 R64, -RZ, R63.H1_H1 ;  /* 0x3000003fff407230 */ /* 0x000fe20000004100 */
[----:B------:R-:W-:Y:S01]  /*e5a0*/  F2FP.F16.E4M3.UNPACK_B R146, R146 ;  /* 0x00000092ff92723e */ /* 0x000fe200020006ff */
[----:B------:R-:W-:Y:S01]  /*e5b0*/  HADD2.F32 R61, -RZ, R60.H1_H1 ;  /* 0x3000003cff3d7230 */ /* 0x000fe20000004100 */
[----:B------:R-:W-:Y:S02]  /*e5c0*/  F2FP.F16.E4M3.UNPACK_B R59, R59 ;  /* 0x0000003bff3b723e */ /* 0x000fe400020006ff */
[----:B------:R-:W-:Y:S01]  /*e5d0*/  F2FP.F16.E4M3.UNPACK_B R56, R56 ;  /* 0x00000038ff38723e */ /* 0x000fe200020006ff */
[----:B------:R-:W-:Y:S01]  /*e5e0*/  HADD2.F32 R63, -RZ, R146.H0_H0 ;  /* 0x20000092ff3f7230 */ /* 0x000fe20000004100 */
[----:B------:R-:W-:Y:S01]  /*e5f0*/  LOP3.LUT R46, R46, 0xff0000, R65, 0xf8, !PT ;  /* 0x00ff00002e2e7812 */ /* 0x000fe200078ef841 */
[----:B------:R-:W-:Y:S01]  /*e600*/  FMUL.FTZ R65, R61, R64 ;  /* 0x000000403d417220 */ /* 0x000fe20000410000 */
[----:B------:R-:W-:Y:S01]  /*e610*/  F2FP.F16.E4M3.UNPACK_B R148, R148 ;  /* 0x00000094ff94723e */ /* 0x000fe200020006ff */
[----:B------:R-:W-:Y:S01]  /*e620*/  FMUL.FTZ R64, R58, R64 ;  /* 0x000000403a407220 */ /* 0x000fe20000410000 */
        /* <DEDUP_REMOVED lines=14> */
[----:B------:R-:W-:Y:S01]  /*e710*/  F2FP.F16.E4M3.UNPACK_B R57, R147.H1 ;  /* 0x00000093ff39723e */ /* 0x000fe200030006ff */
[C---:B------:R-:W-:Y:S01]  /*e720*/  FMUL.FTZ R146, R56.reuse, R146 ;  /* 0x0000009238927220 */ /* 0x040fe20000410000 */
[----:B------:R-:W-:Y:S01]  /*e730*/  F2FP.F16.E4M3.UNPACK_B R58, R52.H1 ;  /* 0x00000034ff3a723e */ /* 0x000fe200030006ff */
[----:B------:R-:W-:Y:S01]  /*e740*/  FFMA.FTZ R67, R56, R148, -R61 ;  /* 0x0000009438437223 */ /* 0x000fe2000001083d */
[----:B------:R-:W-:Y:S01]  /*e750*/  F2FP.F16.E4M3.UNPACK_B R61, R149.H1 ;  /* 0x00000095ff3d723e */ /* 0x000fe200030006ff */
[----:B------:R-:W-:Y:S01]  /*e760*/  HADD2.F32 R62, -RZ, R57.H0_H0 ;  /* 0x20000039ff3e7230 */ /* 0x000fe20000004100 */
[----:B------:R-:W-:Y:S01]  /*e770*/  F2FP.F16.E4M3.UNPACK_B R56, R50.H1 ;  /* 0x00000032ff38723e */ /* 0x000fe200030006ff */
[----:B------:R-:W-:-:S02]  /*e780*/  HADD2.F32 R60, -RZ, R58.H0_H0 ;  /* 0x2000003aff3c7230 */ /* 0x000fc40000004100 */
[----:B------:R-:W-:Y:S01]  /*e790*/  FFMA.FTZ R146, R59, R148, R146 ;  /* 0x000000943b927223 */ /* 0x000fe20000010092 */
[----:B------:R-:W-:Y:S01]  /*e7a0*/  HADD2.F32 R63, -RZ, R57.H1_H1 ;  /* 0x30000039ff3f7230 */ /* 0x000fe20000004100 */
[----:B------:R-:W-:Y:S01]  /*e7b0*/  F2FP.F16.E4M3.UNPACK_B R147, R147 ;  /* 0x00000093ff93723e */ /* 0x000fe200020006ff */
[----:B------:R-:W-:Y:S02]  /*e7c0*/  HADD2.F32 R57, -RZ, R56.H0_H0 ;  /* 0x20000038ff397230 */ /* 0x000fe40000004100 */
[----:B------:R-:W-:Y:S01]  /*e7d0*/  FMUL.FTZ R68, R60, R62 ;  /* 0x0000003e3c447220 */ /* 0x000fe20000410000 */
[----:B------:R-:W-:Y:S01]  /*e7e0*/  HADD2.F32 R59, -RZ, R61.H0_H0 ;  /* 0x2000003dff3b7230 */ /* 0x000fe20000004100 */
[----:B------:R-:W-:Y:S01]  /*e7f0*/  F2FP.F16.E4M3.UNPACK_B R50, R50 ;  /* 0x00000032ff32723e */ /* 0x000fe200020006ff */
[----:B------:R-:W-:Y:S02]  /*e800*/  HADD2.F32 R58, -RZ, R58.H1_H1 ;  /* 0x3000003aff3a7230 */ /* 0x000fe40000004100 */
[----:B------:R-:W-:Y:S01]  /*e810*/  FMUL.FTZ R71, R57, R62 ;  /* 0x0000003e39477220 */ /* 0x000fe20000410000 */
[----:B------:R-:W-:-:S02]  /*e820*/  HADD2.F32 R56, -RZ, R56.H1_H1 ;  /* 0x30000038ff387230 */ /* 0x000fc40000004100 */
[----:B------:R-:W-:Y:S01]  /*e830*/  FFMA.FTZ R68, R57, R59, -R68 ;  /* 0x0000003b39447223 */ /* 0x000fe20000010844 */
[----:B------:R-:W-:Y:S02]  /*e840*/  HADD2.F32 R61, -RZ, R61.H1_H1 ;  /* 0x3000003dff3d7230 */ /* 0x000fe40000004100 */
[----:B------:R-:W-:Y:S01]  /*e850*/  FMUL.FTZ R57, R58, R63 ;  /* 0x0000003f3a397220 */ /* 0x000fe20000410000 */
[----:B------:R-:W-:Y:S01]  /*e860*/  FFMA.FTZ R62, R60, R59, R71 ;  /* 0x0000003b3c3e7223 */ /* 0x000fe20000010047 */
[C---:B------:R-:W-:Y:S01]  /*e870*/  FMUL.FTZ R73, R56.reuse, R63 ;  /* 0x0000003f38497220 */ /* 0x040fe20000410000 */
[----:B------:R-:W-:Y:S01]  /*e880*/  F2FP.F16.E4M3.UNPACK_B R149, R149 ;  /* 0x00000095ff95723e */ /* 0x000fe200020006ff */
[-C--:B------:R-:W-:Y:S01]  /*e890*/  FFMA.FTZ R63, R56, R61.reuse, -R57 ;  /* 0x0000003d383f7223 */ /* 0x080fe20000010839 */
[----:B------:R-:W-:Y:S01]  /*e8a0*/  F2FP.F16.E4M3.UNPACK_B R56, R52 ;  /* 0x00000034ff38723e */ /* 0x000fe200020006ff */
[--C-:B------:R-:W-:Y:S02]  /*e8b0*/  HADD2.F32 R59, -RZ, R147.reuse.H0_H0 ;  /* 0x20000093ff3b7230 */ /* 0x100fe40000004100 */
[----:B------:R-:W-:Y:S01]  /*e8c0*/  FFMA.FTZ R73, R58, R61, R73 ;  /* 0x0000003d3a497223 */ /* 0x000fe20000010049 */
[----:B------:R-:W-:Y:S01]  /*e8d0*/  HADD2.F32 R52, -RZ, R50.H0_H0 ;  /* 0x20000032ff347230 */ /* 0x000fe20000004100 */
[----:B------:R-:W-:Y:S01]  /*e8e0*/  F2FP.SATFINITE.E4M3.F32.PACK_AB_MERGE_C R68, R63, R68, RZ ;  /* 0x000000443f44723e */ /* 0x000fe200048070ff */
[----:B------:R-:W-:Y:S01]  /*e8f0*/  HADD2.F32 R57, -RZ, R56.H0_H0 ;  /* 0x20000038ff397230 */ /* 0x000fe20000004100 */
[----:B------:R-:W-:Y:S01]  /*e900*/  F2FP.SATFINITE.E4M3.F32.PACK_AB_MERGE_C R54, R69, R54, RZ ;  /* 0x000000364536723e */ /* 0x000fe200048070ff */
[----:B------:R-:W-:-:S02]  /*e910*/  HADD2.F32 R147, -RZ, R147.H1_H1 ;  /* 0x30000093ff937230 */ /* 0x000fc40000004100 */
[-C--:B------:R-:W-:Y:S01]  /*e920*/  FMUL.FTZ R60, R52, R59.reuse ;  /* 0x0000003b343c7220 */ /* 0x080fe20000410000 */
[----:B------:R-:W-:Y:S02]  /*e930*/  HADD2.F32 R56, -RZ, R56.H1_H1 ;  /* 0x30000038ff387230 */ /* 0x000fe40000004100 */
[C---:B------:R-:W-:Y:S01]  /*e940*/  FMUL.FTZ R61, R57.reuse, R59 ;  /* 0x0000003b393d7220 */ /* 0x040fe20000410000 */
[--C-:B------:R-:W-:Y:S01]  /*e950*/  HADD2.F32 R58, -RZ, R149.reuse.H0_H0 ;  /* 0x20000095ff3a7230 */ /* 0x100fe20000004100 */
[----:B------:R-:W-:Y:S01]  /*e960*/  F2FP.F16.E4M3.UNPACK_B R63, R46 ;  /* 0x0000002eff3f723e */ /* 0x000fe200020006ff */
[----:B------:R-:W-:Y:S02]  /*e970*/  HADD2.F32 R50, -RZ, R50.H1_H1 ;  /* 0x30000032ff327230 */ /* 0x000fe40000004100 */
[-C--:B------:R-:W-:Y:S01]  /*e980*/  FMUL.FTZ R59, R56, R147.reuse ;  /* 0x00000093383b7220 */ /* 0x080fe20000410000 */
[----:B------:R-:W-:Y:S02]  /*e990*/  HADD2.F32 R149, -RZ, R149.H1_H1 ;  /* 0x30000095ff957230 */ /* 0x000fe40000004100 */
[-C--:B------:R-:W-:Y:S01]  /*e9a0*/  FFMA.FTZ R52, R52, R58.reuse, -R61 ;  /* 0x0000003a34347223 */ /* 0x080fe2000001083d */
[----:B------:R-:W-:Y:S01]  /*e9b0*/  FFMA.FTZ R60, R57, R58, R60 ;  /* 0x0000003a393c7223 */ /* 0x000fe2000001003c */
[C---:B------:R-:W-:Y:S01]  /*e9c0*/  FMUL.FTZ R147, R50.reuse, R147 ;  /* 0x0000009332937220 */ /* 0x040fe20000410000 */
[----:B------:R-:W-:Y:S01]  /*e9d0*/  F2FP.F16.E4M3.UNPACK_B R58, R45 ;  /* 0x0000002dff3a723e */ /* 0x000fe200020006ff */
[----:B------:R-:W-:Y:S01]  /*e9e0*/  FFMA.FTZ R71, R50, R149, -R59 ;  /* 0x0000009532477223 */ /* 0x000fe2000001083b */
[----:B------:R-:W-:Y:S01]  /*e9f0*/  F2FP.SATFINITE.E4M3.F32.PACK_AB_MERGE_C R66, R66, R55, RZ ;  /* 0x000000374242723e */ /* 0x000fe200048070ff */
[----:B------:R-:W-:Y:S01]  /*ea00*/  FFMA.FTZ R147, R56, R149, R147 ;  /* 0x0000009538937223 */ /* 0x000fe20000010093 */
[----:B------:R-:W-:Y:S01]  /*ea10*/  F2FP.F16.E4M3.UNPACK_B R57, R41 ;  /* 0x00000029ff39723e */ /* 0x000fe200020006ff */
[--C-:B------:R-:W-:Y:S01]  /*ea20*/  HADD2.F32 R59, -RZ, R58.reuse.H0_H0 ;  /* 0x2000003aff3b7230 */ /* 0x100fe20000004100 */
[----:B------:R-:W-:Y:S01]  /*ea30*/  F2FP.SATFINITE.E4M3.F32.PACK_AB_MERGE_C R55, R67, R64, R54 ;  /* 0x000000404337723e */ /* 0x000fe20004807036 */
[----:B------:R-:W-:Y:S01]  /*ea40*/  HADD2.F32 R64, -RZ, R63.H0_H0 ;  /* 0x2000003fff407230 */ /* 0x000fe20000004100 */
[----:B------:R-:W-:Y:S01]  /*ea50*/  F2FP.F16.E4M3.UNPACK_B R61, R44 ;  /* 0x0000002cff3d723e */ /* 0x000fe200020006ff */
[----:B------:R-:W-:Y:S01]  /*ea60*/  HADD2.F32 R56, -RZ, R57.H0_H0 ;  /* 0x20000039ff387230 */ /* 0x000fe20000004100 */
[----:B------:R-:W-:Y:S01]  /*ea70*/  F2FP.SATFINITE.E4M3.F32.PACK_AB_MERGE_C R50, R73, R62, RZ ;  /* 0x0000003e4932723e */ /* 0x000fe200048070ff */
[----:B------:R-:W-:Y:S01]  /*ea80*/  HADD2.F32 R63, -RZ, R63.H1_H1 ;  /* 0x3000003fff3f7230 */ /* 0x000fe20000004100 */
[----:B------:R-:W-:Y:S01]  /*ea90*/  F2FP.SATFINITE.E4M3.F32.PACK_AB_MERGE_C R54, R146, R65, R66 ;  /* 0x000000419236723e */ /* 0x000fe20004807042 */
[----:B------:R-:W-:Y:S01]  /*eaa0*/  HADD2.F32 R62, -RZ, R61.H0_H0 ;  /* 0x2000003dff3e7230 */ /* 0x000fe20000004100 */
[----:B------:R-:W-:Y:S01]  /*eab0*/  F2FP.SATFINITE.E4M3.F32.PACK_AB_MERGE_C R50, R147, R60, R50 ;  /* 0x0000003c9332723e */ /* 0x000fe20004807032 */
[----:B------:R-:W-:Y:S01]  /*eac0*/  FMUL.FTZ R65, R59, R64 ;  /* 0x000000403b417220 */ /* 0x000fe20000410000 */
[----:B------:R-:W-:-:S02]  /*ead0*/  HADD2.F32 R60, -RZ, R58.H1_H1 ;  /* 0x3000003aff3c7230 */ /* 0x000fc40000004100 */
[C---:B------:R-:W-:Y:S01]  /*eae0*/  FMUL.FTZ R64, R56.reuse, R64 ;  /* 0x0000004038407220 */ /* 0x040fe20000410000 */
[----:B------:R-:W-:Y:S02]  /*eaf0*/  HADD2.F32 R58, -RZ, R57.H1_H1 ;  /* 0x30000039ff3a7230 */ /* 0x000fe40000004100 */
[-C--:B------:R-:W-:Y:S01]  /*eb00*/  FFMA.FTZ R56, R56, R62.reuse, -R65 ;  /* 0x0000003e38387223 */ /* 0x080fe20000010841 */
[----:B------:R-:W-:Y:S02]  /*eb10*/  HADD2.F32 R61, -RZ, R61.H1_H1 ;  /* 0x3000003dff3d7230 */ /* 0x000fe40000004100 */
[-C--:B------:R-:W-:Y:S01]  /*eb20*/  FMUL.FTZ R65, R60, R63.reuse ;  /* 0x0000003f3c417220 */ /* 0x080fe20000410000 */
[----:B------:R-:W-:Y:S01]  /*eb30*/  FFMA.FTZ R57, R59, R62, R64 ;  /* 0x0000003e3b397223 */ /* 0x000fe20000010040 */
[C---:B------:R-:W-:Y:S01]  /*eb40*/  FMUL.FTZ R63, R58.reuse, R63 ;  /* 0x0000003f3a3f7220 */ /* 0x040fe20000410000 */
[----:B------:R-:W-:Y:S01]  /*eb50*/  F2FP.F16.E4M3.UNPACK_B R41, R41.H1 ;  /* 0x00000029ff29723e */ /* 0x000fe200030006ff */
[----:B------:R-:W-:Y:S01]  /*eb60*/  FFMA.FTZ R67, R58, R61, -R65 ;  /* 0x0000003d3a437223 */ /* 0x000fe20000010841 */
[----:B------:R-:W-:Y:S01]  /*eb70*/  F2FP.F16.E4M3.UNPACK_B R59, R45.H1 ;  /* 0x0000002dff3b723e */ /* 0x000fe200030006ff */
[----:B------:R-:W-:Y:S01]  /*eb80*/  FFMA.FTZ R66, R60, R61, R63 ;  /* 0x0000003d3c427223 */ /* 0x000fe2000001003f */
[----:B------:R-:W-:Y:S01]  /*eb90*/  F2FP.F16.E4M3.UNPACK_B R58, R46.H1 ;  /* 0x0000002eff3a723e */ /* 0x000fe200030006ff */
[----:B------:R-:W-:Y:S01]  /*eba0*/  HADD2.F32 R45, -RZ, R41.H0_H0 ;  /* 0x20000029ff2d7230 */ /* 0x000fe20000004100 */
[----:B------:R-:W-:Y:S01]  /*ebb0*/  F2FP.F16.E4M3.UNPACK_B R44, R44.H1 ;  /* 0x0000002cff2c723e */ /* 0x000fe200030006ff */
[--C-:B------:R-:W-:Y:S01]  /*ebc0*/  HADD2.F32 R46, -RZ, R59.reuse.H0_H0 ;  /* 0x2000003bff2e7230 */ /* 0x100fe20000004100 */
[----:B------:R-:W-:Y:S01]  /*ebd0*/  F2FP.SATFINITE.E4M3.F32.PACK_AB_MERGE_C R52, R71, R52, R68 ;  /* 0x000000344734723e */ /* 0x000fe20004807044 */
[----:B------:R-:W-:Y:S01]  /*ebe0*/  HADD2.F32 R60, -RZ, R58.H0_H0 ;  /* 0x2000003aff3c7230 */ /* 0x000fe20000004100 */
[----:B------:R-:W-:Y:S01]  /*ebf0*/  F2FP.F16.E4M3.UNPACK_B R63, R42.H1 ;  /* 0x0000002aff3f723e */ /* 0x000fe200030006ff */
[----:B------:R-:W-:-:S02]  /*ec00*/  HADD2.F32 R59, -RZ, R59.H1_H1 ;  /* 0x3000003bff3b7230 */ /* 0x000fc40000004100 */
[----:B------:R-:W-:Y:S02]  /*ec10*/  HADD2.F32 R62, -RZ, R58.H1_H1 ;  /* 0x3000003aff3e7230 */ /* 0x000fe40000004100 */
[CC--:B------:R-:W-:Y:S01]  /*ec20*/  FMUL.FTZ R64, R46.reuse, R60.reuse ;  /* 0x0000003c2e407220 */ /* 0x0c0fe20000410000 */
[----:B------:R-:W-:Y:S02]  /*ec30*/  HADD2.F32 R41, -RZ, R41.H1_H1 ;  /* 0x30000029ff297230 */ /* 0x000fe40000004100 */
[----:B------:R-:W-:Y:S01]  /*ec40*/  FMUL.FTZ R61, R45, R60 ;  /* 0x0000003c2d3d7220 */ /* 0x000fe20000410000 */
[--C-:B------:R-:W-:Y:S02]  /*ec50*/  HADD2.F32 R58, -RZ, R44.reuse.H0_H0 ;  /* 0x2000002cff3a7230 */ /* 0x100fe40000004100 */
[-C--:B------:R-:W-:Y:S01]  /*ec60*/  FMUL.FTZ R60, R59, R62.reuse ;  /* 0x0000003e3b3c7220 */ /* 0x080fe20000410000 */
[----:B------:R-:W-:Y:S02]  /*ec70*/  HADD2.F32 R44, -RZ, R44.H1_H1 ;  /* 0x3000002cff2c7230 */ /* 0x000fe40000004100 */
[----:B------:R-:W-:Y:S01]  /*ec80*/  FMUL.FTZ R62, R41, R62 ;  /* 0x0000003e293e7220 */ /* 0x000fe20000410000 */
[----:B------:R-:W-:Y:S01]  /*ec90*/  FFMA.FTZ R69, R46, R58, R61 ;  /* 0x0000003a2e457223 */ /* 0x000fe2000001003d */
[----:B------:R-:W-:-:S02]  /*eca0*/  F2FP.F16.E4M3.UNPACK_B R46, R47 ;  /* 0x0000002fff2e723e */ /* 0x000fc400020006ff */
[----:B------:R-:W-:Y:S01]  /*ecb0*/  FFMA.FTZ R70, R59, R44, R62 ;  /* 0x0000002c3b467223 */ /* 0x000fe2000001003e */
[----:B------:R-:W-:Y:S01]  /*ecc0*/  F2FP.F16.E4M3.UNPACK_B R62, R42 ;  /* 0x0000002aff3e723e */ /* 0x000fe200020006ff */
[----:B------:R-:W-:Y:S01]  /*ecd0*/  FFMA.FTZ R71, R41, R44, -R60 ;  /* 0x0000002c29477223 */ /* 0x000fe2000001083c */
[-C--:B------:R-:W-:Y:S01]  /*ece0*/  F2FP.F16.E4M3.UNPACK_B R41, R43.reuse ;  /* 0x0000002bff29723e */ /* 0x080fe200020006ff */
[----:B------:R-:W-:Y:S01]  /*ecf0*/  FFMA.FTZ R68, R45, R58, -R64 ;  /* 0x0000003a2d447223 */ /* 0x000fe20000010840 */
[----:B------:R-:W-:Y:S01]  /*ed00*/  F2FP.F16.E4M3.UNPACK_B R43, R43.H1 ;  /* 0x0000002bff2b723e */ /* 0x000fe200030006ff */
[----:B------:R-:W-:Y:S01]  /*ed10*/  HADD2.F32 R58, -RZ, R46.H0_H0 ;  /* 0x2000002eff3a7230 */ /* 0x000fe20000004100 */
[-C--:B------:R-:W-:Y:S01]  /*ed20*/  F2FP.F16.E4M3.UNPACK_B R42, R40.reuse ;  /* 0x00000028ff2a723e */ /* 0x080fe200020006ff */
[----:B------:R-:W-:Y:S01]  /*ed30*/  HADD2.F32 R65, -RZ, R62.H0_H0 ;  /* 0x2000003eff417230 */ /* 0x000fe20000004100 */
[----:B------:R-:W-:Y:S01]  /*ed40*/  F2FP.F16.E4M3.UNPACK_B R47, R47.H1 ;  /* 0x0000002fff2f723e */ /* 0x000fe200030006ff */
[----:B------:R-:W-:Y:S01]  /*ed50*/  HADD2.F32 R44, -RZ, R41.H0_H0 ;  /* 0x20000029ff2c7230 */ /* 0x000fe20000004100 */
[----:B------:R-:W-:Y:S01]  /*ed60*/  F2FP.F16.E4M3.UNPACK_B R59, R40.H1 ;  /* 0x00000028ff3b723e */ /* 0x000fe200030006ff */
[----:B------:R-:W-:-:S02]  /*ed70*/  HADD2.F32 R45, -RZ, R43.H0_H0 ;  /* 0x2000002bff2d7230 */ /* 0x000fc40000004100 */
[-C--:B------:R-:W-:Y:S01]  /*ed80*/  FMUL.FTZ R73, R58, R65.reuse ;  /* 0x000000413a497220 */ /* 0x080fe20000410000 */
[----:B------:R-:W-:Y:S02]  /*ed90*/  HADD2.F32 R64, -RZ, R63.H0_H0 ;  /* 0x2000003fff407230 */ /* 0x000fe40000004100 */
[C---:B------:R-:W-:Y:S01]  /*eda0*/  FMUL.FTZ R65, R44.reuse, R65 ;  /* 0x000000412c417220 */ /* 0x040fe20000410000 */
[----:B------:R-:W-:Y:S01]  /*edb0*/  HADD2.F32 R61, -RZ, R42.H0_H0 ;  /* 0x2000002aff3d7230 */ /* 0x000fe20000004100 */
[----:B------:R-:W-:Y:S01]  /*edc0*/  F2FP.SATFINITE.E4M3.F32.PACK_AB_MERGE_C R68, R71, R68, RZ ;  /* 0x000000444744723e */ /* 0x000fe200048070ff */
[----:B------:R-:W-:Y:S02]  /*edd0*/  HADD2.F32 R40, -RZ, R47.H0_H0 ;  /* 0x2000002fff287230 */ /* 0x000fe40000004100 */
[----:B------:R-:W-:Y:S01]  /*ede0*/  FMUL.FTZ R75, R45, R64 ;  /* 0x000000402d4b7220 */ /* 0x000fe20000410000 */
[----:B------:R-:W-:Y:S02]  /*edf0*/  HADD2.F32 R60, -RZ, R59.H0_H0 ;  /* 0x2000003bff3c7230 */ /* 0x000fe40000004100 */
[----:B------:R-:W-:Y:S01]  /*ee00*/  FFMA.FTZ R73, R44, R61, -R73 ;  /* 0x0000003d2c497223 */ /* 0x000fe20000010849 */
[----:B------:R-:W-:-:S02]  /*ee10*/  HADD2.F32 R47, -RZ, R47.H1_H1 ;  /* 0x3000002fff2f7230 */ /* 0x000fc40000004100 */
[C---:B------:R-:W-:Y:S01]  /*ee20*/  FMUL.FTZ R72, R40.reuse, R64 ;  /* 0x0000004028487220 */ /* 0x040fe20000410000 */
[----:B------:R-:W-:Y:S02]  /*ee30*/  HADD2.F32 R44, -RZ, R63.H1_H1 ;  /* 0x3000003fff2c7230 */ /* 0x000fe40000004100 */
[-C--:B------:R-:W-:Y:S01]  /*ee40*/  FFMA.FTZ R75, R40, R60.reuse, R75 ;  /* 0x0000003c284b7223 */ /* 0x080fe2000001004b */
[----:B------:R-:W-:Y:S02]  /*ee50*/  HADD2.F32 R43, -RZ, R43.H1_H1 ;  /* 0x3000002bff2b7230 */ /* 0x000fe40000004100 */
[----:B------:R-:W-:Y:S01]  /*ee60*/  FFMA.FTZ R65, R58, R61, R65 ;  /* 0x0000003d3a417223 */ /* 0x000fe20000010041 */
[----:B------:R-:W-:Y:S02]  /*ee70*/  HADD2.F32 R46, -RZ, R46.H1_H1 ;  /* 0x3000002eff2e7230 */ /* 0x000fe40000004100 */
[----:B------:R-:W-:Y:S01]  /*ee80*/  FFMA.FTZ R72, R45, R60, -R72 ;  /* 0x0000003c2d487223 */ /* 0x000fe20000010848 */
[----:B------:R-:W-:-:S02]  /*ee90*/  HADD2.F32 R62, -RZ, R62.H1_H1 ;  /* 0x3000003eff3e7230 */ /* 0x000fc40000004100 */
[-C--:B------:R-:W-:Y:S01]  /*eea0*/  FMUL.FTZ R58, R47, R44.reuse ;  /* 0x0000002c2f3a7220 */ /* 0x080fe20000410000 */
[----:B------:R-:W-:Y:S02]  /*eeb0*/  HADD2.F32 R41, -RZ, R41.H1_H1 ;  /* 0x30000029ff297230 */ /* 0x000fe40000004100 */
[----:B------:R-:W-:Y:S01]  /*eec0*/  FMUL.FTZ R60, R43, R44 ;  /* 0x0000002c2b3c7220 */ /* 0x000fe20000410000 */
[----:B------:R-:W-:Y:S02]  /*eed0*/  HADD2.F32 R40, -RZ, R59.H1_H1 ;  /* 0x3000003bff287230 */ /* 0x000fe40000004100 */
[-C--:B------:R-:W-:Y:S01]  /*eee0*/  FMUL.FTZ R44, R46, R62.reuse ;  /* 0x0000003e2e2c7220 */ /* 0x080fe20000410000 */
[----:B------:R-:W-:Y:S02]  /*eef0*/  HADD2.F32 R42, -RZ, R42.H1_H1 ;  /* 0x3000002aff2a7230 */ /* 0x000fe40000004100 */
[----:B------:R-:W-:Y:S01]  /*ef00*/  FMUL.FTZ R45, R41, R62 ;  /* 0x0000003e292d7220 */ /* 0x000fe20000410000 */
[----:B------:R-:W-:Y:S01]  /*ef10*/  F2FP.SATFINITE.E4M3.F32.PACK_AB_MERGE_C R69, R70, R69, RZ ;  /* 0x000000454645723e */ /* 0x000fe200048070ff */
[-C--:B------:R-:W-:Y:S01]  /*ef20*/  FFMA.FTZ R43, R43, R40.reuse, -R58 ;  /* 0x000000282b2b7223 */ /* 0x080fe2000001083a */
[----:B------:R-:W-:Y:S01]  /*ef30*/  FFMA.FTZ R60, R47, R40, R60 ;  /* 0x000000282f3c7223 */ /* 0x000fe2000001003c */
[-C--:B------:R-:W-:Y:S01]  /*ef40*/  FFMA.FTZ R44, R41, R42.reuse, -R44 ;  /* 0x0000002a292c7223 */ /* 0x080fe2000001082c */
[----:B------:R-:W-:Y:S01]  /*ef50*/  FFMA.FTZ R42, R46, R42, R45 ;  /* 0x0000002a2e2a7223 */ /* 0x000fe2000001002d */
[----:B------:R-:W-:Y:S01]  /*ef60*/  F2FP.SATFINITE.E4M3.F32.PACK_AB_MERGE_C R41, R67, R56, R68 ;  /* 0x000000384329723e */ /* 0x000fe20004807044 */
[----:B------:R-:W-:Y:S01]  /*ef70*/  IMAD.MOV.U32 R40, RZ, RZ, R55 ;  /* 0x000000ffff287224 */ /* 0x000fe200078e0037 */
[----:B------:R-:W-:Y:S01]  /*ef80*/  F2FP.SATFINITE.E4M3.F32.PACK_AB_MERGE_C R43, R43, R72, RZ ;  /* 0x000000482b2b723e */ /* 0x000fe200048070ff */
[----:B------:R-:W-:Y:S01]  /*ef90*/  IMAD.MOV.U32 R46, RZ, RZ, R50 ;  /* 0x000000ffff2e7224 */ /* 0x000fe200078e0032 */
[----:B------:R-:W-:-:S02]  /*efa0*/  F2FP.SATFINITE.E4M3.F32.PACK_AB_MERGE_C R60, R60, R75, RZ ;  /* 0x0000004b3c3c723e */ /* 0x000fc400048070ff */
[----:B------:R-:W-:Y:S01]  /*efb0*/  F2FP.SATFINITE.E4M3.F32.PACK_AB_MERGE_C R43, R44, R73, R43 ;  /* 0x000000492c2b723e */ /* 0x000fe2000480702b */
[----:B------:R-:W-:Y:S01]  /*efc0*/  IMAD.MOV.U32 R44, RZ, RZ, R54 ;  /* 0x000000ffff2c7224 */ /* 0x000fe200078e0036 */
[----:B------:R-:W-:Y:S02]  /*efd0*/  F2FP.SATFINITE.E4M3.F32.PACK_AB_MERGE_C R47, R42, R65, R60 ;  /* 0x000000412a2f723e */ /* 0x000fe4000480703c */
[----:B------:R-:W-:Y:S02]  /*efe0*/  F2FP.SATFINITE.E4M3.F32.PACK_AB_MERGE_C R45, R66, R57, R69 ;  /* 0x00000039422d723e */ /* 0x000fe40004807045 */
[----:B------:R-:W-:-:S07]  /*eff0*/  MOV R42, R52 ;  /* 0x00000034002a7202 */ /* 0x000fce0000000f00 */
.L_x_564:
[----:B------:R-:W-:Y:S05]  /*f000*/  BSYNC B1 ;  /* 0x0000000000017941 */ /* 0x000fea0003800000 */
.L_x_563:
[----:B0-----:R4:W-:Y:S01]  /*f010*/  STG.E.128 desc[UR54][R48.64], R40 ;  /* 0x0000002830007986 */ /* 0x0019e2000c101d36 */
[----:B------:R-:W-:-:S13]  /*f020*/  ISETP.GE.AND P2, PT, R51, R150, PT ;  /* 0x000000963300720c */ /* 0x000fda0003f46270 */
[----:B------:R-:W-:Y:S05]  /*f030*/  @P2 BRA `(.L_x_513) ;  /* 0x0000000000f42947 */ /* 0x000fea0003800000 */
[--C-:B----4-:R-:W-:Y:S02]  /*f040*/  SHF.R.S32.HI R40, RZ, 0x1f, R51.reuse ;  /* 0x0000001fff287819 */ /* 0x110fe40000011433 */
[----:B------:R-:W-:-:S04]  /*f050*/  IADD3 R51, P2, P4, R116, R136, R51 ;  /* 0x0000008874337210 */ /* 0x000fc80007c5e033 */
[----:B------:R-:W-:Y:S02]  /*f060*/  IADD3.X R40, R4, R53, R40, P2, P4 ;  /* 0x0000003504287210 */ /* 0x000fe400017e8428 */
[----:B------:R-:W-:-:S05]  /*f070*/  IADD3 R122, P2, R51, R122, RZ ;  /* 0x0000007a337a7210 */ /* 0x000fca0007f5e0ff */
[----:B------:R-:W-:-:S05]  /*f080*/  IMAD.X R123, R40, 0x1, R123, P2 ;  /* 0x00000001287b7824 */ /* 0x000fca00010e067b */
[----:B-1----:R0:W-:Y:S01]  /*f090*/  STG.E.128 desc[UR54][R122.64], R44 ;  /* 0x0000002c7a007986 */ /* 0x0021e2000c101d36 */
[----:B------:R-:W-:Y:S05]  /*f0a0*/  BRA `(.L_x_513) ;  /* 0x0000000000d87947 */ /* 0x000fea0003800000 */
.L_x_480:
[----:B------:R-:W-:-:S06]  /*f0b0*/  UISETP.NE.AND UP0, UPT, UR53, 0x3, UPT ;  /* 0x000000033500788c */ /* 0x000fcc000bf05270 */
[----:B------:R-:W-:-:S13]  /*f0c0*/  PLOP3.LUT P1, PT, PT, PT, UP0, 0x80, 0x0 ;  /* 0x000000000000781c */ /* 0x000fda0003f2f008 */
[----:B------:R-:W-:Y:S05]  /*f0d0*/  @!P1 BRA `(.L_x_565) ;  /* 0x0000000000049947 */ /* 0x000fea0003800000 */
[----:B------:R-:W-:Y:S01]  /*f0e0*/  BPT.TRAP 0x1 ;  /* 0x000000040000795c */ /* 0x000fe20000300000 */
.L_x_565:
[----:B------:R-:W-:Y:S01]  /*f0f0*/  IMAD R97, R17, 0x8, R16 ;  /* 0x0000000811617824 */ /* 0x000fe200078e0210 */
[----:B------:R-:W-:Y:S01]  /*f100*/  SHF.L.U32 R98, R169, 0x1f, RZ ;  /* 0x0000001fa9627819 */ /* 0x000fe200000006ff */
[----:B------:R-:W-:Y:S01]  /*f110*/  IMAD R96, R24, -0xa0, R2 ;  /* 0xffffff6018607824 */ /* 0x000fe200078e0202 */
[----:B------:R-:W-:Y:S02]  /*f120*/  BSSY B1, `(.L_x_566) ;  /* 0x0000004000017945 */ /* 0x000fe40003800000 */
[----:B------:R-:W1:Y:S02]  /*f130*/  SYNCS.PHASECHK.TRANS64.TRYWAIT P2, [R97+URZ+0x29890], R98 ;  /* 0x02989062610075a7 */ /* 0x000e64000804017f */
[----:B------:R-:W-:Y:S01]  /*f140*/  VIMNMX R96, R96, 0xa0, PT ;  /* 0x000000a060607848 */ /* 0x000fe20003fe0100 */
[----:B-1----:R-:W-:Y:S06]  /*f150*/  @!P2 BRA `(.L_x_567) ;  /* 0x000001940060a947 */ /* 0x002fec0003800000 */
.L_x_798:
[----:B------:R-:W-:Y:S05]  /*f160*/  BSYNC B1 ;  /* 0x0000000000017941 */ /* 0x000fea0003800000 */
.L_x_566:
[----:B------:R-:W-:Y:S01]  /*f170*/  ISETP.GE.AND P2, PT, R168, R96, PT ;  /* 0x00000060a800720c */ /* 0x000fe20003f46270 */
[----:B------:R-:W-:-:S12]  /*f180*/  BSSY B1, `(.L_x_568) ;  /* 0x0000014000017945 */ /* 0x000fd80003800000 */
[----:B------:R-:W-:Y:S05]  /*f190*/  @P2 BRA `(.L_x_569) ;  /* 0x0000000000482947 */ /* 0x000fea0003800000 */
[----:B------:R-:W-:-:S13]  /*f1a0*/  ISETP.NE.AND P2, PT, R34, RZ, PT ;  /* 0x000000ff2200720c */ /* 0x000fda0003f45270 */
[----:B0-----:R-:W0:Y:S04]  /*f1b0*/  @P2 LDS.128 R40, [R47+0x1a400] ;  /* 0x01a400002f282984 */ /* 0x001e280000000c00 */
[----:B0-----:R-:W-:Y:S01]  /*f1c0*/  @P2 STG.E.128 desc[UR54][R48.64], R40 ;  /* 0x0000002830002986 */ /* 0x001fe2000c101d36 */
[----:B------:R-:W-:-:S13]  /*f1d0*/  ISETP.NE.AND P2, PT, R35, RZ, PT ;  /* 0x000000ff2300720c */ /* 0x000fda0003f45270 */
[----:B------:R-:W0:Y:S04]  /*f1e0*/  @P2 LDS.128 R40, [R46+0x1a400] ;  /* 0x01a400002e282984 */ /* 0x000e280000000c00 */
        /* <DEDUP_REMOVED lines=12> */
[----:B0-----:R2:W-:Y:S02]  /*f2b0*/  @P2 STG.E.128 desc[UR54][R48.64+0xa0], R40 ;  /* 0x0000a02830002986 */ /* 0x0015e4000c101d36 */
.L_x_569:
[----:B------:R-:W-:Y:S05]  /*f2c0*/  BSYNC B1 ;  /* 0x0000000000017941 */ /* 0x000fea0003800000 */
.L_x_568:
[----:B------:R-:W-:-:S13]  /*f2d0*/  ISETP.GE.AND P2, PT, R218, R96, PT ;  /* 0x00000060da00720c */ /* 0x000fda0003f46270 */
[----:B------:R-:W-:Y:S05]  /*f2e0*/  @P2 BRA `(.L_x_513) ;  /* 0x0000000000482947 */ /* 0x000fea0003800000 */
[----:B------:R-:W-:-:S13]  /*f2f0*/  ISETP.NE.AND P2, PT, R34, RZ, PT ;  /* 0x000000ff2200720c */ /* 0x000fda0003f45270 */
[----:B0-2---:R-:W0:Y:S04]  /*f300*/  @P2 LDS.128 R40, [R47+0x1c400] ;  /* 0x01c400002f282984 */ /* 0x005e280000000c00 */
        /* <DEDUP_REMOVED lines=16> */
.L_x_513:
[----:B------:R-:W-:Y:S05]  /*f410*/  BSYNC B0 ;  /* 0x0000000000007941 */ /* 0x000fea0003800000 */
.L_x_479:
[----:B01234-:R-:W0:Y:S01]  /*f420*/  S2R R40, SR_TID.X ;  /* 0x0000000000287919 */ /* 0x01fe220000002100 */
[----:B------:R-:W-:Y:S01]  /*f430*/  @!PT LDS RZ, [RZ] ;  /* 0x00000000fffff984 */ /* 0x000fe20000000800 */
[----:B------:R-:W-:Y:S01]  /*f440*/  @!PT LDS RZ, [RZ] ;  /* 0x00000000fffff984 */ /* 0x000fe20000000800 */
[----:B------:R-:W-:Y:S01]  /*f450*/  @!PT LDS RZ, [RZ] ;  /* 0x00000000fffff984 */ /* 0x000fe20000000800 */
[----:B------:R-:W-:Y:S01]  /*f460*/  @!PT LDS RZ, [RZ] ;  /* 0x00000000fffff984 */ /* 0x000fe20000000800 */
[----:B------:R1:W-:Y:S06]  /*f470*/  MEMBAR.ALL.CTA ;  /* 0x0000000000007992 */ /* 0x0003ec0000008000 */
[----:B-1----:R-:W1:Y:S01]  /*f480*/  FENCE.VIEW.ASYNC.S ;  /* 0x00000000000073c6 */ /* 0x002e620000000000 */
[----:B------:R-:W-:Y:S05]  /*f490*/  WARPSYNC.ALL ;  /* 0x0000000000007948 */ /* 0x000fea0003800000 */
[----:B------:R-:W-:Y:S01]  /*f4a0*/  BSSY B0, `(.L_x_570) ;  /* 0x0000009000007945 */ /* 0x000fe20003800000 */
[----:B0-----:R-:W-:Y:S01]  /*f4b0*/  LOP3.LUT R40, R40, 0x7f, RZ, 0xc0, !PT ;  /* 0x0000007f28287812 */ /* 0x001fe200078ec0ff */
[----:B-1----:R0:W-:Y:S03]  /*f4c0*/  BAR.SYNC.DEFER_BLOCKING R163, 0x80 ;  /* 0x000200a30000751d */ /* 0x0021e60000010000 */
[----:B------:R-:W-:-:S13]  /*f4d0*/  ISETP.NE.AND P2, PT, R40, RZ, PT ;  /* 0x000000ff2800720c */ /* 0x000fda0003f45270 */
[----:B------:R-:W-:-:S04]  /*f4e0*/  @!P2 IADD3 R40, R97, 0x298a0, RZ ;  /* 0x000298a06128a810 */ /* 0x000fc80007ffe0ff */
[----:B------:R-:W-:-:S04]  /*f4f0*/  @!P2 PRMT R40, RZ, 0x654, R40 ;  /* 0x00000654ff28a816 */ /* 0x000fc80000000028 */
[----:B------:R0:W-:Y:S01]  /*f500*/  @!P2 SYNCS.ARRIVE.TRANS64.RED.A1T0 RZ, [R40+URZ], RZ ;  /* 0x000000ff28ffa9a7 */ /* 0x0001e2000810043f */
[----:B------:R-:W-:Y:S05]  /*f510*/  @!P1 BRA `(.L_x_571) ;  /* 0x0000000000049947 */ /* 0x000fea0003800000 */
[----:B------:R-:W-:Y:S01]  /*f520*/  BPT.TRAP 0x1 ;  /* 0x000000040000795c */ /* 0x000fe20000300000 */
.L_x_571:
[----:B------:R-:W-:Y:S05]  /*f530*/  BSYNC B0 ;  /* 0x0000000000007941 */ /* 0x000fea0003800000 */
.L_x_570:
[----:B------:R-:W1:Y:S01]  /*f540*/  SYNCS.PHASECHK.TRANS64.TRYWAIT P1, [R97+URZ+0x298b0], R98 ;  /* 0x0298b062610075a7 */ /* 0x000e62000802017f */
[----:B------:R-:W-:Y:S01]  /*f550*/  ULDC UR42, c[0x0][0x320] ;  /* 0x0000c800002a7ab9 */ /* 0x000fe20000000800 */
[----:B------:R-:W-:Y:S01]  /*f560*/  ULDC.64 UR40, c[0x0][0x328] ;  /* 0x0000ca0000287ab9 */ /* 0x000fe20000000a00 */
[----:B------:R-:W-:Y:S01]  /*f570*/  ULDC.64 UR38, c[0x0][0x318] ;  /* 0x0000c60000267ab9 */ /* 0x000fe20000000a00 */
[----:B------:R-:W-:Y:S01]  /*f580*/  BSSY B0, `(.L_x_572) ;  /* 0x0000003000007945 */ /* 0x000fe20003800000 */
[----:B------:R-:W-:-:S03]  /*f590*/  IMAD R41, R17, 0x5000, R209 ;  /* 0x0000500011297824 */ /* 0x000fc600078e02d1 */
[----:B-1----:R-:W-:Y:S05]  /*f5a0*/  @!P1 BRA `(.L_x_573) ;  /* 0x0000019000609947 */ /* 0x002fea0003800000 */
.L_x_799:
[----:B------:R-:W-:Y:S05]  /*f5b0*/  BSYNC B0 ;  /* 0x0000000000007941 */ /* 0x000fea0003800000 */
.L_x_572:
[----:B------:R-:W-:Y:S01]  /*f5c0*/  ISETP.GE.AND P1, PT, R168, R96, PT ;  /* 0x00000060a800720c */ /* 0x000fe20003f26270 */
[----:B------:R-:W-:Y:S01]  /*f5d0*/  BSSY B0, `(.L_x_574) ;  /* 0x000001a000007945 */ /* 0x000fe20003800000 */
[C---:B------:R-:W-:Y:S01]  /*f5e0*/  IMAD.IADD R48, R16.reuse, 0x1, R41 ;  /* 0x0000000110307824 */ /* 0x040fe200078e0229 */
[-C--:B------:R-:W-:Y:S01]  /*f5f0*/  IADD3 R49, R16, R41.reuse, R124 ;  /* 0x0000002910317210 */ /* 0x080fe20007ffe07c */
[----:B------:R-:W-:Y:S01]  /*f600*/  IMAD.WIDE R44, R24, 0xa0, R118 ;  /* 0x000000a0182c7825 */ /* 0x000fe200078e0276 */
[CC--:B------:R-:W-:Y:S02]  /*f610*/  IADD3 R50, R16.reuse, R41.reuse, R121 ;  /* 0x0000002910327210 */ /* 0x0c0fe40007ffe079 */
[----:B------:R-:W-:-:S06]  /*f620*/  IADD3 R51, R16, R41, R130 ;  /* 0x0000002910337210 */ /* 0x000fcc0007ffe082 */
[----:B------:R-:W-:Y:S05]  /*f630*/  @P1 BRA `(.L_x_575) ;  /* 0x00000000004c1947 */ /* 0x000fea0003800000 */
[----:B0-----:R-:W-:Y:S02]  /*f640*/  IMAD.MOV.U32 R40, RZ, RZ, R114 ;  /* 0x000000ffff287224 */ /* 0x001fe400078e0072 */
[----:B------:R-:W-:Y:S02]  /*f650*/  IMAD.MOV.U32 R41, RZ, RZ, R33 ;  /* 0x000000ffff297224 */ /* 0x000fe400078e0021 */
[----:B------:R-:W-:Y:S02]  /*f660*/  IMAD R43, R45, UR40, RZ ;  /* 0x000000282d2b7c24 */ /* 0x000fe4000f8e02ff */
[----:B------:R-:W-:-:S04]  /*f670*/  IMAD.WIDE.U32 R40, R44, UR40, R40 ;  /* 0x000000282c287c25 */ /* 0x000fc8000f8e0028 */
[----:B------:R-:W-:Y:S01]  /*f680*/  IMAD R43, R44, UR41, R43 ;  /* 0x000000292c2b7c24 */ /* 0x000fe2000f8e022b */
[----:B------:R-:W-:-:S04]  /*f690*/  IADD3 R46, P1, R40, UR38, RZ ;  /* 0x00000026282e7c10 */ /* 0x000fc8000ff3e0ff */
[----:B------:R-:W-:Y:S02]  /*f6a0*/  IADD3.X R47, R41, UR39, R43, P1, !PT ;  /* 0x00000027292f7c10 */ /* 0x000fe40008ffe42b */
[----:B------:R-:W-:-:S13]  /*f6b0*/  ISETP.GE.AND P1, PT, R18, UR42, PT ;  /* 0x0000002a12007c0c */ /* 0x000fda000bf26270 */
[----:B------:R-:W0:Y:S04]  /*f6c0*/  @!P1 LDS.128 R40, [R48+0xa400] ;  /* 0x00a4000030289984 */ /* 0x000e280000000c00 */
[----:B0-----:R-:W-:Y:S01]  /*f6d0*/  @!P1 STG.E.128 desc[UR54][R46.64], R40 ;  /* 0x000000282e009986 */ /* 0x001fe2000c101d36 */
        /* <DEDUP_REMOVED lines=8> */
[----:B0-----:R2:W-:Y:S02]  /*f760*/  @!P1 STG.E.128 desc[UR54][R46.64+0x60], R40 ;  /* 0x000060282e009986 */ /* 0x0015e4000c101d36 */
.L_x_575:
[----:B------:R-:W-:Y:S05]  /*f770*/  BSYNC B0 ;  /* 0x0000000000007941 */ /* 0x000fea0003800000 */
.L_x_574:
[----:B------:R-:W-:Y:S01]  /*f780*/  ISETP.GE.AND P1, PT, R218, R96, PT ;  /* 0x00000060da00720c */ /* 0x000fe20003f26270 */
[----:B------:R-:W-:-:S12]  /*f790*/  BSSY B0, `(.L_x_576) ;  /* 0x0000017000007945 */ /* 0x000fd80003800000 */
[----:B------:R-:W-:Y:S05]  /*f7a0*/  @P1 BRA `(.L_x_577) ;  /* 0x0000000000541947 */ /* 0x000fea0003800000 */
[----:B--2---:R-:W-:Y:S01]  /*f7b0*/  IADD3 R43, P1, R44, 0x80, RZ ;  /* 0x000000802c2b7810 */ /* 0x004fe20007f3e0ff */
[----:B0-----:R-:W-:Y:S02]  /*f7c0*/  IMAD.MOV.U32 R40, RZ, RZ, R114 ;  /* 0x000000ffff287224 */ /* 0x001fe400078e0072 */
[----:B------:R-:W-:Y:S01]  /*f7d0*/  IMAD.MOV.U32 R41, RZ, RZ, R33 ;  /* 0x000000ffff297224 */ /* 0x000fe200078e0021 */
[----:B------:R-:W-:Y:S01]  /*f7e0*/  IADD3.X R44, RZ, R45, RZ, P1, !PT ;  /* 0x0000002dff2c7210 */ /* 0x000fe20000ffe4ff */
[----:B------:R-:W-:-:S04]  /*f7f0*/  IMAD.WIDE.U32 R40, R43, UR40, R40 ;  /* 0x000000282b287c25 */ /* 0x000fc8000f8e0028 */
[----:B------:R-:W-:-:S04]  /*f800*/  IMAD R44, R44, UR40, RZ ;  /* 0x000000282c2c7c24 */ /* 0x000fc8000f8e02ff */
        /* <DEDUP_REMOVED lines=15> */
.L_x_577:
[----:B------:R-:W-:Y:S05]  /*f900*/  BSYNC B0 ;  /* 0x0000000000007941 */ /* 0x000fea0003800000 */
.L_x_576:
[----:B0-23--:R-:W2:Y:S01]  /*f910*/  LDL R40, [R1+0x10] ;  /* 0x0000100001287983 */ /* 0x00dea20000100800 */
[----:B-1----:R-:W-:Y:S01]  /*f920*/  @!P2 VIADD R97, R97, 0x298c0 ;  /* 0x000298c06161a836 */ /* 0x002fe20000000000 */
[----:B------:R-:W-:Y:S01]  /*f930*/  IADD3 R17, R17, 0x1, RZ ;  /* 0x0000000111117810 */ /* 0x000fe20007ffe0ff */
[----:B------:R-:W-:Y:S01]  /*f940*/  @!PT LDS RZ, [RZ] ;  /* 0x00000000fffff984 */ /* 0x000fe20000000800 */
[----:B------:R-:W-:Y:S01]  /*f950*/  @!PT LDS RZ, [RZ] ;  /* 0x00000000fffff984 */ /* 0x000fe20000000800 */
[----:B------:R-:W-:Y:S01]  /*f960*/  @!PT LDS RZ, [RZ] ;  /* 0x00000000fffff984 */ /* 0x000fe20000000800 */
[----:B------:R-:W-:Y:S01]  /*f970*/  @!PT LDS RZ, [RZ] ;  /* 0x00000000fffff984 */ /* 0x000fe20000000800 */
[----:B------:R0:W-:Y:S06]  /*f980*/  MEMBAR.ALL.CTA ;  /* 0x0000000000007992 */ /* 0x0001ec0000008000 */
[----:B0-----:R-:W0:Y:S02]  /*f990*/  FENCE.VIEW.ASYNC.S ;  /* 0x00000000000073c6 */ /* 0x001e240000000000 */
[----:B0-----:R0:W-:Y:S01]  /*f9a0*/  BAR.SYNC.DEFER_BLOCKING R163, 0x80 ;  /* 0x000200a30000751d */ /* 0x0011e20000010000 */
[----:B------:R-:W-:-:S02]  /*f9b0*/  ISETP.NE.AND P1, PT, R17, 0x2, PT ;  /* 0x000000021100780c */ /* 0x000fc40003f25270 */
[----:B------:R-:W-:Y:S02]  /*f9c0*/  @!P2 PRMT R97, RZ, 0x654, R97 ;  /* 0x00000654ff61a816 */ /* 0x000fe40000000061 */
[----:B------:R-:W-:Y:S02]  /*f9d0*/  SEL R17, R17, RZ, P1 ;  /* 0x000000ff11117207 */ /* 0x000fe40000800000 */
[----:B------:R0:W-:Y:S01]  /*f9e0*/  @!P2 SYNCS.ARRIVE.TRANS64.RED.A1T0 RZ, [R97+URZ], RZ ;  /* 0x000000ff61ffa9a7 */ /* 0x0001e2000810043f */
[----:B--2---:R-:W-:Y:S02]  /*f9f0*/  LOP3.LUT P4, RZ, R40, 0x2, RZ, 0xc0, !PT ;  /* 0x0000000228ff7812 */ /* 0x004fe4000788c0ff */
[----:B------:R-:W-:-:S04]  /*fa00*/  SEL R40, RZ, 0x1, P1 ;  /* 0x00000001ff287807 */ /* 0x000fc80000800000 */
[----:B------:R-:W-:-:S07]  /*fa10*/  LOP3.LUT R169, R169, R40, RZ, 0x3c, !PT ;  /* 0x00000028a9a97212 */ /* 0x000fce00078e3cff */
[----:B0-----:R-:W-:Y:S05]  /*fa20*/  @P4 BRA `(.L_x_578) ;  /* 0xffffff2c00d84947 */ /* 0x001fea000383ffff */
[----:B------:R-:W0:Y:S01]  /*fa30*/  S2R R41, SR_TID.X ;  /* 0x0000000000297919 */ /* 0x000e220000002100 */
[----:B------:R-:W-:Y:S02]  /*fa40*/  PLOP3.LUT P0, PT, PT, PT, PT, 0x8, 0x0 ;  /* 0x000000000000781c */ /* 0x000fe40003f0e170 */
[----:B0-----:R-:W-:-:S04]  /*fa50*/  SHF.R.U32.HI R41, RZ, 0x7, R41 ;  /* 0x00000007ff297819 */ /* 0x001fc80000011629 */
[----:B------:R-:W-:-:S13]  /*fa60*/  ISETP.NE.AND P4, PT, R41, 0x1, PT ;  /* 0x000000012900780c */ /* 0x000fda0003f85270 */
[----:B------:R-:W-:Y:S06]  /*fa70*/  @!P4 BAR.ARV 0x9, 0x100 ;  /* 0x024400000000cb1d */ /* 0x000fec0000002000 */
.L_x_474:
[----:B------:R-:W-:Y:S02]  /*fa80*/  ISETP.GE.AND P2, PT, R158, 0x1, PT ;  /* 0x000000019e00780c */ /* 0x000fe40003f46270 */
[----:B------:R-:W-:Y:S02]  /*fa90*/  CS2R R88, SRZ ;  /* 0x0000000000587805 */ /* 0x000fe4000001ff00 */
[----:B------:R-:W-:Y:S01]  /*faa0*/  PLOP3.LUT P1, PT, PT, PT, PT, 0x80, 0x0 ;  /* 0x000000000000781c */ /* 0x000fe20003f2f070 */
[----:B------:R-:W-:Y:S01]  /*fab0*/  IMAD.MOV.U32 R87, RZ, RZ, RZ ;  /* 0x000000ffff577224 */ /* 0x000fe200078e00ff */
        /* <DEDUP_REMOVED lines=30> */
[----:B------:R-:W-:Y:S01]  /*fca0*/  MOV R72, RZ ;  /* 0x000000ff00487202 */ /* 0x000fe20000000f00 */
[----:B------:R-:W-:Y:S01]  /*fcb0*/  IMAD.MOV.U32 R101, RZ, RZ, RZ ;  /* 0x000000ffff657224 */ /* 0x000fe200078e00ff */
[----:B------:R-:W-:Y:S06]  /*fcc0*/  @P0 BRA `(.L_x_579) ;  /* 0x00000000000c0947 */ /* 0x000fec0003800000 */
[----:B------:R-:W0:Y:S01]  /*fcd0*/  FENCE.VIEW.ASYNC.G ;  /* 0x00000000000073c6 */ /* 0x000e220000000100 */
[----:B------:R-:W-:Y:S05]  /*fce0*/  WARPSYNC.ALL ;  /* 0x0000000000007948 */ /* 0x000fea0003800000 */
[----:B0-----:R-:W-:Y:S06]  /*fcf0*/  BAR.ARV 0xc, 0x180 ;  /* 0x0306000000007b1d */ /* 0x001fec0000002000 */
.L_x_579:
[----:B------:R-:W-:Y:S02]  /*fd00*/  IMAD.MOV.U32 R100, RZ, RZ, RZ ;  /* 0x000000ffff647224 */ /* 0x000fe400078e00ff */
[----:B------:R-:W-:Y:S01]  /*fd10*/  IMAD.MOV.U32 R103, RZ, RZ, RZ ;  /* 0x000000ffff677224 */ /* 0x000fe200078e00ff */
[----:B------:R-:W-:Y:S06]  /*fd20*/  @!P2 BRA `(.L_x_580) ;  /* 0x000000f8003ca947 */ /* 0x000fec0003800000 */
[----:B------:R-:W-:-:S03]  /*fd30*/  UMOV UR4, 0xffffffff ;  /* 0xffffffff00047882 */ /* 0x000fc60000000000 */
[----:B------:R-:W-:Y:S05]  /*fd40*/  BRA.DIV UR4, `(.L_x_581) ;  /* 0x0000018a048c7947 */ /* 0x000fea000b800000 */
[----:B------:R0:W1:Y:S02]  /*fd50*/  SHFL.IDX PT, R201, R234, RZ, 0x1f ;  /* 0x00001fffeac97589 */ /* 0x00006400000e0000 */
.L_x_802:
[----:B-1----:R-:W-:Y:S01]  /*fd60*/  LEA.HI R0, R201, R201, RZ, 0x1 ;  /* 0x000000c9c9007211 */ /* 0x002fe200078f08ff */
[----:B------:R-:W-:-:S03]  /*fd70*/  ULOP3.LUT UP0, URZ, UR52, 0x9f, URZ, 0xc0, !UPT ;  /* 0x0000009f343f7892 */ /* 0x000fc6000f80c03f */
[----:B------:R-:W-:-:S03]  /*fd80*/  LOP3.LUT R0, R0, 0x3e, RZ, 0xc0, !PT ;  /* 0x0000003e00007812 */ /* 0x000fc600078ec0ff */
[----:B------:R-:W-:Y:S02]  /*fd90*/  PLOP3.LUT P0, PT, PT, PT, UP0, 0x80, 0x0 ;  /* 0x000000000000781c */ /* 0x000fe40003f0f008 */
[----:B------:R-:W-:-:S05]  /*fda0*/  IMAD.IADD R0, R201, 0x1, -R0 ;  /* 0x00000001c9007824 */ /* 0x000fca00078e0a00 */
[----:B------:R-:W-:-:S04]  /*fdb0*/  LEA R0, R0, UR52, 0xc ;  /* 0x0000003400007c11 */ /* 0x000fc8000f8e60ff */
[----:B------:R-:W-:-:S04]  /*fdc0*/  SHF.R.U32.HI R0, RZ, 0x4, R0 ;  /* 0x00000004ff007819 */ /* 0x000fc80000011600 */
[----:B------:R-:W-:Y:S01]  /*fdd0*/  LOP3.LUT R44, R0, 0x3fff, RZ, 0xc0, !PT ;  /* 0x00003fff002c7812 */ /* 0x000fe200078ec0ff */
[----:B------:R-:W-:Y:S06]  /*fde0*/  @!P0 BRA `(.L_x_582) ;  /* 0x0000000000408947 */ /* 0x000fec0003800000 */
[----:B------:R-:W-:Y:S01]  /*fdf0*/  MOV R0, 0x0 ;  /* 0x0000000000007802 */ /* 0x000fe20000000f00 */
[----:B------:R-:W-:Y:S01]  /*fe00*/  ULDC.64 UR4, c[0x4][0xc8] ;  /* 0x0100320000047ab9 */ /* 0x000fe20000000a00 */
[----:B------:R-:W-:Y:S01]  /*fe10*/  ULDC.64 UR6, c[0x4][0xd0] ;  /* 0x0100340000067ab9 */ /* 0x000fe20000000a00 */
[----:B------:R-:W-:Y:S01]  /*fe20*/  MOV R4, UR4 ;  /* 0x0000000400047c02 */ /* 0x000fe20008000f00 */
[----:B------:R1:W2:Y:S01]  /*fe30*/  LDC.64 R2, c[0x4][R0] ;  /* 0x0100000000027b82 */ /* 0x0002a20000000a00 */
[----:B------:R-:W-:Y:S01]  /*fe40*/  IMAD.U32 R5, RZ, RZ, UR5 ;  /* 0x00000005ff057e24 */ /* 0x000fe2000f8e00ff */
[----:B------:R-:W-:Y:S01]  /*fe50*/  ULDC.64 UR4, c[0x4][0x38] ;  /* 0x01000e0000047ab9 */ /* 0x000fe20000000a00 */
[----:B------:R-:W-:Y:S01]  /*fe60*/  IMAD.U32 R6, RZ, RZ, UR6 ;  /* 0x00000006ff067e24 */ /* 0x000fe2000f8e00ff */
[----:B------:R-:W-:Y:S01]  /*fe70*/  MOV R10, UR4 ;  /* 0x00000004000a7c02 */ /* 0x000fe20008000f00 */
[----:B------:R-:W-:Y:S01]  /*fe80*/  IMAD.U32 R7, RZ, RZ, UR7 ;  /* 0x00000007ff077e24 */ /* 0x000fe2000f8e00ff */
[----:B------:R-:W-:Y:S01]  /*fe90*/  MOV R13, RZ ;  /* 0x000000ff000d7202 */ /* 0x000fe20000000f00 */
[----:B------:R-:W-:-:S02]  /*fea0*/  IMAD.U32 R11, RZ, RZ, UR5 ;  /* 0x00000005ff0b7e24 */ /* 0x000fc4000f8e00ff */
[----:B------:R-:W-:Y:S02]  /*feb0*/  IMAD.MOV.U32 R8, RZ, RZ, 0x70 ;  /* 0x00000070ff087424 */ /* 0x000fe400078e00ff */
[----:B-1----:R-:W-:-:S07]  /*fec0*/  IMAD.MOV.U32 R12, RZ, RZ, 0x1 ;  /* 0x00000001ff0c7424 */ /* 0x002fce00078e00ff */
[----:B------:R-:W-:-:S07]  /*fed0*/  LEPC R20, `(.L_x_582) ;  /* 0x000000001014794e */ /* 0x000fce0000000000 */
[----:B0-2--5:R-:W-:Y:S05]  /*fee0*/  CALL.ABS.NOINC R2 ;  /* 0x0000000002007343 */ /* 0x025fea0003c00000 */
.L_x_582:
[----:B------:R-:W-:Y:S01]  /*fef0*/  ULDC.64 UR4, c[0x0][0x990] ;  /* 0x0002640000047ab9 */ /* 0x000fe20000000a00 */
[----:B------:R-:W-:Y:S01]  /*ff00*/  ULDC.64 UR6, c[0x0][0x998] ;  /* 0x0002660000067ab9 */ /* 0x000fe20000000a00 */
[----:B------:R-:W-:Y:S02]  /*ff10*/  ISETP.NE.U32.AND P0, PT, RZ, UR4, PT ;  /* 0x00000004ff007c0c */ /* 0x000fe4000bf05070 */
[----:B------:R-:W-:Y:S02]  /*ff20*/  ISETP.NE.U32.AND P1, PT, RZ, UR6, PT ;  /* 0x00000006ff007c0c */ /* 0x000fe4000bf25070 */
[----:B------:R-:W-:Y:S02]  /*ff30*/  ISETP.NE.AND.EX P0, PT, RZ, UR5, PT, P0 ;  /* 0x00000005ff007c0c */ /* 0x000fe4000bf05300 */
[----:B------:R-:W-:-:S11]  /*ff40*/  ISETP.NE.AND.EX P1, PT, RZ, UR7, PT, P1 ;  /* 0x00000007ff007c0c */ /* 0x000fd6000bf25310 */
[----:B------:R-:W1:Y:S01]  /*ff50*/  @P0 LDC.64 R6, c[0x0][0x9a8] ;  /* 0x00026a00ff060b82 */ /* 0x000e620000000a00 */
[----:B------:R-:W-:-:S07]  /*ff60*/  @P0 SHF.R.S32.HI R15, RZ, 0x1f, R206 ;  /* 0x0000001fff0f0819 */ /* 0x000fce00000114ce */
[----:B------:R-:W2:Y:S08]  /*ff70*/  @P1 LDC.64 R8, c[0x0][0x9b8] ;  /* 0x00026e00ff081b82 */ /* 0x000eb00000000a00 */
[----:B------:R-:W3:Y:S08]  /*ff80*/  @P0 LDC.64 R10, c[0x0][0x9b0] ;  /* 0x00026c00ff0a0b82 */ /* 0x000ef00000000a00 */
[----:B------:R-:W4:Y:S01]  /*ff90*/  @P1 LDC.64 R12, c[0x0][0x9c0] ;  /* 0x00027000ff0c1b82 */ /* 0x000f220000000a00 */
[----:B-1----:R-:W-:-:S02]  /*ffa0*/  @P0 IMAD R0, R216, R6, RZ ;  /* 0x00000006d8000224 */ /* 0x002fc400078e02ff */
[----:B------:R-:W-:-:S04]  /*ffb0*/  @P0 IMAD.WIDE.U32 R2, R210, R6, RZ ;  /* 0x00000006d2020225 */ /* 0x000fc800078e00ff */
[----:B------:R-:W-:Y:S02]  /*ffc0*/  @P0 IMAD R7, R210, R7, R0 ;  /* 0x00000007d2070224 */ /* 0x000fe400078e0200 */
[-C--:B--2---:R-:W-:Y:S02]  /*ffd0*/  @P1 IMAD R4, R216, R8.reuse, RZ ;  /* 0x00000008d8041224 */ /* 0x084fe400078e02ff */
[----:B------:R-:W-:Y:S01]  /*ffe0*/  @P0 IMAD.IADD R3, R3, 0x1, R7 ;  /* 0x0000000103030824 */ /* 0x000fe200078e0207 */
[----:B------:R-:W-:Y:S01]  /*fff0*/  @P1 SHF.R.S32.HI R7, RZ, 0x1f, R206 ;  /* 0x0000001fff071819 */ /* 0x000fe200000114ce */
[C---:B------:R-:W-:Y:S02]  /*10000*/  @P1 IMAD R9, R210.reuse, R9, R4 ;  /* 0x00000009d2091224 */ /* 0x040fe400078e0204 */
[----:B------:R-:W-:-:S04]  /*10010*/  @P1 IMAD.WIDE.U32 R4, R210, R8, RZ ;  /* 0x00000008d2041225 */ /* 0x000fc800078e00ff */
[----:B---3--:R-:W-:Y:S02]  /*10020*/  @P0 IMAD R0, R15, R10, RZ ;  /* 0x0000000a0f000224 */ /* 0x008fe400078e02ff */
[----:B------:R-:W-:Y:S02]  /*10030*/  @P1 IMAD.IADD R5, R5, 0x1, R9 ;  /* 0x0000000105051824 */ /* 0x000fe400078e0209 */
[C---:B------:R-:W-:Y:S02]  /*10040*/  @P0 IMAD R9, R206.reuse, R11, R0 ;  /* 0x0000000bce090224 */ /* 0x040fe400078e0200 */
[----:B----4-:R-:W-:Y:S02]  /*10050*/  @P1 IMAD R6, R7, R12, RZ ;  /* 0x0000000c07061224 */ /* 0x010fe400078e02ff */
[----:B------:R-:W-:-:S04]  /*10060*/  @P0 IMAD.WIDE.U32 R2, R206, R10, R2 ;  /* 0x0000000ace020225 */ /* 0x000fc800078e0002 */
[C---:B------:R-:W-:Y:S02]  /*10070*/  @P1 IMAD R11, R206.reuse, R13, R6 ;  /* 0x0000000dce0b1224 */ /* 0x040fe400078e0206 */
[----:B------:R-:W-:Y:S01]  /*10080*/  @P1 IMAD.WIDE.U32 R6, R206, R12, R4 ;  /* 0x0000000cce061225 */ /* 0x000fe200078e0004 */
[----:B------:R-:W-:Y:S01]  /*10090*/  @P0 LEA R4, P2, R2, UR4, 0x2 ;  /* 0x0000000402040c11 */ /* 0x000fe2000f8410ff */
[----:B------:R-:W-:Y:S02]  /*100a0*/  ULDC UR4, c[0x0][0x3f4] ;  /* 0x0000fd0000047ab9 */ /* 0x000fe40000000800 */
[----:B------:R-:W-:Y:S01]  /*100b0*/  @P0 IMAD.IADD R5, R3, 0x1, R9 ;  /* 0x0000000103050824 */ /* 0x000fe200078e0209 */
[----:B------:R-:W-:Y:S01]  /*100c0*/  @P1 IADD3 R3, R7, R11, RZ ;  /* 0x0000000b07031210 */ /* 0x000fe20007ffe0ff */
[----:B------:R-:W-:Y:S01]  /*100d0*/  IMAD.MOV.U32 R0, RZ, RZ, 0x3f800000 ;  /* 0x3f800000ff007424 */ /* 0x000fe200078e00ff */
[----:B------:R-:W-:Y:S02]  /*100e0*/  @P1 LEA R8, P3, R6, UR6, 0x2 ;  /* 0x0000000606081c11 */ /* 0x000fe4000f8610ff */
[----:B------:R-:W-:-:S02]  /*100f0*/  @P0 LEA.HI.X R5, R2, UR5, R5, 0x2, P2 ;  /* 0x0000000502050c11 */ /* 0x000fc400090f1405 */
[----:B------:R-:W-:Y:S01]  /*10100*/  @P1 LEA.HI.X R9, R6, UR7, R3, 0x2, P3 ;  /* 0x0000000706091c11 */ /* 0x000fe200098f1403 */
[----:B------:R-:W-:-:S04]  /*10110*/  IMAD.MOV.U32 R3, RZ, RZ, 0x3f800000 ;  /* 0x3f800000ff037424 */ /* 0x000fc800078e00ff */
[----:B------:R-:W2:Y:S04]  /*10120*/  @P1 LDG.E R0, desc[UR54][R8.64] ;  /* 0x0000003608001981 */ /* 0x000ea8000c1e1900 */
[----:B------:R-:W2:Y:S01]  /*10130*/  @P0 LDG.E R3, desc[UR54][R4.64] ;  /* 0x0000003604030981 */ /* 0x000ea2000c1e1900 */
[----:B------:R-:W-:Y:S01]  /*10140*/  ISETP.LT.AND P0, PT, RZ, UR4, PT ;  /* 0x00000004ff007c0c */ /* 0x000fe2000bf01270 */
[----:B------:R-:W-:Y:S01]  /*10150*/  ULDC UR4, c[0x0][0x9d8] ;  /* 0x0002760000047ab9 */ /* 0x000fe20000000800 */
[----:B--2---:R-:W-:-:S04]  /*10160*/  FMUL.FTZ R0, R3, R0 ;  /* 0x0000000003007220 */ /* 0x004fc80000410000 */
[----:B------:R-:W-:-:S07]  /*10170*/  FMUL.FTZ R2, R0, UR4 ;  /* 0x0000000400027c20 */ /* 0x000fce0008410000 */
[----:B------:R-:W-:Y:S05]  /*10180*/  @P0 BRA `(.L_x_583) ;  /* 0x0000000000400947 */ /* 0x000fea0003800000 */
[----:B------:R-:W-:-:S04]  /*10190*/  ULEA.HI UR4, UR43, UR43, URZ, 0x1 ;  /* 0x0000002b2b047291 */ /* 0x000fc8000f8f083f */
[----:B------:R-:W-:-:S04]  /*101a0*/  ULOP3.LUT UR4, UR4, 0xfffffffe, URZ, 0xc0, !UPT ;  /* 0xfffffffe04047892 */ /* 0x000fc8000f8ec03f */
[----:B------:R-:W-:-:S06]  /*101b0*/  UIADD3 UR4, UR43, -UR4, URZ ;  /* 0x800000042b047290 */ /* 0x000fcc000fffe03f */
[----:B------:R-:W-:-:S05]  /*101c0*/  IMAD.U32 R3, RZ, RZ, UR4 ;  /* 0x00000004ff037e24 */ /* 0x000fca000f8e00ff */
[----:B------:R-:W-:-:S04]  /*101d0*/  SHF.L.U32 R3, R3, 0x1f, RZ ;  /* 0x0000001f03037819 */ /* 0x000fc800000006ff */
[----:B------:R1:W2:Y:S03]  /*101e0*/  SYNCS.PHASECHK.TRANS64.TRYWAIT P0, [R16+URZ+0x29800], R3 ;  /* 0x02980003100075a7 */ /* 0x0002a6000800017f */
[----:B--2---:R-:W-:Y:S05]  /*101f0*/  @!P0 NANOSLEEP.SYNCS 0x989680 ;  /* 0x009896800000895d */ /* 0x004fea0003900000 */
[----:B------:R-:W2:Y:S01]  /*10200*/  @!P0 SYNCS.PHASECHK.TRANS64 P0, [R16+URZ+0x29800], R3 ;  /* 0x02980003100085a7 */ /* 0x000ea2000800007f */
[----:B------:R-:W-:Y:S04]  /*10210*/  BSSY B0, `(.L_x_584) ;  /* 0x0000006000007945 */ /* 0x000fe80003800000 */
[----:B--2---:R-:W-:Y:S05]  /*10220*/  @P0 BRA `(.L_x_585) ;  /* 0x0000000000100947 */ /* 0x004fea0003800000 */
.L_x_586:
[----:B--2---:R2:W3:Y:S02]  /*10230*/  SYNCS.PHASECHK.TRANS64.TRYWAIT P0, [R16+URZ+0x29800], R3 ;  /* 0x02980003100075a7 */ /* 0x0044e4000800017f */
[----:B---3--:R-:W-:Y:S05]  /*10240*/  @!P0 NANOSLEEP.SYNCS 0x989680 ;  /* 0x009896800000895d */ /* 0x008fea0003900000 */
[----:B------:R-:W3:Y:S02]  /*10250*/  @!P0 SYNCS.PHASECHK.TRANS64 P0, [R16+URZ+0x29800], R3 ;  /* 0x02980003100085a7 */ /* 0x000ee4000800007f */
[----:B---3--:R-:W-:Y:S05]  /*10260*/  @!P0 BRA `(.L_x_586) ;  /* 0xfffffffc00f08947 */ /* 0x008fea000383ffff */
.L_x_585:
[----:B------:R-:W-:Y:S05]  /*10270*/  BSYNC B0 ;  /* 0x0000000000007941 */ /* 0x000fea0003800000 */
.L_x_584:
[----:B------:R-:W-:Y:S05]  /*10280*/  BRA `(.L_x_587) ;  /* 0x0000006800e47947 */ /* 0x000fea0003800000 */
.L_x_583:
[----:B------:R-:W1:Y:S01]  /*10290*/  LDC.64 R24, c[0x0][0x3e8] ;  /* 0x0000fa00ff187b82 */ /* 0x000e620000000a00 */
[----:B------:R-:W-:Y:S01]  /*102a0*/  ULOP3.LUT UP0, URZ, UR52, 0x1bf, URZ, 0xc0, !UPT ;  /* 0x000001bf343f7892 */ /* 0x000fe2000f80c03f */
[----:B-----5:R-:W-:Y:S01]  /*102b0*/  SHF.R.S32.HI R0, RZ, 0x1f, R144 ;  /* 0x0000001fff007819 */ /* 0x020fe20000011490 */
[----:B------:R-:W-:Y:S01]  /*102c0*/  ULDC.64 UR4, c[0x0][0x3f8] ;  /* 0x0000fe0000047ab9 */ /* 0x000fe20000000a00 */
[----:B------:R-:W-:-:S03]  /*102d0*/  ULDC.64 UR6, c[0x0][0x408] ;  /* 0x0001020000067ab9 */ /* 0x000fc60000000a00 */
[----:B------:R-:W-:Y:S01]  /*102e0*/  PLOP3.LUT P0, PT, PT, PT, UP0, 0x80, 0x0 ;  /* 0x000000000000781c */ /* 0x000fe20003f0f008 */
[----:B------:R-:W2:Y:S01]  /*102f0*/  LDC.64 R4, c[0x0][0x400] ;  /* 0x00010000ff047b82 */ /* 0x000ea20000000a00 */
[C---:B------:R-:W-:Y:S02]  /*10300*/  IMAD R3, R0.reuse, UR4, RZ ;  /* 0x0000000400037c24 */ /* 0x040fe4000f8e02ff */
[----:B------:R-:W-:Y:S02]  /*10310*/  IMAD R7, R0, UR6, RZ ;  /* 0x0000000600077c24 */ /* 0x000fe4000f8e02ff */
[C---:B------:R-:W-:Y:S02]  /*10320*/  IMAD R3, R144.reuse, UR5, R3 ;  /* 0x0000000590037c24 */ /* 0x040fe4000f8e0203 */
[C---:B------:R-:W-:Y:S02]  /*10330*/  IMAD R7, R144.reuse, UR7, R7 ;  /* 0x0000000790077c24 */ /* 0x040fe4000f8e0207 */
[----:B-1----:R-:W-:-:S05]  /*10340*/  IMAD.WIDE.U32 R24, R144, UR4, R24 ;  /* 0x0000000490187c25 */ /* 0x002fca000f8e0018 */
[----:B------:R-:W-:Y:S01]  /*10350*/  IADD3 R26, R3, R25, RZ ;  /* 0x00000019031a7210 */ /* 0x000fe20007ffe0ff */
[----:B--2---:R-:W-:-:S04]  /*10360*/  IMAD.WIDE.U32 R144, R144, UR6, R4 ;  /* 0x0000000690907c25 */ /* 0x004fc8000f8e0004 */
[----:B------:R-:W-:Y:S01]  /*10370*/  IMAD.IADD R27, R7, 0x1, R145 ;  /* 0x00000001071b7824 */ /* 0x000fe200078e0291 */
[----:B------:R-:W-:Y:S06]  /*10380*/  @!P0 BRA `(.L_x_588) ;  /* 0x0000000000408947 */ /* 0x000fec0003800000 */
[----:B------:R-:W-:Y:S01]  /*10390*/  MOV R0, 0x0 ;  /* 0x0000000000007802 */ /* 0x000fe20000000f00 */
[----:B------:R-:W-:Y:S01]  /*103a0*/  ULDC.64 UR4, c[0x4][0xc8] ;  /* 0x0100320000047ab9 */ /* 0x000fe20000000a00 */
[----:B------:R-:W-:Y:S01]  /*103b0*/  ULDC.64 UR6, c[0x4][0xd0] ;  /* 0x0100340000067ab9 */ /* 0x000fe20000000a00 */
[----:B------:R-:W-:Y:S01]  /*103c0*/  IMAD.U32 R4, RZ, RZ, UR4 ;  /* 0x00000004ff047e24 */ /* 0x000fe2000f8e00ff */
[----:B------:R1:W2:Y:S01]  /*103d0*/  LDC.64 R14, c[0x4][R0] ;  /* 0x01000000000e7b82 */ /* 0x0002a20000000a00 */
        /* <DEDUP_REMOVED lines=8> */
[----:B-1----:R-:W-:-:S07]  /*10460*/  IMAD.MOV.U32 R13, RZ, RZ, RZ ;  /* 0x000000ffff0d7224 */ /* 0x002fce00078e00ff */
[----:B------:R-:W-:-:S07]  /*10470*/  LEPC R20, `(.L_x_588) ;  /* 0x000000001014794e */ /* 0x000fce0000000000 */
[----:B0-2---:R-:W-:Y:S05]  /*10480*/  CALL.ABS.NOINC R14 ;  /* 0x000000000e007343 */ /* 0x005fea0003c00000 */
.L_x_588:
[----:B------:R-:W-:Y:S01]  /*10490*/  ULDC.U8 UR4, c[0x0][0x410] ;  /* 0x0001040000047ab9 */ /* 0x000fe20000000000 */
[----:B------:R-:W-:Y:S01]  /*104a0*/  BSSY B0, `(.L_x_589) ;  /* 0x000068f000007945 */ /* 0x000fe20003800000 */
[----:B------:R-:W-:Y:S01]  /*104b0*/  ISETP.NE.AND P0, PT, RZ, UR4, PT ;  /* 0x00000004ff007c0c */ /* 0x000fe2000bf05270 */
[----:B------:R-:W-:-:S12]  /*104c0*/  IMAD R8, R205, 0x80, R168 ;  /* 0x00000080cd087824 */ /* 0x000fd800078e02a8 */
[----:B------:R-:W-:Y:S05]  /*104d0*/  @!P0 BRA `(.L_x_590) ;  /* 0x0000003400188947 */ /* 0x000fea0003800000 */
[----:B------:R-:W-:-:S03]  /*104e0*/  UMOV UR4, 0xffffffff ;  /* 0xffffffff00047882 */ /* 0x000fc60000000000 */
[----:B------:R-:W-:Y:S05]  /*104f0*/  BRA.DIV UR4, `(.L_x_591) ;  /* 0x0000018204cc7947 */ /* 0x000fea000b800000 */
[----:B------:R1:W2:Y:S04]  /*10500*/  SHFL.IDX PT, R5, R24, RZ, 0x1e1f ;  /* 0x001e1fff18057589 */ /* 0x0002a800000e0000 */
[----:B------:R1:W3:Y:S04]  /*10510*/  SHFL.IDX PT, R14, R144, RZ, 0x1e1f ;  /* 0x001e1fff900e7589 */ /* 0x0002e800000e0000 */
[----:B------:R1:W4:Y:S04]  /*10520*/  SHFL.IDX PT, R3, R26, RZ, 0x1e1f ;  /* 0x001e1fff1a037589 */ /* 0x00032800000e0000 */
[----:B------:R1:W0:Y:S02]  /*10530*/  SHFL.IDX PT, R7, R27, RZ, 0x1e1f ;  /* 0x001e1fff1b077589 */ /* 0x00022400000e0000 */
.L_x_808:
[----:B------:R-:W-:Y:S01]  /*10540*/  ULDC UR4, c[0x0][0x448] ;  /* 0x0001120000047ab9 */ /* 0x000fe20000000800 */
[----:B------:R-:W-:Y:S01]  /*10550*/  BSSY B1, `(.L_x_592) ;  /* 0x0000048000017945 */ /* 0x000fe20003800000 */
[----:B------:R-:W-:Y:S01]  /*10560*/  IMAD R0, R157, UR4, RZ ;  /* 0x000000049d007c24 */ /* 0x000fe2000f8e02ff */
[----:B------:R-:W-:Y:S02]  /*10570*/  CS2R R36, SRZ ;  /* 0x0000000000247805 */ /* 0x000fe4000001ff00 */
[----:B------:R-:W-:Y:S02]  /*10580*/  CS2R R34, SRZ ;  /* 0x0000000000227805 */ /* 0x000fe4000001ff00 */
[----:B------:R-:W-:Y:S02]  /*10590*/  CS2R R28, SRZ ;  /* 0x00000000001c7805 */ /* 0x000fe4000001ff00 */
[----:B-1----:R-:W-:Y:S02]  /*105a0*/  CS2R R24, SRZ ;  /* 0x0000000000187805 */ /* 0x002fe4000001ff00 */
[----:B------:R-:W-:-:S02]  /*105b0*/  ISETP.GE.AND P0, PT, R8, R0, PT ;  /* 0x000000000800720c */ /* 0x000fc40003f06270 */
        /* <DEDUP_REMOVED lines=9> */
[----:B------:R-:W-:Y:S01]  /*10650*/  ULDC UR4, c[0x0][0x3f4] ;  /* 0x0000fd0000047ab9 */ /* 0x000fe20000000800 */
[----:B------:R-:W-:Y:S02]  /*10660*/  CS2R R38, SRZ ;  /* 0x0000000000267805 */ /* 0x000fe4000001ff00 */
[----:B------:R-:W-:Y:S02]  /*10670*/  ISETP.GE.AND P5, PT, R22, UR4, PT ;  /* 0x0000000416007c0c */ /* 0x000fe4000bfa6270 */
[----:B------:R-:W-:Y:S02]  /*10680*/  CS2R R36, SRZ ;  /* 0x0000000000247805 */ /* 0x000fe4000001ff00 */
[----:B------:R-:W-:Y:S02]  /*10690*/  ISETP.GE.AND P2, PT, R171, UR4, PT ;  /* 0x00000004ab007c0c */ /* 0x000fe4000bf46270 */
[----:B------:R-:W-:Y:S02]  /*106a0*/  CS2R R32, SRZ ;  /* 0x0000000000207805 */ /* 0x000fe4000001ff00 */
[----:B------:R-:W-:-:S05]  /*106b0*/  ISETP.GE.AND P3, PT, R170, UR4, PT ;  /* 0x00000004aa007c0c */ /* 0x000fca000bf66270 */
[----:B------:R-:W-:Y:S02]  /*106c0*/  @!P5 SHF.R.S32.HI R4, RZ, 0x1f, R22 ;  /* 0x0000001fff04d819 */ /* 0x000fe40000011416 */
[C---:B---3--:R-:W-:Y:S02]  /*106d0*/  @!P5 IADD3 R10, P1, R22.reuse, R14, RZ ;  /* 0x0000000e160ad210 */ /* 0x048fe40007f3e0ff */
[-C--:B--2---:R-:W-:Y:S02]  /*106e0*/  @!P5 IADD3 R8, P0, R22, R5.reuse, RZ ;  /* 0x000000051608d210 */ /* 0x084fe40007f1e0ff */
[----:B------:R-:W-:Y:S01]  /*106f0*/  @!P2 IADD3 R12, P4, R171, R5, RZ ;  /* 0x00000005ab0ca210 */ /* 0x000fe20007f9e0ff */
[----:B0-----:R-:W-:Y:S01]  /*10700*/  @!P5 IMAD.X R11, R7, 0x1, R4, P1 ;  /* 0x00000001070bd824 */ /* 0x001fe200008e0604 */
[----:B----4-:R-:W-:Y:S02]  /*10710*/  @!P5 IADD3.X R9, R3, R4, RZ, P0, !PT ;  /* 0x000000040309d210 */ /* 0x010fe400007fe4ff */
[----:B------:R-:W-:Y:S01]  /*10720*/  ISETP.GE.AND P1, PT, R173, UR4, PT ;  /* 0x00000004ad007c0c */ /* 0x000fe2000bf26270 */
[----:B------:R-:W-:Y:S01]  /*10730*/  @!P2 IMAD.X R13, R3, 0x1, R230, P4 ;  /* 0x00000001030da824 */ /* 0x000fe200020e06e6 */
[----:B------:R-:W5:Y:S01]  /*10740*/  @!P5 LD.E.64 R36, desc[UR54][R10.64] ;  /* 0x000000360a24d980 */ /* 0x000f62000c101b00 */
[----:B------:R-:W-:-:S03]  /*10750*/  @!P2 IADD3 R20, P0, R171, R14, RZ ;  /* 0x0000000eab14a210 */ /* 0x000fc60007f1e0ff */
[----:B------:R-:W5:Y:S01]  /*10760*/  @!P5 LD.E.64 R38, desc[UR54][R8.64] ;  /* 0x000000360826d980 */ /* 0x000f62000c101b00 */
[C---:B------:R-:W-:Y:S02]  /*10770*/  @!P3 IADD3 R42, P5, R170.reuse, R14, RZ ;  /* 0x0000000eaa2ab210 */ /* 0x040fe40007fbe0ff */
[----:B------:R-:W-:Y:S02]  /*10780*/  @!P3 IADD3 R40, P4, R170, R5, RZ ;  /* 0x00000005aa28b210 */ /* 0x000fe40007f9e0ff */
[----:B------:R-:W-:Y:S02]  /*10790*/  CS2R R34, SRZ ;  /* 0x0000000000227805 */ /* 0x000fe4000001ff00 */
[----:B------:R-:W-:Y:S01]  /*107a0*/  CS2R R30, SRZ ;  /* 0x00000000001e7805 */ /* 0x000fe2000001ff00 */
[----:B------:R-:W-:Y:S01]  /*107b0*/  @!P2 IMAD.X R21, R7, 0x1, R230, P0 ;  /* 0x000000010715a824 */ /* 0x000fe200000e06e6 */
[----:B------:R-:W-:Y:S02]  /*107c0*/  CS2R R28, SRZ ;  /* 0x00000000001c7805 */ /* 0x000fe4000001ff00 */
[----:B------:R-:W-:Y:S01]  /*107d0*/  @!P3 IADD3.X R41, R3, R229, RZ, P4, !PT ;  /* 0x000000e50329b210 */ /* 0x000fe200027fe4ff */
[----:B------:R-:W-:Y:S01]  /*107e0*/  @!P3 IMAD.X R43, R7, 0x1, R229, P5 ;  /* 0x00000001072bb824 */ /* 0x000fe200028e06e5 */
[----:B------:R-:W5:Y:S01]  /*107f0*/  @!P2 LD.E.64 R32, desc[UR54][R12.64] ;  /* 0x000000360c20a980 */ /* 0x000f62000c101b00 */
[----:B------:R-:W-:-:S03]  /*10800*/  ISETP.GE.AND P0, PT, R172, UR4, PT ;  /* 0x00000004ac007c0c */ /* 0x000fc6000bf06270 */
[----:B------:R-:W5:Y:S01]  /*10810*/  @!P2 LD.E.64 R34, desc[UR54][R20.64] ;  /* 0x000000361422a980 */ /* 0x000f62000c101b00 */
[----:B------:R-:W-:Y:S02]  /*10820*/  ISETP.GE.AND P2, PT, R174, UR4, PT ;  /* 0x00000004ae007c0c */ /* 0x000fe4000bf46270 */
[C---:B------:R-:W-:Y:S01]  /*10830*/  @!P1 IADD3 R48, P4, R173.reuse, R14, RZ ;  /* 0x0000000ead309210 */ /* 0x040fe20007f9e0ff */
[----:B------:R0:W5:Y:S04]  /*10840*/  @!P3 LD.E.64 R30, desc[UR54][R40.64] ;  /* 0x00000036281eb980 */ /* 0x000168000c101b00 */
[----:B------:R1:W5:Y:S01]  /*10850*/  @!P3 LD.E.64 R28, desc[UR54][R42.64] ;  /* 0x000000362a1cb980 */ /* 0x000362000c101b00 */
[----:B------:R-:W-:Y:S02]  /*10860*/  @!P1 IADD3 R46, P3, R173, R5, RZ ;  /* 0x00000005ad2e9210 */ /* 0x000fe40007f7e0ff */
[----:B------:R-:W-:-:S02]  /*10870*/  CS2R R26, SRZ ;  /* 0x00000000001a7805 */ /* 0x000fc4000001ff00 */
[----:B------:R-:W-:Y:S01]  /*10880*/  CS2R R24, SRZ ;  /* 0x0000000000187805 */ /* 0x000fe2000001ff00 */
[--C-:B------:R-:W-:Y:S02]  /*10890*/  @!P1 IMAD.X R49, R7, 0x1, R228.reuse, P4 ;  /* 0x0000000107319824 */ /* 0x100fe400020e06e4 */
[----:B------:R-:W-:Y:S01]  /*108a0*/  @!P1 IMAD.X R47, R3, 0x1, R228, P3 ;  /* 0x00000001032f9824 */ /* 0x000fe200018e06e4 */
[-C--:B0-----:R-:W-:Y:S02]  /*108b0*/  @!P2 IADD3 R40, P3, R174, R5.reuse, RZ ;  /* 0x00000005ae28a210 */ /* 0x081fe40007f7e0ff */
[----:B------:R1:W5:Y:S01]  /*108c0*/  @!P1 LD.E.64 R24, desc[UR54][R48.64] ;  /* 0x0000003630189980 */ /* 0x000362000c101b00 */
[----:B------:R-:W-:-:S03]  /*108d0*/  @!P0 IADD3 R50, P5, R172, R5, RZ ;  /* 0x00000005ac328210 */ /* 0x000fc60007fbe0ff */
[----:B------:R1:W5:Y:S01]  /*108e0*/  @!P1 LD.E.64 R26, desc[UR54][R46.64] ;  /* 0x000000362e1a9980 */ /* 0x000362000c101b00 */
[-C--:B------:R-:W-:Y:S02]  /*108f0*/  @!P0 IADD3 R4, P1, R172, R14.reuse, RZ ;  /* 0x0000000eac048210 */ /* 0x080fe40007f3e0ff */
[----:B------:R-:W-:Y:S02]  /*10900*/  @!P2 IADD3 R14, P4, R174, R14, RZ ;  /* 0x0000000eae0ea210 */ /* 0x000fe40007f9e0ff */
[----:B------:R-:W-:Y:S02]  /*10910*/  CS2R R12, SRZ ;  /* 0x00000000000c7805 */ /* 0x000fe4000001ff00 */
[----:B------:R-:W-:Y:S02]  /*10920*/  CS2R R20, SRZ ;  /* 0x0000000000147805 */ /* 0x000fe4000001ff00 */
[----:B------:R-:W-:Y:S02]  /*10930*/  CS2R R10, SRZ ;  /* 0x00000000000a7805 */ /* 0x000fe4000001ff00 */
[----:B------:R-:W-:-:S02]  /*10940*/  CS2R R8, SRZ ;  /* 0x0000000000087805 */ /* 0x000fc4000001ff00 */
[----:B------:R-:W-:Y:S01]  /*10950*/  @!P0 IADD3.X R51, R3, R227, RZ, P5, !PT ;  /* 0x000000e303338210 */ /* 0x000fe20002ffe4ff */
[----:B------:R-:W-:Y:S02]  /*10960*/  @!P0 IMAD.X R5, R7, 0x1, R227, P1 ;  /* 0x0000000107058824 */ /* 0x000fe400008e06e3 */
[--C-:B------:R-:W-:Y:S02]  /*10970*/  @!P2 IMAD.X R41, R3, 0x1, R226.reuse, P3 ;  /* 0x000000010329a824 */ /* 0x100fe400018e06e2 */
[----:B------:R-:W-:Y:S01]  /*10980*/  @!P2 IMAD.X R15, R7, 0x1, R226, P4 ;  /* 0x00000001070fa824 */ /* 0x000fe200020e06e2 */
[----:B------:R1:W5:Y:S04]  /*10990*/  @!P0 LD.E.64 R12, desc[UR54][R50.64] ;  /* 0x00000036320c8980 */ /* 0x000368000c101b00 */
[----:B------:R1:W5:Y:S04]  /*109a0*/  @!P0 LD.E.64 R20, desc[UR54][R4.64] ;  /* 0x0000003604148980 */ /* 0x000368000c101b00 */
[----:B------:R1:W5:Y:S04]  /*109b0*/  @!P2 LD.E.64 R10, desc[UR54][R40.64] ;  /* 0x00000036280aa980 */ /* 0x000368000c101b00 */
[----:B------:R1:W5:Y:S02]  /*109c0*/  @!P2 LD.E.64 R8, desc[UR54][R14.64] ;  /* 0x000000360e08a980 */ /* 0x000364000c101b00 */
.L_x_593:
[----:B------:R-:W-:Y:S05]  /*109d0*/  BSYNC B1 ;  /* 0x0000000000017941 */ /* 0x000fea0003800000 */
.L_x_592:
[----:B------:R-:W-:Y:S01]  /*109e0*/  ULEA.HI UR4, UR43, UR43, URZ, 0x1 ;  /* 0x0000002b2b047291 */ /* 0x000fe2000f8f083f */
[----:B------:R-:W-:Y:S01]  /*109f0*/  IMAD R0, R205, -0x80, R0 ;  /* 0xffffff80cd007824 */ /* 0x000fe200078e0200 */
[----:B------:R-:W-:Y:S02]  /*10a00*/  BSSY B1, `(.L_x_594) ;  /* 0x0000009000017945 */ /* 0x000fe40003800000 */
[----:B------:R-:W-:Y:S02]  /*10a10*/  ULOP3.LUT UR4, UR4, 0xfffffffe, URZ, 0xc0, !UPT ;  /* 0xfffffffe04047892 */ /* 0x000fe4000f8ec03f */
[----:B----4-:R-:W-:Y:S02]  /*10a20*/  VIMNMX R3, R0, 0x80, PT ;  /* 0x0000008000037848 */ /* 0x010fe40003fe0100 */
[----:B------:R-:W-:Y:S02]  /*10a30*/  UIADD3 UR4, UR43, -UR4, URZ ;  /* 0x800000042b047290 */ /* 0x000fe4000fffe03f */
[----:B------:R-:W-:-:S04]  /*10a40*/  ISETP.GE.AND P1, PT, R168, R3, PT ;  /* 0x00000003a800720c */ /* 0x000fc80003f26270 */
[----:B-12---:R-:W-:-:S04]  /*10a50*/  MOV R5, UR4 ;  /* 0x0000000400057c02 */ /* 0x006fc80008000f00 */
[----:B------:R-:W-:-:S04]  /*10a60*/  SHF.L.U32 R5, R5, 0x1f, RZ ;  /* 0x0000001f05057819 */ /* 0x000fc800000006ff */
[----:B------:R-:W1:Y:S02]  /*10a70*/  SYNCS.PHASECHK.TRANS64.TRYWAIT P0, [R16+URZ+0x29800], R5 ;  /* 0x02980005100075a7 */ /* 0x000e64000800017f */
[----:B-1----:R-:W-:Y:S05]  /*10a80*/  @!P0 BRA `(.L_x_595) ;  /* 0x0000017c00d88947 */ /* 0x002fea0003800000 */
.L_x_809:
[----:B------:R-:W-:Y:S05]  /*10a90*/  BSYNC B1 ;  /* 0x0000000000017941 */ /* 0x000fea0003800000 */
.L_x_594:
[----:B------:R-:W-:Y:S05]  /*10aa0*/  @P1 BRA `(.L_x_596) ;  /* 0x0000006000b81947 */ /* 0x000fea0003800000 */
[----:B------:R-:W2:Y:S01]  /*10ab0*/  LDC R3, c[0x0][0x3f4] ;  /* 0x0000fd00ff037b82 */ /* 0x000ea20000000800 */
[----:B------:R-:W-:Y:S01]  /*10ac0*/  BSSY B1, `(.L_x_597) ;  /* 0x000007f000017945 */ /* 0x000fe20003800000 */
[----:B------:R-:W-:Y:S01]  /*10ad0*/  IMAD.IADD R0, R16, 0x1, R203 ;  /* 0x0000000110007824 */ /* 0x000fe200078e02cb */
[-C--:B--2---:R-:W-:Y:S02]  /*10ae0*/  ISETP.GE.AND P0, PT, R22, R3.reuse, PT ;  /* 0x000000031600720c */ /* 0x084fe40003f06270 */
[-C--:B------:R-:W-:Y:S02]  /*10af0*/  ISETP.GE.AND P1, PT, R171, R3.reuse, PT ;  /* 0x00000003ab00720c */ /* 0x080fe40003f26270 */
[-C--:B------:R-:W-:Y:S02]  /*10b00*/  ISETP.GE.AND P2, PT, R170, R3.reuse, PT ;  /* 0x00000003aa00720c */ /* 0x080fe40003f46270 */
[-C--:B------:R-:W-:Y:S02]  /*10b10*/  ISETP.GE.AND P3, PT, R173, R3.reuse, PT ;  /* 0x00000003ad00720c */ /* 0x080fe40003f66270 */
[----:B------:R-:W-:-:S02]  /*10b20*/  ISETP.GE.AND P4, PT, R172, R3, PT ;  /* 0x00000003ac00720c */ /* 0x000fc40003f86270 */
[----:B------:R-:W-:-:S03]  /*10b30*/  ISETP.GE.AND P5, PT, R174, R3, PT ;  /* 0x00000003ae00720c */ /* 0x000fc60003fa6270 */
[----:B------:R-:W-:Y:S10]  /*10b40*/  @P0 BRA `(.L_x_598) ;  /* 0x0000000400d80947 */ /* 0x000ff40003800000 */
[----:B01----:R-:W0:Y:S01]  /*10b50*/  LDS.128 R4, [R0+0x14400] ;  /* 0x0144000000047984 */ /* 0x003e220000000c00 */
[----:B---3-5:R-:W-:Y:S02]  /*10b60*/  SHF.R.U32.HI R14, RZ, 0x8, R38 ;  /* 0x00000008ff0e7819 */ /* 0x028fe40000011626 */
[----:B------:R-:W-:Y:S02]  /*10b70*/  LOP3.LUT R3, R38, 0xff, RZ, 0xc0, !PT ;  /* 0x000000ff26037812 */ /* 0x000fe400078ec0ff */
[----:B------:R-:W-:Y:S02]  /*10b80*/  LOP3.LUT R14, R14, 0xff, RZ, 0xc0, !PT ;  /* 0x000000ff0e0e7812 */ /* 0x000fe400078ec0ff */
[----:B------:R-:W-:Y:S02]  /*10b90*/  SHF.R.U32.HI R40, RZ, 0x8, R39 ;  /* 0x00000008ff287819 */ /* 0x000fe40000011627 */
[----:B------:R-:W-:Y:S02]  /*10ba0*/  SHF.R.U32.HI R43, RZ, 0x8, R37 ;  /* 0x00000008ff2b7819 */ /* 0x000fe40000011625 */
[----:B------:R-:W-:-:S02]  /*10bb0*/  PRMT R3, R14, 0x7604, R3 ;  /* 0x000076040e037816 */ /* 0x000fc40000000003 */
[----:B------:R-:W-:Y:S02]  /*10bc0*/  LOP3.LUT R15, R39, 0xff, RZ, 0xc0, !PT ;  /* 0x000000ff270f7812 */ /* 0x000fe400078ec0ff */
[----:B------:R-:W-:Y:S02]  /*10bd0*/  LOP3.LUT R40, R40, 0xff, RZ, 0xc0, !PT ;  /* 0x000000ff28287812 */ /* 0x000fe400078ec0ff */
[----:B------:R-:W-:Y:S02]  /*10be0*/  SHF.R.U32.HI R46, RZ, 0x10, R39 ;  /* 0x00000010ff2e7819 */ /* 0x000fe40000011627 */
[----:B------:R-:W-:Y:S02]  /*10bf0*/  SHF.R.U32.HI R14, RZ, 0x8, R36 ;  /* 0x00000008ff0e7819 */ /* 0x000fe40000011624 */
[----:B------:R-:W-:Y:S02]  /*10c00*/  SHF.R.U32.HI R45, RZ, 0x10, R37 ;  /* 0x00000010ff2d7819 */ /* 0x000fe40000011625 */
[----:B------:R-:W-:-:S02]  /*10c10*/  LOP3.LUT R42, R37, 0xff, RZ, 0xc0, !PT ;  /* 0x000000ff252a7812 */ /* 0x000fc400078ec0ff */
[----:B------:R-:W-:Y:S01]  /*10c20*/  LOP3.LUT R43, R43, 0xff, RZ, 0xc0, !PT ;  /* 0x000000ff2b2b7812 */ /* 0x000fe200078ec0ff */
[----:B------:R-:W-:Y:S01]  /*10c30*/  IMAD.U32 R45, R45, 0x10000, RZ ;  /* 0x000100002d2d7824 */ /* 0x000fe200078e00ff */
[----:B------:R-:W-:Y:S02]  /*10c40*/  PRMT R15, R40, 0x7604, R15 ;  /* 0x00007604280f7816 */ /* 0x000fe4000000000f */
[----:B------:R-:W-:Y:S01]  /*10c50*/  LOP3.LUT R41, R14, 0xff, RZ, 0xc0, !PT ;  /* 0x000000ff0e297812 */ /* 0x000fe200078ec0ff */
[----:B------:R-:W-:Y:S01]  /*10c60*/  IMAD.U32 R14, R46, 0x10000, RZ ;  /* 0x000100002e0e7824 */ /* 0x000fe200078e00ff */
[----:B------:R-:W-:Y:S02]  /*10c70*/  LOP3.LUT R40, R36, 0xff, RZ, 0xc0, !PT ;  /* 0x000000ff24287812 */ /* 0x000fe400078ec0ff */
[----:B------:R-:W-:Y:S02]  /*10c80*/  PRMT R42, R43, 0x7604, R42 ;  /* 0x000076042b2a7816 */ /* 0x000fe4000000002a */
[----:B------:R-:W-:-:S02]  /*10c90*/  PRMT R43, R41, 0x7604, R40 ;  /* 0x00007604292b7816 */ /* 0x000fc40000000028 */
[----:B------:R-:W-:Y:S02]  /*10ca0*/  LOP3.LUT R41, R15, 0xff0000, R14, 0xf8, !PT ;  /* 0x00ff00000f297812 */ /* 0x000fe400078ef80e */
[----:B------:R-:W-:Y:S02]  /*10cb0*/  LOP3.LUT R45, R42, 0xff0000, R45, 0xf8, !PT ;  /* 0x00ff00002a2d7812 */ /* 0x000fe400078ef82d */
[----:B------:R-:W-:Y:S02]  /*10cc0*/  LOP3.LUT R41, R41, 0xff000000, R39, 0xf8, !PT ;  /* 0xff00000029297812 */ /* 0x000fe400078ef827 */
[----:B------:R-:W-:Y:S02]  /*10cd0*/  LOP3.LUT R45, R45, 0xff000000, R37, 0xf8, !PT ;  /* 0xff0000002d2d7812 */ /* 0x000fe400078ef825 */
[----:B------:R-:W-:Y:S02]  /*10ce0*/  LOP3.LUT R15, R3, 0xff0000, R38, 0xf8, !PT ;  /* 0x00ff0000030f7812 */ /* 0x000fe400078ef826 */
[----:B0-----:R-:W-:-:S02]  /*10cf0*/  F2FP.F16.E4M3.UNPACK_B R3, R6.H1 ;  /* 0x00000006ff03723e */ /* 0x001fc400030006ff */
[----:B------:R-:W-:Y:S02]  /*10d00*/  F2FP.F16.E4M3.UNPACK_B R42, R45 ;  /* 0x0000002dff2a723e */ /* 0x000fe400020006ff */
[----:B------:R-:W-:Y:S01]  /*10d10*/  F2FP.F16.E4M3.UNPACK_B R39, R41 ;  /* 0x00000029ff27723e */ /* 0x000fe200020006ff */
[----:B------:R-:W-:Y:S01]  /*10d20*/  HADD2.F32 R14, -RZ, R3.H1_H1 ;  /* 0x30000003ff0e7230 */ /* 0x000fe20000004100 */
[--C-:B------:R-:W-:Y:S01]  /*10d30*/  LOP3.LUT R43, R43, 0xff0000, R36.reuse, 0xf8, !PT ;  /* 0x00ff00002b2b7812 */ /* 0x100fe200078ef824 */
[--C-:B------:R-:W-:Y:S01]  /*10d40*/  HADD2.F32 R46, -RZ, R42.reuse.H1_H1 ;  /* 0x3000002aff2e7230 */ /* 0x100fe20000004100 */
[----:B------:R-:W-:Y:S01]  /*10d50*/  F2FP.F16.E4M3.UNPACK_B R6, R6 ;  /* 0x00000006ff06723e */ /* 0x000fe200020006ff */
[----:B------:R-:W-:Y:S01]  /*10d60*/  HADD2.F32 R40, -RZ, R39.H1_H1 ;  /* 0x30000027ff287230 */ /* 0x000fe20000004100 */
[----:B------:R-:W-:Y:S01]  /*10d70*/  LOP3.LUT R43, R43, 0xff000000, R36, 0xf8, !PT ;  /* 0xff0000002b2b7812 */ /* 0x000fe200078ef824 */
[----:B------:R-:W-:Y:S01]  /*10d80*/  HADD2.F32 R42, -RZ, R42.H0_H0 ;  /* 0x2000002aff2a7230 */ /* 0x000fe20000004100 */
[----:B------:R-:W-:Y:S01]  /*10d90*/  LOP3.LUT R38, R15, 0xff000000, R38, 0xf8, !PT ;  /* 0xff0000000f267812 */ /* 0x000fe200078ef826 */
[C---:B------:R-:W-:Y:S01]  /*10da0*/  FMUL.FTZ R48, R14.reuse, R46 ;  /* 0x0000002e0e307220 */ /* 0x040fe20000410000 */
[-C--:B------:R-:W-:Y:S01]  /*10db0*/  F2FP.F16.E4M3.UNPACK_B R36, R7.reuse ;  /* 0x00000007ff24723e */ /* 0x080fe200020006ff */
[----:B------:R-:W-:Y:S01]  /*10dc0*/  FMUL.FTZ R47, R14, R40 ;  /* 0x000000280e2f7220 */ /* 0x000fe20000410000 */
[----:B------:R-:W-:Y:S01]  /*10dd0*/  F2FP.F16.E4M3.UNPACK_B R37, R7.H1 ;  /* 0x00000007ff25723e */ /* 0x000fe200030006ff */
[----:B------:R-:W-:Y:S01]  /*10de0*/  HADD2.F32 R15, -RZ, R3.H0_H0 ;  /* 0x20000003ff0f7230 */ /* 0x000fe20000004100 */
[-C--:B------:R-:W-:Y:S01]  /*10df0*/  F2FP.F16.E4M3.UNPACK_B R7, R5.reuse ;  /* 0x00000005ff07723e */ /* 0x080fe200020006ff */
[----:B------:R-:W-:Y:S01]  /*10e00*/  HADD2.F32 R39, -RZ, R39.H0_H0 ;  /* 0x20000027ff277230 */ /* 0x000fe20000004100 */
[----:B------:R-:W-:Y:S01]  /*10e10*/  F2FP.F16.E4M3.UNPACK_B R14, R5.H1 ;  /* 0x00000005ff0e723e */ /* 0x000fe200030006ff */
[----:B------:R-:W-:-:S02]  /*10e20*/  HADD2.F32 R5, -RZ, R6.H1_H1 ;  /* 0x30000006ff057230 */ /* 0x000fc40000004100 */
[C---:B------:R-:W-:Y:S01]  /*10e30*/  FFMA.FTZ R48, R15.reuse, R40, -R48 ;  /* 0x000000280f307223 */ /* 0x040fe20000010830 */
[----:B------:R-:W-:Y:S01]  /*10e40*/  FFMA.FTZ R49, R15, R46, R47 ;  /* 0x0000002e0f317223 */ /* 0x000fe2000001002f */
[----:B------:R-:W-:Y:S01]  /*10e50*/  HADD2.F32 R6, -RZ, R6.H0_H0 ;  /* 0x20000006ff067230 */ /* 0x000fe20000004100 */
[----:B------:R-:W-:Y:S01]  /*10e60*/  F2FP.F16.E4M3.UNPACK_B R45, R45.H1 ;  /* 0x0000002dff2d723e */ /* 0x000fe200030006ff */
[C---:B------:R-:W-:Y:S01]  /*10e70*/  FMUL.FTZ R15, R5.reuse, R42 ;  /* 0x0000002a050f7220 */ /* 0x040fe20000410000 */
[----:B------:R-:W-:Y:S01]  /*10e80*/  F2FP.F16.E4M3.UNPACK_B R41, R41.H1 ;  /* 0x00000029ff29723e */ /* 0x000fe200030006ff */
[-C--:B------:R-:W-:Y:S01]  /*10e90*/  FMUL.FTZ R47, R5, R39.reuse ;  /* 0x00000027052f7220 */ /* 0x080fe20000410000 */
[----:B------:R-:W-:Y:S02]  /*10ea0*/  HADD2.F32 R5, -RZ, R36.H1_H1 ;  /* 0x30000024ff057230 */ /* 0x000fe40000004100 */
[----:B------:R-:W-:Y:S01]  /*10eb0*/  FFMA.FTZ R46, R6, R39, -R15 ;  /* 0x00000027062e7223 */ /* 0x000fe2000001080f */
[----:B------:R-:W-:-:S02]  /*10ec0*/  HADD2.F32 R40, -RZ, R45.H0_H0 ;  /* 0x2000002dff287230 */ /* 0x000fc40000004100 */
[----:B------:R-:W-:Y:S01]  /*10ed0*/  FFMA.FTZ R47, R6, R42, R47 ;  /* 0x0000002a062f7223 */ /* 0x000fe2000001002f */
[----:B------:R-:W-:Y:S01]  /*10ee0*/  HADD2.F32 R15, -RZ, R41.H0_H0 ;  /* 0x20000029ff0f7230 */ /* 0x000fe20000004100 */
[----:B------:R-:W-:Y:S01]  /*10ef0*/  F2FP.F16.E4M3.UNPACK_B R3, R4 ;  /* 0x00000004ff03723e */ /* 0x000fe200020006ff */
[----:B------:R-:W-:Y:S02]  /*10f00*/  HADD2.F32 R36, -RZ, R36.H0_H0 ;  /* 0x20000024ff247230 */ /* 0x000fe40000004100 */
[C---:B------:R-:W-:Y:S01]  /*10f10*/  FMUL.FTZ R39, R5.reuse, R40 ;  /* 0x0000002805277220 */ /* 0x040fe20000410000 */
[----:B------:R-:W-:Y:S02]  /*10f20*/  HADD2.F32 R45, -RZ, R45.H1_H1 ;  /* 0x3000002dff2d7230 */ /* 0x000fe40000004100 */
[-C--:B------:R-:W-:Y:S01]  /*10f30*/  FMUL.FTZ R5, R5, R15.reuse ;  /* 0x0000000f05057220 */ /* 0x080fe20000410000 */
[----:B------:R-:W-:Y:S02]  /*10f40*/  HADD2.F32 R6, -RZ, R37.H1_H1 ;  /* 0x30000025ff067230 */ /* 0x000fe40000004100 */
[----:B------:R-:W-:Y:S01]  /*10f50*/  FFMA.FTZ R50, R36, R15, -R39 ;  /* 0x0000000f24327223 */ /* 0x000fe20000010827 */
[----:B------:R-:W-:-:S02]  /*10f60*/  HADD2.F32 R41, -RZ, R41.H1_H1 ;  /* 0x30000029ff297230 */ /* 0x000fc40000004100 */
[----:B------:R-:W-:Y:S01]  /*10f70*/  FFMA.FTZ R51, R36, R40, R5 ;  /* 0x0000002824337223 */ /* 0x000fe20000010005 */
[----:B------:R-:W-:Y:S02]  /*10f80*/  HADD2.F32 R37, -RZ, R37.H0_H0 ;  /* 0x20000025ff257230 */ /* 0x000fe40000004100 */
[C---:B------:R-:W-:Y:S01]  /*10f90*/  FMUL.FTZ R42, R6.reuse, R45 ;  /* 0x0000002d062a7220 */ /* 0x040fe20000410000 */
[----:B------:R-:W-:Y:S01]  /*10fa0*/  F2FP.F16.E4M3.UNPACK_B R5, R43 ;  /* 0x0000002bff05723e */ /* 0x000fe200020006ff */
[-C--:B------:R-:W-:Y:S01]  /*10fb0*/  FMUL.FTZ R36, R6, R41.reuse ;  /* 0x0000002906247220 */ /* 0x080fe20000410000 */
[----:B------:R-:W-:Y:S01]  /*10fc0*/  F2FP.F16.E4M3.UNPACK_B R4, R4.H1 ;  /* 0x00000004ff04723e */ /* 0x000fe200030006ff */
[C---:B------:R-:W-:Y:S01]  /*10fd0*/  FFMA.FTZ R52, R37.reuse, R41, -R42 ;  /* 0x0000002925347223 */ /* 0x040fe2000001082a */
[-C--:B------:R-:W-:Y:S01]  /*10fe0*/  F2FP.F16.E4M3.UNPACK_B R15, R38.reuse ;  /* 0x00000026ff0f723e */ /* 0x080fe200020006ff */
[----:B------:R-:W-:Y:S01]  /*10ff0*/  FFMA.FTZ R45, R37, R45, R36 ;  /* 0x0000002d252d7223 */ /* 0x000fe20000010024 */
[--C-:B------:R-:W-:Y:S01]  /*11000*/  HADD2.F32 R39, -RZ, R5.reuse.H1_H1 ;  /* 0x30000005ff277230 */ /* 0x100fe20000004100 */
[----:B------:R-:W-:Y:S01]  /*11010*/  F2FP.F16.E4M3.UNPACK_B R38, R38.H1 ;  /* 0x00000026ff26723e */ /* 0x000fe200030006ff */
[----:B------:R-:W-:Y:S01]  /*11020*/  HADD2.F32 R37, -RZ, R5.H0_H0 ;  /* 0x20000005ff257230 */ /* 0x000fe20000004100 */
[----:B------:R-:W-:Y:S01]  /*11030*/  F2FP.F16.E4M3.UNPACK_B R43, R43.H1 ;  /* 0x0000002bff2b723e */ /* 0x000fe200030006ff */
[----:B------:R-:W-:-:S02]  /*11040*/  HADD2.F32 R6, -RZ, R4.H1_H1 ;  /* 0x30000004ff067230 */ /* 0x000fc40000004100 */
[----:B------:R-:W-:Y:S02]  /*11050*/  HADD2.F32 R36, -RZ, R15.H1_H1 ;  /* 0x3000000fff247230 */ /* 0x000fe40000004100 */
[----:B------:R-:W-:Y:S02]  /*11060*/  HADD2.F32 R5, -RZ, R4.H0_H0 ;  /* 0x20000004ff057230 */ /* 0x000fe40000004100 */
[C---:B------:R-:W-:Y:S01]  /*11070*/  FMUL.FTZ R40, R6.reuse, R39 ;  /* 0x0000002706287220 */ /* 0x040fe20000410000 */
[----:B------:R-:W-:Y:S02]  /*11080*/  HADD2.F32 R4, -RZ, R3.H1_H1 ;  /* 0x30000003ff047230 */ /* 0x000fe40000004100 */
[-C--:B------:R-:W-:Y:S01]  /*11090*/  FMUL.FTZ R42, R6, R36.reuse ;  /* 0x00000024062a7220 */ /* 0x080fe20000410000 */
[----:B------:R-:W-:Y:S02]  /*110a0*/  HADD2.F32 R15, -RZ, R15.H0_H0 ;  /* 0x2000000fff0f7230 */ /* 0x000fe40000004100 */
[----:B------:R-:W-:Y:S01]  /*110b0*/  FFMA.FTZ R40, R5, R36, -R40 ;  /* 0x0000002405287223 */ /* 0x000fe20000010828 */
[----:B------:R-:W-:-:S02]  /*110c0*/  HADD2.F32 R3, -RZ, R3.H0_H0 ;  /* 0x20000003ff037230 */ /* 0x000fc40000004100 */
[C---:B------:R-:W-:Y:S01]  /*110d0*/  FMUL.FTZ R6, R4.reuse, R37 ;  /* 0x0000002504067220 */ /* 0x040fe20000410000 */
[----:B------:R-:W-:Y:S01]  /*110e0*/  FFMA.FTZ R39, R5, R39, R42 ;  /* 0x0000002705277223 */ /* 0x000fe2000001002a */
[-C--:B------:R-:W-:Y:S01]  /*110f0*/  FMUL.FTZ R4, R4, R15.reuse ;  /* 0x0000000f04047220 */ /* 0x080fe20000410000 */
[----:B------:R-:W-:Y:S02]  /*11100*/  HADD2.F32 R5, -RZ, R38.H1_H1 ;  /* 0x30000026ff057230 */ /* 0x000fe40000004100 */
[C---:B------:R-:W-:Y:S01]  /*11110*/  FFMA.FTZ R36, R3.reuse, R15, -R6 ;  /* 0x0000000f03247223 */ /* 0x040fe20000010806 */
[--C-:B------:R-:W-:Y:S02]  /*11120*/  HADD2.F32 R15, -RZ, R43.reuse.H1_H1 ;  /* 0x3000002bff0f7230 */ /* 0x100fe40000004100 */
[----:B------:R-:W-:Y:S01]  /*11130*/  FFMA.FTZ R37, R3, R37, R4 ;  /* 0x0000002503257223 */ /* 0x000fe20000010004 */
[----:B------:R-:W-:Y:S02]  /*11140*/  HADD2.F32 R4, -RZ, R14.H1_H1 ;  /* 0x3000000eff047230 */ /* 0x000fe40000004100 */
[----:B------:R-:W-:-:S02]  /*11150*/  HADD2.F32 R6, -RZ, R43.H0_H0 ;  /* 0x2000002bff067230 */ /* 0x000fc40000004100 */
[--C-:B------:R-:W-:Y:S02]  /*11160*/  HADD2.F32 R3, -RZ, R7.reuse.H1_H1 ;  /* 0x30000007ff037230 */ /* 0x100fe40000004100 */
[C---:B------:R-:W-:Y:S01]  /*11170*/  FMUL.FTZ R41, R4.reuse, R15 ;  /* 0x0000000f04297220 */ /* 0x040fe20000410000 */
[----:B------:R-:W-:Y:S02]  /*11180*/  HADD2.F32 R38, -RZ, R38.H0_H0 ;  /* 0x20000026ff267230 */ /* 0x000fe40000004100 */
[-C--:B------:R-:W-:Y:S01]  /*11190*/  FMUL.FTZ R42, R4, R5.reuse ;  /* 0x00000005042a7220 */ /* 0x080fe20000410000 */
[----:B------:R-:W-:Y:S02]  /*111a0*/  HADD2.F32 R14, -RZ, R14.H0_H0 ;  /* 0x2000000eff0e7230 */ /* 0x000fe40000004100 */
[C---:B------:R-:W-:Y:S01]  /*111b0*/  FMUL.FTZ R4, R3.reuse, R6 ;  /* 0x0000000603047220 */ /* 0x040fe20000410000 */
[----:B------:R-:W-:Y:S02]  /*111c0*/  HADD2.F32 R7, -RZ, R7.H0_H0 ;  /* 0x20000007ff077230 */ /* 0x000fe40000004100 */
[-C--:B------:R-:W-:Y:S01]  /*111d0*/  FMUL.FTZ R3, R3, R38.reuse ;  /* 0x0000002603037220 */ /* 0x080fe20000410000 */
[C---:B------:R-:W-:Y:S01]  /*111e0*/  FFMA.FTZ R41, R14.reuse, R5, -R41 ;  /* 0x000000050e297223 */ /* 0x040fe20000010829 */
[----:B------:R-:W-:Y:S01]  /*111f0*/  FFMA.FTZ R42, R14, R15, R42 ;  /* 0x0000000f0e2a7223 */ /* 0x000fe2000001002a */
[C---:B------:R-:W-:Y:S01]  /*11200*/  FFMA.FTZ R5, R7.reuse, R38, -R4 ;  /* 0x0000002607057223 */ /* 0x040fe20000010804 */
[----:B------:R-:W-:Y:S01]  /*11210*/  FFMA.FTZ R14, R7, R6, R3 ;  /* 0x00000006070e7223 */ /* 0x000fe20000010003 */
[----:B------:R-:W-:-:S02]  /*11220*/  F2FP.SATFINITE.E4M3.F32.PACK_AB_MERGE_C R6, R49, R48, RZ ;  /* 0x000000303106723e */ /* 0x000fc400048070ff */
[----:B------:R-:W-:Y:S02]  /*11230*/  F2FP.SATFINITE.E4M3.F32.PACK_AB_MERGE_C R7, R45, R52, RZ ;  /* 0x000000342d07723e */ /* 0x000fe400048070ff */
[----:B------:R-:W-:Y:S02]  /*11240*/  F2FP.SATFINITE.E4M3.F32.PACK_AB_MERGE_C R4, R39, R40, RZ ;  /* 0x000000282704723e */ /* 0x000fe400048070ff */
[----:B------:R-:W-:Y:S02]  /*11250*/  F2FP.SATFINITE.E4M3.F32.PACK_AB_MERGE_C R41, R42, R41, RZ ;  /* 0x000000292a29723e */ /* 0x000fe400048070ff */
[----:B------:R-:W-:Y:S02]  /*11260*/  F2FP.SATFINITE.E4M3.F32.PACK_AB_MERGE_C R6, R47, R46, R6 ;  /* 0x0000002e2f06723e */ /* 0x000fe40004807006 */
[----:B------:R-:W-:Y:S02]  /*11270*/  F2FP.SATFINITE.E4M3.F32.PACK_AB_MERGE_C R7, R51, R50, R7 ;  /* 0x000000323307723e */ /* 0x000fe40004807007 */
[----:B------:R-:W-:-:S02]  /*11280*/  F2FP.SATFINITE.E4M3.F32.PACK_AB_MERGE_C R4, R37, R36, R4 ;  /* 0x000000242504723e */ /* 0x000fc40004807004 */
[----:B------:R-:W-:-:S05]  /*11290*/  F2FP.SATFINITE.E4M3.F32.PACK_AB_MERGE_C R5, R14, R5, R41 ;  /* 0x000000050e05723e */ /* 0x000fca0004807029 */
[----:B------:R2:W-:Y:S02]  /*112a0*/  STS.128 [R0+0x14400], R4 ;  /* 0x0144000400007388 */ /* 0x0005e40000000c00 */
.L_x_598:
[----:B------:R-:W-:Y:S05]  /*112b0*/  BSYNC B1 ;  /* 0x0000000000017941 */ /* 0x000fea0003800000 */
.L_x_597:
[----:B------:R-:W-:Y:S04]  /*112c0*/  BSSY B1, `(.L_x_599) ;  /* 0x000007c000017945 */ /* 0x000fe80003800000 */
[----:B------:R-:W-:Y:S05]  /*112d0*/  @P1 BRA `(.L_x_600) ;  /* 0x0000000400e81947 */ /* 0x000fea0003800000 */
[----:B012---:R-:W0:Y:S01]  /*112e0*/  LDS.128 R4, [R220] ;  /* 0x00000000dc047984 */ /* 0x007e220000000c00 */
[----:B-----5:R-:W-:Y:S02]  /*112f0*/  SHF.R.U32.HI R15, RZ, 0x8, R33 ;  /* 0x00000008ff0f7819 */ /* 0x020fe40000011621 */
[----:B------:R-:W-:Y:S02]  /*11300*/  SHF.R.U32.HI R40, RZ, 0x8, R35 ;  /* 0x00000008ff287819 */ /* 0x000fe40000011623 */
[----:B------:R-:W-:Y:S02]  /*11310*/  SHF.R.U32.HI R37, RZ, 0x8, R34 ;  /* 0x00000008ff257819 */ /* 0x000fe40000011622 */
[----:B------:R-:W-:Y:S02]  /*11320*/  LOP3.LUT R36, R33, 0xff, RZ, 0xc0, !PT ;  /* 0x000000ff21247812 */ /* 0x000fe400078ec0ff */
[----:B------:R-:W-:Y:S02]  /*11330*/  LOP3.LUT R41, R35, 0xff, RZ, 0xc0, !PT ;  /* 0x000000ff23297812 */ /* 0x000fe400078ec0ff */
[----:B------:R-:W-:-:S02]  /*11340*/  LOP3.LUT R15, R15, 0xff, RZ, 0xc0, !PT ;  /* 0x000000ff0f0f7812 */ /* 0x000fc400078ec0ff */
[----:B------:R-:W-:Y:S02]  /*11350*/  LOP3.LUT R40, R40, 0xff, RZ, 0xc0, !PT ;  /* 0x000000ff28287812 */ /* 0x000fe400078ec0ff */
[----:B------:R-:W-:Y:S02]  /*11360*/  SHF.R.U32.HI R3, RZ, 0x8, R32 ;  /* 0x00000008ff037819 */ /* 0x000fe40000011620 */
[----:B------:R-:W-:Y:S02]  /*11370*/  LOP3.LUT R38, R37, 0xff, RZ, 0xc0, !PT ;  /* 0x000000ff25267812 */ /* 0x000fe400078ec0ff */
[----:B------:R-:W-:Y:S02]  /*11380*/  PRMT R37, R15, 0x7604, R36 ;  /* 0x000076040f257816 */ /* 0x000fe40000000024 */
[----:B------:R-:W-:Y:S02]  /*11390*/  PRMT R41, R40, 0x7604, R41 ;  /* 0x0000760428297816 */ /* 0x000fe40000000029 */
[----:B------:R-:W-:-:S02]  /*113a0*/  SHF.R.U32.HI R36, RZ, 0x10, R33 ;  /* 0x00000010ff247819 */ /* 0x000fc40000011621 */
[----:B------:R-:W-:Y:S02]  /*113b0*/  SHF.R.U32.HI R40, RZ, 0x10, R35 ;  /* 0x00000010ff287819 */ /* 0x000fe40000011623 */
[----:B---3--:R-:W-:Y:S02]  /*113c0*/  LOP3.LUT R14, R32, 0xff, RZ, 0xc0, !PT ;  /* 0x000000ff200e7812 */ /* 0x008fe400078ec0ff */
[----:B------:R-:W-:Y:S02]  /*113d0*/  LOP3.LUT R39, R34, 0xff, RZ, 0xc0, !PT ;  /* 0x000000ff22277812 */ /* 0x000fe400078ec0ff */
[----:B------:R-:W-:Y:S02]  /*113e0*/  LOP3.LUT R3, R3, 0xff, RZ, 0xc0, !PT ;  /* 0x000000ff03037812 */ /* 0x000fe400078ec0ff */
[----:B------:R-:W-:Y:S02]  /*113f0*/  SHF.R.U32.HI R15, RZ, 0x10, R34 ;  /* 0x00000010ff0f7819 */ /* 0x000fe40000011622 */
[----:B------:R-:W-:-:S02]  /*11400*/  LOP3.LUT R36, R36, 0xff, RZ, 0xc0, !PT ;  /* 0x000000ff24247812 */ /* 0x000fc400078ec0ff */
[----:B------:R-:W-:Y:S02]  /*11410*/  LOP3.LUT R40, R40, 0xff, RZ, 0xc0, !PT ;  /* 0x000000ff28287812 */ /* 0x000fe400078ec0ff */
[----:B------:R-:W-:Y:S02]  /*11420*/  PRMT R14, R3, 0x7604, R14 ;  /* 0x00007604030e7816 */ /* 0x000fe4000000000e */
[----:B------:R-:W-:Y:S02]  /*11430*/  PRMT R39, R38, 0x7604, R39 ;  /* 0x0000760426277816 */ /* 0x000fe40000000027 */
[----:B------:R-:W-:Y:S02]  /*11440*/  SHF.R.U32.HI R3, RZ, 0x10, R32 ;  /* 0x00000010ff037819 */ /* 0x000fe40000011620 */
[----:B------:R-:W-:Y:S02]  /*11450*/  LOP3.LUT R38, R15, 0xff, RZ, 0xc0, !PT ;  /* 0x000000ff0f267812 */ /* 0x000fe400078ec0ff */
[----:B------:R-:W-:-:S02]  /*11460*/  PRMT R37, R36, 0x7054, R37 ;  /* 0x0000705424257816 */ /* 0x000fc40000000025 */
[----:B------:R-:W-:Y:S02]  /*11470*/  PRMT R41, R40, 0x7054, R41 ;  /* 0x0000705428297816 */ /* 0x000fe40000000029 */
[----:B------:R-:W-:Y:S02]  /*11480*/  LOP3.LUT R3, R3, 0xff, RZ, 0xc0, !PT ;  /* 0x000000ff03037812 */ /* 0x000fe400078ec0ff */
[----:B------:R-:W-:Y:S02]  /*11490*/  PRMT R39, R38, 0x7054, R39 ;  /* 0x0000705426277816 */ /* 0x000fe40000000027 */
[----:B------:R-:W-:Y:S02]  /*114a0*/  LOP3.LUT R41, R41, 0xff000000, R35, 0xf8, !PT ;  /* 0xff00000029297812 */ /* 0x000fe400078ef823 */
[----:B------:R-:W-:Y:S02]  /*114b0*/  LOP3.LUT R37, R37, 0xff000000, R33, 0xf8, !PT ;  /* 0xff00000025257812 */ /* 0x000fe400078ef821 */
[----:B------:R-:W-:-:S02]  /*114c0*/  PRMT R15, R3, 0x7054, R14 ;  /* 0x00007054030f7816 */ /* 0x000fc4000000000e */
[----:B------:R-:W-:Y:S02]  /*114d0*/  LOP3.LUT R39, R39, 0xff000000, R34, 0xf8, !PT ;  /* 0xff00000027277812 */ /* 0x000fe400078ef822 */
[-C--:B0-----:R-:W-:Y:S02]  /*114e0*/  F2FP.F16.E4M3.UNPACK_B R3, R6.reuse.H1 ;  /* 0x00000006ff03723e */ /* 0x081fe400030006ff */
[----:B------:R-:W-:Y:S02]  /*114f0*/  F2FP.F16.E4M3.UNPACK_B R38, R41 ;  /* 0x00000029ff26723e */ /* 0x000fe400020006ff */
[----:B------:R-:W-:Y:S01]  /*11500*/  F2FP.F16.E4M3.UNPACK_B R34, R37 ;  /* 0x00000025ff22723e */ /* 0x000fe200020006ff */
[--C-:B------:R-:W-:Y:S01]  /*11510*/  HADD2.F32 R14, -RZ, R3.reuse.H1_H1 ;  /* 0x30000003ff0e7230 */ /* 0x100fe20000004100 */
[----:B------:R-:W-:Y:S01]  /*11520*/  F2FP.F16.E4M3.UNPACK_B R6, R6 ;  /* 0x00000006ff06723e */ /* 0x000fe200020006ff */
[----:B------:R-:W-:Y:S01]  /*11530*/  HADD2.F32 R40, -RZ, R38.H1_H1 ;  /* 0x30000026ff287230 */ /* 0x000fe20000004100 */
[----:B------:R-:W-:Y:S01]  /*11540*/  LOP3.LUT R36, R15, 0xff000000, R32, 0xf8, !PT ;  /* 0xff0000000f247812 */ /* 0x000fe200078ef820 */
[----:B------:R-:W-:Y:S01]  /*11550*/  HADD2.F32 R35, -RZ, R34.H1_H1 ;  /* 0x30000022ff237230 */ /* 0x000fe20000004100 */
[-C--:B------:R-:W-:Y:S01]  /*11560*/  F2FP.F16.E4M3.UNPACK_B R32, R7.reuse ;  /* 0x00000007ff20723e */ /* 0x080fe200020006ff */
[----:B------:R-:W-:Y:S01]  /*11570*/  HADD2.F32 R15, -RZ, R3.H0_H0 ;  /* 0x20000003ff0f7230 */ /* 0x000fe20000004100 */
[----:B------:R-:W-:Y:S01]  /*11580*/  F2FP.F16.E4M3.UNPACK_B R33, R7.H1 ;  /* 0x00000007ff21723e */ /* 0x000fe200030006ff */
[C---:B------:R-:W-:Y:S01]  /*11590*/  FMUL.FTZ R42, R14.reuse, R40 ;  /* 0x000000280e2a7220 */ /* 0x040fe20000410000 */
[----:B------:R-:W-:Y:S01]  /*115a0*/  FMUL.FTZ R43, R14, R35 ;  /* 0x000000230e2b7220 */ /* 0x000fe20000410000 */
[-C--:B------:R-:W-:Y:S01]  /*115b0*/  F2FP.F16.E4M3.UNPACK_B R7, R5.reuse ;  /* 0x00000005ff07723e */ /* 0x080fe200020006ff */
[----:B------:R-:W-:Y:S01]  /*115c0*/  HADD2.F32 R38, -RZ, R38.H0_H0 ;  /* 0x20000026ff267230 */ /* 0x000fe20000004100 */
[----:B------:R-:W-:Y:S01]  /*115d0*/  F2FP.F16.E4M3.UNPACK_B R14, R5.H1 ;  /* 0x00000005ff0e723e */ /* 0x000fe200030006ff */
[----:B------:R-:W-:-:S02]  /*115e0*/  HADD2.F32 R5, -RZ, R6.H1_H1 ;  /* 0x30000006ff057230 */ /* 0x000fc40000004100 */
[C---:B------:R-:W-:Y:S01]  /*115f0*/  FFMA.FTZ R45, R15.reuse, R35, -R42 ;  /* 0x000000230f2d7223 */ /* 0x040fe2000001082a */
[----:B------:R-:W-:Y:S02]  /*11600*/  HADD2.F32 R34, -RZ, R34.H0_H0 ;  /* 0x20000022ff227230 */ /* 0x000fe40000004100 */
        /* <DEDUP_REMOVED lines=70> */
[----:B------:R4:W-:Y:S02]  /*11a70*/  STS.128 [R220], R4 ;  /* 0x00000004dc007388 */ /* 0x0009e40000000c00 */
.L_x_600:
[----:B------:R-:W-:Y:S05]  /*11a80*/  BSYNC B1 ;  /* 0x0000000000017941 */ /* 0x000fea0003800000 */
.L_x_599:
[----:B------:R-:W-:Y:S04]  /*11a90*/  BSSY B1, `(.L_x_601) ;  /* 0x0000078000017945 */ /* 0x000fe80003800000 */
[----:B------:R-:W-:Y:S05]  /*11aa0*/  @P2 BRA `(.L_x_602) ;  /* 0x0000000400d82947 */ /* 0x000fea0003800000 */
[----:B012-4-:R-:W0:Y:S01]  /*11ab0*/  LDS.128 R4, [R0+0x16400] ;  /* 0x0164000000047984 */ /* 0x017e220000000c00 */
[----:B---3-5:R-:W-:Y:S02]  /*11ac0*/  SHF.R.U32.HI R14, RZ, 0x8, R30 ;  /* 0x00000008ff0e7819 */ /* 0x028fe4000001161e */
[----:B------:R-:W-:Y:S02]  /*11ad0*/  SHF.R.U32.HI R32, RZ, 0x8, R31 ;  /* 0x00000008ff207819 */ /* 0x000fe4000001161f */
[----:B------:R-:W-:Y:S02]  /*11ae0*/  LOP3.LUT R3, R30, 0xff, RZ, 0xc0, !PT ;  /* 0x000000ff1e037812 */ /* 0x000fe400078ec0ff */
[----:B------:R-:W-:Y:S02]  /*11af0*/  LOP3.LUT R14, R14, 0xff, RZ, 0xc0, !PT ;  /* 0x000000ff0e0e7812 */ /* 0x000fe400078ec0ff */
[----:B------:R-:W-:Y:S02]  /*11b00*/  SHF.R.U32.HI R35, RZ, 0x8, R29 ;  /* 0x00000008ff237819 */ /* 0x000fe4000001161d */
[----:B------:R-:W-:-:S02]  /*11b10*/  LOP3.LUT R15, R31, 0xff, RZ, 0xc0, !PT ;  /* 0x000000ff1f0f7812 */ /* 0x000fc400078ec0ff */
[----:B------:R-:W-:Y:S02]  /*11b20*/  LOP3.LUT R32, R32, 0xff, RZ, 0xc0, !PT ;  /* 0x000000ff20207812 */ /* 0x000fe400078ec0ff */
[----:B------:R-:W-:Y:S02]  /*11b30*/  PRMT R3, R14, 0x7604, R3 ;  /* 0x000076040e037816 */ /* 0x000fe40000000003 */
[----:B------:R-:W-:Y:S02]  /*11b40*/  SHF.R.U32.HI R37, RZ, 0x10, R29 ;  /* 0x00000010ff257819 */ /* 0x000fe4000001161d */
[----:B------:R-:W-:Y:S02]  /*11b50*/  SHF.R.U32.HI R14, RZ, 0x8, R28 ;  /* 0x00000008ff0e7819 */ /* 0x000fe4000001161c */
[----:B------:R-:W-:Y:S01]  /*11b60*/  SHF.R.U32.HI R36, RZ, 0x10, R31 ;  /* 0x00000010ff247819 */ /* 0x000fe2000001161f */
[----:B------:R-:W-:Y:S01]  /*11b70*/  IMAD.U32 R37, R37, 0x10000, RZ ;  /* 0x0001000025257824 */ /* 0x000fe200078e00ff */
[----:B------:R-:W-:-:S02]  /*11b80*/  LOP3.LUT R34, R29, 0xff, RZ, 0xc0, !PT ;  /* 0x000000ff1d227812 */ /* 0x000fc400078ec0ff */
[----:B------:R-:W-:Y:S02]  /*11b90*/  LOP3.LUT R35, R35, 0xff, RZ, 0xc0, !PT ;  /* 0x000000ff23237812 */ /* 0x000fe400078ec0ff */
[----:B------:R-:W-:Y:S02]  /*11ba0*/  PRMT R15, R32, 0x7604, R15 ;  /* 0x00007604200f7816 */ /* 0x000fe4000000000f */
[----:B------:R-:W-:Y:S02]  /*11bb0*/  LOP3.LUT R32, R28, 0xff, RZ, 0xc0, !PT ;  /* 0x000000ff1c207812 */ /* 0x000fe400078ec0ff */
[----:B------:R-:W-:Y:S02]  /*11bc0*/  LOP3.LUT R33, R14, 0xff, RZ, 0xc0, !PT ;  /* 0x000000ff0e217812 */ /* 0x000fe400078ec0ff */
[----:B------:R-:W-:Y:S02]  /*11bd0*/  SHF.L.U32 R14, R36, 0x10, RZ ;  /* 0x00000010240e7819 */ /* 0x000fe400000006ff */
[----:B------:R-:W-:-:S02]  /*11be0*/  PRMT R34, R35, 0x7604, R34 ;  /* 0x0000760423227816 */ /* 0x000fc40000000022 */
[----:B------:R-:W-:Y:S02]  /*11bf0*/  PRMT R35, R33, 0x7604, R32 ;  /* 0x0000760421237816 */ /* 0x000fe40000000020 */
[----:B------:R-:W-:Y:S02]  /*11c00*/  LOP3.LUT R33, R15, 0xff0000, R14, 0xf8, !PT ;  /* 0x00ff00000f217812 */ /* 0x000fe400078ef80e */
[----:B------:R-:W-:Y:S02]  /*11c10*/  LOP3.LUT R37, R34, 0xff0000, R37, 0xf8, !PT ;  /* 0x00ff000022257812 */ /* 0x000fe400078ef825 */
[----:B------:R-:W-:Y:S02]  /*11c20*/  LOP3.LUT R33, R33, 0xff000000, R31, 0xf8, !PT ;  /* 0xff00000021217812 */ /* 0x000fe400078ef81f */
[----:B------:R-:W-:Y:S02]  /*11c30*/  LOP3.LUT R37, R37, 0xff000000, R29, 0xf8, !PT ;  /* 0xff00000025257812 */ /* 0x000fe400078ef81d */
[----:B------:R-:W-:-:S02]  /*11c40*/  LOP3.LUT R15, R3, 0xff0000, R30, 0xf8, !PT ;  /* 0x00ff0000030f7812 */ /* 0x000fc400078ef81e */
[-C--:B0-----:R-:W-:Y:S02]  /*11c50*/  F2FP.F16.E4M3.UNPACK_B R3, R6.reuse.H1 ;  /* 0x00000006ff03723e */ /* 0x081fe400030006ff */
        /* <DEDUP_REMOVED lines=91> */
.L_x_602:
[----:B------:R-:W-:Y:S05]  /*12210*/  BSYNC B1 ;  /* 0x0000000000017941 */ /* 0x000fea0003800000 */
.L_x_601:
[----:B------:R-:W-:Y:S04]  /*12220*/  BSSY B1, `(.L_x_603) ;  /* 0x000007c000017945 */ /* 0x000fe80003800000 */
[----:B------:R-:W-:Y:S05]  /*12230*/  @P3 BRA `(.L_x_604) ;  /* 0x0000000400e83947 */ /* 0x000fea0003800000 */
[----:B012-4-:R-:W0:Y:S01]  /*12240*/  LDS.128 R4, [R220+0x2000] ;  /* 0x00200000dc047984 */ /* 0x017e220000000c00 */
        /* <DEDUP_REMOVED lines=16> */
[----:B------:R-:W-:Y:S02]  /*12350*/  LOP3.LUT R32, R32, 0xff, RZ, 0xc0, !PT ;  /* 0x000000ff20207812 */ /* 0x000fe400078ec0ff */
[----:B------:R-:W-:-:S02]  /*12360*/  LOP3.LUT R31, R24, 0xff, RZ, 0xc0, !PT ;  /* 0x000000ff181f7812 */ /* 0x000fc400078ec0ff */
[----:B------:R-:W-:Y:S02]  /*12370*/  PRMT R14, R3, 0x7604, R14 ;  /* 0x00007604030e7816 */ /* 0x000fe4000000000e */
[----:B------:R-:W-:Y:S02]  /*12380*/  SHF.R.U32.HI R3, RZ, 0x10, R26 ;  /* 0x00000010ff037819 */ /* 0x000fe4000001161a */
[----:B------:R-:W-:Y:S02]  /*12390*/  SHF.R.U32.HI R15, RZ, 0x10, R24 ;  /* 0x00000010ff0f7819 */ /* 0x000fe40000011618 */
[----:B------:R-:W-:Y:S02]  /*123a0*/  PRMT R29, R28, 0x7054, R29 ;  /* 0x000070541c1d7816 */ /* 0x000fe4000000001d */
[----:B------:R-:W-:Y:S02]  /*123b0*/  PRMT R33, R32, 0x7054, R33 ;  /* 0x0000705420217816 */ /* 0x000fe40000000021 */
[----:B------:R-:W-:-:S02]  /*123c0*/  PRMT R31, R30, 0x7604, R31 ;  /* 0x000076041e1f7816 */ /* 0x000fc4000000001f */
[----:B------:R-:W-:Y:S02]  /*123d0*/  LOP3.LUT R3, R3, 0xff, RZ, 0xc0, !PT ;  /* 0x000000ff03037812 */ /* 0x000fe400078ec0ff */
[----:B------:R-:W-:Y:S02]  /*123e0*/  LOP3.LUT R30, R15, 0xff, RZ, 0xc0, !PT ;  /* 0x000000ff0f1e7812 */ /* 0x000fe400078ec0ff */
[----:B------:R-:W-:Y:S02]  /*123f0*/  LOP3.LUT R33, R33, 0xff000000, R25, 0xf8, !PT ;  /* 0xff00000021217812 */ /* 0x000fe400078ef819 */
[----:B------:R-:W-:Y:S02]  /*12400*/  LOP3.LUT R29, R29, 0xff000000, R27, 0xf8, !PT ;  /* 0xff0000001d1d7812 */ /* 0x000fe400078ef81b */
[----:B------:R-:W-:Y:S02]  /*12410*/  PRMT R15, R3, 0x7054, R14 ;  /* 0x00007054030f7816 */ /* 0x000fe4000000000e */
[----:B------:R-:W-:-:S02]  /*12420*/  PRMT R31, R30, 0x7054, R31 ;  /* 0x000070541e1f7816 */ /* 0x000fc4000000001f */
[-C--:B0-----:R-:W-:Y:S02]  /*12430*/  F2FP.F16.E4M3.UNPACK_B R3, R6.reuse.H1 ;  /* 0x00000006ff03723e */ /* 0x081fe400030006ff */
[----:B------:R-:W-:Y:S02]  /*12440*/  F2FP.F16.E4M3.UNPACK_B R30, R33 ;  /* 0x00000021ff1e723e */ /* 0x000fe400020006ff */
[----:B------:R-:W-:Y:S01]  /*12450*/  F2FP.F16.E4M3.UNPACK_B R27, R29 ;  /* 0x0000001dff1b723e */ /* 0x000fe200020006ff */
[----:B------:R-:W-:Y:S01]  /*12460*/  HADD2.F32 R14, -RZ, R3.H1_H1 ;  /* 0x30000003ff0e7230 */ /* 0x000fe20000004100 */
[----:B------:R-:W-:Y:S01]  /*12470*/  F2FP.F16.E4M3.UNPACK_B R6, R6 ;  /* 0x00000006ff06723e */ /* 0x000fe200020006ff */
[--C-:B------:R-:W-:Y:S01]  /*12480*/  HADD2.F32 R32, -RZ, R30.reuse.H1_H1 ;  /* 0x3000001eff207230 */ /* 0x100fe20000004100 */
[----:B------:R-:W-:Y:S01]  /*12490*/  LOP3.LUT R31, R31, 0xff000000, R24, 0xf8, !PT ;  /* 0xff0000001f1f7812 */ /* 0x000fe200078ef818 */
[----:B------:R-:W-:Y:S01]  /*124a0*/  HADD2.F32 R28, -RZ, R27.H1_H1 ;  /* 0x3000001bff1c7230 */ /* 0x000fe20000004100 */
[----:B------:R-:W-:Y:S01]  /*124b0*/  LOP3.LUT R26, R15, 0xff000000, R26, 0xf8, !PT ;  /* 0xff0000000f1a7812 */ /* 0x000fe200078ef81a */
[----:B------:R-:W-:Y:S01]  /*124c0*/  HADD2.F32 R15, -RZ, R3.H0_H0 ;  /* 0x20000003ff0f7230 */ /* 0x000fe20000004100 */
[-C--:B------:R-:W-:Y:S01]  /*124d0*/  F2FP.F16.E4M3.UNPACK_B R24, R7.reuse ;  /* 0x00000007ff18723e */ /* 0x080fe200020006ff */
[C---:B------:R-:W-:Y:S01]  /*124e0*/  FMUL.FTZ R34, R14.reuse, R32 ;  /* 0x000000200e227220 */ /* 0x040fe20000410000 */
[----:B------:R-:W-:Y:S01]  /*124f0*/  F2FP.F16.E4M3.UNPACK_B R25, R7.H1 ;  /* 0x00000007ff19723e */ /* 0x000fe200030006ff */
        /* <DEDUP_REMOVED lines=78> */
.L_x_604:
[----:B------:R-:W-:Y:S05]  /*129e0*/  BSYNC B1 ;  /* 0x0000000000017941 */ /* 0x000fea0003800000 */
.L_x_603:
[----:B------:R-:W-:Y:S04]  /*129f0*/  BSSY B1, `(.L_x_605) ;  /* 0x0000078000017945 */ /* 0x000fe80003800000 */
[----:B------:R-:W-:Y:S05]  /*12a00*/  @P4 BRA `(.L_x_606) ;  /* 0x0000000400d84947 */ /* 0x000fea0003800000 */
[----:B012-4-:R-:W0:Y:S01]  /*12a10*/  LDS.128 R4, [R0+0x18400] ;  /* 0x0184000000047984 */ /* 0x017e220000000c00 */
        /* <DEDUP_REMOVED lines=25> */
[----:B------:R-:W-:-:S02]  /*12bb0*/  LOP3.LUT R15, R3, 0xff0000, R12, 0xf8, !PT ;  /* 0x00ff0000030f7812 */ /* 0x000fc400078ef80c */
[----:B------:R-:W-:Y:S02]  /*12bc0*/  LOP3.LUT R27, R27, 0xff000000, R20, 0xf8, !PT ;  /* 0xff0000001b1b7812 */ /* 0x000fe400078ef814 */
[-C--:B0-----:R-:W-:Y:S02]  /*12bd0*/  F2FP.F16.E4M3.UNPACK_B R3, R6.reuse.H1 ;  /* 0x00000006ff03723e */ /* 0x081fe400030006ff */
[----:B------:R-:W-:Y:S02]  /*12be0*/  F2FP.F16.E4M3.UNPACK_B R26, R29 ;  /* 0x0000001dff1a723e */ /* 0x000fe400020006ff */
[----:B------:R-:W-:Y:S01]  /*12bf0*/  F2FP.F16.E4M3.UNPACK_B R20, R25 ;  /* 0x00000019ff14723e */ /* 0x000fe200020006ff */
[--C-:B------:R-:W-:Y:S01]  /*12c00*/  HADD2.F32 R13, -RZ, R3.reuse.H0_H0 ;  /* 0x20000003ff0d7230 */ /* 0x100fe20000004100 */
[----:B------:R-:W-:Y:S01]  /*12c10*/  LOP3.LUT R24, R15, 0xff000000, R12, 0xf8, !PT ;  /* 0xff0000000f187812 */ /* 0x000fe200078ef80c */
[----:B------:R-:W-:Y:S01]  /*12c20*/  HADD2.F32 R12, -RZ, R3.H1_H1 ;  /* 0x30000003ff0c7230 */ /* 0x000fe20000004100 */
[----:B------:R-:W-:Y:S01]  /*12c30*/  F2FP.F16.E4M3.UNPACK_B R6, R6 ;  /* 0x00000006ff06723e */ /* 0x000fe200020006ff */
[----:B------:R-:W-:Y:S01]  /*12c40*/  HADD2.F32 R28, -RZ, R26.H1_H1 ;  /* 0x3000001aff1c7230 */ /* 0x000fe20000004100 */
[-C--:B------:R-:W-:Y:S01]  /*12c50*/  F2FP.F16.E4M3.UNPACK_B R14, R7.reuse ;  /* 0x00000007ff0e723e */ /* 0x080fe200020006ff */
[----:B------:R-:W-:Y:S01]  /*12c60*/  HADD2.F32 R21, -RZ, R20.H1_H1 ;  /* 0x30000014ff157230 */ /* 0x000fe20000004100 */
[----:B------:R-:W-:Y:S01]  /*12c70*/  F2FP.F16.E4M3.UNPACK_B R15, R7.H1 ;  /* 0x00000007ff0f723e */ /* 0x000fe200030006ff */
[----:B------:R-:W-:-:S02]  /*12c80*/  HADD2.F32 R26, -RZ, R26.H0_H0 ;  /* 0x2000001aff1a7230 */ /* 0x000fc40000004100 */
[CC--:B------:R-:W-:Y:S01]  /*12c90*/  FMUL.FTZ R30, R12.reuse, R28.reuse ;  /* 0x0000001c0c1e7220 */ /* 0x0c0fe20000410000 */
[----:B------:R-:W-:Y:S01]  /*12ca0*/  F2FP.F16.E4M3.UNPACK_B R7, R5 ;  /* 0x00000005ff07723e */ /* 0x000fe200020006ff */
[----:B------:R-:W-:Y:S01]  /*12cb0*/  FMUL.FTZ R31, R12, R21 ;  /* 0x000000150c1f7220 */ /* 0x000fe20000410000 */
[----:B------:R-:W-:Y:S01]  /*12cc0*/  F2FP.F16.E4M3.UNPACK_B R12, R5.H1 ;  /* 0x00000005ff0c723e */ /* 0x000fe200030006ff */
[----:B------:R-:W-:Y:S02]  /*12cd0*/  HADD2.F32 R5, -RZ, R6.H1_H1 ;  /* 0x30000006ff057230 */ /* 0x000fe40000004100 */
[C---:B------:R-:W-:Y:S01]  /*12ce0*/  FFMA.FTZ R32, R13.reuse, R21, -R30 ;  /* 0x000000150d207223 */ /* 0x040fe2000001081e */
[----:B------:R-:W-:Y:S02]  /*12cf0*/  HADD2.F32 R20, -RZ, R20.H0_H0 ;  /* 0x20000014ff147230 */ /* 0x000fe40000004100 */
[----:B------:R-:W-:Y:S01]  /*12d00*/  FFMA.FTZ R33, R13, R28, R31 ;  /* 0x0000001c0d217223 */ /* 0x000fe2000001001f */
[----:B------:R-:W-:Y:S01]  /*12d10*/  HADD2.F32 R6, -RZ, R6.H0_H0 ;  /* 0x20000006ff067230 */ /* 0x000fe20000004100 */
[----:B------:R-:W-:Y:S01]  /*12d20*/  F2FP.F16.E4M3.UNPACK_B R29, R29.H1 ;  /* 0x0000001dff1d723e */ /* 0x000fe200030006ff */
[C---:B------:R-:W-:Y:S01]  /*12d30*/  FMUL.FTZ R13, R5.reuse, R26 ;  /* 0x0000001a050d7220 */ /* 0x040fe20000410000 */
[----:B------:R-:W-:Y:S01]  /*12d40*/  F2FP.F16.E4M3.UNPACK_B R25, R25.H1 ;  /* 0x00000019ff19723e */ /* 0x000fe200030006ff */
[----:B------:R-:W-:Y:S01]  /*12d50*/  FMUL.FTZ R31, R5, R20 ;  /* 0x00000014051f7220 */ /* 0x000fe20000410000 */
[----:B------:R-:W-:-:S02]  /*12d60*/  HADD2.F32 R5, -RZ, R14.H1_H1 ;  /* 0x3000000eff057230 */ /* 0x000fc40000004100 */
[C---:B------:R-:W-:Y:S01]  /*12d70*/  FFMA.FTZ R30, R6.reuse, R20, -R13 ;  /* 0x00000014061e7223 */ /* 0x040fe2000001080d */
[----:B------:R-:W-:Y:S02]  /*12d80*/  HADD2.F32 R21, -RZ, R29.H0_H0 ;  /* 0x2000001dff157230 */ /* 0x000fe40000004100 */
[----:B------:R-:W-:Y:S01]  /*12d90*/  FFMA.FTZ R31, R6, R26, R31 ;  /* 0x0000001a061f7223 */ /* 0x000fe2000001001f */
[----:B------:R-:W-:Y:S01]  /*12da0*/  HADD2.F32 R13, -RZ, R25.H0_H0 ;  /* 0x20000019ff0d7230 */ /* 0x000fe20000004100 */
[----:B------:R-:W-:Y:S01]  /*12db0*/  F2FP.F16.E4M3.UNPACK_B R3, R4 ;  /* 0x00000004ff03723e */ /* 0x000fe200020006ff */
[----:B------:R-:W-:Y:S02]  /*12dc0*/  HADD2.F32 R14, -RZ, R14.H0_H0 ;  /* 0x2000000eff0e7230 */ /* 0x000fe40000004100 */
[C---:B------:R-:W-:Y:S01]  /*12dd0*/  FMUL.FTZ R35, R5.reuse, R21 ;  /* 0x0000001505237220 */ /* 0x040fe20000410000 */
[----:B------:R-:W-:Y:S02]  /*12de0*/  HADD2.F32 R29, -RZ, R29.H1_H1 ;  /* 0x3000001dff1d7230 */ /* 0x000fe40000004100 */
[----:B------:R-:W-:Y:S01]  /*12df0*/  FMUL.FTZ R5, R5, R13 ;  /* 0x0000000d05057220 */ /* 0x000fe20000410000 */
[----:B------:R-:W-:-:S02]  /*12e00*/  HADD2.F32 R6, -RZ, R15.H1_H1 ;  /* 0x3000000fff067230 */ /* 0x000fc40000004100 */
[C---:B------:R-:W-:Y:S01]  /*12e10*/  FFMA.FTZ R35, R14.reuse, R13, -R35 ;  /* 0x0000000d0e237223 */ /* 0x040fe20000010823 */
[----:B------:R-:W-:Y:S02]  /*12e20*/  HADD2.F32 R25, -RZ, R25.H1_H1 ;  /* 0x30000019ff197230 */ /* 0x000fe40000004100 */
        /* <DEDUP_REMOVED lines=52> */
.L_x_606:
[----:B------:R-:W-:Y:S05]  /*13170*/  BSYNC B1 ;  /* 0x0000000000017941 */ /* 0x000fea0003800000 */
.L_x_605:
[----:B------:R-:W-:Y:S05]  /*13180*/  @P5 BRA `(.L_x_596) ;  /* 0x0000003c00005947 */ /* 0x000fea0003800000 */
[----:B012-4-:R-:W0:Y:S01]  /*13190*/  LDS.128 R4, [R220+0x4000] ;  /* 0x00400000dc047984 */ /* 0x017e220000000c00 */
[----:B-----5:R-:W-:Y:S02]  /*131a0*/  SHF.R.U32.HI R12, RZ, 0x8, R11 ;  /* 0x00000008ff0c7819 */ /* 0x020fe4000001160b */
[----:B------:R-:W-:Y:S02]  /*131b0*/  SHF.R.U32.HI R20, RZ, 0x8, R9 ;  /* 0x00000008ff147819 */ /* 0x000fe40000011609 */
[----:B------:R-:W-:Y:S02]  /*131c0*/  LOP3.LUT R13, R11, 0xff, RZ, 0xc0, !PT ;  /* 0x000000ff0b0d7812 */ /* 0x000fe400078ec0ff */
[----:B------:R-:W-:Y:S02]  /*131d0*/  LOP3.LUT R21, R9, 0xff, RZ, 0xc0, !PT ;  /* 0x000000ff09157812 */ /* 0x000fe400078ec0ff */
[----:B------:R-:W-:Y:S02]  /*131e0*/  LOP3.LUT R12, R12, 0xff, RZ, 0xc0, !PT ;  /* 0x000000ff0c0c7812 */ /* 0x000fe400078ec0ff */
[----:B------:R-:W-:-:S02]  /*131f0*/  LOP3.LUT R20, R20, 0xff, RZ, 0xc0, !PT ;  /* 0x000000ff14147812 */ /* 0x000fc400078ec0ff */
[----:B------:R-:W-:Y:S02]  /*13200*/  SHF.R.U32.HI R0, RZ, 0x8, R10 ;  /* 0x00000008ff007819 */ /* 0x000fe4000001160a */
[----:B---3--:R-:W-:Y:S02]  /*13210*/  SHF.R.U32.HI R14, RZ, 0x8, R8 ;  /* 0x00000008ff0e7819 */ /* 0x008fe40000011608 */
[----:B------:R-:W-:Y:S02]  /*13220*/  PRMT R13, R12, 0x7604, R13 ;  /* 0x000076040c0d7816 */ /* 0x000fe4000000000d */
[----:B------:R-:W-:Y:S02]  /*13230*/  PRMT R21, R20, 0x7604, R21 ;  /* 0x0000760414157816 */ /* 0x000fe40000000015 */
[----:B------:R-:W-:Y:S02]  /*13240*/  SHF.R.U32.HI R12, RZ, 0x10, R11 ;  /* 0x00000010ff0c7819 */ /* 0x000fe4000001160b */
[----:B------:R-:W-:-:S02]  /*13250*/  SHF.R.U32.HI R20, RZ, 0x10, R9 ;  /* 0x00000010ff147819 */ /* 0x000fc40000011609 */
[----:B------:R-:W-:Y:S02]  /*13260*/  LOP3.LUT R3, R10, 0xff, RZ, 0xc0, !PT ;  /* 0x000000ff0a037812 */ /* 0x000fe400078ec0ff */
[----:B------:R-:W-:Y:S02]  /*13270*/  LOP3.LUT R15, R8, 0xff, RZ, 0xc0, !PT ;  /* 0x000000ff080f7812 */ /* 0x000fe400078ec0ff */
[----:B------:R-:W-:Y:S02]  /*13280*/  LOP3.LUT R0, R0, 0xff, RZ, 0xc0, !PT ;  /* 0x000000ff00007812 */ /* 0x000fe400078ec0ff */
[----:B------:R-:W-:Y:S02]  /*13290*/  LOP3.LUT R14, R14, 0xff, RZ, 0xc0, !PT ;  /* 0x000000ff0e0e7812 */ /* 0x000fe400078ec0ff */
[----:B------:R-:W-:Y:S02]  /*132a0*/  LOP3.LUT R12, R12, 0xff, RZ, 0xc0, !PT ;  /* 0x000000ff0c0c7812 */ /* 0x000fe400078ec0ff */
[----:B------:R-:W-:-:S02]  /*132b0*/  LOP3.LUT R20, R20, 0xff, RZ, 0xc0, !PT ;  /* 0x000000ff14147812 */ /* 0x000fc400078ec0ff */
[----:B------:R-:W-:Y:S02]  /*132c0*/  PRMT R3, R0, 0x7604, R3 ;  /* 0x0000760400037816 */ /* 0x000fe40000000003 */
[----:B------:R-:W-:Y:S02]  /*132d0*/  PRMT R15, R14, 0x7604, R15 ;  /* 0x000076040e0f7816 */ /* 0x000fe4000000000f */
[----:B------:R-:W-:Y:S02]  /*132e0*/  SHF.R.U32.HI R0, RZ, 0x10, R10 ;  /* 0x00000010ff007819 */ /* 0x000fe4000001160a */
[----:B------:R-:W-:Y:S02]  /*132f0*/  SHF.R.U32.HI R14, RZ, 0x10, R8 ;  /* 0x00000010ff0e7819 */ /* 0x000fe40000011608 */
        /* <DEDUP_REMOVED lines=12> */
[----:B------:R-:W-:Y:S01]  /*133c0*/  LOP3.LUT R12, R3, 0xff000000, R10, 0xf8, !PT ;  /* 0xff000000030c7812 */ /* 0x000fe200078ef80a */
[----:B------:R-:W-:Y:S01]  /*133d0*/  HADD2.F32 R25, -RZ, R24.H1_H1 ;  /* 0x30000018ff197230 */ /* 0x000fe20000004100 */
[----:B------:R-:W-:Y:S01]  /*133e0*/  LOP3.LUT R20, R15, 0xff000000, R8, 0xf8, !PT ;  /* 0xff0000000f147812 */ /* 0x000fe200078ef808 */
[----:B------:R-:W-:Y:S01]  /*133f0*/  HADD2.F32 R15, -RZ, R14.H1_H1 ;  /* 0x3000000eff0f7230 */ /* 0x000fe20000004100 */
[----:B------:R-:W-:Y:S01]  /*13400*/  F2FP.F16.E4M3.UNPACK_B R3, R6 ;  /* 0x00000006ff03723e */ /* 0x000fe200020006ff */
[----:B------:R-:W-:Y:S01]  /*13410*/  HADD2.F32 R8, -RZ, R0.H0_H0 ;  /* 0x20000000ff087230 */ /* 0x000fe20000004100 */
[----:B------:R-:W-:Y:S01]  /*13420*/  F2FP.F16.E4M3.UNPACK_B R10, R7 ;  /* 0x00000007ff0a723e */ /* 0x000fe200020006ff */
[C---:B------:R-:W-:Y:S01]  /*13430*/  FMUL.FTZ R27, R9.reuse, R25 ;  /* 0x00000019091b7220 */ /* 0x040fe20000410000 */
[----:B------:R-:W-:Y:S01]  /*13440*/  F2FP.F16.E4M3.UNPACK_B R11, R7.H1 ;  /* 0x00000007ff0b723e */ /* 0x000fe200030006ff */
[----:B------:R-:W-:Y:S01]  /*13450*/  FMUL.FTZ R26, R9, R15 ;  /* 0x0000000f091a7220 */ /* 0x000fe20000410000 */
[-C--:B------:R-:W-:Y:S01]  /*13460*/  F2FP.F16.E4M3.UNPACK_B R6, R5.reuse ;  /* 0x00000005ff06723e */ /* 0x080fe200020006ff */
[----:B------:R-:W-:Y:S01]  /*13470*/  HADD2.F32 R24, -RZ, R24.H0_H0 ;  /* 0x20000018ff187230 */ /* 0x000fe20000004100 */
[----:B------:R-:W-:Y:S01]  /*13480*/  F2FP.F16.E4M3.UNPACK_B R7, R5.H1 ;  /* 0x00000005ff07723e */ /* 0x000fe200030006ff */
[----:B------:R-:W-:Y:S01]  /*13490*/  HADD2.F32 R5, -RZ, R3.H1_H1 ;  /* 0x30000003ff057230 */ /* 0x000fe20000004100 */
[----:B------:R-:W-:Y:S01]  /*134a0*/  F2FP.F16.E4M3.UNPACK_B R21, R21.H1 ;  /* 0x00000015ff15723e */ /* 0x000fe200030006ff */
[----:B------:R-:W-:-:S02]  /*134b0*/  HADD2.F32 R14, -RZ, R14.H0_H0 ;  /* 0x2000000eff0e7230 */ /* 0x000fc40000004100 */
[C---:B------:R-:W-:Y:S01]  /*134c0*/  FFMA.FTZ R27, R8.reuse, R15, -R27 ;  /* 0x0000000f081b7223 */ /* 0x040fe2000001081b */
[----:B------:R-:W-:Y:S01]  /*134d0*/  FFMA.FTZ R26, R8, R25, R26 ;  /* 0x00000019081a7223 */ /* 0x000fe2000001001a */
[----:B------:R-:W-:Y:S01]  /*134e0*/  HADD2.F32 R3, -RZ, R3.H0_H0 ;  /* 0x20000003ff037230 */ /* 0x000fe20000004100 */
[----:B------:R-:W-:Y:S01]  /*134f0*/  F2FP.F16.E4M3.UNPACK_B R13, R13.H1 ;  /* 0x0000000dff0d723e */ /* 0x000fe200030006ff */
[C---:B------:R-:W-:Y:S01]  /*13500*/  FMUL.FTZ R8, R5.reuse, R24 ;  /* 0x0000001805087220 */ /* 0x040fe20000410000 */
[----:B------:R-:W-:Y:S01]  /*13510*/  FMUL.FTZ R15, R5, R14 ;  /* 0x0000000e050f7220 */ /* 0x000fe20000410000 */
[--C-:B------:R-:W-:Y:S01]  /*13520*/  HADD2.F32 R5, -RZ, R10.reuse.H1_H1 ;  /* 0x3000000aff057230 */ /* 0x100fe20000004100 */
[----:B------:R-:W-:Y:S01]  /*13530*/  F2FP.F16.E4M3.UNPACK_B R0, R4 ;  /* 0x00000004ff00723e */ /* 0x000fe200020006ff */
[----:B------:R-:W-:Y:S02]  /*13540*/  HADD2.F32 R9, -RZ, R21.H0_H0 ;  /* 0x20000015ff097230 */ /* 0x000fe40000004100 */
[C---:B------:R-:W-:Y:S01]  /*13550*/  FFMA.FTZ R25, R3.reuse, R14, -R8 ;  /* 0x0000000e03197223 */ /* 0x040fe20000010808 */
[----:B------:R-:W-:Y:S01]  /*13560*/  FFMA.FTZ R24, R3, R24, R15 ;  /* 0x0000001803187223 */ /* 0x000fe2000001000f */
[----:B------:R-:W-:Y:S01]  /*13570*/  HADD2.F32 R8, -RZ, R13.H0_H0 ;  /* 0x2000000dff087230 */ /* 0x000fe20000004100 */
[----:B------:R-:W-:Y:S01]  /*13580*/  F2FP.F16.E4M3.UNPACK_B R4, R4.H1 ;  /* 0x00000004ff04723e */ /* 0x000fe200030006ff */
[----:B------:R-:W-:-:S02]  /*13590*/  HADD2.F32 R10, -RZ, R10.H0_H0 ;  /* 0x2000000aff0a7230 */ /* 0x000fc40000004100 */
[CC--:B------:R-:W-:Y:S01]  /*135a0*/  FMUL.FTZ R15, R5.reuse, R9.reuse ;  /* 0x00000009050f7220 */ /* 0x0c0fe20000410000 */
[----:B------:R-:W-:Y:S02]  /*135b0*/  HADD2.F32 R14, -RZ, R21.H1_H1 ;  /* 0x30000015ff0e7230 */ /* 0x000fe40000004100 */
[-C--:B------:R-:W-:Y:S01]  /*135c0*/  FMUL.FTZ R5, R5, R8.reuse ;  /* 0x0000000805057220 */ /* 0x080fe20000410000 */
[----:B------:R-:W-:Y:S02]  /*135d0*/  HADD2.F32 R3, -RZ, R11.H1_H1 ;  /* 0x3000000bff037230 */ /* 0x000fe40000004100 */
[C---:B------:R-:W-:Y:S01]  /*135e0*/  FFMA.FTZ R21, R10.reuse, R8, -R15 ;  /* 0x000000080a157223 */ /* 0x040fe2000001080f */
[----:B------:R-:W-:Y:S02]  /*135f0*/  HADD2.F32 R8, -RZ, R13.H1_H1 ;  /* 0x3000000dff087230 */ /* 0x000fe40000004100 */
[----:B------:R-:W-:Y:S01]  /*13600*/  FFMA.FTZ R28, R10, R9, R5 ;  /* 0x000000090a1c7223 */ /* 0x000fe20000010005 */
[----:B------:R-:W-:-:S02]  /*13610*/  HADD2.F32 R11, -RZ, R11.H0_H0 ;  /* 0x2000000bff0b7230 */ /* 0x000fc40000004100 */
[C---:B------:R-:W-:Y:S01]  /*13620*/  FMUL.FTZ R30, R3.reuse, R14 ;  /* 0x0000000e031e7220 */ /* 0x040fe20000410000 */
[----:B------:R-:W-:Y:S01]  /*13630*/  F2FP.F16.E4M3.UNPACK_B R9, R20 ;  /* 0x00000014ff09723e */ /* 0x000fe200020006ff */
[-C--:B------:R-:W-:Y:S01]  /*13640*/  FMUL.FTZ R10, R3, R8.reuse ;  /* 0x00000008030a7220 */ /* 0x080fe20000410000 */
[----:B------:R-:W-:Y:S02]  /*13650*/  HADD2.F32 R5, -RZ, R4.H1_H1 ;  /* 0x30000004ff057230 */ /* 0x000fe40000004100 */
[C---:B------:R-:W-:Y:S01]  /*13660*/  FFMA.FTZ R30, R11.reuse, R8, -R30 ;  /* 0x000000080b1e7223 */ /* 0x040fe2000001081e */
[----:B------:R-:W-:Y:S01]  /*13670*/  F2FP.F16.E4M3.UNPACK_B R8, R12 ;  /* 0x0000000cff08723e */ /* 0x000fe200020006ff */
[----:B------:R-:W-:Y:S01]  /*13680*/  FFMA.FTZ R29, R11, R14, R10 ;  /* 0x0000000e0b1d7223 */ /* 0x000fe2000001000a */
[--C-:B------:R-:W-:Y:S01]  /*13690*/  HADD2.F32 R13, -RZ, R9.reuse.H1_H1 ;  /* 0x30000009ff0d7230 */ /* 0x100fe20000004100 */
[----:B------:R-:W-:Y:S01]  /*136a0*/  F2FP.F16.E4M3.UNPACK_B R12, R12.H1 ;  /* 0x0000000cff0c723e */ /* 0x000fe200030006ff */
[----:B------:R-:W-:Y:S01]  /*136b0*/  HADD2.F32 R10, -RZ, R9.H0_H0 ;  /* 0x20000009ff0a7230 */ /* 0x000fe20000004100 */
[----:B------:R-:W-:Y:S01]  /*136c0*/  F2FP.F16.E4M3.UNPACK_B R20, R20.H1 ;  /* 0x00000014ff14723e */ /* 0x000fe200030006ff */
[----:B------:R-:W-:-:S02]  /*136d0*/  HADD2.F32 R9, -RZ, R8.H1_H1 ;  /* 0x30000008ff097230 */ /* 0x000fc40000004100 */
[C---:B------:R-:W-:Y:S01]  /*136e0*/  FMUL.FTZ R11, R5.reuse, R13 ;  /* 0x0000000d050b7220 */ /* 0x040fe20000410000 */
[----:B------:R-:W-:Y:S02]  /*136f0*/  HADD2.F32 R3, -RZ, R0.H1_H1 ;  /* 0x30000000ff037230 */ /* 0x000fe40000004100 */
        /* <DEDUP_REMOVED lines=10> */
[----:B------:R-:W-:-:S02]  /*137a0*/  HADD2.F32 R4, -RZ, R12.H1_H1 ;  /* 0x3000000cff047230 */ /* 0x000fc40000004100 */
[--C-:B------:R-:W-:Y:S02]  /*137b0*/  HADD2.F32 R3, -RZ, R7.reuse.H1_H1 ;  /* 0x30000007ff037230 */ /* 0x100fe40000004100 */
[--C-:B------:R-:W-:Y:S02]  /*137c0*/  HADD2.F32 R8, -RZ, R20.reuse.H1_H1 ;  /* 0x30000014ff087230 */ /* 0x100fe40000004100 */
[----:B------:R-:W-:Y:S02]  /*137d0*/  HADD2.F32 R9, -RZ, R20.H0_H0 ;  /* 0x20000014ff097230 */ /* 0x000fe40000004100 */
[C---:B------:R-:W-:Y:S01]  /*137e0*/  FMUL.FTZ R13, R3.reuse, R4 ;  /* 0x00000004030d7220 */ /* 0x040fe20000410000 */
[----:B------:R-:W-:Y:S02]  /*137f0*/  HADD2.F32 R0, -RZ, R6.H1_H1 ;  /* 0x30000006ff007230 */ /* 0x000fe40000004100 */
[----:B------:R-:W-:Y:S02]  /*13800*/  HADD2.F32 R5, -RZ, R12.H0_H0 ;  /* 0x2000000cff057230 */ /* 0x000fe40000004100 */
[----:B------:R-:W-:Y:S01]  /*13810*/  FMUL.FTZ R12, R3, R8 ;  /* 0x00000008030c7220 */ /* 0x000fe20000410000 */
[----:B------:R-:W-:-:S02]  /*13820*/  HADD2.F32 R7, -RZ, R7.H0_H0 ;  /* 0x20000007ff077230 */ /* 0x000fc40000004100 */
[C---:B------:R-:W-:Y:S01]  /*13830*/  FMUL.FTZ R3, R0.reuse, R9 ;  /* 0x0000000900037220 */ /* 0x040fe20000410000 */
[----:B------:R-:W-:Y:S02]  /*13840*/  HADD2.F32 R6, -RZ, R6.H0_H0 ;  /* 0x20000006ff067230 */ /* 0x000fe40000004100 */
[-C--:B------:R-:W-:Y:S01]  /*13850*/  FMUL.FTZ R0, R0, R5.reuse ;  /* 0x0000000500007220 */ /* 0x080fe20000410000 */
[C---:B------:R-:W-:Y:S01]  /*13860*/  FFMA.FTZ R12, R7.reuse, R4, -R12 ;  /* 0x00000004070c7223 */ /* 0x040fe2000001080c */
[----:B------:R-:W-:Y:S01]  /*13870*/  FFMA.FTZ R13, R7, R8, R13 ;  /* 0x00000008070d7223 */ /* 0x000fe2000001000d */
[C---:B------:R-:W-:Y:S01]  /*13880*/  FFMA.FTZ R5, R6.reuse, R5, -R3 ;  /* 0x0000000506057223 */ /* 0x040fe20000010803 */
[----:B------:R-:W-:Y:S01]  /*13890*/  FFMA.FTZ R0, R6, R9, R0 ;  /* 0x0000000906007223 */ /* 0x000fe20000010000 */
[----:B------:R-:W-:Y:S02]  /*138a0*/  F2FP.SATFINITE.E4M3.F32.PACK_AB_MERGE_C R6, R26, R27, RZ ;  /* 0x0000001b1a06723e */ /* 0x000fe400048070ff */
[----:B------:R-:W-:-:S02]  /*138b0*/  F2FP.SATFINITE.E4M3.F32.PACK_AB_MERGE_C R7, R29, R30, RZ ;  /* 0x0000001e1d07723e */ /* 0x000fc400048070ff */
[----:B------:R-:W-:Y:S02]  /*138c0*/  F2FP.SATFINITE.E4M3.F32.PACK_AB_MERGE_C R4, R15, R14, RZ ;  /* 0x0000000e0f04723e */ /* 0x000fe400048070ff */
[----:B------:R-:W-:Y:S02]  /*138d0*/  F2FP.SATFINITE.E4M3.F32.PACK_AB_MERGE_C R12, R13, R12, RZ ;  /* 0x0000000c0d0c723e */ /* 0x000fe400048070ff */
[----:B------:R-:W-:Y:S02]  /*138e0*/  F2FP.SATFINITE.E4M3.F32.PACK_AB_MERGE_C R6, R24, R25, R6 ;  /* 0x000000191806723e */ /* 0x000fe40004807006 */
[----:B------:R-:W-:Y:S02]  /*138f0*/  F2FP.SATFINITE.E4M3.F32.PACK_AB_MERGE_C R7, R28, R21, R7 ;  /* 0x000000151c07723e */ /* 0x000fe40004807007 */
[----:B------:R-:W-:Y:S02]  /*13900*/  F2FP.SATFINITE.E4M3.F32.PACK_AB_MERGE_C R4, R10, R11, R4 ;  /* 0x0000000b0a04723e */ /* 0x000fe40004807004 */
[----:B------:R-:W-:-:S05]  /*13910*/  F2FP.SATFINITE.E4M3.F32.PACK_AB_MERGE_C R5, R0, R5, R12 ;  /* 0x000000050005723e */ /* 0x000fca000480700c */
[----:B------:R0:W-:Y:S01]  /*13920*/  STS.128 [R220+0x4000], R4 ;  /* 0x00400004dc007388 */ /* 0x0001e20000000c00 */
[----:B------:R-:W-:Y:S05]  /*13930*/  BRA `(.L_x_596) ;  /* 0x0000003400147947 */ /* 0x000fea0003800000 */
.L_x_590:
[----:B------:R-:W-:-:S03]  /*13940*/  UMOV UR4, 0xffffffff ;  /* 0xffffffff00047882 */ /* 0x000fc60000000000 */
[----:B------:R-:W-:Y:S05]  /*13950*/  BRA.DIV UR4, `(.L_x_607) ;  /* 0x0000015204387947 */ /* 0x000fea000b800000 */
[----:B------:R1:W2:Y:S04]  /*13960*/  SHFL.IDX PT, R3, R24, RZ, 0x1e1f ;  /* 0x001e1fff18037589 */ /* 0x0002a800000e0000 */
[----:B------:R1:W3:Y:S04]  /*13970*/  SHFL.IDX PT, R21, R144, RZ, 0x1e1f ;  /* 0x001e1fff90157589 */ /* 0x0002e800000e0000 */
[----:B------:R1:W4:Y:S04]  /*13980*/  SHFL.IDX PT, R0, R26, RZ, 0x1e1f ;  /* 0x001e1fff1a007589 */ /* 0x00032800000e0000 */
[----:B------:R1:W0:Y:S02]  /*13990*/  SHFL.IDX PT, R20, R27, RZ, 0x1e1f ;  /* 0x001e1fff1b147589 */ /* 0x00022400000e0000 */
.L_x_815:
[----:B------:R-:W-:Y:S01]  /*139a0*/  ULDC UR4, c[0x0][0x448] ;  /* 0x0001120000047ab9 */ /* 0x000fe20000000800 */
[----:B------:R-:W-:Y:S01]  /*139b0*/  BSSY B1, `(.L_x_608) ;  /* 0x0000039000017945 */ /* 0x000fe20003800000 */
[----:B------:R-:W-:Y:S01]  /*139c0*/  IMAD R157, R157, UR4, RZ ;  /* 0x000000049d9d7c24 */ /* 0x000fe2000f8e02ff */
[----:B------:R-:W-:Y:S02]  /*139d0*/  CS2R R4, SRZ ;  /* 0x0000000000047805 */ /* 0x000fe4000001ff00 */
[----:B------:R-:W-:Y:S02]  /*139e0*/  CS2R R6, SRZ ;  /* 0x0000000000067805 */ /* 0x000fe4000001ff00 */
[----:B------:R-:W-:Y:S02]  /*139f0*/  CS2R R10, SRZ ;  /* 0x00000000000a7805 */ /* 0x000fe4000001ff00 */
[----:B------:R-:W-:Y:S02]  /*13a00*/  CS2R R12, SRZ ;  /* 0x00000000000c7805 */ /* 0x000fe4000001ff00 */
[----:B------:R-:W-:-:S02]  /*13a10*/  ISETP.GE.AND P0, PT, R8, R157, PT ;  /* 0x0000009d0800720c */ /* 0x000fc40003f06270 */
[----:B------:R-:W-:Y:S02]  /*13a20*/  CS2R R8, SRZ ;  /* 0x0000000000087805 */ /* 0x000fe4000001ff00 */
[----:B------:R-:W-:Y:S02]  /*13a30*/  CS2R R14, SRZ ;  /* 0x00000000000e7805 */ /* 0x000fe4000001ff00 */
[----:B-1----:R-:W-:Y:S02]  /*13a40*/  CS2R R24, SRZ ;  /* 0x0000000000187805 */ /* 0x002fe4000001ff00 */
[----:B------:R-:W-:Y:S02]  /*13a50*/  CS2R R26, SRZ ;  /* 0x00000000001a7805 */ /* 0x000fe4000001ff00 */
[----:B------:R-:W-:Y:S02]  /*13a60*/  CS2R R28, SRZ ;  /* 0x00000000001c7805 */ /* 0x000fe4000001ff00 */
[----:B------:R-:W-:-:S02]  /*13a70*/  CS2R R30, SRZ ;  /* 0x00000000001e7805 */ /* 0x000fc4000001ff00 */
[----:B------:R-:W-:Y:S02]  /*13a80*/  CS2R R32, SRZ ;  /* 0x0000000000207805 */ /* 0x000fe4000001ff00 */
[----:B------:R-:W-:Y:S01]  /*13a90*/  CS2R R34, SRZ ;  /* 0x0000000000227805 */ /* 0x000fe2000001ff00 */
[----:B------:R-:W-:Y:S06]  /*13aa0*/  @P0 BRA `(.L_x_609) ;  /* 0x0000000000a40947 */ /* 0x000fec0003800000 */
[C---:B------:R-:W-:Y:S01]  /*13ab0*/  IADD3 R4, R18.reuse, 0x20, RZ ;  /* 0x0000002012047810 */ /* 0x040fe20007ffe0ff */
[----:B------:R-:W-:Y:S01]  /*13ac0*/  ULDC UR4, c[0x0][0x3f4] ;  /* 0x0000fd0000047ab9 */ /* 0x000fe20000000800 */
[C---:B------:R-:W-:Y:S01]  /*13ad0*/  VIADD R5, R18.reuse, 0x40 ;  /* 0x0000004012057836 */ /* 0x040fe20000000000 */
[----:B------:R-:W-:Y:S02]  /*13ae0*/  ISETP.GE.AND P2, PT, R18, UR4, PT ;  /* 0x0000000412007c0c */ /* 0x000fe4000bf46270 */
[----:B------:R-:W-:Y:S02]  /*13af0*/  CS2R R24, SRZ ;  /* 0x0000000000187805 */ /* 0x000fe4000001ff00 */
[----:B------:R-:W-:Y:S02]  /*13b00*/  ISETP.GE.AND P1, PT, R4, UR4, PT ;  /* 0x0000000404007c0c */ /* 0x000fe4000bf26270 */
[----:B------:R-:W-:Y:S02]  /*13b10*/  CS2R R26, SRZ ;  /* 0x00000000001a7805 */ /* 0x000fe4000001ff00 */
[----:B------:R-:W-:-:S02]  /*13b20*/  ISETP.GE.AND P0, PT, R5, UR4, PT ;  /* 0x0000000405007c0c */ /* 0x000fc4000bf06270 */
[----:B------:R-:W-:Y:S02]  /*13b30*/  CS2R R6, SRZ ;  /* 0x0000000000067805 */ /* 0x000fe4000001ff00 */
[----:B------:R-:W-:Y:S02]  /*13b40*/  CS2R R28, SRZ ;  /* 0x00000000001c7805 */ /* 0x000fe4000001ff00 */
[----:B------:R-:W-:Y:S02]  /*13b50*/  CS2R R30, SRZ ;  /* 0x00000000001e7805 */ /* 0x000fe4000001ff00 */
[----:B------:R-:W-:Y:S02]  /*13b60*/  @!P2 SHF.R.S32.HI R5, RZ, 0x1f, R18 ;  /* 0x0000001fff05a819 */ /* 0x000fe40000011412 */
[----:B---3--:R-:W-:Y:S01]  /*13b70*/  @!P2 IADD3 R38, P4, R18, R21, RZ ;  /* 0x000000151226a210 */ /* 0x008fe20007f9e0ff */
[----:B------:R-:W-:Y:S01]  /*13b80*/  @!P1 IMAD.SHL.U32 R42, R222, 0x10, RZ ;  /* 0x00000010de2a9824 */ /* 0x000fe200078e00ff */
[----:B--2---:R-:W-:Y:S01]  /*13b90*/  @!P2 IADD3 R36, P3, R18, R3, RZ ;  /* 0x000000031224a210 */ /* 0x004fe20007f7e0ff */
[----:B------:R-:W-:-:S02]  /*13ba0*/  @!P0 IMAD.SHL.U32 R48, R224, 0x10, RZ ;  /* 0x00000010e0308824 */ /* 0x000fc400078e00ff */
[----:B0-----:R-:W-:Y:S01]  /*13bb0*/  @!P2 IMAD.X R39, R20, 0x1, R5, P4 ;  /* 0x000000011427a824 */ /* 0x001fe200020e0605 */
[----:B----4-:R-:W-:Y:S02]  /*13bc0*/  @!P2 IADD3.X R37, R0, R5, RZ, P3, !PT ;  /* 0x000000050025a210 */ /* 0x010fe40001ffe4ff */
[----:B------:R-:W-:Y:S02]  /*13bd0*/  @!P1 SHF.R.S32.HI R5, RZ, 0x1f, R42 ;  /* 0x0000001fff059819 */ /* 0x000fe4000001142a */
[-C--:B------:R-:W-:Y:S02]  /*13be0*/  @!P1 IADD3 R40, P5, R3, R42.reuse, RZ ;  /* 0x0000002a03289210 */ /* 0x080fe40007fbe0ff */
[----:B------:R-:W-:Y:S02]  /*13bf0*/  CS2R R8, SRZ ;  /* 0x0000000000087805 */ /* 0x000fe4000001ff00 */
[----:B------:R-:W-:Y:S02]  /*13c00*/  @!P1 IADD3 R42, P4, R21, R42, RZ ;  /* 0x0000002a152a9210 */ /* 0x000fe40007f9e0ff */
[----:B------:R-:W-:-:S02]  /*13c10*/  CS2R R10, SRZ ;  /* 0x00000000000a7805 */ /* 0x000fc4000001ff00 */
[-C--:B------:R-:W-:Y:S01]  /*13c20*/  @!P0 IADD3 R46, P3, R3, R48.reuse, RZ ;  /* 0x00000030032e8210 */ /* 0x080fe20007f7e0ff */
[--C-:B------:R-:W-:Y:S01]  /*13c30*/  @!P1 IMAD.X R41, R0, 0x1, R5.reuse, P5 ;  /* 0x0000000100299824 */ /* 0x100fe200028e0605 */
[----:B------:R-:W-:Y:S01]  /*13c40*/  @!P0 SHF.R.S32.HI R3, RZ, 0x1f, R48 ;  /* 0x0000001fff038819 */ /* 0x000fe20000011430 */
[----:B------:R-:W-:Y:S01]  /*13c50*/  @!P1 IMAD.X R43, R20, 0x1, R5, P4 ;  /* 0x00000001142b9824 */ /* 0x000fe200020e0605 */
[----:B------:R-:W-:Y:S02]  /*13c60*/  @!P0 IADD3 R48, P5, R21, R48, RZ ;  /* 0x0000003015308210 */ /* 0x000fe40007fbe0ff */
[----:B------:R-:W-:Y:S02]  /*13c70*/  CS2R R4, SRZ ;  /* 0x0000000000047805 */ /* 0x000fe4000001ff00 */
[----:B------:R-:W-:Y:S02]  /*13c80*/  CS2R R32, SRZ ;  /* 0x0000000000207805 */ /* 0x000fe4000001ff00 */
[----:B------:R-:W-:-:S02]  /*13c90*/  CS2R R34, SRZ ;  /* 0x0000000000227805 */ /* 0x000fc4000001ff00 */
[----:B------:R-:W-:Y:S02]  /*13ca0*/  CS2R R12, SRZ ;  /* 0x00000000000c7805 */ /* 0x000fe4000001ff00 */
[----:B------:R-:W-:Y:S02]  /*13cb0*/  CS2R R14, SRZ ;  /* 0x00000000000e7805 */ /* 0x000fe4000001ff00 */
[----:B------:R-:W-:Y:S01]  /*13cc0*/  @!P0 IADD3.X R47, R0, R3, RZ, P3, !PT ;  /* 0x00000003002f8210 */ /* 0x000fe20001ffe4ff */
[----:B------:R-:W-:Y:S01]  /*13cd0*/  @!P0 IMAD.X R49, R20, 0x1, R3, P5 ;  /* 0x0000000114318824 */ /* 0x000fe200028e0603 */
[----:B------:R1:W5:Y:S04]  /*13ce0*/  @!P2 LD.E.128 R24, desc[UR54][R36.64] ;  /* 0x000000362418a980 */ /* 0x000368000c101d00 */
[----:B------:R1:W5:Y:S04]  /*13cf0*/  @!P2 LD.E.128 R4, desc[UR54][R38.64] ;  /* 0x000000362604a980 */ /* 0x000368000c101d00 */
[----:B------:R1:W5:Y:S04]  /*13d00*/  @!P1 LD.E.128 R28, desc[UR54][R40.64] ;  /* 0x00000036281c9980 */ /* 0x000368000c101d00 */
[----:B------:R1:W5:Y:S04]  /*13d10*/  @!P1 LD.E.128 R8, desc[UR54][R42.64] ;  /* 0x000000362a089980 */ /* 0x000368000c101d00 */
[----:B------:R1:W5:Y:S04]  /*13d20*/  @!P0 LD.E.128 R32, desc[UR54][R46.64] ;  /* 0x000000362e208980 */ /* 0x000368000c101d00 */
[----:B------:R1:W5:Y:S02]  /*13d30*/  @!P0 LD.E.128 R12, desc[UR54][R48.64] ;  /* 0x00000036300c8980 */ /* 0x000364000c101d00 */
.L_x_609:
[----:B------:R-:W-:Y:S05]  /*13d40*/  BSYNC B1 ;  /* 0x0000000000017941 */ /* 0x000fea0003800000 */
.L_x_608:
[----:B------:R-:W-:Y:S01]  /*13d50*/  ULEA.HI UR4, UR43, UR43, URZ, 0x1 ;  /* 0x0000002b2b047291 */ /* 0x000fe2000f8f083f */
[----:B----4-:R-:W-:Y:S01]  /*13d60*/  IMAD R0, R205, -0x80, R157 ;  /* 0xffffff80cd007824 */ /* 0x010fe200078e029d */
[----:B------:R-:W-:Y:S02]  /*13d70*/  BSSY B1, `(.L_x_610) ;  /* 0x0000009000017945 */ /* 0x000fe40003800000 */
[----:B------:R-:W-:Y:S02]  /*13d80*/  ULOP3.LUT UR4, UR4, 0xfffffffe, URZ, 0xc0, !UPT ;  /* 0xfffffffe04047892 */ /* 0x000fe4000f8ec03f */
[----:B--2---:R-:W-:Y:S02]  /*13d90*/  VIMNMX R3, R0, 0x80, PT ;  /* 0x0000008000037848 */ /* 0x004fe40003fe0100 */
[----:B------:R-:W-:Y:S02]  /*13da0*/  UIADD3 UR4, UR43, -UR4, URZ ;  /* 0x800000042b047290 */ /* 0x000fe4000fffe03f */
[----:B------:R-:W-:-:S04]  /*13db0*/  ISETP.GE.AND P1, PT, R168, R3, PT ;  /* 0x00000003a800720c */ /* 0x000fc80003f26270 */
[----:B---3--:R-:W-:-:S05]  /*13dc0*/  IMAD.U32 R21, RZ, RZ, UR4 ;  /* 0x00000004ff157e24 */ /* 0x008fca000f8e00ff */
[----:B------:R-:W-:-:S04]  /*13dd0*/  SHF.L.U32 R21, R21, 0x1f, RZ ;  /* 0x0000001f15157819 */ /* 0x000fc800000006ff */
[----:B------:R-:W2:Y:S02]  /*13de0*/  SYNCS.PHASECHK.TRANS64.TRYWAIT P0, [R16+URZ+0x29800], R21 ;  /* 0x02980015100075a7 */ /* 0x000ea4000800017f */
[----:B--2---:R-:W-:Y:S05]  /*13df0*/  @!P0 BRA `(.L_x_611) ;  /* 0x0000014c00848947 */ /* 0x004fea0003800000 */
.L_x_816:
[----:B------:R-:W-:Y:S05]  /*13e00*/  BSYNC B1 ;  /* 0x0000000000017941 */ /* 0x000fea0003800000 */
.L_x_610:
[----:B------:R-:W-:Y:S05]  /*13e10*/  @P1 BRA `(.L_x_596) ;  /* 0x0000002c00dc1947 */ /* 0x000fea0003800000 */
[----:B------:R-:W3:Y:S01]  /*13e20*/  LDC R3, c[0x0][0x3f4] ;  /* 0x0000fd00ff037b82 */ /* 0x000ee20000000800 */
[C---:B------:R-:W-:Y:S01]  /*13e30*/  VIADD R0, R18.reuse, 0x20 ;  /* 0x0000002012007836 */ /* 0x040fe20000000000 */
[C---:B0-----:R-:W-:Y:S01]  /*13e40*/  IADD3 R20, R18.reuse, 0x40, RZ ;  /* 0x0000004012147810 */ /* 0x041fe20007ffe0ff */
[----:B------:R-:W-:Y:S01]  /*13e50*/  BSSY B1, `(.L_x_612) ;  /* 0x00000fb000017945 */ /* 0x000fe20003800000 */
[-C--:B---3--:R-:W-:Y:S02]  /*13e60*/  ISETP.GE.AND P0, PT, R18, R3.reuse, PT ;  /* 0x000000031200720c */ /* 0x088fe40003f06270 */
[-C--:B------:R-:W-:Y:S02]  /*13e70*/  ISETP.GE.AND P1, PT, R0, R3.reuse, PT ;  /* 0x000000030000720c */ /* 0x080fe40003f26270 */
[----:B------:R-:W-:-:S09]  /*13e80*/  ISETP.GE.AND P2, PT, R20, R3, PT ;  /* 0x000000031400720c */ /* 0x000fd20003f46270 */
[----:B------:R-:W-:Y:S05]  /*13e90*/  @P0 BRA `(.L_x_613) ;  /* 0x0000000c00d80947 */ /* 0x000fea0003800000 */
[----:B-----5:R-:W-:Y:S02]  /*13ea0*/  SHF.R.U32.HI R0, RZ, 0x8, R24 ;  /* 0x00000008ff007819 */ /* 0x020fe40000011618 */
[----:B------:R-:W-:Y:S02]  /*13eb0*/  LOP3.LUT R20, R24, 0xff, RZ, 0xc0, !PT ;  /* 0x000000ff18147812 */ /* 0x000fe400078ec0ff */
[----:B--2---:R-:W-:Y:S02]  /*13ec0*/  LOP3.LUT R21, R0, 0xff, RZ, 0xc0, !PT ;  /* 0x000000ff00157812 */ /* 0x004fe400078ec0ff */
[----:B------:R-:W-:Y:S02]  /*13ed0*/  LEA.HI R0, R3, R223, RZ, 0x1c ;  /* 0x000000df03007211 */ /* 0x000fe400078fe0ff */
[----:B------:R-:W-:Y:S02]  /*13ee0*/  PRMT R45, R21, 0x7604, R20 ;  /* 0x00007604152d7816 */ /* 0x000fe40000000014 */
[----:B------:R-:W-:-:S02]  /*13ef0*/  SHF.R.S32.HI R21, RZ, 0x1f, R0 ;  /* 0x0000001fff157819 */ /* 0x000fc40000011400 */
[----:B-1----:R-:W-:Y:S02]  /*13f00*/  SHF.R.U32.HI R37, RZ, 0x8, R25 ;  /* 0x00000008ff257819 */ /* 0x002fe40000011619 */
[----:B------:R-:W-:Y:S01]  /*13f10*/  LEA.HI R20, R21, R0, RZ, 0x2 ;  /* 0x0000000015147211 */ /* 0x000fe200078f10ff */
[----:B------:R-:W-:Y:S01]  /*13f20*/  IMAD.SHL.U32 R0, R0, 0x10, RZ ;  /* 0x0000001000007824 */ /* 0x000fe200078e00ff */
[----:B------:R-:W-:Y:S02]  /*13f30*/  SHF.R.U32.HI R39, RZ, 0x8, R26 ;  /* 0x00000008ff277819 */ /* 0x000fe4000001161a */
[----:B------:R-:W-:Y:S01]  /*13f40*/  LOP3.LUT R36, R25, 0xff, RZ, 0xc0, !PT ;  /* 0x000000ff19247812 */ /* 0x000fe200078ec0ff */
[----:B------:R-:W-:Y:S01]  /*13f50*/  IMAD.SHL.U32 R20, R20, 0x800, RZ ;  /* 0x0000080014147824 */ /* 0x000fe200078e00ff */
[----:B------:R-:W-:Y:S02]  /*13f60*/  LOP3.LUT R21, R175, 0x30, R0, 0xf8, !PT ;  /* 0x00000030af157812 */ /* 0x000fe400078ef800 */
[----:B------:R-:W-:-:S02]  /*13f70*/  LOP3.LUT R38, R26, 0xff, RZ, 0xc0, !PT ;  /* 0x000000ff1a267812 */ /* 0x000fc400078ec0ff */
[----:B------:R-:W-:Y:S02]  /*13f80*/  LOP3.LUT R21, R21, R196, RZ, 0x3c, !PT ;  /* 0x000000c415157212 */ /* 0x000fe400078e3cff */
[----:B------:R-:W-:Y:S02]  /*13f90*/  LOP3.LUT R20, R20, 0xffffe000, RZ, 0xc0, !PT ;  /* 0xffffe00014147812 */ /* 0x000fe400078ec0ff */
[----:B------:R-:W-:Y:S02]  /*13fa0*/  LOP3.LUT R37, R37, 0xff, RZ, 0xc0, !PT ;  /* 0x000000ff25257812 */ /* 0x000fe400078ec0ff */
[----:B------:R-:W-:Y:S02]  /*13fb0*/  LOP3.LUT R39, R39, 0xff, RZ, 0xc0, !PT ;  /* 0x000000ff27277812 */ /* 0x000fe400078ec0ff */
[----:B------:R-:W-:Y:S02]  /*13fc0*/  IADD3 R21, R21, R197, R20 ;  /* 0x000000c515157210 */ /* 0x000fe40007ffe014 */
[----:B------:R-:W-:-:S02]  /*13fd0*/  PRMT R46, R37, 0x7604, R36 ;  /* 0x00007604252e7816 */ /* 0x000fc40000000024 */
[----:B------:R-:W-:Y:S01]  /*13fe0*/  PRMT R47, R39, 0x7604, R38 ;  /* 0x00007604272f7816 */ /* 0x000fe20000000026 */
[----:B------:R-:W-:Y:S01]  /*13ff0*/  IMAD.IADD R0, R16, 0x1, R21 ;  /* 0x0000000110007824 */ /* 0x000fe200078e0215 */
[----:B------:R-:W-:Y:S02]  /*14000*/  SHF.R.U32.HI R37, RZ, 0x8, R27 ;  /* 0x00000008ff257819 */ /* 0x000fe4000001161b */
[----:B------:R-:W-:Y:S02]  /*14010*/  SHF.R.U32.HI R39, RZ, 0x8, R4 ;  /* 0x00000008ff277819 */ /* 0x000fe40000011604 */
[----:B------:R-:W-:Y:S02]  /*14020*/  SHF.R.U32.HI R40, RZ, 0x8, R5 ;  /* 0x00000008ff287819 */ /* 0x000fe40000011605 */
[----:B------:R-:W-:Y:S02]  /*14030*/  LOP3.LUT R36, R27, 0xff, RZ, 0xc0, !PT ;  /* 0x000000ff1b247812 */ /* 0x000fe400078ec0ff */
[----:B------:R-:W-:-:S02]  /*14040*/  LOP3.LUT R38, R4, 0xff, RZ, 0xc0, !PT ;  /* 0x000000ff04267812 */ /* 0x000fc400078ec0ff */
[----:B------:R-:W-:Y:S02]  /*14050*/  LOP3.LUT R37, R37, 0xff, RZ, 0xc0, !PT ;  /* 0x000000ff25257812 */ /* 0x000fe400078ec0ff */
[----:B------:R-:W-:Y:S02]  /*14060*/  LOP3.LUT R39, R39, 0xff, RZ, 0xc0, !PT ;  /* 0x000000ff27277812 */ /* 0x000fe400078ec0ff */
[----:B------:R-:W-:Y:S02]  /*14070*/  LOP3.LUT R21, R40, 0xff, RZ, 0xc0, !PT ;  /* 0x000000ff28157812 */ /* 0x000fe400078ec0ff */
[----:B------:R-:W0:Y:S01]  /*14080*/  LDS.128 R40, [R0+0x14400] ;  /* 0x0144000000287984 */ /* 0x000e220000000c00 */
[----:B------:R-:W-:Y:S02]  /*14090*/  PRMT R48, R37, 0x7604, R36 ;  /* 0x0000760425307816 */ /* 0x000fe40000000024 */
[----:B------:R-:W-:Y:S02]  /*140a0*/  PRMT R53, R39, 0x7604, R38 ;  /* 0x0000760427357816 */ /* 0x000fe40000000026 */
[----:B------:R-:W1:Y:S01]  /*140b0*/  LDS.128 R36, [R233+0x14400] ;  /* 0x01440000e9247984 */ /* 0x000e620000000c00 */
[----:B------:R-:W-:-:S02]  /*140c0*/  SHF.R.U32.HI R50, RZ, 0x8, R6 ;  /* 0x00000008ff327819 */ /* 0x000fc40000011606 */
[----:B------:R-:W-:Y:S02]  /*140d0*/  LOP3.LUT R20, R5, 0xff, RZ, 0xc0, !PT ;  /* 0x000000ff05147812 */ /* 0x000fe400078ec0ff */
[----:B------:R-:W-:Y:S02]  /*140e0*/  LOP3.LUT R49, R6, 0xff, RZ, 0xc0, !PT ;  /* 0x000000ff06317812 */ /* 0x000fe400078ec0ff */
[----:B------:R-:W-:Y:S02]  /*140f0*/  LOP3.LUT R50, R50, 0xff, RZ, 0xc0, !PT ;  /* 0x000000ff32327812 */ /* 0x000fe400078ec0ff */
[----:B------:R-:W-:Y:S02]  /*14100*/  SHF.R.U32.HI R55, RZ, 0x10, R5 ;  /* 0x00000010ff377819 */ /* 0x000fe40000011605 */
[----:B------:R-:W-:Y:S02]  /*14110*/  PRMT R20, R21, 0x7604, R20 ;  /* 0x0000760415147816 */ /* 0x000fe40000000014 */
[----:B------:R-:W-:Y:S01]  /*14120*/  PRMT R57, R50, 0x7604, R49 ;  /* 0x0000760432397816 */ /* 0x000fe20000000031 */
[----:B------:R-:W-:Y:S01]  /*14130*/  IMAD.U32 R55, R55, 0x10000, RZ ;  /* 0x0001000037377824 */ /* 0x000fe200078e00ff */
[----:B------:R-:W-:-:S02]  /*14140*/  SHF.R.U32.HI R21, RZ, 0x10, R25 ;  /* 0x00000010ff157819 */ /* 0x000fc40000011619 */
[----:B------:R-:W-:Y:S02]  /*14150*/  SHF.R.U32.HI R49, RZ, 0x10, R27 ;  /* 0x00000010ff317819 */ /* 0x000fe4000001161b */
[----:B------:R-:W-:Y:S02]  /*14160*/  SHF.R.U32.HI R52, RZ, 0x8, R7 ;  /* 0x00000008ff347819 */ /* 0x000fe40000011607 */
[----:B------:R-:W-:Y:S01]  /*14170*/  SHF.L.U32 R21, R21, 0x10, RZ ;  /* 0x0000001015157819 */ /* 0x000fe200000006ff */
[----:B------:R-:W-:Y:S01]  /*14180*/  IMAD.U32 R49, R49, 0x10000, RZ ;  /* 0x0001000031317824 */ /* 0x000fe200078e00ff */
[----:B------:R-:W-:Y:S02]  /*14190*/  LOP3.LUT R51, R7, 0xff, RZ, 0xc0, !PT ;  /* 0x000000ff07337812 */ /* 0x000fe400078ec0ff */
[----:B------:R-:W-:Y:S02]  /*141a0*/  LOP3.LUT R52, R52, 0xff, RZ, 0xc0, !PT ;  /* 0x000000ff34347812 */ /* 0x000fe400078ec0ff */
[----:B------:R-:W-:-:S02]  /*141b0*/  LOP3.LUT R55, R20, 0xff0000, R55, 0xf8, !PT ;  /* 0x00ff000014377812 */ /* 0x000fc400078ef837 */
[----:B------:R-:W-:Y:S02]  /*141c0*/  LOP3.LUT R21, R46, 0xff0000, R21, 0xf8, !PT ;  /* 0x00ff00002e157812 */ /* 0x000fe400078ef815 */
[----:B------:R-:W-:Y:S02]  /*141d0*/  PRMT R52, R52, 0x7604, R51 ;  /* 0x0000760434347816 */ /* 0x000fe40000000033 */
[----:B------:R-:W-:Y:S02]  /*141e0*/  SHF.R.U32.HI R59, RZ, 0x10, R7 ;  /* 0x00000010ff3b7819 */ /* 0x000fe40000011607 */
[----:B------:R-:W-:Y:S02]  /*141f0*/  LOP3.LUT R51, R48, 0xff0000, R49, 0xf8, !PT ;  /* 0x00ff000030337812 */ /* 0x000fe400078ef831 */
[----:B------:R-:W-:Y:S01]  /*14200*/  LOP3.LUT R47, R47, 0xff0000, R26, 0xf8, !PT ;  /* 0x00ff00002f2f7812 */ /* 0x000fe200078ef81a */
[----:B------:R-:W-:Y:S01]  /*14210*/  IMAD.U32 R59, R59, 0x10000, RZ ;  /* 0x000100003b3b7824 */ /* 0x000fe200078e00ff */
[----:B------:R-:W-:-:S02]  /*14220*/  LOP3.LUT R55, R55, 0xff000000, R5, 0xf8, !PT ;  /* 0xff00000037377812 */ /* 0x000fc400078ef805 */
[----:B------:R-:W-:Y:S02]  /*14230*/  LOP3.LUT R50, R21, 0xff000000, R25, 0xf8, !PT ;  /* 0xff00000015327812 */ /* 0x000fe400078ef819 */
[----:B------:R-:W-:Y:S02]  /*14240*/  LOP3.LUT R21, R53, 0xff0000, R4, 0xf8, !PT ;  /* 0x00ff000035157812 */ /* 0x000fe400078ef804 */
[----:B------:R-:W-:Y:S02]  /*14250*/  LOP3.LUT R45, R45, 0xff0000, R24, 0xf8, !PT ;  /* 0x00ff00002d2d7812 */ /* 0x000fe400078ef818 */
[----:B------:R-:W-:Y:S02]  /*14260*/  LOP3.LUT R53, R51, 0xff000000, R27, 0xf8, !PT ;  /* 0xff00000033357812 */ /* 0x000fe400078ef81b */
[----:B------:R-:W-:Y:S02]  /*14270*/  LOP3.LUT R20, R47, 0xff000000, R26, 0xf8, !PT ;  /* 0xff0000002f147812 */ /* 0x000fe400078ef81a */
[----:B------:R-:W-:-:S02]  /*14280*/  F2FP.F16.E4M3.UNPACK_B R56, R55 ;  /* 0x00000037ff38723e */ /* 0x000fc400020006ff */
[----:B0-----:R-:W-:Y:S02]  /*14290*/  F2FP.F16.E4M3.UNPACK_B R27, R41 ;  /* 0x00000029ff1b723e */ /* 0x001fe400020006ff */
[----:B------:R-:W-:Y:S01]  /*142a0*/  F2FP.F16.E4M3.UNPACK_B R26, R50 ;  /* 0x00000032ff1a723e */ /* 0x000fe200020006ff */
[----:B------:R-:W-:Y:S01]  /*142b0*/  HADD2.F32 R58, -RZ, R56.H0_H0 ;  /* 0x20000038ff3a7230 */ /* 0x000fe20000004100 */
[----:B------:R-:W-:Y:S01]  /*142c0*/  LOP3.LUT R49, R45, 0xff000000, R24, 0xf8, !PT ;  /* 0xff0000002d317812 */ /* 0x000fe200078ef818 */
[----:B------:R-:W-:Y:S01]  /*142d0*/  HADD2.F32 R5, -RZ, R27.H0_H0 ;  /* 0x2000001bff057230 */ /* 0x000fe20000004100 */
[----:B-1----:R-:W-:Y:S02]  /*142e0*/  F2FP.F16.E4M3.UNPACK_B R24, R37 ;  /* 0x00000025ff18723e */ /* 0x002fe400020006ff */
[----:B------:R-:W-:Y:S01]  /*142f0*/  LOP3.LUT R59, R52, 0xff0000, R59, 0xf8, !PT ;  /* 0x00ff0000343b7812 */ /* 0x000fe200078ef83b */
[----:B------:R-:W-:Y:S02]  /*14300*/  HADD2.F32 R52, -RZ, R26.H0_H0 ;  /* 0x2000001aff347230 */ /* 0x000fe40000004100 */
[C---:B------:R-:W-:Y:S01]  /*14310*/  FMUL.FTZ R60, R5.reuse, R58 ;  /* 0x0000003a053c7220 */ /* 0x040fe20000410000 */
[----:B------:R-:W-:Y:S01]  /*14320*/  HADD2.F32 R25, -RZ, R24.H0_H0 ;  /* 0x20000018ff197230 */ /* 0x000fe20000004100 */
[----:B------:R-:W-:Y:S01]  /*14330*/  F2FP.F16.E4M3.UNPACK_B R46, R41.H1 ;  /* 0x00000029ff2e723e */ /* 0x000fe200030006ff */
[----:B------:R-:W-:Y:S01]  /*14340*/  FMUL.FTZ R51, R5, R52 ;  /* 0x0000003405337220 */ /* 0x000fe20000410000 */
[----:B------:R-:W-:-:S02]  /*14350*/  F2FP.F16.E4M3.UNPACK_B R50, R50.H1 ;  /* 0x00000032ff32723e */ /* 0x000fc400030006ff */
[----:B------:R-:W-:Y:S01]  /*14360*/  FFMA.FTZ R5, R25, R52, -R60 ;  /* 0x0000003419057223 */ /* 0x000fe2000001083c */
[--C-:B------:R-:W-:Y:S01]  /*14370*/  LOP3.LUT R57, R57, 0xff0000, R6.reuse, 0xf8, !PT ;  /* 0x00ff000039397812 */ /* 0x100fe200078ef806 */
[----:B------:R-:W-:Y:S01]  /*14380*/  FFMA.FTZ R25, R25, R58, R51 ;  /* 0x0000003a19197223 */ /* 0x000fe20000010033 */
[----:B------:R-:W-:Y:S01]  /*14390*/  LOP3.LUT R59, R59, 0xff000000, R7, 0xf8, !PT ;  /* 0xff0000003b3b7812 */ /* 0x000fe200078ef807 */
[----:B------:R-:W-:Y:S01]  /*143a0*/  HADD2.F32 R51, -RZ, R26.H1_H1 ;  /* 0x3000001aff337230 */ /* 0x000fe20000004100 */
[-C--:B------:R-:W-:Y:S01]  /*143b0*/  F2FP.F16.E4M3.UNPACK_B R47, R43.reuse ;  /* 0x0000002bff2f723e */ /* 0x080fe200020006ff */
[----:B------:R-:W-:Y:S01]  /*143c0*/  HADD2.F32 R26, -RZ, R24.H1_H1 ;  /* 0x30000018ff1a7230 */ /* 0x000fe20000004100 */
[----:B------:R-:W-:Y:S01]  /*143d0*/  F2FP.F16.E4M3.UNPACK_B R48, R43.H1 ;  /* 0x0000002bff30723e */ /* 0x000fe200030006ff */
[--C-:B------:R-:W-:Y:S01]  /*143e0*/  HADD2.F32 R52, -RZ, R50.reuse.H0_H0 ;  /* 0x20000032ff347230 */ /* 0x100fe20000004100 */
[----:B------:R-:W-:Y:S01]  /*143f0*/  F2FP.F16.E4M3.UNPACK_B R37, R37.H1 ;  /* 0x00000025ff25723e */ /* 0x000fe200030006ff */
[----:B------:R-:W-:Y:S01]  /*14400*/  HADD2.F32 R24, -RZ, R27.H1_H1 ;  /* 0x3000001bff187230 */ /* 0x000fe20000004100 */
[-C--:B------:R-:W-:Y:S01]  /*14410*/  F2FP.F16.E4M3.UNPACK_B R7, R42.reuse ;  /* 0x0000002aff07723e */ /* 0x080fe200020006ff */
[----:B------:R-:W-:Y:S01]  /*14420*/  HADD2.F32 R50, -RZ, R50.H1_H1 ;  /* 0x30000032ff327230 */ /* 0x000fe20000004100 */
[----:B------:R-:W-:Y:S01]  /*14430*/  F2FP.F16.E4M3.UNPACK_B R43, R42.H1 ;  /* 0x0000002aff2b723e */ /* 0x000fe200030006ff */
[----:B------:R-:W-:Y:S01]  /*14440*/  HADD2.F32 R42, -RZ, R46.H0_H0 ;  /* 0x2000002eff2a7230 */ /* 0x000fe20000004100 */
[----:B------:R-:W-:Y:S01]  /*14450*/  F2FP.F16.E4M3.UNPACK_B R55, R55.H1 ;  /* 0x00000037ff37723e */ /* 0x000fe200030006ff */
[----:B------:R-:W-:Y:S01]  /*14460*/  HADD2.F32 R27, -RZ, R37.H0_H0 ;  /* 0x20000025ff1b7230 */ /* 0x000fe20000004100 */
[----:B------:R-:W-:Y:S01]  /*14470*/  LOP3.LUT R6, R57, 0xff000000, R6, 0xf8, !PT ;  /* 0xff00000039067812 */ /* 0x000fe200078ef806 */
[----:B------:R-:W-:-:S02]  /*14480*/  HADD2.F32 R57, -RZ, R56.H1_H1 ;  /* 0x30000038ff397230 */ /* 0x000fc40000004100 */
[----:B------:R-:W-:Y:S01]  /*14490*/  FMUL.FTZ R63, R42, R52 ;  /* 0x000000342a3f7220 */ /* 0x000fe20000410000 */
[--C-:B------:R-:W-:Y:S02]  /*144a0*/  HADD2.F32 R56, -RZ, R55.reuse.H0_H0 ;  /* 0x20000037ff387230 */ /* 0x100fe40000004100 */
[C---:B------:R-:W-:Y:S01]  /*144b0*/  FMUL.FTZ R58, R24.reuse, R51 ;  /* 0x00000033183a7220 */ /* 0x040fe20000410000 */
[----:B------:R-:W-:Y:S01]  /*144c0*/  F2FP.F16.E4M3.UNPACK_B R45, R39 ;  /* 0x00000027ff2d723e */ /* 0x000fe200020006ff */
[----:B------:R-:W-:Y:S01]  /*144d0*/  FMUL.FTZ R61, R24, R57 ;  /* 0x00000039183d7220 */ /* 0x000fe20000410000 */
[----:B------:R-:W-:Y:S02]  /*144e0*/  HADD2.F32 R55, -RZ, R55.H1_H1 ;  /* 0x30000037ff377230 */ /* 0x000fe40000004100 */
[-C--:B------:R-:W-:Y:S01]  /*144f0*/  FMUL.FTZ R60, R42, R56.reuse ;  /* 0x000000382a3c7220 */ /* 0x080fe20000410000 */
[C---:B------:R-:W-:Y:S01]  /*14500*/  FFMA.FTZ R63, R27.reuse, R56, R63 ;  /* 0x000000381b3f7223 */ /* 0x040fe2000001003f */
[C---:B------:R-:W-:Y:S01]  /*14510*/  FFMA.FTZ R24, R26.reuse, R51, -R61 ;  /* 0x000000331a187223 */ /* 0x040fe2000001083d */
[----:B------:R-:W-:Y:S01]  /*14520*/  F2FP.F16.E4M3.UNPACK_B R56, R59 ;  /* 0x0000003bff38723e */ /* 0x000fe200020006ff */
[----:B------:R-:W-:Y:S01]  /*14530*/  FFMA.FTZ R26, R26, R57, R58 ;  /* 0x000000391a1a7223 */ /* 0x000fe2000001003a */
[----:B------:R-:W-:Y:S01]  /*14540*/  F2FP.F16.E4M3.UNPACK_B R51, R53 ;  /* 0x00000035ff33723e */ /* 0x000fe200020006ff */
[----:B------:R-:W-:Y:S01]  /*14550*/  FFMA.FTZ R60, R27, R52, -R60 ;  /* 0x000000341b3c7223 */ /* 0x000fe2000001083c */
[----:B------:R-:W-:Y:S01]  /*14560*/  HADD2.F32 R42, -RZ, R47.H0_H0 ;  /* 0x2000002fff2a7230 */ /* 0x000fe20000004100 */
[----:B------:R-:W-:Y:S01]  /*14570*/  F2FP.F16.E4M3.UNPACK_B R59, R59.H1 ;  /* 0x0000003bff3b723e */ /* 0x000fe200030006ff */
[----:B------:R-:W-:Y:S01]  /*14580*/  HADD2.F32 R57, -RZ, R56.H0_H0 ;  /* 0x20000038ff397230 */ /* 0x000fe20000004100 */
[----:B------:R-:W-:Y:S01]  /*14590*/  F2FP.F16.E4M3.UNPACK_B R53, R53.H1 ;  /* 0x00000035ff35723e */ /* 0x000fe200030006ff */
[----:B------:R-:W-:Y:S01]  /*145a0*/  HADD2.F32 R52, -RZ, R51.H0_H0 ;  /* 0x20000033ff347230 */ /* 0x000fe20000004100 */
[----:B------:R-:W-:Y:S01]  /*145b0*/  F2FP.F16.E4M3.UNPACK_B R39, R39.H1 ;  /* 0x00000027ff27723e */ /* 0x000fe200030006ff */
[----:B------:R-:W-:-:S02]  /*145c0*/  HADD2.F32 R46, -RZ, R46.H1_H1 ;  /* 0x3000002eff2e7230 */ /* 0x000fc40000004100 */
[C---:B------:R-:W-:Y:S01]  /*145d0*/  FMUL.FTZ R62, R42.reuse, R57 ;  /* 0x000000392a3e7220 */ /* 0x040fe20000410000 */
[----:B------:R-:W-:Y:S02]  /*145e0*/  HADD2.F32 R27, -RZ, R45.H0_H0 ;  /* 0x2000002dff1b7230 */ /* 0x000fe40000004100 */
[----:B------:R-:W-:Y:S01]  /*145f0*/  FMUL.FTZ R42, R42, R52 ;  /* 0x000000342a2a7220 */ /* 0x000fe20000410000 */
[----:B------:R-:W-:Y:S02]  /*14600*/  HADD2.F32 R37, -RZ, R37.H1_H1 ;  /* 0x30000025ff257230 */ /* 0x000fe40000004100 */
[C---:B------:R-:W-:Y:S01]  /*14610*/  FMUL.FTZ R58, R46.reuse, R55 ;  /* 0x000000372e3a7220 */ /* 0x040fe20000410000 */
[-C--:B------:R-:W-:Y:S01]  /*14620*/  FMUL.FTZ R46, R46, R50.reuse ;  /* 0x000000322e2e7220 */ /* 0x080fe20000410000 */
[----:B------:R-:W-:Y:S01]  /*14630*/  FFMA.FTZ R57, R27, R57, R42 ;  /* 0x000000391b397223 */ /* 0x000fe2000001002a */
[----:B------:R-:W-:Y:S02]  /*14640*/  HADD2.F32 R56, -RZ, R56.H1_H1 ;  /* 0x30000038ff387230 */ /* 0x000fe40000004100 */
[----:B------:R-:W-:Y:S01]  /*14650*/  FFMA.FTZ R61, R37, R50, -R58 ;  /* 0x00000032253d7223 */ /* 0x000fe2000001083a */
[----:B------:R-:W-:-:S02]  /*14660*/  HADD2.F32 R47, -RZ, R47.H1_H1 ;  /* 0x3000002fff2f7230 */ /* 0x000fc40000004100 */
[----:B------:R-:W-:Y:S01]  /*14670*/  FFMA.FTZ R58, R37, R55, R46 ;  /* 0x00000037253a7223 */ /* 0x000fe2000001002e */
[----:B------:R-:W-:Y:S02]  /*14680*/  HADD2.F32 R42, -RZ, R51.H1_H1 ;  /* 0x30000033ff2a7230 */ /* 0x000fe40000004100 */
[----:B------:R-:W-:Y:S01]  /*14690*/  FFMA.FTZ R62, R27, R52, -R62 ;  /* 0x000000341b3e7223 */ /* 0x000fe2000001083e */
[----:B------:R-:W-:Y:S02]  /*146a0*/  HADD2.F32 R45, -RZ, R45.H1_H1 ;  /* 0x3000002dff2d7230 */ /* 0x000fe40000004100 */
[C---:B------:R-:W-:Y:S01]  /*146b0*/  FMUL.FTZ R52, R47.reuse, R56 ;  /* 0x000000382f347220 */ /* 0x040fe20000410000 */
[----:B------:R-:W-:Y:S02]  /*146c0*/  HADD2.F32 R50, -RZ, R59.H0_H0 ;  /* 0x2000003bff327230 */ /* 0x000fe40000004100 */
[----:B------:R-:W-:Y:S01]  /*146d0*/  FMUL.FTZ R47, R47, R42 ;  /* 0x0000002a2f2f7220 */ /* 0x000fe20000410000 */
[----:B------:R-:W-:Y:S01]  /*146e0*/  HADD2.F32 R37, -RZ, R48.H0_H0 ;  /* 0x20000030ff257230 */ /* 0x000fe20000004100 */
[----:B------:R-:W-:Y:S01]  /*146f0*/  LOP3.LUT R54, R21, 0xff000000, R4, 0xf8, !PT ;  /* 0xff00000015367812 */ /* 0x000fe200078ef804 */
[----:B------:R-:W-:Y:S01]  /*14700*/  HADD2.F32 R46, -RZ, R53.H0_H0 ;  /* 0x20000035ff2e7230 */ /* 0x000fe20000004100 */
[----:B------:R-:W-:Y:S01]  /*14710*/  F2FP.F16.E4M3.UNPACK_B R41, R40 ;  /* 0x00000028ff29723e */ /* 0x000fe200020006ff */
[----:B------:R-:W-:-:S02]  /*14720*/  HADD2.F32 R27, -RZ, R39.H0_H0 ;  /* 0x20000027ff1b7230 */ /* 0x000fc40000004100 */
[----:B------:R-:W-:Y:S01]  /*14730*/  FMUL.FTZ R64, R37, R50 ;  /* 0x0000003225407220 */ /* 0x000fe20000410000 */
[C---:B------:R-:W-:Y:S01]  /*14740*/  FFMA.FTZ R55, R45.reuse, R42, -R52 ;  /* 0x0000002a2d377223 */ /* 0x040fe20000010834 */
[----:B------:R-:W-:Y:S01]  /*14750*/  FFMA.FTZ R56, R45, R56, R47 ;  /* 0x000000382d387223 */ /* 0x000fe2000001002f */
[----:B------:R-:W-:Y:S01]  /*14760*/  F2FP.F16.E4M3.UNPACK_B R40, R40.H1 ;  /* 0x00000028ff28723e */ /* 0x000fe200030006ff */
[----:B------:R-:W-:Y:S01]  /*14770*/  FMUL.FTZ R37, R37, R46 ;  /* 0x0000002e25257220 */ /* 0x000fe20000410000 */
[----:B------:R-:W-:Y:S01]  /*14780*/  F2FP.F16.E4M3.UNPACK_B R45, R54.H1 ;  /* 0x00000036ff2d723e */ /* 0x000fe200030006ff */
[----:B------:R-:W-:Y:S01]  /*14790*/  HADD2.F32 R53, -RZ, R53.H1_H1 ;  /* 0x30000035ff357230 */ /* 0x000fe20000004100 */
[----:B------:R-:W-:Y:S01]  /*147a0*/  F2FP.F16.E4M3.UNPACK_B R42, R49.H1 ;  /* 0x00000031ff2a723e */ /* 0x000fe200030006ff */
[----:B------:R-:W-:Y:S01]  /*147b0*/  FFMA.FTZ R65, R27, R50, R37 ;  /* 0x000000321b417223 */ /* 0x000fe20000010025 */
[-C--:B------:R-:W-:Y:S01]  /*147c0*/  F2FP.F16.E4M3.UNPACK_B R21, R36.reuse ;  /* 0x00000024ff15723e */ /* 0x080fe200020006ff */
[----:B------:R-:W-:Y:S01]  /*147d0*/  HADD2.F32 R59, -RZ, R59.H1_H1 ;  /* 0x3000003bff3b7230 */ /* 0x000fe20000004100 */
[----:B------:R-:W-:Y:S01]  /*147e0*/  F2FP.F16.E4M3.UNPACK_B R36, R36.H1 ;  /* 0x00000024ff24723e */ /* 0x000fe200030006ff */
[----:B------:R-:W-:-:S02]  /*147f0*/  HADD2.F32 R48, -RZ, R48.H1_H1 ;  /* 0x30000030ff307230 */ /* 0x000fc40000004100 */
[----:B------:R-:W-:Y:S01]  /*14800*/  FFMA.FTZ R64, R27, R46, -R64 ;  /* 0x0000002e1b407223 */ /* 0x000fe20000010840 */
[----:B------:R-:W-:Y:S01]  /*14810*/  HADD2.F32 R50, -RZ, R45.H0_H0 ;  /* 0x2000002dff327230 */ /* 0x000fe20000004100 */
[----:B------:R-:W-:Y:S01]  /*14820*/  F2FP.F16.E4M3.UNPACK_B R54, R54 ;  /* 0x00000036ff36723e */ /* 0x000fe200020006ff */
[----:B------:R-:W-:Y:S02]  /*14830*/  HADD2.F32 R37, -RZ, R40.H0_H0 ;  /* 0x20000028ff257230 */ /* 0x000fe40000004100 */
[C---:B------:R-:W-:Y:S01]  /*14840*/  FMUL.FTZ R52, R48.reuse, R59 ;  /* 0x0000003b30347220 */ /* 0x040fe20000410000 */
[----:B------:R-:W-:Y:S02]  /*14850*/  HADD2.F32 R46, -RZ, R42.H0_H0 ;  /* 0x2000002aff2e7230 */ /* 0x000fe40000004100 */
[----:B------:R-:W-:Y:S01]  /*14860*/  FMUL.FTZ R66, R48, R53 ;  /* 0x0000003530427220 */ /* 0x000fe20000410000 */
[----:B------:R-:W-:Y:S02]  /*14870*/  HADD2.F32 R27, -RZ, R36.H0_H0 ;  /* 0x20000024ff1b7230 */ /* 0x000fe40000004100 */
[----:B------:R-:W-:Y:S01]  /*14880*/  FMUL.FTZ R48, R37, R50 ;  /* 0x0000003225307220 */ /* 0x000fe20000410000 */
[----:B------:R-:W-:-:S02]  /*14890*/  HADD2.F32 R39, -RZ, R39.H1_H1 ;  /* 0x30000027ff277230 */ /* 0x000fc40000004100 */
[-C--:B------:R-:W-:Y:S01]  /*148a0*/  FMUL.FTZ R37, R37, R46.reuse ;  /* 0x0000002e25257220 */ /* 0x080fe20000410000 */
[----:B------:R-:W-:Y:S02]  /*148b0*/  HADD2.F32 R45, -RZ, R45.H1_H1 ;  /* 0x3000002dff2d7230 */ /* 0x000fe40000004100 */
[C---:B------:R-:W-:Y:S01]  /*148c0*/  FFMA.FTZ R47, R27.reuse, R46, -R48 ;  /* 0x0000002e1b2f7223 */ /* 0x040fe20000010830 */
[----:B------:R-:W-:Y:S02]  /*148d0*/  HADD2.F32 R40, -RZ, R40.H1_H1 ;  /* 0x30000028ff287230 */ /* 0x000fe40000004100 */
[----:B------:R-:W-:Y:S01]  /*148e0*/  FFMA.FTZ R50, R27, R50, R37 ;  /* 0x000000321b327223 */ /* 0x000fe20000010025 */
[----:B------:R-:W-:Y:S02]  /*148f0*/  HADD2.F32 R27, -RZ, R42.H1_H1 ;  /* 0x3000002aff1b7230 */ /* 0x000fe40000004100 */
[C---:B------:R-:W-:Y:S01]  /*14900*/  FFMA.FTZ R67, R39.reuse, R53, -R52 ;  /* 0x0000003527437223 */ /* 0x040fe20000010834 */
[----:B------:R-:W-:Y:S01]  /*14910*/  FFMA.FTZ R66, R39, R59, R66 ;  /* 0x0000003b27427223 */ /* 0x000fe20000010042 */
[----:B------:R-:W-:Y:S01]  /*14920*/  HADD2.F32 R36, -RZ, R36.H1_H1 ;  /* 0x30000024ff247230 */ /* 0x000fe20000004100 */
[----:B------:R-:W-:Y:S01]  /*14930*/  F2FP.F16.E4M3.UNPACK_B R49, R49 ;  /* 0x00000031ff31723e */ /* 0x000fe200020006ff */
[C---:B------:R-:W-:Y:S01]  /*14940*/  FMUL.FTZ R39, R40.reuse, R45 ;  /* 0x0000002d28277220 */ /* 0x040fe20000410000 */
[----:B------:R-:W-:Y:S01]  /*14950*/  FMUL.FTZ R42, R40, R27 ;  /* 0x0000001b282a7220 */ /* 0x000fe20000410000 */
[----:B------:R-:W-:Y:S01]  /*14960*/  HADD2.F32 R40, -RZ, R54.H0_H0 ;  /* 0x20000036ff287230 */ /* 0x000fe20000004100 */
[----:B------:R-:W-:Y:S01]  /*14970*/  F2FP.F16.E4M3.UNPACK_B R4, R38 ;  /* 0x00000026ff04723e */ /* 0x000fe200020006ff */
[----:B------:R-:W-:-:S02]  /*14980*/  HADD2.F32 R37, -RZ, R41.H0_H0 ;  /* 0x20000029ff257230 */ /* 0x000fc40000004100 */
[C---:B------:R-:W-:Y:S01]  /*14990*/  FFMA.FTZ R52, R36.reuse, R27, -R39 ;  /* 0x0000001b24347223 */ /* 0x040fe20000010827 */
[----:B------:R-:W-:Y:S01]  /*149a0*/  FFMA.FTZ R51, R36, R45, R42 ;  /* 0x0000002d24337223 */ /* 0x000fe2000001002a */
[----:B------:R-:W-:Y:S01]  /*149b0*/  HADD2.F32 R36, -RZ, R49.H0_H0 ;  /* 0x20000031ff247230 */ /* 0x000fe20000004100 */
[----:B------:R-:W-:Y:S01]  /*149c0*/  F2FP.F16.E4M3.UNPACK_B R39, R6.H1 ;  /* 0x00000006ff27723e */ /* 0x000fe200030006ff */
[----:B------:R-:W-:Y:S02]  /*149d0*/  HADD2.F32 R27, -RZ, R21.H0_H0 ;  /* 0x20000015ff1b7230 */ /* 0x000fe40000004100 */
[C---:B------:R-:W-:Y:S01]  /*149e0*/  FMUL.FTZ R42, R37.reuse, R40 ;  /* 0x00000028252a7220 */ /* 0x040fe20000410000 */
[----:B------:R-:W-:Y:S02]  /*149f0*/  HADD2.F32 R54, -RZ, R54.H1_H1 ;  /* 0x30000036ff367230 */ /* 0x000fe40000004100 */
[----:B------:R-:W-:Y:S01]  /*14a00*/  FMUL.FTZ R46, R37, R36 ;  /* 0x00000024252e7220 */ /* 0x000fe20000410000 */
[----:B------:R-:W-:-:S02]  /*14a10*/  HADD2.F32 R41, -RZ, R41.H1_H1 ;  /* 0x30000029ff297230 */ /* 0x000fc40000004100 */
[----:B------:R-:W-:Y:S01]  /*14a20*/  FFMA.FTZ R42, R27, R36, -R42 ;  /* 0x000000241b2a7223 */ /* 0x000fe2000001082a */
[----:B------:R-:W-:Y:S01]  /*14a30*/  HADD2.F32 R36, -RZ, R49.H1_H1 ;  /* 0x30000031ff247230 */ /* 0x000fe20000004100 */
[----:B------:R-:W-:Y:S01]  /*14a40*/  F2FP.F16.E4M3.UNPACK_B R37, R20.H1 ;  /* 0x00000014ff25723e */ /* 0x000fe200030006ff */
[----:B------:R-:W-:Y:S02]  /*14a50*/  HADD2.F32 R21, -RZ, R21.H1_H1 ;  /* 0x30000015ff157230 */ /* 0x000fe40000004100 */
[----:B------:R-:W-:Y:S01]  /*14a60*/  FMUL.FTZ R48, R41, R54 ;  /* 0x0000003629307220 */ /* 0x000fe20000410000 */
[----:B------:R-:W-:Y:S01]  /*14a70*/  F2FP.F16.E4M3.UNPACK_B R38, R38.H1 ;  /* 0x00000026ff26723e */ /* 0x000fe200030006ff */
[----:B------:R-:W-:Y:S01]  /*14a80*/  FFMA.FTZ R46, R27, R40, R46 ;  /* 0x000000281b2e7223 */ /* 0x000fe2000001002e */
[-C--:B------:R-:W-:Y:S01]  /*14a90*/  FMUL.FTZ R45, R41, R36.reuse ;  /* 0x00000024292d7220 */ /* 0x080fe20000410000 */
[----:B------:R-:W-:Y:S02]  /*14aa0*/  HADD2.F32 R40, -RZ, R39.H0_H0 ;  /* 0x20000027ff287230 */ /* 0x000fe40000004100 */
[----:B------:R-:W-:Y:S01]  /*14ab0*/  FFMA.FTZ R41, R21, R36, -R48 ;  /* 0x0000002415297223 */ /* 0x000fe20000010830 */
[----:B------:R-:W-:-:S02]  /*14ac0*/  HADD2.F32 R27, -RZ, R43.H0_H0 ;  /* 0x2000002bff1b7230 */ /* 0x000fc40000004100 */
[----:B------:R-:W-:Y:S01]  /*14ad0*/  FFMA.FTZ R45, R21, R54, R45 ;  /* 0x00000036152d7223 */ /* 0x000fe2000001002d */
[----:B------:R-:W-:Y:S01]  /*14ae0*/  HADD2.F32 R36, -RZ, R37.H0_H0 ;  /* 0x20000025ff247230 */ /* 0x000fe20000004100 */
[----:B------:R-:W-:Y:S01]  /*14af0*/  F2FP.F16.E4M3.UNPACK_B R20, R20 ;  /* 0x00000014ff14723e */ /* 0x000fe200020006ff */
[----:B------:R-:W-:Y:S02]  /*14b00*/  HADD2.F32 R39, -RZ, R39.H1_H1 ;  /* 0x30000027ff277230 */ /* 0x000fe40000004100 */
[C---:B------:R-:W-:Y:S01]  /*14b10*/  FMUL.FTZ R48, R27.reuse, R40 ;  /* 0x000000281b307220 */ /* 0x040fe20000410000 */
[----:B------:R-:W-:Y:S02]  /*14b20*/  HADD2.F32 R43, -RZ, R43.H1_H1 ;  /* 0x3000002bff2b7230 */ /* 0x000fe40000004100 */
[----:B------:R-:W-:Y:S01]  /*14b30*/  FMUL.FTZ R54, R27, R36 ;  /* 0x000000241b367220 */ /* 0x000fe20000410000 */
[----:B------:R-:W-:Y:S01]  /*14b40*/  HADD2.F32 R21, -RZ, R38.H0_H0 ;  /* 0x20000026ff157230 */ /* 0x000fe20000004100 */
[----:B------:R-:W-:Y:S01]  /*14b50*/  F2FP.F16.E4M3.UNPACK_B R6, R6 ;  /* 0x00000006ff06723e */ /* 0x000fe200020006ff */
[----:B------:R-:W-:-:S02]  /*14b60*/  HADD2.F32 R37, -RZ, R37.H1_H1 ;  /* 0x30000025ff257230 */ /* 0x000fc40000004100 */
[----:B------:R-:W-:Y:S01]  /*14b70*/  FMUL.FTZ R27, R43, R39 ;  /* 0x000000272b1b7220 */ /* 0x000fe20000410000 */
[----:B------:R-:W-:Y:S02]  /*14b80*/  HADD2.F32 R38, -RZ, R38.H1_H1 ;  /* 0x30000026ff267230 */ /* 0x000fe40000004100 */
[C---:B------:R-:W-:Y:S01]  /*14b90*/  FFMA.FTZ R48, R21.reuse, R36, -R48 ;  /* 0x0000002415307223 */ /* 0x040fe20000010830 */
[----:B------:R-:W-:Y:S01]  /*14ba0*/  FFMA.FTZ R54, R21, R40, R54 ;  /* 0x0000002815367223 */ /* 0x000fe20000010036 */
[-C--:B------:R-:W-:Y:S01]  /*14bb0*/  FMUL.FTZ R36, R43, R37.reuse ;  /* 0x000000252b247220 */ /* 0x080fe20000410000 */
[--C-:B------:R-:W-:Y:S02]  /*14bc0*/  HADD2.F32 R21, -RZ, R20.reuse.H0_H0 ;  /* 0x20000014ff157230 */ /* 0x100fe40000004100 */
[C---:B------:R-:W-:Y:S01]  /*14bd0*/  FFMA.FTZ R49, R38.reuse, R37, -R27 ;  /* 0x0000002526317223 */ /* 0x040fe2000001081b */
[----:B------:R-:W-:Y:S02]  /*14be0*/  HADD2.F32 R27, -RZ, R20.H1_H1 ;  /* 0x30000014ff1b7230 */ /* 0x000fe40000004100 */
[----:B------:R-:W-:Y:S01]  /*14bf0*/  FFMA.FTZ R53, R38, R39, R36 ;  /* 0x0000002726357223 */ /* 0x000fe20000010024 */
[--C-:B------:R-:W-:Y:S01]  /*14c00*/  HADD2.F32 R37, -RZ, R6.reuse.H0_H0 ;  /* 0x20000006ff257230 */ /* 0x100fe20000004100 */
[----:B------:R-:W-:Y:S01]  /*14c10*/  F2FP.SATFINITE.E4M3.F32.PACK_AB_MERGE_C R60, R61, R60, RZ ;  /* 0x0000003c3d3c723e */ /* 0x000fe200048070ff */
[--C-:B------:R-:W-:Y:S01]  /*14c20*/  HADD2.F32 R20, -RZ, R7.reuse.H0_H0 ;  /* 0x20000007ff147230 */ /* 0x100fe20000004100 */
[----:B------:R-:W-:Y:S01]  /*14c30*/  F2FP.SATFINITE.E4M3.F32.PACK_AB_MERGE_C R58, R58, R63, RZ ;  /* 0x0000003f3a3a723e */ /* 0x000fe200048070ff */
[----:B------:R-:W-:Y:S01]  /*14c40*/  HADD2.F32 R36, -RZ, R6.H1_H1 ;  /* 0x30000006ff247230 */ /* 0x000fe20000004100 */
[----:B------:R-:W-:Y:S01]  /*14c50*/  F2FP.SATFINITE.E4M3.F32.PACK_AB_MERGE_C R48, R49, R48, RZ ;  /* 0x000000303130723e */ /* 0x000fe200048070ff */
[----:B------:R-:W-:-:S02]  /*14c60*/  HADD2.F32 R7, -RZ, R7.H1_H1 ;  /* 0x30000007ff077230 */ /* 0x000fc40000004100 */
[C---:B------:R-:W-:Y:S01]  /*14c70*/  FMUL.FTZ R39, R20.reuse, R37 ;  /* 0x0000002514277220 */ /* 0x040fe20000410000 */
[--C-:B------:R-:W-:Y:S02]  /*14c80*/  HADD2.F32 R6, -RZ, R4.reuse.H0_H0 ;  /* 0x20000004ff067230 */ /* 0x100fe40000004100 */
[----:B------:R-:W-:Y:S01]  /*14c90*/  FMUL.FTZ R20, R20, R21 ;  /* 0x0000001514147220 */ /* 0x000fe20000410000 */
[----:B------:R-:W-:Y:S02]  /*14ca0*/  HADD2.F32 R4, -RZ, R4.H1_H1 ;  /* 0x30000004ff047230 */ /* 0x000fe40000004100 */
[CC--:B------:R-:W-:Y:S01]  /*14cb0*/  FMUL.FTZ R43, R7.reuse, R36.reuse ;  /* 0x00000024072b7220 */ /* 0x0c0fe20000410000 */
[----:B------:R-:W-:Y:S01]  /*14cc0*/  FMUL.FTZ R7, R7, R27 ;  /* 0x0000001b07077220 */ /* 0x000fe20000410000 */
        /* <DEDUP_REMOVED lines=8> */
[----:B------:R-:W-:Y:S02]  /*14d50*/  F2FP.SATFINITE.E4M3.F32.PACK_AB_MERGE_C R53, R53, R54, RZ ;  /* 0x000000363535723e */ /* 0x000fe400048070ff */
[----:B------:R-:W-:Y:S02]  /*14d60*/  F2FP.SATFINITE.E4M3.F32.PACK_AB_MERGE_C R5, R24, R5, R60 ;  /* 0x000000051805723e */ /* 0x000fe4000480703c */
[----:B------:R-:W-:-:S02]  /*14d70*/  F2FP.SATFINITE.E4M3.F32.PACK_AB_MERGE_C R7, R55, R62, R7 ;  /* 0x0000003e3707723e */ /* 0x000fc40004807007 */
[----:B------:R-:W-:Y:S02]  /*14d80*/  F2FP.SATFINITE.E4M3.F32.PACK_AB_MERGE_C R25, R26, R25, R58 ;  /* 0x000000191a19723e */ /* 0x000fe4000480703a */
[----:B------:R-:W-:Y:S02]  /*14d90*/  F2FP.SATFINITE.E4M3.F32.PACK_AB_MERGE_C R4, R41, R42, R4 ;  /* 0x0000002a2904723e */ /* 0x000fe40004807004 */
[----:B------:R-:W-:Y:S02]  /*14da0*/  F2FP.SATFINITE.E4M3.F32.PACK_AB_MERGE_C R6, R6, R39, R48 ;  /* 0x000000270606723e */ /* 0x000fe40004807030 */
[----:B------:R-:W-:Y:S02]  /*14db0*/  F2FP.SATFINITE.E4M3.F32.PACK_AB_MERGE_C R27, R56, R57, R27 ;  /* 0x00000039381b723e */ /* 0x000fe4000480701b */
[----:B------:R-:W-:Y:S01]  /*14dc0*/  F2FP.SATFINITE.E4M3.F32.PACK_AB_MERGE_C R24, R45, R46, R50 ;  /* 0x0000002e2d18723e */ /* 0x000fe20004807032 */
[----:B------:R0:W-:Y:S01]  /*14dd0*/  STS.128 [R233+0x14400], R4 ;  /* 0x01440004e9007388 */ /* 0x0001e20000000c00 */
[----:B------:R-:W-:-:S05]  /*14de0*/  F2FP.SATFINITE.E4M3.F32.PACK_AB_MERGE_C R26, R21, R20, R53 ;  /* 0x00000014151a723e */ /* 0x000fca0004807035 */
[----:B------:R0:W-:Y:S02]  /*14df0*/  STS.128 [R0+0x14400], R24 ;  /* 0x0144001800007388 */ /* 0x0001e40000000c00 */
.L_x_613:
[----:B------:R-:W-:Y:S05]  /*14e00*/  BSYNC B1 ;  /* 0x0000000000017941 */ /* 0x000fea0003800000 */
.L_x_612:
[----:B------:R-:W-:Y:S04]  /*14e10*/  BSSY B1, `(.L_x_614) ;  /* 0x0000100000017945 */ /* 0x000fe80003800000 */
[----:B------:R-:W-:Y:S05]  /*14e20*/  @P1 BRA `(.L_x_615) ;  /* 0x0000000c00f81947 */ /* 0x000fea0003800000 */
[----:B0----5:R-:W-:Y:S02]  /*14e30*/  SHF.R.U32.HI R0, RZ, 0x8, R28 ;  /* 0x00000008ff007819 */ /* 0x021fe4000001161c */
[----:B------:R-:W-:Y:S02]  /*14e40*/  LOP3.LUT R5, R28, 0xff, RZ, 0xc0, !PT ;  /* 0x000000ff1c057812 */ /* 0x000fe400078ec0ff */
[----:B------:R-:W-:Y:S02]  /*14e50*/  LOP3.LUT R4, R0, 0xff, RZ, 0xc0, !PT ;  /* 0x000000ff00047812 */ /* 0x000fe400078ec0ff */
[----:B------:R-:W-:Y:S02]  /*14e60*/  LEA.HI R0, R3, R222, RZ, 0x1c ;  /* 0x000000de03007211 */ /* 0x000fe400078fe0ff */
[----:B-1----:R-:W-:Y:S02]  /*14e70*/  PRMT R37, R4, 0x7604, R5 ;  /* 0x0000760404257816 */ /* 0x002fe40000000005 */
[----:B------:R-:W-:-:S02]  /*14e80*/  SHF.R.S32.HI R5, RZ, 0x1f, R0 ;  /* 0x0000001fff057819 */ /* 0x000fc40000011400 */
[----:B------:R-:W-:Y:S02]  /*14e90*/  SHF.R.U32.HI R24, RZ, 0x8, R31 ;  /* 0x00000008ff187819 */ /* 0x000fe4000001161f */
[----:B------:R-:W-:Y:S02]  /*14ea0*/  LEA.HI R4, R5, R0, RZ, 0x2 ;  /* 0x0000000005047211 */ /* 0x000fe400078f10ff */
[----:B------:R-:W-:Y:S02]  /*14eb0*/  SHF.L.U32 R0, R0, 0x4, RZ ;  /* 0x0000000400007819 */ /* 0x000fe400000006ff */
[----:B------:R-:W-:Y:S01]  /*14ec0*/  SHF.R.U32.HI R6, RZ, 0x8, R29 ;  /* 0x00000008ff067819 */ /* 0x000fe2000001161d */
[----:B------:R-:W-:Y:S01]  /*14ed0*/  IMAD.SHL.U32 R4, R4, 0x800, RZ ;  /* 0x0000080004047824 */ /* 0x000fe200078e00ff */
[----:B------:R-:W-:Y:S02]  /*14ee0*/  LOP3.LUT R5, R175, 0x30, R0, 0xf8, !PT ;  /* 0x00000030af057812 */ /* 0x000fe400078ef800 */
[----:B--2---:R-:W-:-:S02]  /*14ef0*/  LOP3.LUT R21, R31, 0xff, RZ, 0xc0, !PT ;  /* 0x000000ff1f157812 */ /* 0x004fc400078ec0ff */
[----:B------:R-:W-:Y:S02]  /*14f00*/  SHF.R.U32.HI R20, RZ, 0x8, R8 ;  /* 0x00000008ff147819 */ /* 0x000fe40000011608 */
[----:B------:R-:W-:Y:S02]  /*14f10*/  LOP3.LUT R0, R24, 0xff, RZ, 0xc0, !PT ;  /* 0x000000ff18007812 */ /* 0x000fe400078ec0ff */
[----:B------:R-:W-:Y:S02]  /*14f20*/  LOP3.LUT R7, R29, 0xff, RZ, 0xc0, !PT ;  /* 0x000000ff1d077812 */ /* 0x000fe400078ec0ff */
[----:B------:R-:W-:Y:S02]  /*14f30*/  LOP3.LUT R6, R6, 0xff, RZ, 0xc0, !PT ;  /* 0x000000ff06067812 */ /* 0x000fe400078ec0ff */
[----:B------:R-:W-:Y:S02]  /*14f40*/  LOP3.LUT R25, R8, 0xff, RZ, 0xc0, !PT ;  /* 0x000000ff08197812 */ /* 0x000fe400078ec0ff */
[----:B------:R-:W-:-:S02]  /*14f50*/  LOP3.LUT R20, R20, 0xff, RZ, 0xc0, !PT ;  /* 0x000000ff14147812 */ /* 0x000fc400078ec0ff */
[----:B------:R-:W-:Y:S02]  /*14f60*/  PRMT R43, R0, 0x7604, R21 ;  /* 0x00007604002b7816 */ /* 0x000fe40000000015 */
[----:B------:R-:W-:Y:S02]  /*14f70*/  PRMT R36, R6, 0x7604, R7 ;  /* 0x0000760406247816 */ /* 0x000fe40000000007 */
[----:B------:R-:W-:Y:S02]  /*14f80*/  LOP3.LUT R5, R5, R196, RZ, 0x3c, !PT ;  /* 0x000000c405057212 */ /* 0x000fe400078e3cff */
[----:B------:R-:W-:Y:S02]  /*14f90*/  LOP3.LUT R4, R4, 0xffffe000, RZ, 0xc0, !PT ;  /* 0xffffe00004047812 */ /* 0x000fe400078ec0ff */
[----:B------:R-:W-:Y:S02]  /*14fa0*/  SHF.R.U32.HI R0, RZ, 0x8, R9 ;  /* 0x00000008ff007819 */ /* 0x000fe40000011609 */
[----:B------:R-:W-:-:S02]  /*14fb0*/  SHF.R.U32.HI R6, RZ, 0x8, R30 ;  /* 0x00000008ff067819 */ /* 0x000fc4000001161e */
[----:B------:R-:W-:Y:S02]  /*14fc0*/  PRMT R45, R20, 0x7604, R25 ;  /* 0x00007604142d7816 */ /* 0x000fe40000000019 */
[----:B------:R-:W-:Y:S02]  /*14fd0*/  IADD3 R21, R5, R197, R4 ;  /* 0x000000c505157210 */ /* 0x000fe40007ffe004 */
[----:B------:R-:W-:Y:S02]  /*14fe0*/  LOP3.LUT R25, R9, 0xff, RZ, 0xc0, !PT ;  /* 0x000000ff09197812 */ /* 0x000fe400078ec0ff */
[----:B------:R-:W-:Y:S02]  /*14ff0*/  SHF.R.U32.HI R24, RZ, 0x8, R11 ;  /* 0x00000008ff187819 */ /* 0x000fe4000001160b */
[----:B------:R-:W-:Y:S02]  /*15000*/  LOP3.LUT R0, R0, 0xff, RZ, 0xc0, !PT ;  /* 0x000000ff00007812 */ /* 0x000fe400078ec0ff */
[----:B------:R-:W-:-:S02]  /*15010*/  LOP3.LUT R7, R30, 0xff, RZ, 0xc0, !PT ;  /* 0x000000ff1e077812 */ /* 0x000fc400078ec0ff */
[----:B------:R-:W-:Y:S02]  /*15020*/  LOP3.LUT R6, R6, 0xff, RZ, 0xc0, !PT ;  /* 0x000000ff06067812 */ /* 0x000fe400078ec0ff */
[----:B------:R-:W-:Y:S02]  /*15030*/  SHF.R.U32.HI R20, RZ, 0x8, R10 ;  /* 0x00000008ff147819 */ /* 0x000fe4000001160a */
[----:B------:R-:W-:Y:S02]  /*15040*/  LOP3.LUT R27, R10, 0xff, RZ, 0xc0, !PT ;  /* 0x000000ff0a1b7812 */ /* 0x000fe400078ec0ff */
[----:B------:R-:W-:Y:S02]  /*15050*/  LOP3.LUT R24, R24, 0xff, RZ, 0xc0, !PT ;  /* 0x000000ff18187812 */ /* 0x000fe400078ec0ff */
[----:B------:R-:W-:Y:S01]  /*15060*/  PRMT R47, R0, 0x7604, R25 ;  /* 0x00007604002f7816 */ /* 0x000fe20000000019 */
[----:B------:R-:W-:Y:S01]  /*15070*/  IMAD.IADD R0, R16, 0x1, R21 ;  /* 0x0000000110007824 */ /* 0x000fe200078e0215 */
[----:B------:R-:W-:-:S02]  /*15080*/  LOP3.LUT R20, R20, 0xff, RZ, 0xc0, !PT ;  /* 0x000000ff14147812 */ /* 0x000fc400078ec0ff */
[----:B------:R-:W-:Y:S02]  /*15090*/  LOP3.LUT R41, R11, 0xff, RZ, 0xc0, !PT ;  /* 0x000000ff0b297812 */ /* 0x000fe400078ec0ff */
[----:B------:R-:W-:Y:S02]  /*150a0*/  PRMT R39, R6, 0x7604, R7 ;  /* 0x0000760406277816 */ /* 0x000fe40000000007 */
[----:B------:R-:W0:Y:S01]  /*150b0*/  LDS.128 R4, [R232+0x14400] ;  /* 0x01440000e8047984 */ /* 0x000e220000000c00 */
[----:B------:R-:W-:Y:S02]  /*150c0*/  PRMT R49, R20, 0x7604, R27 ;  /* 0x0000760414317816 */ /* 0x000fe4000000001b */
[----:B------:R-:W-:Y:S02]  /*150d0*/  PRMT R42, R24, 0x7604, R41 ;  /* 0x00007604182a7816 */ /* 0x000fe40000000029 */
[----:B------:R-:W1:Y:S01]  /*150e0*/  LDS.128 R24, [R0+0x14400] ;  /* 0x0144000000187984 */ /* 0x000e620000000c00 */
[----:B------:R-:W-:-:S02]  /*150f0*/  SHF.R.U32.HI R21, RZ, 0x10, R29 ;  /* 0x00000010ff157819 */ /* 0x000fc4000001161d */
[----:B------:R-:W-:Y:S02]  /*15100*/  SHF.R.U32.HI R20, RZ, 0x10, R28 ;  /* 0x00000010ff147819 */ /* 0x000fe4000001161c */
[----:B------:R-:W-:Y:S02]  /*15110*/  SHF.R.U32.HI R38, RZ, 0x10, R30 ;  /* 0x00000010ff267819 */ /* 0x000fe4000001161e */
[----:B------:R-:W-:Y:S02]  /*15120*/  LOP3.LUT R21, R21, 0xff, RZ, 0xc0, !PT ;  /* 0x000000ff15157812 */ /* 0x000fe400078ec0ff */
[----:B------:R-:W-:Y:S02]  /*15130*/  LOP3.LUT R20, R20, 0xff, RZ, 0xc0, !PT ;  /* 0x000000ff14147812 */ /* 0x000fe400078ec0ff */
[----:B------:R-:W-:Y:S02]  /*15140*/  LOP3.LUT R38, R38, 0xff, RZ, 0xc0, !PT ;  /* 0x000000ff26267812 */ /* 0x000fe400078ec0ff */
[----:B------:R-:W-:-:S02]  /*15150*/  PRMT R21, R21, 0x7054, R36 ;  /* 0x0000705415157816 */ /* 0x000fc40000000024 */
[----:B------:R-:W-:Y:S02]  /*15160*/  PRMT R37, R20, 0x7054, R37 ;  /* 0x0000705414257816 */ /* 0x000fe40000000025 */
[----:B------:R-:W-:Y:S02]  /*15170*/  SHF.R.U32.HI R36, RZ, 0x10, R9 ;  /* 0x00000010ff247819 */ /* 0x000fe40000011609 */
[----:B------:R-:W-:Y:S02]  /*15180*/  SHF.R.U32.HI R20, RZ, 0x10, R8 ;  /* 0x00000010ff147819 */ /* 0x000fe40000011608 */
[----:B------:R-:W-:Y:S02]  /*15190*/  PRMT R41, R38, 0x7054, R39 ;  /* 0x0000705426297816 */ /* 0x000fe40000000027 */
[----:B------:R-:W-:Y:S02]  /*151a0*/  SHF.R.U32.HI R40, RZ, 0x10, R31 ;  /* 0x00000010ff287819 */ /* 0x000fe4000001161f */
[----:B------:R-:W-:-:S02]  /*151b0*/  SHF.R.U32.HI R39, RZ, 0x10, R11 ;  /* 0x00000010ff277819 */ /* 0x000fc4000001160b */
[----:B------:R-:W-:Y:S02]  /*151c0*/  LOP3.LUT R36, R36, 0xff, RZ, 0xc0, !PT ;  /* 0x000000ff24247812 */ /* 0x000fe400078ec0ff */
[----:B------:R-:W-:Y:S02]  /*151d0*/  LOP3.LUT R20, R20, 0xff, RZ, 0xc0, !PT ;  /* 0x000000ff14147812 */ /* 0x000fe400078ec0ff */
[----:B------:R-:W-:Y:S02]  /*151e0*/  LOP3.LUT R40, R40, 0xff, RZ, 0xc0, !PT ;  /* 0x000000ff28287812 */ /* 0x000fe400078ec0ff */
[----:B------:R-:W-:Y:S02]  /*151f0*/  SHF.R.U32.HI R38, RZ, 0x10, R10 ;  /* 0x00000010ff267819 */ /* 0x000fe4000001160a */
[----:B------:R-:W-:Y:S02]  /*15200*/  LOP3.LUT R39, R39, 0xff, RZ, 0xc0, !PT ;  /* 0x000000ff27277812 */ /* 0x000fe400078ec0ff */
[----:B------:R-:W-:-:S02]  /*15210*/  PRMT R47, R36, 0x7054, R47 ;  /* 0x00007054242f7816 */ /* 0x000fc4000000002f */
[----:B------:R-:W-:Y:S02]  /*15220*/  PRMT R45, R20, 0x7054, R45 ;  /* 0x00007054142d7816 */ /* 0x000fe4000000002d */
[----:B------:R-:W-:Y:S02]  /*15230*/  PRMT R43, R40, 0x7054, R43 ;  /* 0x00007054282b7816 */ /* 0x000fe4000000002b */
[----:B------:R-:W-:Y:S02]  /*15240*/  LOP3.LUT R38, R38, 0xff, RZ, 0xc0, !PT ;  /* 0x000000ff26267812 */ /* 0x000fe400078ec0ff */
[----:B------:R-:W-:Y:S02]  /*15250*/  PRMT R51, R39, 0x7054, R42 ;  /* 0x0000705427337816 */ /* 0x000fe4000000002a */
[----:B------:R-:W-:Y:S02]  /*15260*/  LOP3.LUT R39, R37, 0xff000000, R28, 0xf8, !PT ;  /* 0xff00000025277812 */ /* 0x000fe400078ef81c */
[----:B------:R-:W-:-:S02]  /*15270*/  LOP3.LUT R40, R21, 0xff000000, R29, 0xf8, !PT ;  /* 0xff00000015287812 */ /* 0x000fc400078ef81d */
[----:B------:R-:W-:Y:S02]  /*15280*/  LOP3.LUT R47, R47, 0xff000000, R9, 0xf8, !PT ;  /* 0xff0000002f2f7812 */ /* 0x000fe400078ef809 */
[----:B------:R-:W-:Y:S02]  /*15290*/  LOP3.LUT R45, R45, 0xff000000, R8, 0xf8, !PT ;  /* 0xff0000002d2d7812 */ /* 0x000fe400078ef808 */
[-C--:B0-----:R-:W-:Y:S02]  /*152a0*/  F2FP.F16.E4M3.UNPACK_B R28, R7.reuse ;  /* 0x00000007ff1c723e */ /* 0x081fe400020006ff */
[----:B------:R-:W-:Y:S02]  /*152b0*/  F2FP.F16.E4M3.UNPACK_B R29, R7.H1 ;  /* 0x00000007ff1d723e */ /* 0x000fe400030006ff */
[-C--:B------:R-:W-:Y:S02]  /*152c0*/  F2FP.F16.E4M3.UNPACK_B R7, R4.reuse ;  /* 0x00000004ff07723e */ /* 0x080fe400020006ff */
[----:B------:R-:W-:-:S02]  /*152d0*/  F2FP.F16.E4M3.UNPACK_B R8, R4.H1 ;  /* 0x00000004ff08723e */ /* 0x000fc400030006ff */
[----:B------:R-:W-:Y:S02]  /*152e0*/  PRMT R49, R38, 0x7054, R49 ;  /* 0x0000705426317816 */ /* 0x000fe40000000031 */
[-C--:B------:R-:W-:Y:S02]  /*152f0*/  F2FP.F16.E4M3.UNPACK_B R4, R6.reuse ;  /* 0x00000006ff04723e */ /* 0x080fe400020006ff */
[----:B------:R-:W-:Y:S02]  /*15300*/  F2FP.F16.E4M3.UNPACK_B R21, R6.H1 ;  /* 0x00000006ff15723e */ /* 0x000fe400030006ff */
[----:B------:R-:W-:Y:S02]  /*15310*/  LOP3.LUT R20, R41, 0xff000000, R30, 0xf8, !PT ;  /* 0xff00000029147812 */ /* 0x000fe400078ef81e */
[----:B------:R-:W-:Y:S02]  /*15320*/  F2FP.F16.E4M3.UNPACK_B R46, R47 ;  /* 0x0000002fff2e723e */ /* 0x000fe400020006ff */
[----:B-1----:R-:W-:-:S02]  /*15330*/  F2FP.F16.E4M3.UNPACK_B R6, R25 ;  /* 0x00000019ff06723e */ /* 0x002fc400020006ff */
[----:B------:R-:W-:Y:S01]  /*15340*/  F2FP.F16.E4M3.UNPACK_B R41, R40 ;  /* 0x00000028ff29723e */ /* 0x000fe200020006ff */
[--C-:B------:R-:W-:Y:S01]  /*15350*/  HADD2.F32 R48, -RZ, R46.reuse.H0_H0 ;  /* 0x2000002eff307230 */ /* 0x100fe20000004100 */
[----:B------:R-:W-:Y:S01]  /*15360*/  LOP3.LUT R50, R49, 0xff000000, R10, 0xf8, !PT ;  /* 0xff00000031327812 */ /* 0x000fe200078ef80a */
[----:B------:R-:W-:Y:S01]  /*15370*/  HADD2.F32 R49, -RZ, R46.H1_H1 ;  /* 0x3000002eff317230 */ /* 0x000fe20000004100 */
[----:B------:R-:W-:Y:S01]  /*15380*/  LOP3.LUT R51, R51, 0xff000000, R11, 0xf8, !PT ;  /* 0xff00000033337812 */ /* 0x000fe200078ef80b */
[--C-:B------:R-:W-:Y:S01]  /*15390*/  HADD2.F32 R42, -RZ, R41.reuse.H0_H0 ;  /* 0x20000029ff2a7230 */ /* 0x100fe20000004100 */
[-C--:B------:R-:W-:Y:S01]  /*153a0*/  F2FP.F16.E4M3.UNPACK_B R10, R5.reuse ;  /* 0x00000005ff0a723e */ /* 0x080fe200020006ff */
[----:B------:R-:W-:Y:S01]  /*153b0*/  HADD2.F32 R41, -RZ, R41.H1_H1 ;  /* 0x30000029ff297230 */ /* 0x000fe20000004100 */
[----:B------:R-:W-:Y:S01]  /*153c0*/  F2FP.F16.E4M3.UNPACK_B R11, R5.H1 ;  /* 0x00000005ff0b723e */ /* 0x000fe200030006ff */
[----:B------:R-:W-:Y:S01]  /*153d0*/  HADD2.F32 R5, -RZ, R6.H0_H0 ;  /* 0x20000006ff057230 */ /* 0x000fe20000004100 */
[----:B------:R-:W-:Y:S01]  /*153e0*/  LOP3.LUT R43, R43, 0xff000000, R31, 0xf8, !PT ;  /* 0xff0000002b2b7812 */ /* 0x000fe200078ef81f */
[--C-:B------:R-:W-:Y:S01]  /*153f0*/  HADD2.F32 R9, -RZ, R10.reuse.H0_H0 ;  /* 0x2000000aff097230 */ /* 0x100fe20000004100 */
[-C--:B------:R-:W-:Y:S01]  /*15400*/  F2FP.F16.E4M3.UNPACK_B R37, R27.reuse ;  /* 0x0000001bff25723e */ /* 0x080fe200020006ff */
[----:B------:R-:W-:Y:S01]  /*15410*/  HADD2.F32 R10, -RZ, R10.H1_H1 ;  /* 0x3000000aff0a7230 */ /* 0x000fe20000004100 */
[----:B------:R-:W-:Y:S01]  /*15420*/  F2FP.F16.E4M3.UNPACK_B R38, R27.H1 ;  /* 0x0000001bff26723e */ /* 0x000fe200030006ff */
[C---:B------:R-:W-:Y:S01]  /*15430*/  FMUL.FTZ R52, R5.reuse, R48 ;  /* 0x0000003005347220 */ /* 0x040fe20000410000 */
[----:B------:R-:W-:Y:S01]  /*15440*/  F2FP.F16.E4M3.UNPACK_B R31, R26 ;  /* 0x0000001aff1f723e */ /* 0x000fe200020006ff */
[----:B------:R-:W-:Y:S01]  /*15450*/  FMUL.FTZ R27, R5, R42 ;  /* 0x0000002a051b7220 */ /* 0x000fe20000410000 */
[----:B------:R-:W-:Y:S01]  /*15460*/  F2FP.F16.E4M3.UNPACK_B R36, R26.H1 ;  /* 0x0000001aff24723e */ /* 0x000fe200030006ff */
[----:B------:R-:W-:Y:S01]  /*15470*/  HADD2.F32 R26, -RZ, R6.H1_H1 ;  /* 0x30000006ff1a7230 */ /* 0x000fe20000004100 */
[----:B------:R-:W-:Y:S01]  /*15480*/  F2FP.F16.E4M3.UNPACK_B R30, R25.H1 ;  /* 0x00000019ff1e723e */ /* 0x000fe200030006ff */
[C---:B------:R-:W-:Y:S01]  /*15490*/  FFMA.FTZ R5, R9.reuse, R42, -R52 ;  /* 0x0000002a09057223 */ /* 0x040fe20000010834 */
[----:B------:R-:W-:Y:S01]  /*154a0*/  F2FP.F16.E4M3.UNPACK_B R47, R47.H1 ;  /* 0x0000002fff2f723e */ /* 0x000fe200030006ff */
[----:B------:R-:W-:Y:S01]  /*154b0*/  FFMA.FTZ R9, R9, R48, R27 ;  /* 0x0000003009097223 */ /* 0x000fe2000001001b */
[----:B------:R-:W-:Y:S01]  /*154c0*/  F2FP.F16.E4M3.UNPACK_B R40, R40.H1 ;  /* 0x00000028ff28723e */ /* 0x000fe200030006ff */
[----:B------:R-:W-:-:S02]  /*154d0*/  HADD2.F32 R27, -RZ, R30.H0_H0 ;  /* 0x2000001eff1b7230 */ /* 0x000fc40000004100 */
[C---:B------:R-:W-:Y:S01]  /*154e0*/  FMUL.FTZ R53, R26.reuse, R49 ;  /* 0x000000311a357220 */ /* 0x040fe20000410000 */
[----:B------:R-:W-:Y:S02]  /*154f0*/  HADD2.F32 R46, -RZ, R47.H0_H0 ;  /* 0x2000002fff2e7230 */ /* 0x000fe40000004100 */
[-C--:B------:R-:W-:Y:S01]  /*15500*/  FMUL.FTZ R26, R26, R41.reuse ;  /* 0x000000291a1a7220 */ /* 0x080fe20000410000 */
[----:B------:R-:W-:Y:S02]  /*15510*/  HADD2.F32 R42, -RZ, R40.H0_H0 ;  /* 0x20000028ff2a7230 */ /* 0x000fe40000004100 */
[C---:B------:R-:W-:Y:S01]  /*15520*/  FFMA.FTZ R48, R10.reuse, R41, -R53 ;  /* 0x000000290a307223 */ /* 0x040fe20000010835 */
[----:B------:R-:W-:Y:S02]  /*15530*/  HADD2.F32 R6, -RZ, R11.H0_H0 ;  /* 0x2000000bff067230 */ /* 0x000fe40000004100 */
[C---:B------:R-:W-:Y:S01]  /*15540*/  FMUL.FTZ R55, R27.reuse, R46 ;  /* 0x0000002e1b377220 */ /* 0x040fe20000410000 */
[----:B------:R-:W-:Y:S01]  /*15550*/  FFMA.FTZ R52, R10, R49, R26 ;  /* 0x000000310a347223 */ /* 0x000fe2000001001a */
[----:B------:R-:W-:Y:S01]  /*15560*/  F2FP.F16.E4M3.UNPACK_B R41, R51 ;  /* 0x00000033ff29723e */ /* 0x000fe200020006ff */
[----:B------:R-:W-:Y:S01]  /*15570*/  FMUL.FTZ R27, R27, R42 ;  /* 0x0000002a1b1b7220 */ /* 0x000fe20000410000 */
[----:B------:R-:W-:Y:S01]  /*15580*/  F2FP.F16.E4M3.UNPACK_B R26, R43 ;  /* 0x0000002bff1a723e */ /* 0x000fe200020006ff */
[----:B------:R-:W-:-:S02]  /*15590*/  HADD2.F32 R10, -RZ, R37.H0_H0 ;  /* 0x20000025ff0a7230 */ /* 0x000fc40000004100 */
[C---:B------:R-:W-:Y:S01]  /*155a0*/  FFMA.FTZ R55, R6.reuse, R42, -R55 ;  /* 0x0000002a06377223 */ /* 0x040fe20000010837 */
[----:B------:R-:W-:Y:S01]  /*155b0*/  FFMA.FTZ R46, R6, R46, R27 ;  /* 0x0000002e062e7223 */ /* 0x000fe2000001001b */
[----:B------:R-:W-:Y:S01]  /*155c0*/  HADD2.F32 R49, -RZ, R41.H0_H0 ;  /* 0x20000029ff317230 */ /* 0x000fe20000004100 */
[----:B------:R-:W-:Y:S01]  /*155d0*/  F2FP.F16.E4M3.UNPACK_B R51, R51.H1 ;  /* 0x00000033ff33723e */ /* 0x000fe200030006ff */
[----:B------:R-:W-:Y:S01]  /*155e0*/  HADD2.F32 R27, -RZ, R26.H0_H0 ;  /* 0x2000001aff1b7230 */ /* 0x000fe20000004100 */
[----:B------:R-:W-:Y:S01]  /*155f0*/  F2FP.F16.E4M3.UNPACK_B R43, R43.H1 ;  /* 0x0000002bff2b723e */ /* 0x000fe200030006ff */
[----:B------:R-:W-:Y:S02]  /*15600*/  HADD2.F32 R47, -RZ, R47.H1_H1 ;  /* 0x3000002fff2f7230 */ /* 0x000fe40000004100 */
[C---:B------:R-:W-:Y:S01]  /*15610*/  FMUL.FTZ R53, R10.reuse, R49 ;  /* 0x000000310a357220 */ /* 0x040fe20000410000 */
[----:B------:R-:W-:Y:S02]  /*15620*/  HADD2.F32 R30, -RZ, R30.H1_H1 ;  /* 0x3000001eff1e7230 */ /* 0x000fe40000004100 */
[----:B------:R-:W-:Y:S01]  /*15630*/  FMUL.FTZ R10, R10, R27 ;  /* 0x0000001b0a0a7220 */ /* 0x000fe20000410000 */
[----:B------:R-:W-:Y:S01]  /*15640*/  HADD2.F32 R40, -RZ, R40.H1_H1 ;  /* 0x30000028ff287230 */ /* 0x000fe20000004100 */
[----:B------:R-:W-:Y:S01]  /*15650*/  F2FP.F16.E4M3.UNPACK_B R25, R24 ;  /* 0x00000018ff19723e */ /* 0x000fe200020006ff */
[----:B------:R-:W-:-:S02]  /*15660*/  HADD2.F32 R6, -RZ, R28.H0_H0 ;  /* 0x2000001cff067230 */ /* 0x000fc40000004100 */
[C---:B------:R-:W-:Y:S01]  /*15670*/  FMUL.FTZ R42, R30.reuse, R47 ;  /* 0x0000002f1e2a7220 */ /* 0x040fe20000410000 */
[----:B------:R-:W-:Y:S02]  /*15680*/  HADD2.F32 R11, -RZ, R11.H1_H1 ;  /* 0x3000000bff0b7230 */ /* 0x000fe40000004100 */
[-C--:B------:R-:W-:Y:S01]  /*15690*/  FMUL.FTZ R30, R30, R40.reuse ;  /* 0x000000281e1e7220 */ /* 0x080fe20000410000 */
[----:B------:R-:W-:Y:S02]  /*156a0*/  HADD2.F32 R26, -RZ, R26.H1_H1 ;  /* 0x3000001aff1a7230 */ /* 0x000fe40000004100 */
[C---:B------:R-:W-:Y:S01]  /*156b0*/  FFMA.FTZ R53, R6.reuse, R27, -R53 ;  /* 0x0000001b06357223 */ /* 0x040fe20000010835 */
[----:B------:R-:W-:Y:S01]  /*156c0*/  FFMA.FTZ R49, R6, R49, R10 ;  /* 0x0000003106317223 */ /* 0x000fe2000001000a */
[----:B------:R-:W-:Y:S02]  /*156d0*/  HADD2.F32 R41, -RZ, R41.H1_H1 ;  /* 0x30000029ff297230 */ /* 0x000fe40000004100 */
[----:B------:R-:W-:Y:S01]  /*156e0*/  FFMA.FTZ R42, R11, R40, -R42 ;  /* 0x000000280b2a7223 */ /* 0x000fe2000001082a */
[----:B------:R-:W-:-:S02]  /*156f0*/  HADD2.F32 R37, -RZ, R37.H1_H1 ;  /* 0x30000025ff257230 */ /* 0x000fc40000004100 */
[----:B------:R-:W-:Y:S01]  /*15700*/  FFMA.FTZ R47, R11, R47, R30 ;  /* 0x0000002f0b2f7223 */ /* 0x000fe2000001001e */
[----:B------:R-:W-:Y:S01]  /*15710*/  HADD2.F32 R27, -RZ, R51.H0_H0 ;  /* 0x20000033ff1b7230 */ /* 0x000fe20000004100 */
[----:B------:R-:W-:Y:S01]  /*15720*/  F2FP.F16.E4M3.UNPACK_B R24, R24.H1 ;  /* 0x00000018ff18723e */ /* 0x000fe200030006ff */
[----:B------:R-:W-:Y:S02]  /*15730*/  HADD2.F32 R10, -RZ, R38.H0_H0 ;  /* 0x20000026ff0a7230 */ /* 0x000fe40000004100 */
[C---:B------:R-:W-:Y:S01]  /*15740*/  FMUL.FTZ R57, R37.reuse, R41 ;  /* 0x0000002925397220 */ /* 0x040fe20000410000 */
[----:B------:R-:W-:Y:S02]  /*15750*/  HADD2.F32 R28, -RZ, R28.H1_H1 ;  /* 0x3000001cff1c7230 */ /* 0x000fe40000004100 */
[----:B------:R-:W-:Y:S01]  /*15760*/  FMUL.FTZ R30, R37, R26 ;  /* 0x0000001a251e7220 */ /* 0x000fe20000410000 */
[----:B------:R-:W-:Y:S02]  /*15770*/  HADD2.F32 R11, -RZ, R43.H0_H0 ;  /* 0x2000002bff0b7230 */ /* 0x000fe40000004100 */
[----:B------:R-:W-:Y:S01]  /*15780*/  FMUL.FTZ R37, R10, R27 ;  /* 0x0000001b0a257220 */ /* 0x000fe20000410000 */
[----:B------:R-:W-:-:S02]  /*15790*/  HADD2.F32 R6, -RZ, R29.H0_H0 ;  /* 0x2000001dff067230 */ /* 0x000fc40000004100 */
[----:B------:R-:W-:Y:S01]  /*157a0*/  FFMA.FTZ R40, R28, R26, -R57 ;  /* 0x0000001a1c287223 */ /* 0x000fe20000010839 */
[----:B------:R-:W-:Y:S01]  /*157b0*/  F2FP.F16.E4M3.UNPACK_B R26, R45.H1 ;  /* 0x0000002dff1a723e */ /* 0x000fe200030006ff */
[-C--:B------:R-:W-:Y:S01]  /*157c0*/  FMUL.FTZ R10, R10, R11.reuse ;  /* 0x0000000b0a0a7220 */ /* 0x080fe20000410000 */
[----:B------:R-:W-:Y:S02]  /*157d0*/  HADD2.F32 R51, -RZ, R51.H1_H1 ;  /* 0x30000033ff337230 */ /* 0x000fe40000004100 */
[----:B------:R-:W-:Y:S01]  /*157e0*/  FFMA.FTZ R56, R6, R11, -R37 ;  /* 0x0000000b06387223 */ /* 0x000fe20000010825 */
[----:B------:R-:W-:Y:S01]  /*157f0*/  HADD2.F32 R38, -RZ, R38.H1_H1 ;  /* 0x30000026ff267230 */ /* 0x000fe20000004100 */
[----:B------:R-:W-:Y:S01]  /*15800*/  F2FP.F16.E4M3.UNPACK_B R11, R39.H1 ;  /* 0x00000027ff0b723e */ /* 0x000fe200030006ff */
[----:B------:R-:W-:Y:S02]  /*15810*/  HADD2.F32 R43, -RZ, R43.H1_H1 ;  /* 0x3000002bff2b7230 */ /* 0x000fe40000004100 */
[----:B------:R-:W-:Y:S01]  /*15820*/  FFMA.FTZ R54, R28, R41, R30 ;  /* 0x000000291c367223 */ /* 0x000fe2000001001e */
[----:B------:R-:W-:Y:S01]  /*15830*/  FFMA.FTZ R57, R6, R27, R10 ;  /* 0x0000001b06397223 */ /* 0x000fe2000001000a */
[----:B------:R-:W-:-:S02]  /*15840*/  HADD2.F32 R29, -RZ, R29.H1_H1 ;  /* 0x3000001dff1d7230 */ /* 0x000fc40000004100 */
[C---:B------:R-:W-:Y:S01]  /*15850*/  FMUL.FTZ R28, R38.reuse, R51 ;  /* 0x00000033261c7220 */ /* 0x040fe20000410000 */
[----:B------:R-:W-:Y:S02]  /*15860*/  HADD2.F32 R37, -RZ, R26.H0_H0 ;  /* 0x2000001aff257230 */ /* 0x000fe40000004100 */
[-C--:B------:R-:W-:Y:S01]  /*15870*/  FMUL.FTZ R38, R38, R43.reuse ;  /* 0x0000002b26267220 */ /* 0x080fe20000410000 */
[----:B------:R-:W-:Y:S02]  /*15880*/  HADD2.F32 R10, -RZ, R24.H0_H0 ;  /* 0x20000018ff0a7230 */ /* 0x000fe40000004100 */
[C---:B------:R-:W-:Y:S01]  /*15890*/  FFMA.FTZ R59, R29.reuse, R43, -R28 ;  /* 0x0000002b1d3b7223 */ /* 0x040fe2000001081c */
[----:B------:R-:W-:Y:S02]  /*158a0*/  HADD2.F32 R27, -RZ, R11.H0_H0 ;  /* 0x2000000bff1b7230 */ /* 0x000fe40000004100 */
[----:B------:R-:W-:Y:S01]  /*158b0*/  FFMA.FTZ R58, R29, R51, R38 ;  /* 0x000000331d3a7223 */ /* 0x000fe20000010026 */
[----:B------:R-:W-:-:S02]  /*158c0*/  HADD2.F32 R6, -RZ, R8.H0_H0 ;  /* 0x20000008ff067230 */ /* 0x000fc40000004100 */
[C---:B------:R-:W-:Y:S01]  /*158d0*/  FMUL.FTZ R41, R10.reuse, R37 ;  /* 0x000000250a297220 */ /* 0x040fe20000410000 */
[----:B------:R-:W-:Y:S02]  /*158e0*/  HADD2.F32 R29, -RZ, R26.H1_H1 ;  /* 0x3000001aff1d7230 */ /* 0x000fe40000004100 */
[----:B------:R-:W-:Y:S01]  /*158f0*/  FMUL.FTZ R10, R10, R27 ;  /* 0x0000001b0a0a7220 */ /* 0x000fe20000410000 */
[----:B------:R-:W-:Y:S01]  /*15900*/  HADD2.F32 R24, -RZ, R24.H1_H1 ;  /* 0x30000018ff187230 */ /* 0x000fe20000004100 */
[----:B------:R-:W-:Y:S01]  /*15910*/  F2FP.F16.E4M3.UNPACK_B R45, R45 ;  /* 0x0000002dff2d723e */ /* 0x000fe200020006ff */
[----:B------:R-:W-:Y:S02]  /*15920*/  HADD2.F32 R11, -RZ, R11.H1_H1 ;  /* 0x3000000bff0b7230 */ /* 0x000fe40000004100 */
[----:B------:R-:W-:Y:S01]  /*15930*/  FFMA.FTZ R28, R6, R37, R10 ;  /* 0x00000025061c7223 */ /* 0x000fe2000001000a */
[----:B------:R-:W-:Y:S01]  /*15940*/  HADD2.F32 R8, -RZ, R8.H1_H1 ;  /* 0x30000008ff087230 */ /* 0x000fe20000004100 */
[----:B------:R-:W-:Y:S01]  /*15950*/  F2FP.F16.E4M3.UNPACK_B R39, R39 ;  /* 0x00000027ff27723e */ /* 0x000fe200020006ff */
[----:B------:R-:W-:Y:S01]  /*15960*/  FMUL.FTZ R37, R24, R29 ;  /* 0x0000001d18257220 */ /* 0x000fe20000410000 */
[----:B------:R-:W-:Y:S01]  /*15970*/  FFMA.FTZ R41, R6, R27, -R41 ;  /* 0x0000001b06297223 */ /* 0x000fe20000010829 */
[----:B------:R-:W-:Y:S01]  /*15980*/  FMUL.FTZ R24, R24, R11 ;  /* 0x0000000b18187220 */ /* 0x000fe20000410000 */
[----:B------:R-:W-:-:S02]  /*15990*/  HADD2.F32 R27, -RZ, R45.H0_H0 ;  /* 0x2000002dff1b7230 */ /* 0x000fc40000004100 */
[C---:B------:R-:W-:Y:S01]  /*159a0*/  FFMA.FTZ R30, R8.reuse, R11, -R37 ;  /* 0x0000000b081e7223 */ /* 0x040fe20000010825 */
[----:B------:R-:W-:Y:S02]  /*159b0*/  HADD2.F32 R10, -RZ, R25.H0_H0 ;  /* 0x20000019ff0a7230 */ /* 0x000fe40000004100 */
[----:B------:R-:W-:Y:S01]  /*159c0*/  FFMA.FTZ R43, R8, R29, R24 ;  /* 0x0000001d082b7223 */ /* 0x000fe20000010018 */
[----:B------:R-:W-:Y:S01]  /*159d0*/  HADD2.F32 R11, -RZ, R39.H0_H0 ;  /* 0x20000027ff0b7230 */ /* 0x000fe20000004100 */
[----:B------:R-:W-:Y:S01]  /*159e0*/  F2FP.SATFINITE.E4M3.F32.PACK_AB_MERGE_C R42, R42, R55, RZ ;  /* 0x000000372a2a723e */ /* 0x000fe200048070ff */
        /* <DEDUP_REMOVED lines=8> */
[----:B------:R-:W-:Y:S01]  /*15a70*/  HADD2.F32 R7, -RZ, R7.H1_H1 ;  /* 0x30000007ff077230 */ /* 0x000fe20000004100 */
[----:B------:R-:W-:Y:S01]  /*15a80*/  F2FP.F16.E4M3.UNPACK_B R11, R50.H1 ;  /* 0x00000032ff0b723e */ /* 0x000fe200030006ff */
[C---:B------:R-:W-:Y:S01]  /*15a90*/  FMUL.FTZ R10, R25.reuse, R24 ;  /* 0x00000018190a7220 */ /* 0x040fe20000410000 */
[----:B------:R-:W-:Y:S01]  /*15aa0*/  F2FP.F16.E4M3.UNPACK_B R6, R20.H1 ;  /* 0x00000014ff06723e */ /* 0x000fe200030006ff */
[----:B------:R-:W-:Y:S01]  /*15ab0*/  FMUL.FTZ R27, R25, R8 ;  /* 0x00000008191b7220 */ /* 0x000fe20000410000 */
[----:B------:R-:W-:Y:S01]  /*15ac0*/  F2FP.F16.E4M3.UNPACK_B R50, R50 ;  /* 0x00000032ff32723e */ /* 0x000fe200020006ff */
[----:B------:R-:W-:Y:S01]  /*15ad0*/  FFMA.FTZ R26, R7, R8, -R10 ;  /* 0x00000008071a7223 */ /* 0x000fe2000001080a */
[----:B------:R-:W-:-:S02]  /*15ae0*/  HADD2.F32 R25, -RZ, R11.H0_H0 ;  /* 0x2000000bff197230 */ /* 0x000fc40000004100 */
[----:B------:R-:W-:Y:S01]  /*15af0*/  FFMA.FTZ R24, R7, R24, R27 ;  /* 0x0000001807187223 */ /* 0x000fe2000001001b */
[----:B------:R-:W-:Y:S01]  /*15b00*/  HADD2.F32 R8, -RZ, R36.H0_H0 ;  /* 0x20000024ff087230 */ /* 0x000fe20000004100 */
[----:B------:R-:W-:Y:S01]  /*15b10*/  F2FP.F16.E4M3.UNPACK_B R20, R20 ;  /* 0x00000014ff14723e */ /* 0x000fe200020006ff */
[----:B------:R-:W-:Y:S01]  /*15b20*/  HADD2.F32 R7, -RZ, R6.H0_H0 ;  /* 0x20000006ff077230 */ /* 0x000fe20000004100 */
[----:B------:R-:W-:Y:S01]  /*15b30*/  F2FP.SATFINITE.E4M3.F32.PACK_AB_MERGE_C R46, R47, R46, RZ ;  /* 0x0000002e2f2e723e */ /* 0x000fe200048070ff */
[----:B------:R-:W-:Y:S02]  /*15b40*/  HADD2.F32 R11, -RZ, R11.H1_H1 ;  /* 0x3000000bff0b7230 */ /* 0x000fe40000004100 */
[C---:B------:R-:W-:Y:S01]  /*15b50*/  FMUL.FTZ R27, R8.reuse, R25 ;  /* 0x00000019081b7220 */ /* 0x040fe20000410000 */
[----:B------:R-:W-:Y:S02]  /*15b60*/  HADD2.F32 R36, -RZ, R36.H1_H1 ;  /* 0x30000024ff247230 */ /* 0x000fe40000004100 */
[----:B------:R-:W-:Y:S01]  /*15b70*/  FMUL.FTZ R39, R8, R7 ;  /* 0x0000000708277220 */ /* 0x000fe20000410000 */
[----:B------:R-:W-:Y:S01]  /*15b80*/  HADD2.F32 R10, -RZ, R6.H1_H1 ;  /* 0x30000006ff0a7230 */ /* 0x000fe20000004100 */
[----:B------:R-:W-:Y:S01]  /*15b90*/  F2FP.SATFINITE.E4M3.F32.PACK_AB_MERGE_C R5, R48, R5, R42 ;  /* 0x000000053005723e */ /* 0x000fe2000480702a */
[----:B------:R-:W-:-:S02]  /*15ba0*/  HADD2.F32 R6, -RZ, R21.H0_H0 ;  /* 0x20000015ff067230 */ /* 0x000fc40000004100 */
[C---:B------:R-:W-:Y:S01]  /*15bb0*/  FMUL.FTZ R8, R36.reuse, R11 ;  /* 0x0000000b24087220 */ /* 0x040fe20000410000 */
[----:B------:R-:W-:Y:S02]  /*15bc0*/  HADD2.F32 R21, -RZ, R21.H1_H1 ;  /* 0x30000015ff157230 */ /* 0x000fe40000004100 */
[-C--:B------:R-:W-:Y:S01]  /*15bd0*/  FMUL.FTZ R38, R36, R10.reuse ;  /* 0x0000000a24267220 */ /* 0x080fe20000410000 */
[----:B------:R-:W-:Y:S01]  /*15be0*/  F2FP.SATFINITE.E4M3.F32.PACK_AB_MERGE_C R9, R52, R9, R46 ;  /* 0x000000093409723e */ /* 0x000fe2000480702e */
[C---:B------:R-:W-:Y:S01]  /*15bf0*/  FFMA.FTZ R27, R6.reuse, R7, -R27 ;  /* 0x00000007061b7223 */ /* 0x040fe2000001081b */
[----:B------:R-:W-:Y:S02]  /*15c00*/  HADD2.F32 R7, -RZ, R31.H0_H0 ;  /* 0x2000001fff077230 */ /* 0x000fe40000004100 */
[----:B------:R-:W-:Y:S01]  /*15c10*/  FFMA.FTZ R36, R21, R10, -R8 ;  /* 0x0000000a15247223 */ /* 0x000fe20000010808 */
[----:B------:R-:W-:Y:S02]  /*15c20*/  HADD2.F32 R10, -RZ, R50.H0_H0 ;  /* 0x20000032ff0a7230 */ /* 0x000fe40000004100 */
[----:B------:R-:W-:Y:S01]  /*15c30*/  FFMA.FTZ R39, R6, R25, R39 ;  /* 0x0000001906277223 */ /* 0x000fe20000010027 */
[----:B------:R-:W-:-:S02]  /*15c40*/  HADD2.F32 R8, -RZ, R20.H0_H0 ;  /* 0x20000014ff087230 */ /* 0x000fc40000004100 */
[----:B------:R-:W-:Y:S01]  /*15c50*/  FFMA.FTZ R38, R21, R11, R38 ;  /* 0x0000000b15267223 */ /* 0x000fe20000010026 */
[----:B------:R-:W-:Y:S02]  /*15c60*/  HADD2.F32 R50, -RZ, R50.H1_H1 ;  /* 0x30000032ff327230 */ /* 0x000fe40000004100 */
[C---:B------:R-:W-:Y:S01]  /*15c70*/  FMUL.FTZ R11, R7.reuse, R10 ;  /* 0x0000000a070b7220 */ /* 0x040fe20000410000 */
[----:B------:R-:W-:Y:S02]  /*15c80*/  HADD2.F32 R31, -RZ, R31.H1_H1 ;  /* 0x3000001fff1f7230 */ /* 0x000fe40000004100 */
[----:B------:R-:W-:Y:S01]  /*15c90*/  FMUL.FTZ R7, R7, R8 ;  /* 0x0000000807077220 */ /* 0x000fe20000410000 */
[----:B------:R-:W-:Y:S01]  /*15ca0*/  HADD2.F32 R20, -RZ, R20.H1_H1 ;  /* 0x30000014ff147230 */ /* 0x000fe20000004100 */
[----:B------:R-:W-:Y:S01]  /*15cb0*/  F2FP.SATFINITE.E4M3.F32.PACK_AB_MERGE_C R27, R36, R27, RZ ;  /* 0x0000001b241b723e */ /* 0x000fe200048070ff */
[--C-:B------:R-:W-:Y:S02]  /*15cc0*/  HADD2.F32 R6, -RZ, R4.reuse.H0_H0 ;  /* 0x20000004ff067230 */ /* 0x100fe40000004100 */
[----:B------:R-:W-:Y:S01]  /*15cd0*/  FMUL.FTZ R25, R31, R50 ;  /* 0x000000321f197220 */ /* 0x000fe20000410000 */
[----:B------:R-:W-:-:S02]  /*15ce0*/  HADD2.F32 R4, -RZ, R4.H1_H1 ;  /* 0x30000004ff047230 */ /* 0x000fc40000004100 */
[----:B------:R-:W-:Y:S01]  /*15cf0*/  FMUL.FTZ R31, R31, R20 ;  /* 0x000000141f1f7220 */ /* 0x000fe20000410000 */
[----:B------:R-:W-:Y:S01]  /*15d00*/  F2FP.SATFINITE.E4M3.F32.PACK_AB_MERGE_C R38, R38, R39, RZ ;  /* 0x000000272626723e */ /* 0x000fe200048070ff */
[C---:B------:R-:W-:Y:S01]  /*15d10*/  FFMA.FTZ R21, R6.reuse, R8, -R11 ;  /* 0x0000000806157223 */ /* 0x040fe2000001080b */
[----:B------:R-:W-:Y:S01]  /*15d20*/  FFMA.FTZ R10, R6, R10, R7 ;  /* 0x0000000a060a7223 */ /* 0x000fe20000010007 */
[C---:B------:R-:W-:Y:S01]  /*15d30*/  FFMA.FTZ R6, R4.reuse, R20, -R25 ;  /* 0x0000001404067223 */ /* 0x040fe20000010819 */
[----:B------:R-:W-:Y:S01]  /*15d40*/  FFMA.FTZ R31, R4, R50, R31 ;  /* 0x00000032041f7223 */ /* 0x000fe2000001001f */
[----:B------:R-:W-:Y:S02]  /*15d50*/  F2FP.SATFINITE.E4M3.F32.PACK_AB_MERGE_C R7, R59, R56, RZ ;  /* 0x000000383b07723e */ /* 0x000fe400048070ff */
[----:B------:R-:W-:Y:S02]  /*15d60*/  F2FP.SATFINITE.E4M3.F32.PACK_AB_MERGE_C R4, R30, R41, RZ ;  /* 0x000000291e04723e */ /* 0x000fe400048070ff */
[----:B------:R-:W-:-:S02]  /*15d70*/  F2FP.SATFINITE.E4M3.F32.PACK_AB_MERGE_C R11, R58, R57, RZ ;  /* 0x000000393a0b723e */ /* 0x000fc400048070ff */
[----:B------:R-:W-:Y:S02]  /*15d80*/  F2FP.SATFINITE.E4M3.F32.PACK_AB_MERGE_C R8, R43, R28, RZ ;  /* 0x0000001c2b08723e */ /* 0x000fe400048070ff */
        /* <DEDUP_REMOVED lines=8> */
.L_x_615:
[----:B------:R-:W-:Y:S05]  /*15e10*/  BSYNC B1 ;  /* 0x0000000000017941 */ /* 0x000fea0003800000 */
.L_x_614:
[----:B------:R-:W-:Y:S05]  /*15e20*/  @P2 BRA `(.L_x_596) ;  /* 0x0000000c00d82947 */ /* 0x000fea0003800000 */
[----:B0--3-5:R-:W-:Y:S02]  /*15e30*/  SHF.R.U32.HI R4, RZ, 0x8, R32 ;  /* 0x00000008ff047819 */ /* 0x029fe40000011620 */
[----:B------:R-:W-:Y:S02]  /*15e40*/  LOP3.LUT R0, R32, 0xff, RZ, 0xc0, !PT ;  /* 0x000000ff20007812 */ /* 0x000fe400078ec0ff */
[----:B------:R-:W-:Y:S02]  /*15e50*/  SHF.R.U32.HI R8, RZ, 0x8, R34 ;  /* 0x00000008ff087819 */ /* 0x000fe40000011622 */
[----:B------:R-:W-:Y:S02]  /*15e60*/  LOP3.LUT R5, R4, 0xff, RZ, 0xc0, !PT ;  /* 0x000000ff04057812 */ /* 0x000fe400078ec0ff */
[----:B------:R-:W-:Y:S02]  /*15e70*/  LEA.HI R3, R3, R224, RZ, 0x1c ;  /* 0x000000e003037211 */ /* 0x000fe400078fe0ff */
[----:B------:R-:W-:-:S02]  /*15e80*/  LOP3.LUT R4, R34, 0xff, RZ, 0xc0, !PT ;  /* 0x000000ff22047812 */ /* 0x000fc400078ec0ff */
[----:B------:R-:W-:Y:S02]  /*15e90*/  LOP3.LUT R9, R8, 0xff, RZ, 0xc0, !PT ;  /* 0x000000ff08097812 */ /* 0x000fe400078ec0ff */
[----:B--2---:R-:W-:Y:S02]  /*15ea0*/  PRMT R21, R5, 0x7604, R0 ;  /* 0x0000760405157816 */ /* 0x004fe40000000000 */
[----:B------:R-:W-:Y:S02]  /*15eb0*/  SHF.R.S32.HI R0, RZ, 0x1f, R3 ;  /* 0x0000001fff007819 */ /* 0x000fe40000011403 */
[----:B------:R-:W-:Y:S02]  /*15ec0*/  PRMT R25, R9, 0x7604, R4 ;  /* 0x0000760409197816 */ /* 0x000fe40000000004 */
[----:B------:R-:W-:Y:S01]  /*15ed0*/  LEA.HI R4, R0, R3, RZ, 0x2 ;  /* 0x0000000300047211 */ /* 0x000fe200078f10ff */
[----:B------:R-:W-:Y:S01]  /*15ee0*/  IMAD.SHL.U32 R0, R3, 0x10, RZ ;  /* 0x0000001003007824 */ /* 0x000fe200078e00ff */
[----:B------:R-:W-:-:S02]  /*15ef0*/  SHF.R.U32.HI R7, RZ, 0x8, R33 ;  /* 0x00000008ff077819 */ /* 0x000fc40000011621 */
[----:B------:R-:W-:Y:S02]  /*15f00*/  SHF.L.U32 R4, R4, 0xb, RZ ;  /* 0x0000000b04047819 */ /* 0x000fe400000006ff */
[----:B------:R-:W-:Y:S02]  /*15f10*/  LOP3.LUT R3, R175, 0x30, R0, 0xf8, !PT ;  /* 0x00000030af037812 */ /* 0x000fe400078ef800 */
[----:B------:R-:W-:Y:S02]  /*15f20*/  LOP3.LUT R6, R33, 0xff, RZ, 0xc0, !PT ;  /* 0x000000ff21067812 */ /* 0x000fe400078ec0ff */
[----:B------:R-:W-:Y:S02]  /*15f30*/  LOP3.LUT R7, R7, 0xff, RZ, 0xc0, !PT ;  /* 0x000000ff07077812 */ /* 0x000fe400078ec0ff */
[----:B------:R-:W-:Y:S02]  /*15f40*/  SHF.R.U32.HI R8, RZ, 0x8, R12 ;  /* 0x00000008ff087819 */ /* 0x000fe4000001160c */
[----:B------:R-:W-:-:S02]  /*15f50*/  LOP3.LUT R3, R3, R196, RZ, 0x3c, !PT ;  /* 0x000000c403037212 */ /* 0x000fc400078e3cff */
[----:B------:R-:W-:Y:S02]  /*15f60*/  LOP3.LUT R0, R4, 0xffffe000, RZ, 0xc0, !PT ;  /* 0xffffe00004007812 */ /* 0x000fe400078ec0ff */
[----:B------:R-:W-:Y:S02]  /*15f70*/  PRMT R20, R7, 0x7604, R6 ;  /* 0x0000760407147816 */ /* 0x000fe40000000006 */
[----:B------:R-:W-:Y:S02]  /*15f80*/  LOP3.LUT R7, R12, 0xff, RZ, 0xc0, !PT ;  /* 0x000000ff0c077812 */ /* 0x000fe400078ec0ff */
[----:B------:R-:W-:Y:S02]  /*15f90*/  LOP3.LUT R8, R8, 0xff, RZ, 0xc0, !PT ;  /* 0x000000ff08087812 */ /* 0x000fe400078ec0ff */
[----:B------:R-:W-:Y:S02]  /*15fa0*/  IADD3 R3, R3, R197, R0 ;  /* 0x000000c503037210 */ /* 0x000fe40007ffe000 */
[----:B------:R-:W-:-:S02]  /*15fb0*/  PRMT R31, R8, 0x7604, R7 ;  /* 0x00007604081f7816 */ /* 0x000fc40000000007 */
[----:B------:R-:W-:Y:S01]  /*15fc0*/  SHF.R.U32.HI R6, RZ, 0x8, R35 ;  /* 0x00000008ff067819 */ /* 0x000fe20000011623 */
[----:B------:R-:W-:Y:S01]  /*15fd0*/  IMAD.IADD R0, R16, 0x1, R3 ;  /* 0x0000000110007824 */ /* 0x000fe200078e0203 */
[----:B------:R-:W-:Y:S02]  /*15fe0*/  SHF.R.U32.HI R8, RZ, 0x8, R13 ;  /* 0x00000008ff087819 */ /* 0x000fe4000001160d */
[----:B------:R-:W-:Y:S02]  /*15ff0*/  LOP3.LUT R5, R35, 0xff, RZ, 0xc0, !PT ;  /* 0x000000ff23057812 */ /* 0x000fe400078ec0ff */
[----:B------:R-:W-:Y:S02]  /*16000*/  LOP3.LUT R6, R6, 0xff, RZ, 0xc0, !PT ;  /* 0x000000ff06067812 */ /* 0x000fe400078ec0ff */
[----:B------:R-:W-:Y:S02]  /*16010*/  LOP3.LUT R3, R8, 0xff, RZ, 0xc0, !PT ;  /* 0x000000ff08037812 */ /* 0x000fe400078ec0ff */
[----:B------:R-:W0:Y:S01]  /*16020*/  LDS.128 R8, [R0+0x14400] ;  /* 0x0144000000087984 */ /* 0x000e220000000c00 */
[----:B------:R-:W-:-:S02]  /*16030*/  PRMT R24, R6, 0x7604, R5 ;  /* 0x0000760406187816 */ /* 0x000fc40000000005 */
[----:B------:R-:W-:Y:S01]  /*16040*/  SHF.R.U32.HI R30, RZ, 0x8, R15 ;  /* 0x00000008ff1e7819 */ /* 0x000fe2000001160f */
[----:B------:R-:W2:Y:S01]  /*16050*/  LDS.128 R4, [R231+0x14400] ;  /* 0x01440000e7047984 */ /* 0x000ea20000000c00 */
[----:B------:R-:W-:Y:S02]  /*16060*/  LOP3.LUT R26, R13, 0xff, RZ, 0xc0, !PT ;  /* 0x000000ff0d1a7812 */ /* 0x000fe400078ec0ff */
[----:B------:R-:W-:Y:S02]  /*16070*/  SHF.R.U32.HI R28, RZ, 0x8, R14 ;  /* 0x00000008ff1c7819 */ /* 0x000fe4000001160e */
[----:B------:R-:W-:Y:S02]  /*16080*/  LOP3.LUT R29, R15, 0xff, RZ, 0xc0, !PT ;  /* 0x000000ff0f1d7812 */ /* 0x000fe400078ec0ff */
[----:B------:R-:W-:Y:S02]  /*16090*/  LOP3.LUT R30, R30, 0xff, RZ, 0xc0, !PT ;  /* 0x000000ff1e1e7812 */ /* 0x000fe400078ec0ff */
[----:B------:R-:W-:-:S02]  /*160a0*/  PRMT R26, R3, 0x7604, R26 ;  /* 0x00007604031a7816 */ /* 0x000fc4000000001a */
[----:B------:R-:W-:Y:S02]  /*160b0*/  LOP3.LUT R27, R14, 0xff, RZ, 0xc0, !PT ;  /* 0x000000ff0e1b7812 */ /* 0x000fe400078ec0ff */
[----:B------:R-:W-:Y:S02]  /*160c0*/  LOP3.LUT R28, R28, 0xff, RZ, 0xc0, !PT ;  /* 0x000000ff1c1c7812 */ /* 0x000fe400078ec0ff */
[----:B------:R-:W-:Y:S02]  /*160d0*/  SHF.R.U32.HI R3, RZ, 0x10, R33 ;  /* 0x00000010ff037819 */ /* 0x000fe40000011621 */
[----:B------:R-:W-:Y:S02]  /*160e0*/  PRMT R30, R30, 0x7604, R29 ;  /* 0x000076041e1e7816 */ /* 0x000fe4000000001d */
[----:B------:R-:W-:Y:S01]  /*160f0*/  SHF.R.U32.HI R29, RZ, 0x10, R13 ;  /* 0x00000010ff1d7819 */ /* 0x000fe2000001160d */
[----:B------:R-:W-:Y:S01]  /*16100*/  IMAD.U32 R3, R3, 0x10000, RZ ;  /* 0x0001000003037824 */ /* 0x000fe200078e00ff */
[----:B-1----:R-:W-:-:S02]  /*16110*/  PRMT R39, R28, 0x7604, R27 ;  /* 0x000076041c277816 */ /* 0x002fc4000000001b */
[----:B------:R-:W-:Y:S02]  /*16120*/  SHF.R.U32.HI R27, RZ, 0x10, R35 ;  /* 0x00000010ff1b7819 */ /* 0x000fe40000011623 */
[----:B------:R-:W-:Y:S02]  /*16130*/  SHF.L.U32 R29, R29, 0x10, RZ ;  /* 0x000000101d1d7819 */ /* 0x000fe400000006ff */
[----:B------:R-:W-:Y:S01]  /*16140*/  SHF.R.U32.HI R41, RZ, 0x10, R15 ;  /* 0x00000010ff297819 */ /* 0x000fe2000001160f */
[----:B------:R-:W-:Y:S01]  /*16150*/  IMAD.U32 R27, R27, 0x10000, RZ ;  /* 0x000100001b1b7824 */ /* 0x000fe200078e00ff */
        /* <DEDUP_REMOVED lines=9> */
[----:B------:R-:W-:-:S02]  /*161f0*/  LOP3.LUT R31, R31, 0xff0000, R12, 0xf8, !PT ;  /* 0x00ff00001f1f7812 */ /* 0x000fc400078ef80c */
[----:B------:R-:W-:Y:S02]  /*16200*/  LOP3.LUT R41, R30, 0xff0000, R41, 0xf8, !PT ;  /* 0x00ff00001e297812 */ /* 0x000fe400078ef829 */
[----:B------:R-:W-:Y:S02]  /*16210*/  F2FP.F16.E4M3.UNPACK_B R36, R37 ;  /* 0x00000025ff24723e */ /* 0x000fe400020006ff */
[----:B0-----:R-:W-:Y:S02]  /*16220*/  F2FP.F16.E4M3.UNPACK_B R21, R9 ;  /* 0x00000009ff15723e */ /* 0x001fe400020006ff */
[----:B------:R-:W-:Y:S01]  /*16230*/  LOP3.LUT R33, R25, 0xff000000, R34, 0xf8, !PT ;  /* 0xff00000019217812 */ /* 0x000fe200078ef822 */
[--C-:B------:R-:W-:Y:S01]  /*16240*/  HADD2.F32 R38, -RZ, R36.reuse.H0_H0 ;  /* 0x20000024ff267230 */ /* 0x100fe20000004100 */
[----:B------:R-:W-:Y:S01]  /*16250*/  F2FP.F16.E4M3.UNPACK_B R30, R32 ;  /* 0x00000020ff1e723e */ /* 0x000fe200020006ff */
[----:B------:R-:W-:Y:S01]  /*16260*/  HADD2.F32 R36, -RZ, R36.H1_H1 ;  /* 0x30000024ff247230 */ /* 0x000fe20000004100 */
[----:B------:R-:W-:-:S02]  /*16270*/  LOP3.LUT R34, R27, 0xff000000, R35, 0xf8, !PT ;  /* 0xff0000001b227812 */ /* 0x000fc400078ef823 */
[----:B------:R-:W-:Y:S02]  /*16280*/  LOP3.LUT R39, R39, 0xff0000, R14, 0xf8, !PT ;  /* 0x00ff000027277812 */ /* 0x000fe400078ef80e */
[----:B------:R-:W-:Y:S01]  /*16290*/  LOP3.LUT R35, R31, 0xff000000, R12, 0xf8, !PT ;  /* 0xff0000001f237812 */ /* 0x000fe200078ef80c */
[--C-:B------:R-:W-:Y:S01]  /*162a0*/  HADD2.F32 R31, -RZ, R30.reuse.H0_H0 ;  /* 0x2000001eff1f7230 */ /* 0x100fe20000004100 */
[-C--:B--2---:R-:W-:Y:S01]  /*162b0*/  F2FP.F16.E4M3.UNPACK_B R12, R5.reuse ;  /* 0x00000005ff0c723e */ /* 0x084fe200020006ff */
[----:B------:R-:W-:Y:S01]  /*162c0*/  HADD2.F32 R30, -RZ, R30.H1_H1 ;  /* 0x3000001eff1e7230 */ /* 0x000fe20000004100 */
[----:B------:R-:W-:Y:S01]  /*162d0*/  F2FP.F16.E4M3.UNPACK_B R13, R5.H1 ;  /* 0x00000005ff0d723e */ /* 0x000fe200030006ff */
[--C-:B------:R-:W-:Y:S01]  /*162e0*/  HADD2.F32 R5, -RZ, R21.reuse.H0_H0 ;  /* 0x20000015ff057230 */ /* 0x100fe20000004100 */
[----:B------:R-:W-:Y:S01]  /*162f0*/  LOP3.LUT R41, R41, 0xff000000, R15, 0xf8, !PT ;  /* 0xff00000029297812 */ /* 0x000fe200078ef80f */
[----:B------:R-:W-:Y:S01]  /*16300*/  HADD2.F32 R21, -RZ, R21.H1_H1 ;  /* 0x30000015ff157230 */ /* 0x000fe20000004100 */
[----:B------:R-:W-:-:S02]  /*16310*/  LOP3.LUT R40, R39, 0xff000000, R14, 0xf8, !PT ;  /* 0xff00000027287812 */ /* 0x000fc400078ef80e */
[----:B------:R-:W-:Y:S01]  /*16320*/  F2FP.F16.E4M3.UNPACK_B R15, R7 ;  /* 0x00000007ff0f723e */ /* 0x000fe200020006ff */
[----:B------:R-:W-:Y:S01]  /*16330*/  FMUL.FTZ R39, R5, R31 ;  /* 0x0000001f05277220 */ /* 0x000fe20000410000 */
[----:B------:R-:W-:Y:S01]  /*16340*/  F2FP.F16.E4M3.UNPACK_B R20, R7.H1 ;  /* 0x00000007ff14723e */ /* 0x000fe200030006ff */
[C---:B------:R-:W-:Y:S01]  /*16350*/  FMUL.FTZ R43, R21.reuse, R36 ;  /* 0x00000024152b7220 */ /* 0x040fe20000410000 */
[----:B------:R-:W-:Y:S01]  /*16360*/  F2FP.F16.E4M3.UNPACK_B R7, R6 ;  /* 0x00000006ff07723e */ /* 0x000fe200020006ff */
[----:B------:R-:W-:Y:S01]  /*16370*/  FMUL.FTZ R21, R21, R30 ;  /* 0x0000001e15157220 */ /* 0x000fe20000410000 */
[----:B------:R-:W-:Y:S01]  /*16380*/  F2FP.F16.E4M3.UNPACK_B R14, R6.H1 ;  /* 0x00000006ff0e723e */ /* 0x000fe200030006ff */
[--C-:B------:R-:W-:Y:S01]  /*16390*/  HADD2.F32 R6, -RZ, R12.reuse.H0_H0 ;  /* 0x2000000cff067230 */ /* 0x100fe20000004100 */
[----:B------:R-:W-:Y:S01]  /*163a0*/  F2FP.F16.E4M3.UNPACK_B R24, R9.H1 ;  /* 0x00000009ff18723e */ /* 0x000fe200030006ff */
[----:B------:R-:W-:Y:S01]  /*163b0*/  FMUL.FTZ R9, R5, R38 ;  /* 0x0000002605097220 */ /* 0x000fe20000410000 */
[----:B------:R-:W-:Y:S01]  /*163c0*/  F2FP.F16.E4M3.UNPACK_B R37, R37.H1 ;  /* 0x00000025ff25723e */ /* 0x000fe200030006ff */
[----:B------:R-:W-:Y:S01]  /*163d0*/  HADD2.F32 R12, -RZ, R12.H1_H1 ;  /* 0x3000000cff0c7230 */ /* 0x000fe20000004100 */
[----:B------:R-:W-:Y:S01]  /*163e0*/  F2FP.F16.E4M3.UNPACK_B R32, R32.H1 ;  /* 0x00000020ff20723e */ /* 0x000fe200030006ff */
[C---:B------:R-:W-:Y:S01]  /*163f0*/  FFMA.FTZ R5, R6.reuse, R31, -R9 ;  /* 0x0000001f06057223 */ /* 0x040fe20000010809 */
[----:B------:R-:W-:Y:S01]  /*16400*/  F2FP.F16.E4M3.UNPACK_B R25, R10 ;  /* 0x0000000aff19723e */ /* 0x000fe200020006ff */
[----:B------:R-:W-:Y:S01]  /*16410*/  FFMA.FTZ R9, R6, R38, R39 ;  /* 0x0000002606097223 */ /* 0x000fe20000010027 */
[----:B------:R-:W-:Y:S01]  /*16420*/  F2FP.F16.E4M3.UNPACK_B R26, R10.H1 ;  /* 0x0000000aff1a723e */ /* 0x000fe200030006ff */
[----:B------:R-:W-:-:S02]  /*16430*/  HADD2.F32 R39, -RZ, R37.H0_H0 ;  /* 0x20000025ff277230 */ /* 0x000fc40000004100 */
[C---:B------:R-:W-:Y:S01]  /*16440*/  FFMA.FTZ R38, R12.reuse, R30, -R43 ;  /* 0x0000001e0c267223 */ /* 0x040fe2000001082b */
[----:B------:R-:W-:Y:S01]  /*16450*/  HADD2.F32 R10, -RZ, R24.H0_H0 ;  /* 0x20000018ff0a7230 */ /* 0x000fe20000004100 */
[----:B------:R-:W-:Y:S01]  /*16460*/  F2FP.F16.E4M3.UNPACK_B R27, R11 ;  /* 0x0000000bff1b723e */ /* 0x000fe200020006ff */
[----:B------:R-:W-:Y:S02]  /*16470*/  HADD2.F32 R31, -RZ, R32.H0_H0 ;  /* 0x20000020ff1f7230 */ /* 0x000fe40000004100 */
[----:B------:R-:W-:Y:S01]  /*16480*/  FFMA.FTZ R36, R12, R36, R21 ;  /* 0x000000240c247223 */ /* 0x000fe20000010015 */
[----:B------:R-:W-:Y:S02]  /*16490*/  HADD2.F32 R6, -RZ, R13.H0_H0 ;  /* 0x2000000dff067230 */ /* 0x000fe40000004100 */
[C---:B------:R-:W-:Y:S01]  /*164a0*/  FMUL.FTZ R45, R10.reuse, R39 ;  /* 0x000000270a2d7220 */ /* 0x040fe20000410000 */
[----:B------:R-:W-:Y:S01]  /*164b0*/  F2FP.F16.E4M3.UNPACK_B R30, R41 ;  /* 0x00000029ff1e723e */ /* 0x000fe200020006ff */
[-C--:B------:R-:W-:Y:S01]  /*164c0*/  FMUL.FTZ R10, R10, R31.reuse ;  /* 0x0000001f0a0a7220 */ /* 0x080fe20000410000 */
[----:B------:R-:W-:Y:S01]  /*164d0*/  F2FP.F16.E4M3.UNPACK_B R12, R34 ;  /* 0x00000022ff0c723e */ /* 0x000fe200020006ff */
[----:B------:R-:W-:Y:S01]  /*164e0*/  FFMA.FTZ R45, R6, R31, -R45 ;  /* 0x0000001f062d7223 */ /* 0x000fe2000001082d */
[----:B------:R-:W-:-:S02]  /*164f0*/  HADD2.F32 R37, -RZ, R37.H1_H1 ;  /* 0x30000025ff257230 */ /* 0x000fc40000004100 */
[----:B------:R-:W-:Y:S01]  /*16500*/  FFMA.FTZ R39, R6, R39, R10 ;  /* 0x0000002706277223 */ /* 0x000fe2000001000a */
[----:B------:R-:W-:Y:S01]  /*16510*/  HADD2.F32 R31, -RZ, R30.H0_H0 ;  /* 0x2000001eff1f7230 */ /* 0x000fe20000004100 */
[----:B------:R-:W-:Y:S01]  /*16520*/  F2FP.F16.E4M3.UNPACK_B R28, R11.H1 ;  /* 0x0000000bff1c723e */ /* 0x000fe200030006ff */
[----:B------:R-:W-:Y:S01]  /*16530*/  HADD2.F32 R10, -RZ, R27.H0_H0 ;  /* 0x2000001bff0a7230 */ /* 0x000fe20000004100 */
[----:B------:R-:W-:Y:S01]  /*16540*/  F2FP.F16.E4M3.UNPACK_B R41, R41.H1 ;  /* 0x00000029ff29723e */ /* 0x000fe200030006ff */
[----:B------:R-:W-:Y:S01]  /*16550*/  HADD2.F32 R24, -RZ, R24.H1_H1 ;  /* 0x30000018ff187230 */ /* 0x000fe20000004100 */
[----:B------:R-:W-:Y:S01]  /*16560*/  F2FP.F16.E4M3.UNPACK_B R34, R34.H1 ;  /* 0x00000022ff22723e */ /* 0x000fe200030006ff */
[----:B------:R-:W-:Y:S02]  /*16570*/  HADD2.F32 R21, -RZ, R12.H0_H0 ;  /* 0x2000000cff157230 */ /* 0x000fe40000004100 */
[----:B------:R-:W-:Y:S01]  /*16580*/  FMUL.FTZ R43, R10, R31 ;  /* 0x0000001f0a2b7220 */ /* 0x000fe20000410000 */
[----:B------:R-:W-:-:S02]  /*16590*/  HADD2.F32 R32, -RZ, R32.H1_H1 ;  /* 0x30000020ff207230 */ /* 0x000fc40000004100 */
[----:B------:R-:W-:Y:S01]  /*165a0*/  FMUL.FTZ R42, R24, R37 ;  /* 0x00000025182a7220 */ /* 0x000fe20000410000 */
[----:B------:R-:W-:Y:S02]  /*165b0*/  HADD2.F32 R13, -RZ, R13.H1_H1 ;  /* 0x3000000dff0d7230 */ /* 0x000fe40000004100 */
[----:B------:R-:W-:Y:S01]  /*165c0*/  FMUL.FTZ R10, R10, R21 ;  /* 0x000000150a0a7220 */ /* 0x000fe20000410000 */
[----:B------:R-:W-:Y:S02]  /*165d0*/  HADD2.F32 R6, -RZ, R15.H0_H0 ;  /* 0x2000000fff067230 */ /* 0x000fe40000004100 */
[-C--:B------:R-:W-:Y:S01]  /*165e0*/  FMUL.FTZ R24, R24, R32.reuse ;  /* 0x0000002018187220 */ /* 0x080fe20000410000 */
[----:B------:R-:W-:Y:S02]  /*165f0*/  HADD2.F32 R30, -RZ, R30.H1_H1 ;  /* 0x3000001eff1e7230 */ /* 0x000fe40000004100 */
[----:B------:R-:W-:Y:S01]  /*16600*/  FFMA.FTZ R42, R13, R32, -R42 ;  /* 0x000000200d2a7223 */ /* 0x000fe2000001082a */
[----:B------:R-:W-:-:S02]  /*16610*/  HADD2.F32 R27, -RZ, R27.H1_H1 ;  /* 0x3000001bff1b7230 */ /* 0x000fc40000004100 */
[C---:B------:R-:W-:Y:S01]  /*16620*/  FFMA.FTZ R43, R6.reuse, R21, -R43 ;  /* 0x00000015062b7223 */ /* 0x040fe2000001082b */
[----:B------:R-:W-:Y:S01]  /*16630*/  FFMA.FTZ R46, R6, R31, R10 ;  /* 0x0000001f062e7223 */ /* 0x000fe2000001000a */
[----:B------:R-:W-:Y:S01]  /*16640*/  FFMA.FTZ R32, R13, R37, R24 ;  /* 0x000000250d207223 */ /* 0x000fe20000010018 */
[----:B------:R-:W-:Y:S02]  /*16650*/  HADD2.F32 R21, -RZ, R41.H0_H0 ;  /* 0x20000029ff157230 */ /* 0x000fe40000004100 */
[----:B------:R-:W-:Y:S01]  /*16660*/  FMUL.FTZ R24, R27, R30 ;  /* 0x0000001e1b187220 */ /* 0x000fe20000410000 */
[----:B------:R-:W-:Y:S01]  /*16670*/  HADD2.F32 R10, -RZ, R28.H0_H0 ;  /* 0x2000001cff0a7230 */ /* 0x000fe20000004100 */
[-C--:B------:R-:W-:Y:S01]  /*16680*/  F2FP.F16.E4M3.UNPACK_B R11, R8.reuse ;  /* 0x00000008ff0b723e */ /* 0x080fe200020006ff */
[----:B------:R-:W-:Y:S01]  /*16690*/  HADD2.F32 R13, -RZ, R34.H0_H0 ;  /* 0x20000022ff0d7230 */ /* 0x000fe20000004100 */
[----:B------:R-:W-:Y:S01]  /*166a0*/  F2FP.F16.E4M3.UNPACK_B R8, R8.H1 ;  /* 0x00000008ff08723e */ /* 0x000fe200030006ff */
[----:B------:R-:W-:-:S02]  /*166b0*/  HADD2.F32 R6, -RZ, R20.H0_H0 ;  /* 0x20000014ff067230 */ /* 0x000fc40000004100 */
[C---:B------:R-:W-:Y:S01]  /*166c0*/  FMUL.FTZ R31, R10.reuse, R21 ;  /* 0x000000150a1f7220 */ /* 0x040fe20000410000 */
[----:B------:R-:W-:Y:S02]  /*166d0*/  HADD2.F32 R12, -RZ, R12.H1_H1 ;  /* 0x3000000cff0c7230 */ /* 0x000fe40000004100 */
[----:B------:R-:W-:Y:S01]  /*166e0*/  FMUL.FTZ R10, R10, R13 ;  /* 0x0000000d0a0a7220 */ /* 0x000fe20000410000 */
[----:B------:R-:W-:Y:S01]  /*166f0*/  HADD2.F32 R15, -RZ, R15.H1_H1 ;  /* 0x3000000fff0f7230 */ /* 0x000fe20000004100 */
[----:B------:R-:W-:Y:S01]  /*16700*/  F2FP.F16.E4M3.UNPACK_B R3, R4 ;  /* 0x00000004ff03723e */ /* 0x000fe200020006ff */
[----:B------:R-:W-:Y:S02]  /*16710*/  HADD2.F32 R41, -RZ, R41.H1_H1 ;  /* 0x30000029ff297230 */ /* 0x000fe40000004100 */
[C---:B------:R-:W-:Y:S01]  /*16720*/  FFMA.FTZ R50, R6.reuse, R21, R10 ;  /* 0x0000001506327223 */ /* 0x040fe2000001000a */
[-C--:B------:R-:W-:Y:S01]  /*16730*/  FMUL.FTZ R27, R27, R12.reuse ;  /* 0x0000000c1b1b7220 */ /* 0x080fe20000410000 */
[C---:B------:R-:W-:Y:S01]  /*16740*/  FFMA.FTZ R48, R15.reuse, R12, -R24 ;  /* 0x0000000c0f307223 */ /* 0x040fe20000010818 */
[----:B------:R-:W-:Y:S01]  /*16750*/  F2FP.F16.E4M3.UNPACK_B R21, R35.H1 ;  /* 0x00000023ff15723e */ /* 0x000fe200030006ff */
[----:B------:R-:W-:Y:S01]  /*16760*/  HADD2.F32 R28, -RZ, R28.H1_H1 ;  /* 0x3000001cff1c7230 */ /* 0x000fe20000004100 */
[----:B------:R-:W-:Y:S01]  /*16770*/  F2FP.F16.E4M3.UNPACK_B R12, R29.H1 ;  /* 0x0000001dff0c723e */ /* 0x000fe200030006ff */
[----:B------:R-:W-:Y:S01]  /*16780*/  FFMA.FTZ R47, R15, R30, R27 ;  /* 0x0000001e0f2f7223 */ /* 0x000fe2000001001b */
[----:B------:R-:W-:Y:S01]  /*16790*/  F2FP.F16.E4M3.UNPACK_B R4, R4.H1 ;  /* 0x00000004ff04723e */ /* 0x000fe200030006ff */
[----:B------:R-:W-:Y:S01]  /*167a0*/  FFMA.FTZ R49, R6, R13, -R31 ;  /* 0x0000000d06317223 */ /* 0x000fe2000001081f */
[----:B------:R-:W-:-:S02]  /*167b0*/  HADD2.F32 R15, -RZ, R34.H1_H1 ;  /* 0x30000022ff0f7230 */ /* 0x000fc40000004100 */
[C---:B------:R-:W-:Y:S01]  /*167c0*/  FMUL.FTZ R37, R28.reuse, R41 ;  /* 0x000000291c257220 */ /* 0x040fe20000410000 */
[----:B------:R-:W-:Y:S01]  /*167d0*/  HADD2.F32 R27, -RZ, R21.H0_H0 ;  /* 0x20000015ff1b7230 */ /* 0x000fe20000004100 */
[----:B------:R-:W-:Y:S01]  /*167e0*/  F2FP.F16.E4M3.UNPACK_B R35, R35 ;  /* 0x00000023ff23723e */ /* 0x000fe200020006ff */
[----:B------:R-:W-:Y:S02]  /*167f0*/  HADD2.F32 R10, -RZ, R8.H0_H0 ;  /* 0x20000008ff0a7230 */ /* 0x000fe40000004100 */
[----:B------:R-:W-:Y:S01]  /*16800*/  FMUL.FTZ R28, R28, R15 ;  /* 0x0000000f1c1c7220 */ /* 0x000fe20000410000 */
[----:B------:R-:W-:Y:S01]  /*16810*/  HADD2.F32 R13, -RZ, R12.H0_H0 ;  /* 0x2000000cff0d7230 */ /* 0x000fe20000004100 */
[----:B------:R-:W-:Y:S01]  /*16820*/  F2FP.F16.E4M3.UNPACK_B R29, R29 ;  /* 0x0000001dff1d723e */ /* 0x000fe200020006ff */
[----:B------:R-:W-:Y:S02]  /*16830*/  HADD2.F32 R20, -RZ, R20.H1_H1 ;  /* 0x30000014ff147230 */ /* 0x000fe40000004100 */
[----:B------:R-:W-:Y:S01]  /*16840*/  FMUL.FTZ R31, R10, R27 ;  /* 0x0000001b0a1f7220 */ /* 0x000fe20000410000 */
[----:B------:R-:W-:-:S02]  /*16850*/  HADD2.F32 R6, -RZ, R4.H0_H0 ;  /* 0x20000004ff067230 */ /* 0x000fc40000004100 */
[----:B------:R-:W-:Y:S01]  /*16860*/  FMUL.FTZ R10, R10, R13 ;  /* 0x0000000d0a0a7220 */ /* 0x000fe20000410000 */
[----:B------:R-:W-:Y:S02]  /*16870*/  HADD2.F32 R21, -RZ, R21.H1_H1 ;  /* 0x30000015ff157230 */ /* 0x000fe40000004100 */
[----:B------:R-:W-:Y:S01]  /*16880*/  FFMA.FTZ R41, R20, R41, R28 ;  /* 0x0000002914297223 */ /* 0x000fe2000001001c */
[----:B------:R-:W-:Y:S02]  /*16890*/  HADD2.F32 R8, -RZ, R8.H1_H1 ;  /* 0x30000008ff087230 */ /* 0x000fe40000004100 */
[C---:B------:R-:W-:Y:S01]  /*168a0*/  FFMA.FTZ R31, R6.reuse, R13, -R31 ;  /* 0x0000000d061f7223 */ /* 0x040fe2000001081f */
[----:B------:R-:W-:Y:S01]  /*168b0*/  FFMA.FTZ R28, R6, R27, R10 ;  /* 0x0000001b061c7223 */ /* 0x000fe2000001000a */
[----:B------:R-:W-:Y:S02]  /*168c0*/  HADD2.F32 R13, -RZ, R12.H1_H1 ;  /* 0x3000000cff0d7230 */ /* 0x000fe40000004100 */
[----:B------:R-:W-:Y:S01]  /*168d0*/  FFMA.FTZ R34, R20, R15, -R37 ;  /* 0x0000000f14227223 */ /* 0x000fe20000010825 */
        /* <DEDUP_REMOVED lines=8> */
[----:B------:R-:W-:-:S02]  /*16960*/  HADD2.F32 R10, -RZ, R35.H1_H1 ;  /* 0x30000023ff0a7230 */ /* 0x000fc40000004100 */
[C---:B------:R-:W-:Y:S01]  /*16970*/  FMUL.FTZ R21, R6.reuse, R15 ;  /* 0x0000000f06157220 */ /* 0x040fe20000410000 */
[----:B------:R-:W-:Y:S02]  /*16980*/  HADD2.F32 R11, -RZ, R11.H1_H1 ;  /* 0x3000000bff0b7230 */ /* 0x000fe40000004100 */
[-C--:B------:R-:W-:Y:S01]  /*16990*/  FMUL.FTZ R27, R6, R13.reuse ;  /* 0x0000000d061b7220 */ /* 0x080fe20000410000 */
[----:B------:R-:W-:Y:S01]  /*169a0*/  HADD2.F32 R4, -RZ, R3.H0_H0 ;  /* 0x20000003ff047230 */ /* 0x000fe20000004100 */
[----:B------:R-:W-:Y:S01]  /*169b0*/  F2FP.F16.E4M3.UNPACK_B R12, R40.H1 ;  /* 0x00000028ff0c723e */ /* 0x000fe200030006ff */
[----:B------:R-:W-:Y:S02]  /*169c0*/  HADD2.F32 R6, -RZ, R29.H1_H1 ;  /* 0x3000001dff067230 */ /* 0x000fe40000004100 */
[C---:B------:R-:W-:Y:S01]  /*169d0*/  FMUL.FTZ R20, R11.reuse, R10 ;  /* 0x0000000a0b147220 */ /* 0x040fe20000410000 */
[----:B------:R-:W-:Y:S02]  /*169e0*/  HADD2.F32 R3, -RZ, R3.H1_H1 ;  /* 0x30000003ff037230 */ /* 0x000fe40000004100 */
[C---:B------:R-:W-:Y:S01]  /*169f0*/  FFMA.FTZ R21, R4.reuse, R13, -R21 ;  /* 0x0000000d04157223 */ /* 0x040fe20000010815 */
[----:B------:R-:W-:Y:S01]  /*16a00*/  FFMA.FTZ R27, R4, R15, R27 ;  /* 0x0000000f041b7223 */ /* 0x000fe2000001001b */
[----:B------:R-:W-:Y:S01]  /*16a10*/  F2FP.F16.E4M3.UNPACK_B R8, R33.H1 ;  /* 0x00000021ff08723e */ /* 0x000fe200030006ff */
[----:B------:R-:W-:Y:S01]  /*16a20*/  FMUL.FTZ R11, R11, R6 ;  /* 0x000000060b0b7220 */ /* 0x000fe20000410000 */
[----:B------:R-:W-:-:S02]  /*16a30*/  HADD2.F32 R13, -RZ, R12.H0_H0 ;  /* 0x2000000cff0d7230 */ /* 0x000fc40000004100 */
[C---:B------:R-:W-:Y:S01]  /*16a40*/  FFMA.FTZ R20, R3.reuse, R6, -R20 ;  /* 0x0000000603147223 */ /* 0x040fe20000010814 */
[----:B------:R-:W-:Y:S02]  /*16a50*/  HADD2.F32 R4, -RZ, R26.H0_H0 ;  /* 0x2000001aff047230 */ /* 0x000fe40000004100 */
[----:B------:R-:W-:Y:S01]  /*16a60*/  FFMA.FTZ R24, R3, R10, R11 ;  /* 0x0000000a03187223 */ /* 0x000fe2000001000b */
[--C-:B------:R-:W-:Y:S01]  /*16a70*/  HADD2.F32 R6, -RZ, R8.reuse.H0_H0 ;  /* 0x20000008ff067230 */ /* 0x100fe20000004100 */
[----:B------:R-:W-:Y:S01]  /*16a80*/  F2FP.F16.E4M3.UNPACK_B R33, R33 ;  /* 0x00000021ff21723e */ /* 0x000fe200020006ff */
[----:B------:R-:W-:Y:S02]  /*16a90*/  HADD2.F32 R11, -RZ, R8.H1_H1 ;  /* 0x30000008ff0b7230 */ /* 0x000fe40000004100 */
[C---:B------:R-:W-:Y:S01]  /*16aa0*/  FMUL.FTZ R8, R4.reuse, R13 ;  /* 0x0000000d04087220 */ /* 0x040fe20000410000 */
[----:B------:R-:W-:Y:S02]  /*16ab0*/  HADD2.F32 R3, -RZ, R14.H0_H0 ;  /* 0x2000000eff037230 */ /* 0x000fe40000004100 */
[----:B------:R-:W-:Y:S01]  /*16ac0*/  FMUL.FTZ R4, R4, R6 ;  /* 0x0000000604047220 */ /* 0x000fe20000410000 */
[----:B------:R-:W-:Y:S01]  /*16ad0*/  HADD2.F32 R15, -RZ, R12.H1_H1 ;  /* 0x3000000cff0f7230 */ /* 0x000fe20000004100 */
[----:B------:R-:W-:Y:S01]  /*16ae0*/  F2FP.F16.E4M3.UNPACK_B R40, R40 ;  /* 0x00000028ff28723e */ /* 0x000fe200020006ff */
[----:B------:R-:W-:-:S02]  /*16af0*/  HADD2.F32 R26, -RZ, R26.H1_H1 ;  /* 0x3000001aff1a7230 */ /* 0x000fc40000004100 */
[C---:B------:R-:W-:Y:S01]  /*16b00*/  FFMA.FTZ R29, R3.reuse, R6, -R8 ;  /* 0x00000006031d7223 */ /* 0x040fe20000010808 */
[----:B------:R-:W-:Y:S02]  /*16b10*/  HADD2.F32 R14, -RZ, R14.H1_H1 ;  /* 0x3000000eff0e7230 */ /* 0x000fe40000004100 */
[----:B------:R-:W-:Y:S01]  /*16b20*/  FFMA.FTZ R13, R3, R13, R4 ;  /* 0x0000000d030d7223 */ /* 0x000fe20000010004 */
[----:B------:R-:W-:Y:S02]  /*16b30*/  HADD2.F32 R10, -RZ, R40.H0_H0 ;  /* 0x20000028ff0a7230 */ /* 0x000fe40000004100 */
[C---:B------:R-:W-:Y:S01]  /*16b40*/  FMUL.FTZ R35, R26.reuse, R15 ;  /* 0x0000000f1a237220 */ /* 0x040fe20000410000 */
[----:B------:R-:W-:Y:S01]  /*16b50*/  FMUL.FTZ R6, R26, R11 ;  /* 0x0000000b1a067220 */ /* 0x000fe20000410000 */
[----:B------:R-:W-:Y:S01]  /*16b60*/  HADD2.F32 R4, -RZ, R25.H0_H0 ;  /* 0x20000019ff047230 */ /* 0x000fe20000004100 */
[----:B------:R-:W-:Y:S01]  /*16b70*/  F2FP.SATFINITE.E4M3.F32.PACK_AB_MERGE_C R42, R42, R45, RZ ;  /* 0x0000002d2a2a723e */ /* 0x000fe200048070ff */
[C---:B------:R-:W-:Y:S01]  /*16b80*/  FFMA.FTZ R26, R14.reuse, R11, -R35 ;  /* 0x0000000b0e1a7223 */ /* 0x040fe20000010823 */
[----:B------:R-:W-:Y:S01]  /*16b90*/  FFMA.FTZ R14, R14, R15, R6 ;  /* 0x0000000f0e0e7223 */ /* 0x000fe20000010006 */
[----:B------:R-:W-:-:S02]  /*16ba0*/  HADD2.F32 R6, -RZ, R33.H0_H0 ;  /* 0x20000021ff067230 */ /* 0x000fc40000004100 */
[----:B------:R-:W-:Y:S01]  /*16bb0*/  FMUL.FTZ R12, R4, R10 ;  /* 0x0000000a040c7220 */ /* 0x000fe20000410000 */
[----:B------:R-:W-:Y:S01]  /*16bc0*/  HADD2.F32 R40, -RZ, R40.H1_H1 ;  /* 0x30000028ff287230 */ /* 0x000fe20000004100 */
[----:B------:R-:W-:Y:S01]  /*16bd0*/  F2FP.SATFINITE.E4M3.F32.PACK_AB_MERGE_C R26, R26, R29, RZ ;  /* 0x0000001d1a1a723e */ /* 0x000fe200048070ff */
        /* <DEDUP_REMOVED lines=21> */
[----:B------:R-:W-:-:S02]  /*16d30*/  F2FP.SATFINITE.E4M3.F32.PACK_AB_MERGE_C R9, R36, R9, R32 ;  /* 0x000000092409723e */ /* 0x000fc40004807020 */
[----:B------:R-:W-:Y:S01]  /*16d40*/  F2FP.SATFINITE.E4M3.F32.PACK_AB_MERGE_C R11, R47, R46, R11 ;  /* 0x0000002e2f0b723e */ /* 0x000fe2000480700b */
[----:B------:R4:W-:Y:S01]  /*16d50*/  STS.128 [R231+0x14400], R4 ;  /* 0x01440004e7007388 */ /* 0x0009e20000000c00 */
[----:B------:R-:W-:Y:S02]  /*16d60*/  F2FP.SATFINITE.E4M3.F32.PACK_AB_MERGE_C R8, R24, R27, R8 ;  /* 0x0000001b1808723e */ /* 0x000fe40004807008 */
[----:B------:R-:W-:-:S05]  /*16d70*/  F2FP.SATFINITE.E4M3.F32.PACK_AB_MERGE_C R10, R25, R10, R13 ;  /* 0x0000000a190a723e */ /* 0x000fca000480700d */
[----:B------:R4:W-:Y:S02]  /*16d80*/  STS.128 [R0+0x14400], R8 ;  /* 0x0144000800007388 */ /* 0x0009e40000000c00 */
.L_x_596:
[----:B------:R-:W-:Y:S05]  /*16d90*/  BSYNC B0 ;  /* 0x0000000000007941 */ /* 0x000fea0003800000 */
.L_x_589:
[----:B------:R-:W-:Y:S01]  /*16da0*/  @!PT LDS RZ, [RZ] ;  /* 0x00000000fffff984 */ /* 0x000fe20000000800 */
[----:B------:R-:W-:Y:S01]  /*16db0*/  @!PT LDS RZ, [RZ] ;  /* 0x00000000fffff984 */ /* 0x000fe20000000800 */
[----:B------:R-:W-:Y:S01]  /*16dc0*/  @!PT LDS RZ, [RZ] ;  /* 0x00000000fffff984 */ /* 0x000fe20000000800 */
[----:B------:R-:W-:Y:S01]  /*16dd0*/  @!PT LDS RZ, [RZ] ;  /* 0x00000000fffff984 */ /* 0x000fe20000000800 */
[----:B------:R1:W-:Y:S06]  /*16de0*/  MEMBAR.ALL.CTA ;  /* 0x0000000000007992 */ /* 0x0003ec0000008000 */
[----:B-1----:R-:W1:Y:S01]  /*16df0*/  FENCE.VIEW.ASYNC.S ;  /* 0x00000000000073c6 */ /* 0x002e620000000000 */
[----:B------:R-:W-:Y:S05]  /*16e00*/  WARPSYNC.ALL ;  /* 0x0000000000007948 */ /* 0x000fea0003800000 */
[----:B-1----:R-:W-:Y:S06]  /*16e10*/  BAR.SYNC.DEFER_BLOCKING 0xd, 0x100 ;  /* 0x0344000000007b1d */ /* 0x002fec0000010000 */
.L_x_587:
[----:B0-234-:R-:W-:-:S05]  /*16e20*/  IMAD.U32 R0, RZ, RZ, UR53 ;  /* 0x00000035ff007e24 */ /* 0x01dfca000f8e00ff */
[----:B------:R-:W-:-:S13]  /*16e30*/  ISETP.NE.AND P0, PT, R0, 0x3, PT ;  /* 0x000000030000780c */ /* 0x000fda0003f05270 */
[----:B------:R-:W-:Y:S05]  /*16e40*/  @!P0 BRA `(.L_x_616) ;  /* 0x0000000000048947 */ /* 0x000fea0003800000 */
[----:B------:R-:W-:Y:S01]  /*16e50*/  BPT.TRAP 0x1 ;  /* 0x000000040000795c */ /* 0x000fe20000300000 */
.L_x_616:
[----:B-1----:R-:W-:Y:S01]  /*16e60*/  IMAD R3, R156, 0x8, R16 ;  /* 0x000000089c037824 */ /* 0x002fe200078e0210 */
[----:B------:R-:W-:-:S04]  /*16e70*/  SHF.L.U32 R0, R198, 0x1f, RZ ;  /* 0x0000001fc6007819 */ /* 0x000fc800000006ff */
[----:B------:R0:W1:Y:S01]  /*16e80*/  SYNCS.PHASECHK.TRANS64.TRYWAIT P2, [R3+URZ+0x29830], R0 ;  /* 0x02983000030075a7 */ /* 0x000062000804017f */
[----:B------:R-:W-:Y:S05]  /*16e90*/  @!P0 BRA `(.L_x_617) ;  /* 0x0000000000048947 */ /* 0x000fea0003800000 */
[----:B------:R-:W-:Y:S01]  /*16ea0*/  BPT.TRAP 0x1 ;  /* 0x000000040000795c */ /* 0x000fe20000300000 */
.L_x_617:
[----:B-----5:R-:W2:Y:S01]  /*16eb0*/  S2R R4, SR_TID.X ;  /* 0x0000000000047919 */ /* 0x020ea20000002100 */
[----:B------:R-:W-:Y:S02]  /*16ec0*/  MOV R87, RZ ;  /* 0x000000ff00577202 */ /* 0x000fe40000000f00 */
[----:B--2---:R-:W-:-:S04]  /*16ed0*/  LOP3.LUT R4, R4, 0x7f, RZ, 0xc0, !PT ;  /* 0x0000007f04047812 */ /* 0x004fc800078ec0ff */
[----:B------:R-:W-:Y:S01]  /*16ee0*/  ISETP.NE.AND P1, PT, R4, RZ, PT ;  /* 0x000000ff0400720c */ /* 0x000fe20003f25270 */
[----:B-1----:R-:W-:-:S12]  /*16ef0*/  @P2 BRA `(.L_x_618) ;  /* 0x0000000000082947 */ /* 0x002fd80003800000 */
[----:B------:R-:W1:Y:S02]  /*16f00*/  SYNCS.PHASECHK.TRANS64.TRYWAIT P2, [R3+URZ+0x29830], R0 ;  /* 0x02983000030075a7 */ /* 0x000e64000804017f */
[----:B-1----:R-:W-:Y:S05]  /*16f10*/  @!P2 BRA `(.L_x_619) ;  /* 0x0000011c0050a947 */ /* 0x002fea0003800000 */
.L_x_618:
[----:B------:R-:W-:Y:S05]  /*16f20*/  WARPSYNC.ALL ;  /* 0x0000000000007948 */ /* 0x000fea0003800000 */
[----:B01----:R-:W-:Y:S01]  /*16f30*/  VIADD R0, R16, 0x1a400 ;  /* 0x0001a40010007836 */ /* 0x003fe20000000000 */
[----:B------:R-:W-:Y:S01]  /*16f40*/  R2UR UR32, R44 ;  /* 0x000000002c2072ca */ /* 0x000fe200000e0000 */
[----:B------:R-:W-:Y:S01]  /*16f50*/  IMAD.MOV.U32 R5, RZ, RZ, -0x7fffffe0 ;  /* 0x80000020ff057424 */ /* 0x000fe200078e00ff */
[----:B------:R-:W-:Y:S01]  /*16f60*/  WARPGROUP.ARRIVE ;  /* 0x00000000000079c5 */ /* 0x000fe20000000000 */
[----:B------:R-:W-:Y:S01]  /*16f70*/  UMOV UR29, 0x80000020 ;  /* 0x80000020001d7882 */ /* 0x000fe20000000000 */
[----:B------:R-:W-:Y:S01]  /*16f80*/  SHF.R.U32.HI R0, RZ, 0x4, R0 ;  /* 0x00000004ff007819 */ /* 0x000fe20000011600 */
[----:B------:R-:W-:Y:S01]  /*16f90*/  IMAD.MOV.U32 R7, RZ, RZ, -0x7fffffe0 ;  /* 0x80000020ff077424 */ /* 0x000fe200078e00ff */
[----:B------:R-:W-:Y:S01]  /*16fa0*/  R2UR UR31, R5 ;  /* 0x00000000051f72ca */ /* 0x000fe200000e0000 */
[----:B------:R-:W-:Y:S01]  /*16fb0*/  IMAD.MOV.U32 R9, RZ, RZ, -0x7fffffe0 ;  /* 0x80000020ff097424 */ /* 0x000fe200078e00ff */
[----:B------:R-:W-:Y:S01]  /*16fc0*/  LOP3.LUT R0, R0, 0x3fff, RZ, 0xc0, !PT ;  /* 0x00003fff00007812 */ /* 0x000fe200078ec0ff */
[----:B------:R-:W-:Y:S01]  /*16fd0*/  UMOV UR5, UR29 ;  /* 0x0000001d00057c82 */ /* 0x000fe20008000000 */
[----:B------:R-:W-:Y:S01]  /*16fe0*/  UMOV UR9, UR29 ;  /* 0x0000001d00097c82 */ /* 0x000fe20008000000 */
[----:B------:R-:W-:Y:S01]  /*16ff0*/  UMOV UR13, UR29 ;  /* 0x0000001d000d7c82 */ /* 0x000fe20008000000 */
[----:B------:R-:W-:Y:S01]  /*17000*/  LOP3.LUT R0, R0, 0x10000, RZ, 0xfc, !PT ;  /* 0x0001000000007812 */ /* 0x000fe200078efcff */
[----:B------:R-:W-:Y:S01]  /*17010*/  ULOP3.LUT UR32, UR32, 0x10000, URZ, 0xfc, !UPT ;  /* 0x0001000020207892 */ /* 0x000fe2000f8efc3f */
[----:B------:R-:W-:Y:S01]  /*17020*/  R2UR UR7, R9 ;  /* 0x00000000090772ca */ /* 0x000fe200000e0000 */
[----:B------:R-:W-:Y:S01]  /*17030*/  IMAD.MOV.U32 R9, RZ, RZ, -0x7fffffe0 ;  /* 0x80000020ff097424 */ /* 0x000fe200078e00ff */
[----:B------:R-:W-:Y:S01]  /*17040*/  MOV R11, 0x80000020 ;  /* 0x80000020000b7802 */ /* 0x000fe20000000f00 */
[----:B------:R-:W-:Y:S01]  /*17050*/  IMAD R4, R156, 0x780, R0 ;  /* 0x000007809c047824 */ /* 0x000fe200078e0200 */
[----:B------:R-:W-:Y:S01]  /*17060*/  UIADD3 UR48, UR32, 0x2, URZ ;  /* 0x0000000220307890 */ /* 0x000fe2000fffe03f */
[----:B------:R-:W-:Y:S01]  /*17070*/  IMAD.MOV.U32 R5, RZ, RZ, -0x7fffffe0 ;  /* 0x80000020ff057424 */ /* 0x000fe200078e00ff */
[----:B------:R-:W-:Y:S01]  /*17080*/  UMOV UR28, UR32 ;  /* 0x00000020001c7c82 */ /* 0x000fe20008000000 */
[C---:B------:R-:W-:Y:S01]  /*17090*/  VIADD R6, R4.reuse, 0x80 ;  /* 0x0000008004067836 */ /* 0x040fe20000000000 */
[C---:B------:R-:W-:Y:S01]  /*170a0*/  R2UR UR30, R4.reuse ;  /* 0x00000000041e72ca */ /* 0x040fe200000e0000 */
[----:B------:R-:W-:Y:S01]  /*170b0*/  UMOV UR4, UR28 ;  /* 0x0000001c00047c82 */ /* 0x000fe20008000000 */
[----:B------:R-:W-:Y:S01]  /*170c0*/  IADD3 R8, R4, 0x100, RZ ;  /* 0x0000010004087810 */ /* 0x000fe20007ffe0ff */
[----:B------:R-:W-:Y:S01]  /*170d0*/  UMOV UR8, UR28 ;  /* 0x0000001c00087c82 */ /* 0x000fe20008000000 */
[----:B------:R-:W-:Y:S01]  /*170e0*/  R2UR UR15, R9 ;  /* 0x00000000090f72ca */ /* 0x000fe200000e0000 */
[----:B------:R-:W-:Y:S01]  /*170f0*/  UMOV UR12, UR28 ;  /* 0x0000001c000c7c82 */ /* 0x000fe20008000000 */
[----:B------:R-:W-:Y:S01]  /*17100*/  R2UR UR6, R8 ;  /* 0x00000000080672ca */ /* 0x000fe200000e0000 */
[C---:B------:R-:W-:Y:S01]  /*17110*/  VIADD R10, R4.reuse, 0x2 ;  /* 0x00000002040a7836 */ /* 0x040fe20000000000 */
[----:B------:R-:W-:Y:S01]  /*17120*/  IADD3 R8, R4, 0x200, RZ ;  /* 0x0000020004087810 */ /* 0x000fe20007ffe0ff */
[----:B------:R-:W-:Y:S01]  /*17130*/  UMOV UR49, 0x80000020 ;  /* 0x8000002000317882 */ /* 0x000fe20000000000 */
[----:B------:R-:W-:Y:S01]  /*17140*/  R2UR UR51, R11 ;  /* 0x000000000b3372ca */ /* 0x000fe200000e0000 */
[----:B------:R-:W-:Y:S01]  /*17150*/  IMAD.MOV.U32 R9, RZ, RZ, -0x7fffffe0 ;  /* 0x80000020ff097424 */ /* 0x000fe200078e00ff */
[----:B------:R-:W-:Y:S01]  /*17160*/  R2UR UR14, R8 ;  /* 0x00000000080e72ca */ /* 0x000fe200000e0000 */
[----:B------:R-:W-:Y:S01]  /*17170*/  QGMMA.64x32x32.F32.E4M3.E4M3 R104, gdesc[UR28], RZ, !UPT, gsb0 ;  /* 0x006000001c6879f3 */ /* 0x000fe2000c0008ff */
[----:B------:R-:W-:Y:S01]  /*17180*/  R2UR UR30, R6 ;  /* 0x00000000061e72ca */ /* 0x000fe200000e0000 */
[----:B------:R-:W-:Y:S01]  /*17190*/  VIADD R6, R4, 0x180 ;  /* 0x0000018004067836 */ /* 0x000fe20000000000 */
[----:B------:R-:W-:Y:S01]  /*171a0*/  R2UR UR31, R7 ;  /* 0x00000000071f72ca */ /* 0x000fe200000e0000 */
[----:B------:R-:W-:Y:S01]  /*171b0*/  IMAD.MOV.U32 R7, RZ, RZ, -0x7fffffe0 ;  /* 0x80000020ff077424 */ /* 0x000fe200078e00ff */
[----:B------:R-:W-:Y:S01]  /*171c0*/  R2UR UR50, R10 ;  /* 0x000000000a3272ca */ /* 0x000fe200000e0000 */
[----:B------:R-:W-:Y:S01]  /*171d0*/  VIADD R8, R4, 0x102 ;  /* 0x0000010204087836 */ /* 0x000fe20000000000 */
[----:B------:R-:W-:Y:S01]  /*171e0*/  R2UR UR10, R6 ;  /* 0x00000000060a72ca */ /* 0x000fe200000e0000 */
[C---:B------:R-:W-:Y:S01]  /*171f0*/  VIADD R6, R4.reuse, 0x82 ;  /* 0x0000008204067836 */ /* 0x040fe20000000000 */
[----:B------:R-:W-:Y:S01]  /*17200*/  R2UR UR11, R7 ;  /* 0x00000000070b72ca */ /* 0x000fe200000e0000 */
[----:B------:R-:W-:Y:S01]  /*17210*/  IMAD.MOV.U32 R7, RZ, RZ, -0x7fffffe0 ;  /* 0x80000020ff077424 */ /* 0x000fe200078e00ff */
[----:B------:R-:W-:Y:S01]  /*17220*/  UMOV UR16, UR48 ;  /* 0x0000003000107c82 */ /* 0x000fe20008000000 */
[----:B------:R-:W-:Y:S01]  /*17230*/  UMOV UR17, UR49 ;  /* 0x0000003100117c82 */ /* 0x000fe20008000000 */
[----:B------:R-:W-:Y:S01]  /*17240*/  VIADD R10, R4, 0x280 ;  /* 0x00000280040a7836 */ /* 0x000fe20000000000 */
[----:B------:R-:W-:Y:S01]  /*17250*/  ULDC UR56, c[0x0][0x988] ;  /* 0x0002620000387ab9 */ /* 0x000fe20000000800 */
[----:B------:R-:W-:Y:S01]  /*17260*/  IMAD.MOV.U32 R11, RZ, RZ, -0x7fffffe0 ;  /* 0x80000020ff0b7424 */ /* 0x000fe200078e00ff */
[----:B------:R-:W-:-:S02]  /*17270*/  WARPGROUP.DEPBAR.LE gsb0, 0x0 ;  /* 0x00008000000079c5 */ /* 0x000fc40000010000 */
[----:B------:R-:W-:-:S06]  /*17280*/  WARPGROUP.ARRIVE ;  /* 0x00000000000079c5 */ /* 0x000fcc0000000000 */
[----:B------:R-:W-:Y:S03]  /*17290*/  QGMMA.64x32x32.F32.E4M3.E4M3 R88, gdesc[UR28], RZ, !UPT, gsb0 ;  /* 0x006000001c5879f3 */ /* 0x000fe6000c0008ff */
[----:B------:R-:W-:Y:S02]  /*172a0*/  WARPGROUP.DEPBAR.LE gsb0, 0x0 ;  /* 0x00008000000079c5 */ /* 0x000fe40000010000 */
[----:B------:R-:W-:-:S06]  /*172b0*/  WARPGROUP.ARRIVE ;  /* 0x00000000000079c5 */ /* 0x000fcc0000000000 */
[----:B------:R-:W-:Y:S01]  /*172c0*/  QGMMA.64x32x32.F32.E4M3.E4M3 R56, gdesc[UR4], RZ, !UPT, gsb0 ;  /* 0x00600000043879f3 */ /* 0x000fe2000c0008ff */
[----:B------:R-:W-:Y:S01]  /*172d0*/  R2UR UR6, R10 ;  /* 0x000000000a0672ca */ /* 0x000fe200000e0000 */
[----:B------:R-:W-:Y:S01]  /*172e0*/  UIADD3 UR4, UR32, 0x200, URZ ;  /* 0x0000020020047890 */ /* 0x000fe2000fffe03f */
[----:B------:R-:W-:Y:S01]  /*172f0*/  R2UR UR7, R11 ;  /* 0x000000000b0772ca */ /* 0x000fe200000e0000 */
[----:B------:R-:W-:Y:S01]  /*17300*/  UMOV UR5, 0x80000020 ;  /* 0x8000002000057882 */ /* 0x000fe20000000000 */
[----:B------:R-:W-:Y:S01]  /*17310*/  VIADD R10, R4, 0x282 ;  /* 0x00000282040a7836 */ /* 0x000fe20000000000 */
[----:B------:R-:W-:Y:S01]  /*17320*/  UMOV UR21, UR5 ;  /* 0x0000000500157c82 */ /* 0x000fe20008000000 */
[----:B------:R-:W-:Y:S02]  /*17330*/  MOV R11, 0x80000020 ;  /* 0x80000020000b7802 */ /* 0x000fe40000000f00 */
[----:B------:R-:W-:Y:S01]  /*17340*/  UMOV UR20, UR4 ;  /* 0x0000000400147c82 */ /* 0x000fe20008000000 */
[----:B------:R-:W-:-:S02]  /*17350*/  WARPGROUP.DEPBAR.LE gsb0, 0x0 ;  /* 0x00008000000079c5 */ /* 0x000fc40000010000 */
[----:B------:R-:W-:-:S06]  /*17360*/  WARPGROUP.ARRIVE ;  /* 0x00000000000079c5 */ /* 0x000fcc0000000000 */
[----:B------:R-:W-:Y:S01]  /*17370*/  QGMMA.64x32x32.F32.E4M3.E4M3 R40, gdesc[UR8], RZ, !UPT, gsb0 ;  /* 0x00600000082879f3 */ /* 0x000fe2000c0008ff */
[----:B------:R-:W-:Y:S01]  /*17380*/  R2UR UR10, R8 ;  /* 0x00000000080a72ca */ /* 0x000fe200000e0000 */
[----:B------:R-:W-:Y:S01]  /*17390*/  UMOV UR8, UR48 ;  /* 0x0000003000087c82 */ /* 0x000fe20008000000 */
[----:B------:R-:W-:Y:S01]  /*173a0*/  R2UR UR11, R9 ;  /* 0x00000000090b72ca */ /* 0x000fe200000e0000 */
[----:B------:R-:W-:Y:S01]  /*173b0*/  UMOV UR9, UR49 ;  /* 0x0000003100097c82 */ /* 0x000fe20008000000 */
[----:B------:R-:W-:Y:S02]  /*173c0*/  VIADD R8, R4, 0x202 ;  /* 0x0000020204087836 */ /* 0x000fe40000000000 */
[----:B------:R-:W-:-:S03]  /*173d0*/  IMAD.MOV.U32 R9, RZ, RZ, -0x7fffffe0 ;  /* 0x80000020ff097424 */ /* 0x000fc600078e00ff */
[----:B------:R-:W-:Y:S02]  /*173e0*/  R2UR UR18, R8 ;  /* 0x00000000081272ca */ /* 0x000fe400000e0000 */
[----:B------:R-:W-:Y:S01]  /*173f0*/  R2UR UR19, R9 ;  /* 0x00000000091372ca */ /* 0x000fe200000e0000 */
[----:B------:R-:W-:Y:S01]  /*17400*/  IMAD.MOV.U32 R9, RZ, RZ, -0x7fffffe0 ;  /* 0x80000020ff097424 */ /* 0x000fe200078e00ff */
[----:B------:R-:W-:Y:S01]  /*17410*/  IADD3 R8, R4, 0x380, RZ ;  /* 0x0000038004087810 */ /* 0x000fe20007ffe0ff */
[----:B------:R-:W-:Y:S02]  /*17420*/  WARPGROUP.DEPBAR.LE gsb0, 0x0 ;  /* 0x00008000000079c5 */ /* 0x000fe40000010000 */
[----:B------:R-:W-:-:S06]  /*17430*/  WARPGROUP.ARRIVE ;  /* 0x00000000000079c5 */ /* 0x000fcc0000000000 */
[----:B------:R-:W-:Y:S01]  /*17440*/  QGMMA.64x32x32.F32.E4M3.E4M3 R24, gdesc[UR12], RZ, !UPT, gsb0 ;  /* 0x006000000c1879f3 */ /* 0x000fe2000c0008ff */
[----:B------:R-:W-:Y:S01]  /*17450*/  UMOV UR12, UR48 ;  /* 0x00000030000c7c82 */ /* 0x000fe20008000000 */
[----:B------:R-:W-:Y:S01]  /*17460*/  UMOV UR13, UR49 ;  /* 0x00000031000d7c82 */ /* 0x000fe20008000000 */
[----:B------:R-:W-:Y:S02]  /*17470*/  WARPGROUP.DEPBAR.LE gsb0, 0x0 ;  /* 0x00008000000079c5 */ /* 0x000fe40000010000 */
[----:B------:R-:W-:-:S06]  /*17480*/  WARPGROUP.ARRIVE ;  /* 0x00000000000079c5 */ /* 0x000fcc0000000000 */
[----:B------:R-:W-:Y:S01]  /*17490*/  QGMMA.64x32x32.F32.E4M3.E4M3 R104, gdesc[UR48], R104, gsb0 ;  /* 0x00600000306879f3 */ /* 0x000fe20008000868 */
[----:B------:R-:W-:Y:S02]  /*174a0*/  R2UR UR50, R6 ;  /* 0x00000000063272ca */ /* 0x000fe400000e0000 */
[----:B------:R-:W-:Y:S02]  /*174b0*/  R2UR UR51, R7 ;  /* 0x00000000073372ca */ /* 0x000fe400000e0000 */
[----:B------:R-:W-:Y:S02]  /*174c0*/  IADD3 R6, R4, 0x182, RZ ;  /* 0x0000018204067810 */ /* 0x000fe40007ffe0ff */
[----:B------:R-:W-:Y:S02]  /*174d0*/  MOV R7, 0x80000020 ;  /* 0x8000002000077802 */ /* 0x000fe40000000f00 */
[----:B------:R-:W-:Y:S01]  /*174e0*/  R2UR UR14, R6 ;  /* 0x00000000060e72ca */ /* 0x000fe200000e0000 */
[----:B------:R-:W-:Y:S01]  /*174f0*/  VIADD R6, R4, 0x300 ;  /* 0x0000030004067836 */ /* 0x000fe20000000000 */
[----:B------:R-:W-:Y:S01]  /*17500*/  R2UR UR15, R7 ;  /* 0x00000000070f72ca */ /* 0x000fe200000e0000 */
[----:B------:R-:W-:Y:S01]  /*17510*/  IMAD.MOV.U32 R7, RZ, RZ, -0x7fffffe0 ;  /* 0x80000020ff077424 */ /* 0x000fe200078e00ff */
[----:B------:R-:W-:-:S02]  /*17520*/  WARPGROUP.DEPBAR.LE gsb0, 0x0 ;  /* 0x00008000000079c5 */ /* 0x000fc40000010000 */
[----:B------:R-:W-:-:S06]  /*17530*/  WARPGROUP.ARRIVE ;  /* 0x00000000000079c5 */ /* 0x000fcc0000000000 */
[----:B------:R-:W-:Y:S03]  /*17540*/  QGMMA.64x32x32.F32.E4M3.E4M3 R88, gdesc[UR48], R88, gsb0 ;  /* 0x00600000305879f3 */ /* 0x000fe60008000858 */
[----:B------:R-:W-:Y:S02]  /*17550*/  WARPGROUP.DEPBAR.LE gsb0, 0x0 ;  /* 0x00008000000079c5 */ /* 0x000fe40000010000 */
[----:B------:R-:W-:-:S06]  /*17560*/  WARPGROUP.ARRIVE ;  /* 0x00000000000079c5 */ /* 0x000fcc0000000000 */
[----:B------:R-:W-:Y:S01]  /*17570*/  QGMMA.64x32x32.F32.E4M3.E4M3 R56, gdesc[UR8], R56, gsb0 ;  /* 0x00600000083879f3 */ /* 0x000fe20008000838 */
[----:B------:R-:W-:Y:S01]  /*17580*/  R2UR UR10, R10 ;  /* 0x000000000a0a72ca */ /* 0x000fe200000e0000 */
[----:B------:R-:W-:Y:S01]  /*17590*/  UIADD3 UR8, UR32, 0x202, URZ ;  /* 0x0000020220087890 */ /* 0x000fe2000fffe03f */
[----:B------:R-:W-:Y:S01]  /*175a0*/  R2UR UR11, R11 ;  /* 0x000000000b0b72ca */ /* 0x000fe200000e0000 */
[----:B------:R-:W-:Y:S01]  /*175b0*/  UMOV UR9, 0x80000020 ;  /* 0x8000002000097882 */ /* 0x000fe20000000000 */
[----:B------:R-:W-:Y:S01]  /*175c0*/  VIADD R10, R4, 0x500 ;  /* 0x00000500040a7836 */ /* 0x000fe20000000000 */
[----:B------:R-:W-:Y:S01]  /*175d0*/  UMOV UR25, UR9 ;  /* 0x0000000900197c82 */ /* 0x000fe20008000000 */
[----:B------:R-:W-:Y:S02]  /*175e0*/  IMAD.MOV.U32 R11, RZ, RZ, -0x7fffffe0 ;  /* 0x80000020ff0b7424 */ /* 0x000fe400078e00ff */
[----:B------:R-:W-:Y:S01]  /*175f0*/  UMOV UR24, UR8 ;  /* 0x0000000800187c82 */ /* 0x000fe20008000000 */
[----:B------:R-:W-:-:S02]  /*17600*/  WARPGROUP.DEPBAR.LE gsb0, 0x0 ;  /* 0x00008000000079c5 */ /* 0x000fc40000010000 */
[----:B------:R-:W-:-:S06]  /*17610*/  WARPGROUP.ARRIVE ;  /* 0x00000000000079c5 */ /* 0x000fcc0000000000 */
[----:B------:R-:W-:Y:S01]  /*17620*/  QGMMA.64x32x32.F32.E4M3.E4M3 R40, gdesc[UR12], R40, gsb0 ;  /* 0x006000000c2879f3 */ /* 0x000fe20008000828 */
[----:B------:R-:W-:Y:S01]  /*17630*/  R2UR UR14, R8 ;  /* 0x00000000080e72ca */ /* 0x000fe200000e0000 */
[----:B------:R-:W-:Y:S01]  /*17640*/  UMOV UR12, UR4 ;  /* 0x00000004000c7c82 */ /* 0x000fe20008000000 */
[----:B------:R-:W-:Y:S01]  /*17650*/  R2UR UR15, R9 ;  /* 0x00000000090f72ca */ /* 0x000fe200000e0000 */
[----:B------:R-:W-:Y:S01]  /*17660*/  UMOV UR13, UR5 ;  /* 0x00000005000d7c82 */ /* 0x000fe20008000000 */
[----:B------:R-:W-:Y:S01]  /*17670*/  IMAD.MOV.U32 R9, RZ, RZ, -0x7fffffe0 ;  /* 0x80000020ff097424 */ /* 0x000fe200078e00ff */
[----:B------:R-:W-:-:S04]  /*17680*/  IADD3 R8, R4, 0x480, RZ ;  /* 0x0000048004087810 */ /* 0x000fc80007ffe0ff */
[----:B------:R-:W-:Y:S01]  /*17690*/  R2UR UR22, R8 ;  /* 0x00000000081672ca */ /* 0x000fe200000e0000 */
[----:B------:R-:W-:Y:S01]  /*176a0*/  VIADD R8, R4, 0x382 ;  /* 0x0000038204087836 */ /* 0x000fe20000000000 */
[----:B------:R-:W-:Y:S01]  /*176b0*/  R2UR UR23, R9 ;  /* 0x00000000091772ca */ /* 0x000fe200000e0000 */
[----:B------:R-:W-:Y:S01]  /*176c0*/  IMAD.MOV.U32 R9, RZ, RZ, -0x7fffffe0 ;  /* 0x80000020ff097424 */ /* 0x000fe200078e00ff */
[----:B------:R-:W-:Y:S02]  /*176d0*/  WARPGROUP.DEPBAR.LE gsb0, 0x0 ;  /* 0x00008000000079c5 */ /* 0x000fe40000010000 */
[----:B------:R-:W-:-:S06]  /*176e0*/  WARPGROUP.ARRIVE ;  /* 0x00000000000079c5 */ /* 0x000fcc0000000000 */
[----:B------:R-:W-:Y:S01]  /*176f0*/  QGMMA.64x32x32.F32.E4M3.E4M3 R24, gdesc[UR16], R24, gsb0 ;  /* 0x00600000101879f3 */ /* 0x000fe20008000818 */
[----:B------:R-:W-:Y:S01]  /*17700*/  UMOV UR16, UR4 ;  /* 0x0000000400107c82 */ /* 0x000fe20008000000 */
[----:B------:R-:W-:Y:S01]  /*17710*/  UMOV UR17, UR5 ;  /* 0x0000000500117c82 */ /* 0x000fe20008000000 */
[----:B------:R-:W-:Y:S02]  /*17720*/  WARPGROUP.DEPBAR.LE gsb0, 0x0 ;  /* 0x00008000000079c5 */ /* 0x000fe40000010000 */
[----:B------:R-:W-:-:S06]  /*17730*/  WARPGROUP.ARRIVE ;  /* 0x00000000000079c5 */ /* 0x000fcc0000000000 */
[----:B------:R-:W-:Y:S01]  /*17740*/  QGMMA.64x32x32.F32.E4M3.E4M3 R104, gdesc[UR4], R104, gsb0 ;  /* 0x00600000046879f3 */ /* 0x000fe20008000868 */
[----:B------:R-:W-:Y:S01]  /*17750*/  R2UR UR6, R6 ;  /* 0x00000000060672ca */ /* 0x000fe200000e0000 */
[----:B------:R-:W-:Y:S01]  /*17760*/  VIADD R6, R4, 0x400 ;  /* 0x0000040004067836 */ /* 0x000fe20000000000 */
[----:B------:R-:W-:Y:S01]  /*17770*/  R2UR UR7, R7 ;  /* 0x00000000070772ca */ /* 0x000fe200000e0000 */
[----:B------:R-:W-:-:S03]  /*17780*/  IMAD.MOV.U32 R7, RZ, RZ, -0x7fffffe0 ;  /* 0x80000020ff077424 */ /* 0x000fc600078e00ff */
[----:B------:R-:W-:Y:S01]  /*17790*/  R2UR UR18, R6 ;  /* 0x00000000061272ca */ /* 0x000fe200000e0000 */
[----:B------:R-:W-:Y:S01]  /*177a0*/  VIADD R6, R4, 0x302 ;  /* 0x0000030204067836 */ /* 0x000fe20000000000 */
[----:B------:R-:W-:Y:S01]  /*177b0*/  R2UR UR19, R7 ;  /* 0x00000000071372ca */ /* 0x000fe200000e0000 */
[----:B------:R-:W-:Y:S01]  /*177c0*/  IMAD.MOV.U32 R7, RZ, RZ, -0x7fffffe0 ;  /* 0x80000020ff077424 */ /* 0x000fe200078e00ff */
[----:B------:R-:W-:Y:S02]  /*177d0*/  WARPGROUP.DEPBAR.LE gsb0, 0x0 ;  /* 0x00008000000079c5 */ /* 0x000fe40000010000 */
[----:B------:R-:W-:-:S06]  /*177e0*/  WARPGROUP.ARRIVE ;  /* 0x00000000000079c5 */ /* 0x000fcc0000000000 */
[----:B------:R-:W-:Y:S01]  /*177f0*/  QGMMA.64x32x32.F32.E4M3.E4M3 R88, gdesc[UR4], R88, gsb0 ;  /* 0x00600000045879f3 */ /* 0x000fe20008000858 */
[----:B------:R-:W-:Y:S02]  /*17800*/  ULDC UR6, c[0x0][0x988] ;  /* 0x0002620000067ab9 */ /* 0x000fe40000000800 */
        /* <DEDUP_REMOVED lines=9> */
[----:B------:R-:W-:Y:S01]  /*178a0*/  MOV R11, 0x80000020 ;  /* 0x80000020000b7802 */ /* 0x000fe20000000f00 */
[----:B------:R-:W-:Y:S02]  /*178b0*/  WARPGROUP.DEPBAR.LE gsb0, 0x0 ;  /* 0x00008000000079c5 */ /* 0x000fe40000010000 */
[----:B------:R-:W-:-:S06]  /*178c0*/  WARPGROUP.ARRIVE ;  /* 0x00000000000079c5 */ /* 0x000fcc0000000000 */
[----:B------:R-:W-:Y:S01]  /*178d0*/  QGMMA.64x32x32.F32.E4M3.E4M3 R40, gdesc[UR16], R40, gsb0 ;  /* 0x00600000102879f3 */ /* 0x000fe20008000828 */
        /* <DEDUP_REMOVED lines=32> */
[----:B------:R-:W-:Y:S01]  /*17ae0*/  UIADD3 UR16, UR32, 0x402, URZ ;  /* 0x0000040220107890 */ /* 0x000fe2000fffe03f */
[----:B------:R-:W-:Y:S01]  /*17af0*/  R2UR UR18, R10 ;  /* 0x000000000a1272ca */ /* 0x000fe200000e0000 */
[----:B------:R-:W-:Y:S01]  /*17b00*/  UMOV UR17, 0x80000020 ;  /* 0x8000002000117882 */ /* 0x000fe20000000000 */
[----:B------:R-:W-:Y:S01]  /*17b10*/  UMOV UR32, UR12 ;  /* 0x0000000c00207c82 */ /* 0x000fe20008000000 */
[----:B------:R-:W-:Y:S01]  /*17b20*/  R2UR UR19, R11 ;  /* 0x000000000b1372ca */ /* 0x000fe200000e0000 */
[----:B------:R-:W-:Y:S02]  /*17b30*/  WARPGROUP.DEPBAR.LE gsb0, 0x0 ;  /* 0x00008000000079c5 */ /* 0x000fe40000010000 */
        /* <DEDUP_REMOVED lines=8> */
[----:B------:R-:W-:Y:S02]  /*17bc0*/  R2UR UR34, R8 ;  /* 0x00000000082272ca */ /* 0x000fe400000e0000 */
[----:B------:R-:W-:Y:S01]  /*17bd0*/  R2UR UR35, R9 ;  /* 0x00000000092372ca */ /* 0x000fe200000e0000 */
        /* <DEDUP_REMOVED lines=31> */
[----:B------:R-:W-:Y:S01]  /*17dd0*/  R2UR UR18, R6 ;  /* 0x00000000061272ca */ /* 0x000fe200000e0000 */
[----:B------:R-:W-:Y:S01]  /*17de0*/  VIADD R6, R4, 0x602 ;  /* 0x0000060204067836 */ /* 0x000fe20000000000 */
[----:B------:R-:W-:Y:S02]  /*17df0*/  R2UR UR19, R7 ;  /* 0x00000000071372ca */ /* 0x000fe400000e0000 */
[----:B------:R-:W-:Y:S01]  /*17e00*/  MOV R7, 0x80000020 ;  /* 0x8000002000077802 */ /* 0x000fe20000000f00 */
[----:B------:R-:W-:Y:S02]  /*17e10*/  WARPGROUP.DEPBAR.LE gsb0, 0x0 ;  /* 0x00008000000079c5 */ /* 0x000fe40000010000 */
[----:B------:R-:W-:Y:S01]  /*17e20*/  WARPGROUP.ARRIVE ;  /* 0x00000000000079c5 */ /* 0x000fe20000000000 */
[C---:B------:R-:W-:Y:S01]  /*17e30*/  FMUL.FTZ R8, R2.reuse, R104 ;  /* 0x0000006802087220 */ /* 0x040fe20000410000 */
[C---:B------:R-:W-:Y:S01]  /*17e40*/  FMUL.FTZ R12, R2.reuse, R106 ;  /* 0x0000006a020c7220 */ /* 0x040fe20000410000 */
[C---:B------:R-:W-:Y:S01]  /*17e50*/  FMUL.FTZ R9, R2.reuse, R105 ;  /* 0x0000006902097220 */ /* 0x040fe20000410000 */
[C---:B------:R-:W-:Y:S01]  /*17e60*/  FMUL.FTZ R15, R2.reuse, R112 ;  /* 0x00000070020f7220 */ /* 0x040fe20000410000 */
[----:B------:R-:W-:-:S03]  /*17e70*/  FMUL.FTZ R11, R2, R108 ;  /* 0x0000006c020b7220 */ /* 0x000fc60000410000 */
[----:B------:R-:W-:Y:S01]  /*17e80*/  QGMMA.64x32x32.F32.E4M3.E4M3 R88, gdesc[UR16], R88, gsb0 ;  /* 0x00600000105879f3 */ /* 0x000fe20008000858 */
[----:B------:R-:W-:Y:S01]  /*17e90*/  R2UR UR18, R6 ;  /* 0x00000000061272ca */ /* 0x000fe200000e0000 */
[----:B------:R-:W-:Y:S01]  /*17ea0*/  VIADD R6, R4, 0x682 ;  /* 0x0000068204067836 */ /* 0x000fe20000000000 */
[----:B------:R-:W-:Y:S01]  /*17eb0*/  R2UR UR19, R7 ;  /* 0x00000000071372ca */ /* 0x000fe200000e0000 */
[----:B------:R-:W-:Y:S01]  /*17ec0*/  IMAD.MOV.U32 R7, RZ, RZ, -0x7fffffe0 ;  /* 0x80000020ff077424 */ /* 0x000fe200078e00ff */
[----:B------:R-:W0:Y:S01]  /*17ed0*/  MUFU.TANH R8, R8 ;  /* 0x0000000800087308 */ /* 0x000e220000002400 */
[C---:B------:R-:W-:Y:S01]  /*17ee0*/  FMUL.FTZ R10, R2.reuse, R109 ;  /* 0x0000006d020a7220 */ /* 0x040fe20000410000 */
[C---:B------:R-:W-:Y:S01]  /*17ef0*/  FMUL.FTZ R13, R2.reuse, R107 ;  /* 0x0000006b020d7220 */ /* 0x040fe20000410000 */
[----:B------:R-:W-:Y:S01]  /*17f00*/  FMUL.FTZ R21, R2, R110 ;  /* 0x0000006e02157220 */ /* 0x000fe20000410000 */
[----:B------:R-:W-:Y:S02]  /*17f10*/  VIADD R4, R4, 0x702 ;  /* 0x0000070204047836 */ /* 0x000fe40000000000 */
[C---:B------:R-:W-:Y:S01]  /*17f20*/  FMUL.FTZ R14, R2.reuse, R113 ;  /* 0x00000071020e7220 */ /* 0x040fe20000410000 */
[C---:B------:R-:W-:Y:S01]  /*17f30*/  FMUL.FTZ R20, R2.reuse, R111 ;  /* 0x0000006f02147220 */ /* 0x040fe20000410000 */
[C---:B------:R-:W-:Y:S01]  /*17f40*/  FMUL.FTZ R73, R2.reuse, R116 ;  /* 0x0000007402497220 */ /* 0x040fe20000410000 */
[----:B------:R-:W-:Y:S01]  /*17f50*/  MUFU.TANH R12, R12 ;  /* 0x0000000c000c7308 */ /* 0x000fe20000002400 */
[C---:B------:R-:W-:Y:S01]  /*17f60*/  FMUL.FTZ R75, R2.reuse, R114 ;  /* 0x00000072024b7220 */ /* 0x040fe20000410000 */
[C---:B------:R-:W-:Y:S01]  /*17f70*/  FMUL.FTZ R72, R2.reuse, R117 ;  /* 0x0000007502487220 */ /* 0x040fe20000410000 */
[C---:B------:R-:W-:Y:S01]  /*17f80*/  FMUL.FTZ R74, R2.reuse, R115 ;  /* 0x00000073024a7220 */ /* 0x040fe20000410000 */
[C---:B------:R-:W-:Y:S01]  /*17f90*/  FMUL.FTZ R79, R2.reuse, R118 ;  /* 0x00000076024f7220 */ /* 0x040fe20000410000 */
[----:B------:R-:W-:-:S03]  /*17fa0*/  FMUL.FTZ R78, R2, R119 ;  /* 0x00000077024e7220 */ /* 0x000fc60000410000 */
[----:B------:R-:W1:Y:S08]  /*17fb0*/  MUFU.TANH R9, R9 ;  /* 0x0000000900097308 */ /* 0x000e700000002400 */
[----:B------:R-:W-:Y:S08]  /*17fc0*/  MUFU.TANH R15, R15 ;  /* 0x0000000f000f7308 */ /* 0x000ff00000002400 */
[----:B------:R-:W2:Y:S08]  /*17fd0*/  MUFU.TANH R11, R11 ;  /* 0x0000000b000b7308 */ /* 0x000eb00000002400 */
[----:B------:R-:W3:Y:S08]  /*17fe0*/  MUFU.TANH R10, R10 ;  /* 0x0000000a000a7308 */ /* 0x000ef00000002400 */
[----:B------:R-:W-:Y:S01]  /*17ff0*/  MUFU.TANH R13, R13 ;  /* 0x0000000d000d7308 */ /* 0x000fe20000002400 */
[----:B------:R-:W-:-:S02]  /*18000*/  WARPGROUP.DEPBAR.LE gsb0, 0x0 ;  /* 0x00008000000079c5 */ /* 0x000fc40000010000 */
[----:B------:R-:W-:Y:S01]  /*18010*/  WARPGROUP.ARRIVE ;  /* 0x00000000000079c5 */ /* 0x000fe20000000000 */
[C---:B------:R-:W-:Y:S01]  /*18020*/  FMUL.FTZ R81, R2.reuse, R92 ;  /* 0x0000005c02517220 */ /* 0x040fe20000410000 */
[----:B------:R-:W-:-:S03]  /*18030*/  FMUL.FTZ R92, R2, R98 ;  /* 0x00000062025c7220 */ /* 0x000fc60000410000 */
[----:B------:R-:W4:Y:S01]  /*18040*/  MUFU.TANH R21, R21 ;  /* 0x0000001500157308 */ /* 0x000f220000002400 */
[C---:B------:R-:W-:Y:S01]  /*18050*/  FMUL.FTZ R76, R2.reuse, R89 ;  /* 0x00000059024c7220 */ /* 0x040fe20000410000 */
[----:B------:R-:W-:Y:S01]  /*18060*/  FMUL.FTZ R89, R2, R100 ;  /* 0x0000006402597220 */ /* 0x000fe20000410000 */
[----:B------:R-:W-:Y:S01]  /*18070*/  QGMMA.64x32x32.F32.E4M3.E4M3 R56, gdesc[UR16], R56, gsb0 ;  /* 0x00600000103879f3 */ /* 0x000fe20008000838 */
[----:B------:R-:W-:Y:S01]  /*18080*/  R2UR UR18, R6 ;  /* 0x00000000061272ca */ /* 0x000fe200000e0000 */
[C---:B------:R-:W-:Y:S01]  /*18090*/  FMUL.FTZ R77, R2.reuse, R88 ;  /* 0x00000058024d7220 */ /* 0x040fe20000410000 */
[----:B------:R-:W-:Y:S01]  /*180a0*/  R2UR UR19, R7 ;  /* 0x00000000071372ca */ /* 0x000fe200000e0000 */
[C---:B------:R-:W-:Y:S01]  /*180b0*/  FMUL.FTZ R88, R2.reuse, R94 ;  /* 0x0000005e02587220 */ /* 0x040fe20000410000 */
[----:B------:R-:W-:Y:S01]  /*180c0*/  IADD3 R7, R237, R158, RZ ;  /* 0x0000009eed077210 */ /* 0x000fe20007ffe0ff */
[----:B------:R-:W-:Y:S01]  /*180d0*/  MUFU.TANH R14, R14 ;  /* 0x0000000e000e7308 */ /* 0x000fe20000002400 */
[C---:B------:R-:W-:Y:S01]  /*180e0*/  FMUL.FTZ R94, R2.reuse, R102 ;  /* 0x00000066025e7220 */ /* 0x040fe20000410000 */
[C---:B------:R-:W-:Y:S01]  /*180f0*/  FMUL.FTZ R82, R2.reuse, R91 ;  /* 0x0000005b02527220 */ /* 0x040fe20000410000 */
[----:B------:R-:W-:Y:S01]  /*18100*/  FMUL.FTZ R83, R2, R90 ;  /* 0x0000005a02537220 */ /* 0x000fe20000410000 */
[----:B------:R-:W-:-:S02]  /*18110*/  IMAD R7, R164, -0xa0, R7 ;  /* 0xffffff60a4077824 */ /* 0x000fc400078e0207 */
[C---:B------:R-:W-:Y:S01]  /*18120*/  FMUL.FTZ R80, R2.reuse, R93 ;  /* 0x0000005d02507220 */ /* 0x040fe20000410000 */
[C---:B------:R-:W-:Y:S01]  /*18130*/  FMUL.FTZ R86, R2.reuse, R95 ;  /* 0x0000005f02567220 */ /* 0x040fe20000410000 */
[C---:B------:R-:W-:Y:S01]  /*18140*/  FMUL.FTZ R85, R2.reuse, R96 ;  /* 0x0000006002557220 */ /* 0x040fe20000410000 */
[----:B------:R-:W5:Y:S01]  /*18150*/  MUFU.TANH R20, R20 ;  /* 0x0000001400147308 */ /* 0x000f620000002400 */
[C---:B------:R-:W-:Y:S01]  /*18160*/  ISETP.GT.AND P2, PT, R7.reuse, RZ, PT ;  /* 0x000000ff0700720c */ /* 0x040fe20003f44270 */
[C---:B------:R-:W-:Y:S01]  /*18170*/  FMUL.FTZ R84, R2.reuse, R97 ;  /* 0x0000006102547220 */ /* 0x040fe20000410000 */
[C---:B------:R-:W-:Y:S01]  /*18180*/  ISETP.GT.AND P3, PT, R7.reuse, 0x1, PT ;  /* 0x000000010700780c */ /* 0x040fe20003f64270 */
[----:B------:R-:W-:Y:S01]  /*18190*/  FMUL.FTZ R91, R2, R99 ;  /* 0x00000063025b7220 */ /* 0x000fe20000410000 */
[----:B0-----:R-:W-:Y:S01]  /*181a0*/  FSEL R98, R8, -INF , P2 ;  /* 0xff80000008627808 */ /* 0x001fe20001000000 */
[C---:B------:R-:W-:Y:S01]  /*181b0*/  FMUL.FTZ R90, R2.reuse, R101 ;  /* 0x00000065025a7220 */ /* 0x040fe20000410000 */
[----:B------:R-:W-:Y:S01]  /*181c0*/  ISETP.GT.AND P4, PT, R7, 0x8, PT ;  /* 0x000000080700780c */ /* 0x000fe20003f84270 */
[----:B------:R-:W0:Y:S01]  /*181d0*/  MUFU.TANH R73, R73 ;  /* 0x0000004900497308 */ /* 0x000e220000002400 */
[----:B-1----:R-:W-:Y:S01]  /*181e0*/  FSEL R9, R9, -INF , P3 ;  /* 0xff80000009097808 */ /* 0x002fe20001800000 */
[----:B------:R-:W-:Y:S01]  /*181f0*/  FMUL.FTZ R95, R2, R103 ;  /* 0x00000067025f7220 */ /* 0x000fe20000410000 */
[----:B------:R-:W-:-:S02]  /*18200*/  ISETP.GT.AND P5, PT, R7, 0x9, PT ;  /* 0x000000090700780c */ /* 0x000fc40003fa4270 */
[----:B--2---:R-:W-:Y:S02]  /*18210*/  FSEL R100, R11, -INF , P4 ;  /* 0xff8000000b647808 */ /* 0x004fe40002000000 */
[----:B---3--:R-:W-:Y:S01]  /*18220*/  FSEL R102, R10, -INF , P5 ;  /* 0xff8000000a667808 */ /* 0x008fe20002800000 */
[----:B------:R-:W-:Y:S01]  /*18230*/  MUFU.TANH R75, R75 ;  /* 0x0000004b004b7308 */ /* 0x000fe20000002400 */
[----:B----4-:R-:W-:Y:S02]  /*18240*/  FSEL R6, R21, -INF , P4 ;  /* 0xff80000015067808 */ /* 0x010fe40002000000 */
[C---:B------:R-:W-:Y:S02]  /*18250*/  ISETP.GT.AND P4, PT, R7.reuse, 0x18, PT ;  /* 0x000000180700780c */ /* 0x040fe40003f84270 */
[----:B-----5:R-:W-:Y:S02]  /*18260*/  FSEL R8, R20, -INF , P5 ;  /* 0xff80000014087808 */ /* 0x020fe40002800000 */
[----:B------:R-:W-:Y:S01]  /*18270*/  ISETP.GT.AND P5, PT, R7, 0x19, PT ;  /* 0x000000190700780c */ /* 0x000fe20003fa4270 */
[----:B------:R-:W1:Y:S01]  /*18280*/  MUFU.TANH R72, R72 ;  /* 0x0000004800487308 */ /* 0x000e620000002400 */
[----:B0-----:R-:W-:-:S07]  /*18290*/  FSEL R108, R73, -INF , P4 ;  /* 0xff800000496c7808 */ /* 0x001fce0002000000 */
[----:B------:R-:W0:Y:S08]  /*182a0*/  MUFU.TANH R74, R74 ;  /* 0x0000004a004a7308 */ /* 0x000e300000002400 */
[----:B------:R-:W2:Y:S01]  /*182b0*/  MUFU.TANH R77, R77 ;  /* 0x0000004d004d7308 */ /* 0x000ea20000002400 */
[----:B-1----:R-:W-:Y:S01]  /*182c0*/  FSEL R110, R72, -INF , P5 ;  /* 0xff800000486e7808 */ /* 0x002fe20002800000 */
[----:B------:R-:W-:-:S02]  /*182d0*/  WARPGROUP.DEPBAR.LE gsb0, 0x0 ;  /* 0x00008000000079c5 */ /* 0x000fc40000010000 */
[----:B------:R-:W-:-:S04]  /*182e0*/  WARPGROUP.ARRIVE ;  /* 0x00000000000079c5 */ /* 0x000fc80000000000 */
[----:B------:R-:W1:Y:S01]  /*182f0*/  MUFU.TANH R79, R79 ;  /* 0x0000004f004f7308 */ /* 0x000e620000002400 */
[C---:B------:R-:W-:Y:S01]  /*18300*/  FMUL.FTZ R97, R2.reuse, R59 ;  /* 0x0000003b02617220 */ /* 0x040fe20000410000 */
[C---:B------:R-:W-:Y:S01]  /*18310*/  FMUL.FTZ R96, R2.reuse, R60 ;  /* 0x0000003c02607220 */ /* 0x040fe20000410000 */
[C---:B------:R-:W-:Y:S01]  /*18320*/  FMUL.FTZ R59, R2.reuse, R61 ;  /* 0x0000003d023b7220 */ /* 0x040fe20000410000 */
[----:B------:R-:W-:Y:S01]  /*18330*/  FMUL.FTZ R60, R2, R62 ;  /* 0x0000003e023c7220 */ /* 0x000fe20000410000 */
[----:B------:R-:W-:Y:S01]  /*18340*/  QGMMA.64x32x32.F32.E4M3.E4M3 R40, gdesc[UR16], R40, gsb0 ;  /* 0x00600000102879f3 */ /* 0x000fe20008000828 */
[----:B------:R-:W-:Y:S01]  /*18350*/  R2UR UR18, R4 ;  /* 0x00000000041272ca */ /* 0x000fe200000e0000 */
[----:B------:R-:W-:Y:S01]  /*18360*/  FMUL.FTZ R62, R2, R63 ;  /* 0x0000003f023e7220 */ /* 0x000fe20000410000 */
[----:B------:R-:W-:Y:S01]  /*18370*/  R2UR UR19, R5 ;  /* 0x00000000051372ca */ /* 0x000fe200000e0000 */
[----:B------:R-:W3:Y:S01]  /*18380*/  MUFU.TANH R82, R82 ;  /* 0x0000005200527308 */ /* 0x000ee20000002400 */
[----:B------:R-:W-:Y:S01]  /*18390*/  FSEL R4, R12, -INF , P2 ;  /* 0xff8000000c047808 */ /* 0x000fe20001000000 */
[C---:B------:R-:W-:Y:S01]  /*183a0*/  FMUL.FTZ R61, R2.reuse, R64 ;  /* 0x00000040023d7220 */ /* 0x040fe20000410000 */
[----:B------:R-:W-:Y:S01]  /*183b0*/  ISETP.GT.AND P2, PT, R7, 0x10, PT ;  /* 0x000000100700780c */ /* 0x000fe20003f44270 */
[C---:B------:R-:W-:Y:S01]  /*183c0*/  FMUL.FTZ R63, R2.reuse, R65 ;  /* 0x00000041023f7220 */ /* 0x040fe20000410000 */
[----:B------:R-:W-:Y:S01]  /*183d0*/  FSEL R5, R13, -INF , P3 ;  /* 0xff8000000d057808 */ /* 0x000fe20001800000 */
[----:B------:R-:W-:Y:S01]  /*183e0*/  FMUL.FTZ R64, R2, R66 ;  /* 0x0000004202407220 */ /* 0x000fe20000410000 */
[----:B------:R-:W-:Y:S01]  /*183f0*/  FSEL R104, R15, -INF , P2 ;  /* 0xff8000000f687808 */ /* 0x000fe20001000000 */
[----:B------:R-:W4:Y:S01]  /*18400*/  MUFU.TANH R76, R76 ;  /* 0x0000004c004c7308 */ /* 0x000f220000002400 */
[----:B------:R-:W-:Y:S01]  /*18410*/  FMNMX.FTZ R15, R98, R9, !PT ;  /* 0x00000009620f7209 */ /* 0x000fe20007810000 */
[C---:B------:R-:W-:Y:S01]  /*18420*/  FMUL.FTZ R66, R2.reuse, R67 ;  /* 0x0000004302427220 */ /* 0x040fe20000410000 */
[----:B------:R-:W-:Y:S01]  /*18430*/  ISETP.GT.AND P3, PT, R7, 0x11, PT ;  /* 0x000000110700780c */ /* 0x000fe20003f64270 */
[----:B------:R-:W-:Y:S01]  /*18440*/  FMUL.FTZ R65, R2, R68 ;  /* 0x0000004402417220 */ /* 0x000fe20000410000 */
[----:B------:R-:W-:Y:S01]  /*18450*/  FMNMX.FTZ R15, R100, R15, !PT ;  /* 0x0000000f640f7209 */ /* 0x000fe20007810000 */
[----:B------:R-:W-:Y:S01]  /*18460*/  FMUL.FTZ R67, R2, R69 ;  /* 0x0000004502437220 */ /* 0x000fe20000410000 */
[----:B------:R-:W-:Y:S01]  /*18470*/  FSEL R106, R14, -INF , P3 ;  /* 0xff8000000e6a7808 */ /* 0x000fe20001800000 */
[----:B------:R-:W-:Y:S01]  /*18480*/  MUFU.TANH R78, R78 ;  /* 0x0000004e004e7308 */ /* 0x000fe20000002400 */
[----:B------:R-:W-:Y:S01]  /*18490*/  FMNMX.FTZ R15, R102, R15, !PT ;  /* 0x0000000f660f7209 */ /* 0x000fe20007810000 */
[C---:B------:R-:W-:Y:S01]  /*184a0*/  FMUL.FTZ R69, R2.reuse, R70 ;  /* 0x0000004602457220 */ /* 0x040fe20000410000 */
[----:B------:R-:W-:Y:S01]  /*184b0*/  FSEL R10, R75, -INF , P2 ;  /* 0xff8000004b0a7808 */ /* 0x000fe20001000000 */
[----:B------:R-:W-:Y:S01]  /*184c0*/  FMUL.FTZ R70, R2, R71 ;  /* 0x0000004702467220 */ /* 0x000fe20000410000 */
[----:B------:R-:W-:Y:S01]  /*184d0*/  FMNMX.FTZ R15, R104, R15, !PT ;  /* 0x0000000f680f7209 */ /* 0x000fe20007810000 */
[----:B------:R-:W-:Y:S01]  /*184e0*/  FMUL.FTZ R57, R2, R57 ;  /* 0x0000003902397220 */ /* 0x000fe20000410000 */
[----:B------:R-:W-:Y:S01]  /*184f0*/  ISETP.GT.AND P2, PT, R7, 0x20, PT ;  /* 0x000000200700780c */ /* 0x000fe20003f44270 */
[----:B------:R-:W-:Y:S01]  /*18500*/  MUFU.TANH R88, R88 ;  /* 0x0000005800587308 */ /* 0x000fe20000002400 */
[----:B------:R-:W-:Y:S01]  /*18510*/  FMNMX.FTZ R15, R106, R15, !PT ;  /* 0x0000000f6a0f7209 */ /* 0x000fe20007810000 */
[----:B------:R-:W-:Y:S01]  /*18520*/  FMUL.FTZ R93, R2, R56 ;  /* 0x00000038025d7220 */ /* 0x000fe20000410000 */
[----:B0-----:R-:W-:Y:S01]  /*18530*/  FSEL R12, R74, -INF , P3 ;  /* 0xff8000004a0c7808 */ /* 0x001fe20001800000 */
[----:B------:R-:W-:Y:S01]  /*18540*/  FMUL.FTZ R58, R2, R58 ;  /* 0x0000003a023a7220 */ /* 0x000fe20000410000 */
[----:B------:R-:W-:-:S02]  /*18550*/  FMNMX.FTZ R15, R108, R15, !PT ;  /* 0x0000000f6c0f7209 */ /* 0x000fc40007810000 */
[----:B------:R-:W-:Y:S01]  /*18560*/  ISETP.GT.AND P3, PT, R7, 0x21, PT ;  /* 0x000000210700780c */ /* 0x000fe20003f64270 */
[----:B------:R-:W-:Y:S01]  /*18570*/  MUFU.TANH R81, R81 ;  /* 0x0000005100517308 */ /* 0x000fe20000002400 */
[----:B--2---:R-:W-:Y:S02]  /*18580*/  FSEL R112, R77, -INF , P2 ;  /* 0xff8000004d707808 */ /* 0x004fe40001000000 */
[----:B------:R-:W-:Y:S02]  /*18590*/  FMNMX.FTZ R15, R110, R15, !PT ;  /* 0x0000000f6e0f7209 */ /* 0x000fe40007810000 */
[----:B-1----:R-:W-:Y:S02]  /*185a0*/  FSEL R20, R79, -INF , P4 ;  /* 0xff8000004f147808 */ /* 0x002fe40002000000 */
[----:B------:R-:W-:Y:S01]  /*185b0*/  ISETP.GT.AND P4, PT, R7, 0x28, PT ;  /* 0x000000280700780c */ /* 0x000fe20003f84270 */
[----:B------:R-:W-:Y:S01]  /*185c0*/  MUFU.TANH R83, R83 ;  /* 0x0000005300537308 */ /* 0x000fe20000002400 */
[----:B------:R-:W-:-:S07]  /*185d0*/  FMNMX.FTZ R21, R112, R15, !PT ;  /* 0x0000000f70157209 */ /* 0x000fce0007810000 */
[----:B------:R-:W-:Y:S01]  /*185e0*/  MUFU.TANH R80, R80 ;  /* 0x0000005000507308 */ /* 0x000fe20000002400 */
[----:B------:R-:W-:Y:S02]  /*185f0*/  WARPGROUP.DEPBAR.LE gsb0, 0x0 ;  /* 0x00008000000079c5 */ /* 0x000fe40000010000 */
[----:B------:R-:W-:-:S05]  /*18600*/  WARPGROUP.ARRIVE ;  /* 0x00000000000079c5 */ /* 0x000fca0000000000 */
[----:B------:R-:W-:Y:S01]  /*18610*/  MUFU.TANH R86, R86 ;  /* 0x0000005600567308 */ /* 0x000fe20000002400 */
[C---:B------:R-:W-:Y:S01]  /*18620*/  FMUL.FTZ R68, R2.reuse, R40 ;  /* 0x0000002802447220 */ /* 0x040fe20000410000 */
[C---:B------:R-:W-:Y:S01]  /*18630*/  FMUL.FTZ R99, R2.reuse, R44 ;  /* 0x0000002c02637220 */ /* 0x040fe20000410000 */
[C---:B------:R-:W-:Y:S01]  /*18640*/  FMUL.FTZ R46, R2.reuse, R46 ;  /* 0x0000002e022e7220 */ /* 0x040fe20000410000 */
[----:B------:R-:W-:Y:S01]  /*18650*/  FMUL.FTZ R40, R2, R47 ;  /* 0x0000002f02287220 */ /* 0x000fe20000410000 */
[----:B------:R-:W-:Y:S01]  /*18660*/  QGMMA.64x32x32.F32.E4M3.E4M3 R24, gdesc[UR16], R24, gsb0 ;  /* 0x00600000101879f3 */ /* 0x000fe20008000818 */
[----:B---3--:R-:W-:Y:S01]  /*18670*/  FSEL R44, R82, -INF , P3 ;  /* 0xff800000522c7808 */ /* 0x008fe20001800000 */
[----:B------:R-:W-:Y:S01]  /*18680*/  FMUL.FTZ R71, R2, R42 ;  /* 0x0000002a02477220 */ /* 0x000fe20000410000 */
[----:B------:R-:W-:Y:S01]  /*18690*/  MUFU.TANH R85, R85 ;  /* 0x0000005500557308 */ /* 0x000fe20000002400 */
[----:B----4-:R-:W-:Y:S01]  /*186a0*/  FSEL R82, R76, -INF , P3 ;  /* 0xff8000004c527808 */ /* 0x010fe20001800000 */
[C---:B------:R-:W-:Y:S01]  /*186b0*/  FMUL.FTZ R42, R2.reuse, R49 ;  /* 0x00000031022a7220 */ /* 0x040fe20000410000 */
[C---:B------:R-:W-:Y:S01]  /*186c0*/  FMUL.FTZ R48, R2.reuse, R48 ;  /* 0x0000003002307220 */ /* 0x040fe20000410000 */
[----:B------:R-:W-:Y:S01]  /*186d0*/  FMUL.FTZ R51, R2, R51 ;  /* 0x0000003302337220 */ /* 0x000fe20000410000 */
[----:B------:R-:W-:Y:S01]  /*186e0*/  FMNMX.FTZ R21, R82, R21, !PT ;  /* 0x0000001552157209 */ /* 0x000fe20007810000 */
[C---:B------:R-:W-:Y:S01]  /*186f0*/  FMUL.FTZ R50, R2.reuse, R50 ;  /* 0x0000003202327220 */ /* 0x040fe20000410000 */
[----:B------:R-:W-:Y:S01]  /*18700*/  ISETP.GT.AND P3, PT, R7, 0x31, PT ;  /* 0x000000310700780c */ /* 0x000fe20003f64270 */
        /* <DEDUP_REMOVED lines=8> */
[----:B------:R-:W-:Y:S08]  /*18790*/  MUFU.TANH R92, R92 ;  /* 0x0000005c005c7308 */ /* 0x000ff00000002400 */
[----:B------:R1:W-:Y:S01]  /*187a0*/  MUFU.TANH R47, R46 ;  /* 0x0000002e002f7308 */ /* 0x0003e20000002400 */
[----:B0-----:R-:W-:-:S07]  /*187b0*/  FSEL R84, R84, -INF , P3 ;  /* 0xff80000054547808 */ /* 0x001fce0001800000 */
[----:B------:R0:W-:Y:S01]  /*187c0*/  MUFU.TANH R49, R40 ;  /* 0x0000002800317308 */ /* 0x0001e20000002400 */
[----:B-1----:R-:W-:Y:S02]  /*187d0*/  FSEL R46, R88, -INF , P4 ;  /* 0xff800000582e7808 */ /* 0x002fe40002000000 */
[----:B------:R-:W-:Y:S02]  /*187e0*/  FSEL R88, R81, -INF , P4 ;  /* 0xff80000051587808 */ /* 0x000fe40002000000 */
[C---:B------:R-:W-:Y:S02]  /*187f0*/  ISETP.GT.AND P4, PT, R7.reuse, 0x38, PT ;  /* 0x000000380700780c */ /* 0x040fe40003f84270 */
[----:B------:R-:W-:Y:S01]  /*18800*/  FMNMX.FTZ R21, R88, R21, !PT ;  /* 0x0000001558157209 */ /* 0x000fe20007810000 */
[----:B------:R-:W-:Y:S01]  /*18810*/  MUFU.TANH R89, R89 ;  /* 0x0000005900597308 */ /* 0x000fe20000002400 */
[----:B0-----:R-:W-:Y:S02]  /*18820*/  FSEL R40, R78, -INF , P5 ;  /* 0xff8000004e287808 */ /* 0x001fe40002800000 */
[----:B------:R-:W-:-:S04]  /*18830*/  ISETP.GT.AND P5, PT, R7, 0x29, PT ;  /* 0x000000290700780c */ /* 0x000fc80003fa4270 */
[----:B------:R-:W-:Y:S01]  /*18840*/  FSEL R80, R80, -INF , P5 ;  /* 0xff80000050507808 */ /* 0x000fe20002800000 */
        /* <DEDUP_REMOVED lines=10> */
[----:B-1----:R-:W-:Y:S01]  /*188f0*/  FSEL R42, R83, -INF , P2 ;  /* 0xff800000532a7808 */ /* 0x002fe20001000000 */
[C---:B------:R-:W-:Y:S01]  /*18900*/  FMUL.FTZ R33, R2.reuse, R33 ;  /* 0x0000002102217220 */ /* 0x040fe20000410000 */
[----:B------:R-:W-:Y:S01]  /*18910*/  ISETP.GT.AND P2, PT, R7, 0x30, PT ;  /* 0x000000300700780c */ /* 0x000fe20003f44270 */
[----:B------:R-:W-:Y:S01]  /*18920*/  FMUL.FTZ R37, R2, R37 ;  /* 0x0000002502257220 */ /* 0x000fe20000410000 */
[----:B0-----:R-:W-:-:S02]  /*18930*/  FSEL R52, R91, -INF , P3 ;  /* 0xff8000005b347808 */ /* 0x001fc40001800000 */
[----:B------:R-:W-:Y:S01]  /*18940*/  ISETP.GT.AND P3, PT, R7, 0x41, PT ;  /* 0x000000410700780c */ /* 0x000fe20003f64270 */
[----:B------:R-:W0:Y:S08]  /*18950*/  MUFU.TANH R94, R94 ;  /* 0x0000005e005e7308 */ /* 0x000e300000002400 */
[----:B------:R-:W1:Y:S08]  /*18960*/  MUFU.TANH R57, R57 ;  /* 0x0000003900397308 */ /* 0x000e700000002400 */
[----:B------:R2:W-:Y:S01]  /*18970*/  MUFU.TANH R13, R48 ;  /* 0x00000030000d7308 */ /* 0x0005e20000002400 */
[----:B0-----:R-:W-:-:S07]  /*18980*/  FSEL R54, R94, -INF , P4 ;  /* 0xff8000005e367808 */ /* 0x001fce0002000000 */
[----:B------:R-:W0:Y:S01]  /*18990*/  MUFU.TANH R93, R93 ;  /* 0x0000005d005d7308 */ /* 0x000e220000002400 */
[----:B--2---:R-:W-:Y:S02]  /*189a0*/  FSEL R48, R86, -INF , P5 ;  /* 0xff80000056307808 */ /* 0x004fe40002800000 */
[----:B------:R-:W-:Y:S02]  /*189b0*/  FSEL R86, R85, -INF , P2 ;  /* 0xff80000055567808 */ /* 0x000fe40001000000 */
[----:B------:R-:W-:Y:S02]  /*189c0*/  ISETP.GT.AND P5, PT, R7, 0x39, PT ;  /* 0x000000390700780c */ /* 0x000fe40003fa4270 */
[----:B-1----:R-:W-:Y:S01]  /*189d0*/  FSEL R116, R57, -INF , P3 ;  /* 0xff80000039747808 */ /* 0x002fe20001800000 */
[----:B------:R1:W-:Y:S01]  /*189e0*/  MUFU.TANH R74, R51 ;  /* 0x00000033004a7308 */ /* 0x0003e20000002400 */
[----:B------:R-:W-:-:S07]  /*189f0*/  FSEL R90, R90, -INF , P5 ;  /* 0xff8000005a5a7808 */ /* 0x000fce0002800000 */
[----:B------:R-:W2:Y:S01]  /*18a00*/  MUFU.TANH R95, R95 ;  /* 0x0000005f005f7308 */ /* 0x000ea20000002400 */
[----:B-1----:R-:W-:Y:S01]  /*18a10*/  FMNMX.FTZ R51, R86, R21, !PT ;  /* 0x0000001556337209 */ /* 0x002fe20007810000 */
[----:B------:R-:W-:-:S03]  /*18a20*/  FMUL.FTZ R21, R2, R26 ;  /* 0x0000001a02157220 */ /* 0x000fc60000410000 */
[----:B------:R-:W-:-:S03]  /*18a30*/  FMNMX.FTZ R51, R84, R51, !PT ;  /* 0x0000003354337209 */ /* 0x000fc60007810000 */
[----:B------:R1:W-:Y:S08]  /*18a40*/  MUFU.TANH R14, R50 ;  /* 0x00000032000e7308 */ /* 0x0003f00000002400 */
[----:B------:R-:W3:Y:S01]  /*18a50*/  MUFU.TANH R96, R96 ;  /* 0x0000006000607308 */ /* 0x000ee20000002400 */
[----:B-1----:R-:W-:Y:S02]  /*18a60*/  FSEL R50, R92, -INF , P2 ;  /* 0xff8000005c327808 */ /* 0x002fe40001000000 */
[----:B------:R-:W-:-:S02]  /*18a70*/  FSEL R92, R89, -INF , P4 ;  /* 0xff800000595c7808 */ /* 0x000fc40002000000 */
[----:B------:R-:W-:Y:S02]  /*18a80*/  ISETP.GT.AND P2, PT, R7, 0x40, PT ;  /* 0x000000400700780c */ /* 0x000fe40003f44270 */
[----:B------:R-:W-:Y:S01]  /*18a90*/  FMNMX.FTZ R51, R92, R51, !PT ;  /* 0x000000335c337209 */ /* 0x000fe20007810000 */
[----:B------:R-:W1:Y:S01]  /*18aa0*/  MUFU.TANH R58, R58 ;  /* 0x0000003a003a7308 */ /* 0x000e620000002400 */
[----:B0-----:R-:W-:Y:S02]  /*18ab0*/  FSEL R94, R93, -INF , P2 ;  /* 0xff8000005d5e7808 */ /* 0x001fe40001000000 */
[----:B------:R-:W-:Y:S01]  /*18ac0*/  FMNMX.FTZ R57, R90, R51, !PT ;  /* 0x000000335a397209 */ /* 0x000fe20007810000 */
[----:B------:R-:W-:Y:S01]  /*18ad0*/  FMUL.FTZ R51, R2, R28 ;  /* 0x0000001c02337220 */ /* 0x000fe20000410000 */
[----:B------:R-:W-:Y:S02]  /*18ae0*/  ISETP.GT.AND P4, PT, R7, 0x48, PT ;  /* 0x000000480700780c */ /* 0x000fe40003f84270 */
[----:B------:R-:W-:Y:S01]  /*18af0*/  FMNMX.FTZ R57, R94, R57, !PT ;  /* 0x000000395e397209 */ /* 0x000fe20007810000 */
[----:B------:R-:W0:Y:S01]  /*18b00*/  MUFU.TANH R59, R59 ;  /* 0x0000003b003b7308 */ /* 0x000e220000002400 */
[----:B--2---:R-:W-:-:S02]  /*18b10*/  FSEL R56, R95, -INF , P5 ;  /* 0xff8000005f387808 */ /* 0x004fc40002800000 */
[C---:B------:R-:W-:Y:S02]  /*18b20*/  ISETP.GT.AND P5, PT, R7.reuse, 0x49, PT ;  /* 0x000000490700780c */ /* 0x040fe40003fa4270 */
[----:B---3--:R-:W-:Y:S02]  /*18b30*/  FSEL R120, R96, -INF , P4 ;  /* 0xff80000060787808 */ /* 0x008fe40002000000 */
[----:B------:R-:W-:Y:S01]  /*18b40*/  FMNMX.FTZ R57, R116, R57, !PT ;  /* 0x0000003974397209 */ /* 0x000fe20007810000 */
[----:B------:R-:W2:Y:S01]  /*18b50*/  MUFU.TANH R97, R97 ;  /* 0x0000006100617308 */ /* 0x000ea20000002400 */
[----:B-1----:R-:W-:Y:S02]  /*18b60*/  FSEL R24, R58, -INF , P2 ;  /* 0xff8000003a187808 */ /* 0x002fe40001000000 */
[----:B------:R-:W-:Y:S02]  /*18b70*/  ISETP.GT.AND P2, PT, R7, 0x50, PT ;  /* 0x000000500700780c */ /* 0x000fe40003f44270 */
[----:B------:R-:W-:-:S03]  /*18b80*/  FMNMX.FTZ R57, R120, R57, !PT ;  /* 0x0000003978397209 */ /* 0x000fc60007810000 */
[----:B------:R-:W1:Y:S01]  /*18b90*/  MUFU.TANH R61, R61 ;  /* 0x0000003d003d7308 */ /* 0x000e620000002400 */
[----:B0-----:R-:W-:-:S04]  /*18ba0*/  FSEL R122, R59, -INF , P5 ;  /* 0xff8000003b7a7808 */ /* 0x001fc80002800000 */
[----:B------:R-:W-:-:S03]  /*18bb0*/  FMNMX.FTZ R57, R122, R57, !PT ;  /* 0x000000397a397209 */ /* 0x000fc60007810000 */
[----:B------:R-:W0:Y:S01]  /*18bc0*/  MUFU.TANH R62, R62 ;  /* 0x0000003e003e7308 */ /* 0x000e220000002400 */
[----:B--2---:R-:W-:Y:S02]  /*18bd0*/  FSEL R58, R97, -INF , P3 ;  /* 0xff800000613a7808 */ /* 0x004fe40001800000 */
[----:B------:R-:W-:-:S05]  /*18be0*/  ISETP.GT.AND P3, PT, R7, 0x51, PT ;  /* 0x000000510700780c */ /* 0x000fca0003f64270 */
[----:B------:R-:W2:Y:S01]  /*18bf0*/  MUFU.TANH R64, R64 ;  /* 0x0000004000407308 */ /* 0x000ea20000002400 */
[----:B-1----:R-:W-:-:S04]  /*18c00*/  FSEL R124, R61, -INF , P2 ;  /* 0xff8000003d7c7808 */ /* 0x002fc80001000000 */
[----:B------:R-:W-:Y:S01]  /*18c10*/  FMNMX.FTZ R59, R124, R57, !PT ;  /* 0x000000397c3b7209 */ /* 0x000fe20007810000 */
[----:B------:R-:W-:Y:S02]  /*18c20*/  FMUL.FTZ R57, R2, R30 ;  /* 0x0000001e02397220 */ /* 0x000fe40000410000 */
[----:B------:R-:W1:Y:S01]  /*18c30*/  MUFU.TANH R60, R60 ;  /* 0x0000003c003c7308 */ /* 0x000e620000002400 */
[----:B0-----:R-:W-:Y:S02]  /*18c40*/  FSEL R26, R62, -INF , P5 ;  /* 0xff8000003e1a7808 */ /* 0x001fe40002800000 */
[----:B------:R-:W-:-:S05]  /*18c50*/  ISETP.GT.AND P5, PT, R7, 0x59, PT ;  /* 0x000000590700780c */ /* 0x000fca0003fa4270 */
[----:B------:R-:W0:Y:S01]  /*18c60*/  MUFU.TANH R63, R63 ;  /* 0x0000003f003f7308 */ /* 0x000e220000002400 */
[----:B--2---:R-:W-:Y:S02]  /*18c70*/  FSEL R62, R64, -INF , P2 ;  /* 0xff800000403e7808 */ /* 0x004fe40001000000 */
[----:B------:R-:W-:-:S05]  /*18c80*/  ISETP.GT.AND P2, PT, R7, 0x60, PT ;  /* 0x000000600700780c */ /* 0x000fca0003f44270 */
[----:B------:R-:W2:Y:S01]  /*18c90*/  MUFU.TANH R66, R66 ;  /* 0x0000004200427308 */ /* 0x000ea20000002400 */
[----:B-1----:R-:W-:Y:S02]  /*18ca0*/  FSEL R60, R60, -INF , P4 ;  /* 0xff8000003c3c7808 */ /* 0x002fe40002000000 */
[----:B------:R-:W-:-:S05]  /*18cb0*/  ISETP.GT.AND P4, PT, R7, 0x58, PT ;  /* 0x000000580700780c */ /* 0x000fca0003f84270 */
[----:B------:R-:W1:Y:S01]  /*18cc0*/  MUFU.TANH R68, R68 ;  /* 0x0000004400447308 */ /* 0x000e620000002400 */
[----:B0-----:R-:W-:-:S04]  /*18cd0*/  FSEL R126, R63, -INF , P3 ;  /* 0xff8000003f7e7808 */ /* 0x001fc80001800000 */
[----:B------:R-:W-:-:S03]  /*18ce0*/  FMNMX.FTZ R59, R126, R59, !PT ;  /* 0x0000003b7e3b7209 */ /* 0x000fc60007810000 */
[----:B------:R-:W0:Y:S01]  /*18cf0*/  MUFU.TANH R71, R71 ;  /* 0x0000004700477308 */ /* 0x000e220000002400 */
[----:B--2---:R-:W-:Y:S02]  /*18d00*/  FSEL R28, R66, -INF , P3 ;  /* 0xff800000421c7808 */ /* 0x004fe40001800000 */
[----:B------:R-:W-:-:S05]  /*18d10*/  ISETP.GT.AND P3, PT, R7, 0x61, PT ;  /* 0x000000610700780c */ /* 0x000fca0003f64270 */
[----:B------:R-:W2:Y:S01]  /*18d20*/  MUFU.TANH R65, R65 ;  /* 0x0000004100417308 */ /* 0x000ea20000002400 */
[----:B-1----:R-:W-:-:S07]  /*18d30*/  FSEL R132, R68, -INF , P2 ;  /* 0xff80000044847808 */ /* 0x002fce0001000000 */
[----:B------:R-:W1:Y:S01]  /*18d40*/  MUFU.TANH R41, R41 ;  /* 0x0000002900297308 */ /* 0x000e620000002400 */
[----:B0-----:R-:W-:Y:S02]  /*18d50*/  FSEL R30, R71, -INF , P2 ;  /* 0xff800000471e7808 */ /* 0x001fe40001000000 */
[----:B------:R-:W-:-:S04]  /*18d60*/  ISETP.GT.AND P2, PT, R7, 0x70, PT ;  /* 0x000000700700780c */ /* 0x000fc80003f44270 */
[----:B------:R-:W-:Y:S01]  /*18d70*/  FSEL R140, R13, -INF , P2 ;  /* 0xff8000000d8c7808 */ /* 0x000fe20001000000 */
[----:B------:R-:W0:Y:S01]  /*18d80*/  MUFU.TANH R43, R43 ;  /* 0x0000002b002b7308 */ /* 0x000e220000002400 */
[----:B--2---:R-:W-:-:S04]  /*18d90*/  FSEL R128, R65, -INF , P4 ;  /* 0xff80000041807808 */ /* 0x004fc80002000000 */
[----:B------:R-:W-:-:S03]  /*18da0*/  FMNMX.FTZ R59, R128, R59, !PT ;  /* 0x0000003b803b7209 */ /* 0x000fc60007810000 */
[----:B------:R-:W2:Y:S01]  /*18db0*/  MUFU.TANH R67, R67 ;  /* 0x0000004300437308 */ /* 0x000ea20000002400 */
[----:B-1----:R-:W-:Y:S01]  /*18dc0*/  FSEL R134, R41, -INF , P3 ;  /* 0xff80000029867808 */ /* 0x002fe20001800000 */
[----:B------:R-:W-:Y:S01]  /*18dd0*/  FMUL.FTZ R41, R2, R32 ;  /* 0x0000002002297220 */ /* 0x000fe20000410000 */
[----:B------:R-:W-:Y:S02]  /*18de0*/  FSEL R32, R14, -INF , P2 ;  /* 0xff8000000e207808 */ /* 0x000fe40001000000 */
[----:B------:R-:W-:-:S03]  /*18df0*/  ISETP.GT.AND P2, PT, R7, 0x80, PT ;  /* 0x000000800700780c */ /* 0x000fc60003f44270 */
[----:B------:R-:W1:Y:S01]  /*18e00*/  MUFU.TANH R21, R21 ;  /* 0x0000001500157308 */ /* 0x000e620000002400 */
[----:B0-----:R-:W-:Y:S01]  /*18e10*/  FSEL R68, R43, -INF , P3 ;  /* 0xff8000002b447808 */ /* 0x001fe20001800000 */
[C---:B------:R-:W-:Y:S01]  /*18e20*/  FMUL.FTZ R43, R2.reuse, R35 ;  /* 0x00000023022b7220 */ /* 0x040fe20000410000 */
[----:B------:R-:W-:Y:S01]  /*18e30*/  ISETP.GT.AND P3, PT, R7, 0x71, PT ;  /* 0x000000710700780c */ /* 0x000fe20003f64270 */
[----:B------:R-:W-:-:S03]  /*18e40*/  FMUL.FTZ R35, R2, R39 ;  /* 0x0000002702237220 */ /* 0x000fc60000410000 */
[----:B------:R-:W-:Y:S01]  /*18e50*/  FSEL R142, R11, -INF , P3 ;  /* 0xff8000000b8e7808 */ /* 0x000fe20001800000 */
[----:B------:R-:W0:Y:S01]  /*18e60*/  MUFU.TANH R69, R69 ;  /* 0x0000004500457308 */ /* 0x000e220000002400 */
[----:B--2---:R-:W-:Y:S01]  /*18e70*/  FSEL R130, R67, -INF , P5 ;  /* 0xff80000043827808 */ /* 0x004fe20002800000 */
[----:B------:R-:W-:Y:S01]  /*18e80*/  FMUL.FTZ R11, R2, R36 ;  /* 0x00000024020b7220 */ /* 0x000fe20000410000 */
[----:B------:R-:W-:Y:S02]  /*18e90*/  FSEL R74, R74, -INF , P3 ;  /* 0xff8000004a4a7808 */ /* 0x000fe40001800000 */
[----:B------:R-:W-:Y:S02]  /*18ea0*/  FMNMX.FTZ R59, R130, R59, !PT ;  /* 0x0000003b823b7209 */ /* 0x000fe40007810000 */
[----:B------:R-:W-:Y:S01]  /*18eb0*/  ISETP.GT.AND P3, PT, R7, 0x81, PT ;  /* 0x000000810700780c */ /* 0x000fe20003f64270 */
[----:B------:R-:W2:Y:S01]  /*18ec0*/  MUFU.TANH R70, R70 ;  /* 0x0000004600467308 */ /* 0x000ea20000002400 */
[----:B-1----:R-:W-:-:S02]  /*18ed0*/  FSEL R36, R21, -INF , P2 ;  /* 0xff80000015247808 */ /* 0x002fc40001000000 */
[----:B------:R-:W-:Y:S02]  /*18ee0*/  FMNMX.FTZ R21, R4, R5, !PT ;  /* 0x0000000504157209 */ /* 0x000fe40007810000 */
[----:B------:R-:W-:Y:S02]  /*18ef0*/  FMNMX.FTZ R59, R132, R59, !PT ;  /* 0x0000003b843b7209 */ /* 0x000fe40007810000 */
[----:B------:R-:W-:Y:S01]  /*18f00*/  FMNMX.FTZ R21, R6, R21, !PT ;  /* 0x0000001506157209 */ /* 0x000fe20007810000 */
[----:B------:R-:W1:Y:S01]  /*18f10*/  MUFU.TANH R99, R99 ;  /* 0x0000006300637308 */ /* 0x000e620000002400 */
[----:B0-----:R-:W-:Y:S02]  /*18f20*/  FSEL R64, R69, -INF , P4 ;  /* 0xff80000045407808 */ /* 0x001fe40002000000 */
[----:B------:R-:W-:Y:S02]  /*18f30*/  ISETP.GT.AND P4, PT, R7, 0x68, PT ;  /* 0x000000680700780c */ /* 0x000fe40003f84270 */
[----:B------:R-:W-:-:S03]  /*18f40*/  FMNMX.FTZ R59, R134, R59, !PT ;  /* 0x0000003b863b7209 */ /* 0x000fc60007810000 */
[----:B------:R-:W0:Y:S01]  /*18f50*/  MUFU.TANH R25, R25 ;  /* 0x0000001900197308 */ /* 0x000e220000002400 */
[----:B--2---:R-:W-:Y:S02]  /*18f60*/  FSEL R66, R70, -INF , P5 ;  /* 0xff80000046427808 */ /* 0x004fe40002800000 */
[----:B------:R-:W-:Y:S02]  /*18f70*/  ISETP.GT.AND P5, PT, R7, 0x69, PT ;  /* 0x000000690700780c */ /* 0x000fe40003fa4270 */
[----:B------:R-:W-:Y:S02]  /*18f80*/  FSEL R70, R47, -INF , P4 ;  /* 0xff8000002f467808 */ /* 0x000fe40002000000 */
[----:B------:R-:W-:Y:S01]  /*18f90*/  FSEL R72, R49, -INF , P5 ;  /* 0xff80000031487808 */ /* 0x000fe20002800000 */
[----:B------:R-:W2:Y:S01]  /*18fa0*/  MUFU.TANH R45, R45 ;  /* 0x0000002d002d7308 */ /* 0x000ea20000002400 */
[----:B-1----:R-:W-:Y:S02]  /*18fb0*/  FSEL R136, R99, -INF , P4 ;  /* 0xff80000063887808 */ /* 0x002fe40002000000 */
[----:B------:R-:W-:-:S02]  /*18fc0*/  ISETP.GT.AND P4, PT, R7, 0x78, PT ;  /* 0x000000780700780c */ /* 0x000fc40003f84270 */
[----:B------:R-:W-:-:S03]  /*18fd0*/  FMNMX.FTZ R59, R136, R59, !PT ;  /* 0x0000003b883b7209 */ /* 0x000fc60007810000 */
[----:B------:R-:W1:Y:S01]  /*18fe0*/  MUFU.TANH R144, R144 ;  /* 0x0000009000907308 */ /* 0x000e620000002400 */
[----:B0-----:R-:W-:Y:S02]  /*18ff0*/  FSEL R150, R25, -INF , P3 ;  /* 0xff80000019967808 */ /* 0x001fe40001800000 */
[----:B------:R-:W-:-:S04]  /*19000*/  FMNMX.FTZ R25, R8, R21, !PT ;  /* 0x0000001508197209 */ /* 0x000fc80007810000 */
[----:B------:R-:W-:Y:S01]  /*19010*/  FMNMX.FTZ R25, R10, R25, !PT ;  /* 0x000000190a197209 */ /* 0x000fe20007810000 */
[----:B------:R-:W0:Y:S01]  /*19020*/  MUFU.TANH R27, R27 ;  /* 0x0000001b001b7308 */ /* 0x000e220000002400 */
[----:B--2---:R-:W-:Y:S02]  /*19030*/  FSEL R138, R45, -INF , P5 ;  /* 0xff8000002d8a7808 */ /* 0x004fe40002800000 */
[----:B------:R-:W-:Y:S02]  /*19040*/  FMNMX.FTZ R25, R12, R25, !PT ;  /* 0x000000190c197209 */ /* 0x000fe40007810000 */
[----:B------:R-:W-:Y:S02]  /*19050*/  FMNMX.FTZ R59, R138, R59, !PT ;  /* 0x0000003b8a3b7209 */ /* 0x000fe40007810000 */
[----:B------:R-:W-:Y:S01]  /*19060*/  FMNMX.FTZ R25, R20, R25, !PT ;  /* 0x0000001914197209 */ /* 0x000fe20007810000 */
[----:B------:R-:W2:Y:S01]  /*19070*/  MUFU.TANH R53, R53 ;  /* 0x0000003500357308 */ /* 0x000ea20000002400 */
[----:B------:R-:W-:-:S02]  /*19080*/  FMNMX.FTZ R59, R140, R59, !PT ;  /* 0x0000003b8c3b7209 */ /* 0x000fc40007810000 */
[----:B------:R-:W-:Y:S02]  /*19090*/  ISETP.GT.AND P5, PT, R7, 0x79, PT ;  /* 0x000000790700780c */ /* 0x000fe40003fa4270 */
[----:B-1----:R-:W-:Y:S02]  /*190a0*/  FSEL R144, R144, -INF , P4 ;  /* 0xff80000090907808 */ /* 0x002fe40002000000 */
[----:B------:R-:W-:Y:S01]  /*190b0*/  FMNMX.FTZ R59, R142, R59, !PT ;  /* 0x0000003b8e3b7209 */ /* 0x000fe20007810000 */
[----:B------:R-:W1:Y:S01]  /*190c0*/  MUFU.TANH R15, R15 ;  /* 0x0000000f000f7308 */ /* 0x000e620000002400 */
[----:B0-----:R-:W-:Y:S02]  /*190d0*/  FSEL R96, R27, -INF , P3 ;  /* 0xff8000001b607808 */ /* 0x001fe40001800000 */
[----:B------:R-:W-:Y:S02]  /*190e0*/  FMNMX.FTZ R27, R40, R25, !PT ;  /* 0x00000019281b7209 */ /* 0x000fe40007810000 */
[----:B------:R-:W-:-:S02]  /*190f0*/  FMNMX.FTZ R59, R144, R59, !PT ;  /* 0x0000003b903b7209 */ /* 0x000fc40007810000 */
[----:B------:R-:W-:Y:S01]  /*19100*/  FMNMX.FTZ R27, R42, R27, !PT ;  /* 0x0000001b2a1b7209 */ /* 0x000fe20007810000 */
[----:B------:R-:W0:Y:S01]  /*19110*/  MUFU.TANH R76, R101 ;  /* 0x00000065004c7308 */ /* 0x000e220000002400 */
[----:B--2---:R-:W-:Y:S02]  /*19120*/  FSEL R146, R53, -INF , P5 ;  /* 0xff80000035927808 */ /* 0x004fe40002800000 */
[----:B------:R-:W-:Y:S02]  /*19130*/  FMNMX.FTZ R27, R44, R27, !PT ;  /* 0x0000001b2c1b7209 */ /* 0x000fe40007810000 */
[----:B------:R-:W-:Y:S02]  /*19140*/  FMNMX.FTZ R59, R146, R59, !PT ;  /* 0x0000003b923b7209 */ /* 0x000fe40007810000 */
[----:B------:R-:W-:Y:S01]  /*19150*/  FMNMX.FTZ R27, R46, R27, !PT ;  /* 0x0000001b2e1b7209 */ /* 0x000fe20007810000 */
[----:B------:R-:W2:Y:S01]  /*19160*/  MUFU.TANH R55, R55 ;  /* 0x0000003700377308 */ /* 0x000ea20000002400 */
[----:B-1----:R-:W-:Y:S01]  /*19170*/  FSEL R148, R15, -INF , P2 ;  /* 0xff8000000f947808 */ /* 0x002fe20001000000 */
[----:B------:R-:W-:Y:S01]  /*19180*/  IMAD.U32 R15, RZ, RZ, UR6 ;  /* 0x00000006ff0f7e24 */ /* 0x000fe2000f8e00ff */
[----:B------:R-:W-:-:S02]  /*19190*/  ISETP.GT.AND P2, PT, R7, 0x90, PT ;  /* 0x000000900700780c */ /* 0x000fc40003f44270 */
[----:B------:R-:W-:Y:S02]  /*191a0*/  FMNMX.FTZ R59, R148, R59, !PT ;  /* 0x0000003b943b7209 */ /* 0x000fe40007810000 */
[C---:B------:R-:W-:Y:S01]  /*191b0*/  ISETP.GT.AND P3, PT, R7.reuse, 0x91, PT ;  /* 0x000000910700780c */ /* 0x040fe20003f64270 */
[----:B------:R-:W1:Y:S01]  /*191c0*/  MUFU.TANH R51, R51 ;  /* 0x0000003300337308 */ /* 0x000e620000002400 */
[----:B0-----:R-:W-:Y:S02]  /*191d0*/  FSEL R76, R76, -INF , P4 ;  /* 0xff8000004c4c7808 */ /* 0x001fe40002000000 */
[----:B------:R-:W-:Y:S02]  /*191e0*/  ISETP.GT.AND P4, PT, R7, 0x88, PT ;  /* 0x000000880700780c */ /* 0x000fe40003f84270 */
[----:B------:R-:W-:-:S03]  /*191f0*/  FMNMX.FTZ R59, R150, R59, !PT ;  /* 0x0000003b963b7209 */ /* 0x000fc60007810000 */
[----:B------:R-:W0:Y:S01]  /*19200*/  MUFU.TANH R31, R31 ;  /* 0x0000001f001f7308 */ /* 0x000e220000002400 */
[----:B--2---:R-:W-:Y:S02]  /*19210*/  FSEL R78, R55, -INF , P5 ;  /* 0xff800000374e7808 */ /* 0x004fe40002800000 */
[----:B------:R-:W-:-:S05]  /*19220*/  ISETP.GT.AND P5, PT, R7, 0x89, PT ;  /* 0x000000890700780c */ /* 0x000fca0003fa4270 */
[----:B------:R-:W2:Y:S01]  /*19230*/  MUFU.TANH R29, R29 ;  /* 0x0000001d001d7308 */ /* 0x000ea20000002400 */
[----:B-1----:R-:W-:-:S04]  /*19240*/  FSEL R152, R51, -INF , P4 ;  /* 0xff80000033987808 */ /* 0x002fc80002000000 */
        /* <DEDUP_REMOVED lines=12> */
[----:B------:R-:W-:Y:S01]  /*19310*/  FMUL.FTZ R41, R2, R34 ;  /* 0x0000002202297220 */ /* 0x000fe20000410000 */
[----:B------:R-:W-:-:S02]  /*19320*/  ISETP.GT.AND P5, PT, R7, 0x99, PT ;  /* 0x000000990700780c */ /* 0x000fc40003fa4270 */
[----:B------:R-:W-:-:S03]  /*19330*/  FMNMX.FTZ R59, R160, R59, !PT ;  /* 0x0000003ba03b7209 */ /* 0x000fc60007810000 */
[----:B------:R-:W1:Y:S01]  /*19340*/  MUFU.TANH R11, R11 ;  /* 0x0000000b000b7308 */ /* 0x000e620000002400 */
[----:B0-----:R-:W-:Y:S02]  /*19350*/  FSEL R114, R57, -INF , P4 ;  /* 0xff80000039727808 */ /* 0x001fe40002000000 */
[----:B------:R-:W-:-:S05]  /*19360*/  ISETP.GT.AND P4, PT, R7, 0x98, PT ;  /* 0x000000980700780c */ /* 0x000fca0003f84270 */
[----:B------:R-:W0:Y:S01]  /*19370*/  MUFU.TANH R37, R37 ;  /* 0x0000002500257308 */ /* 0x000e220000002400 */
[----:B--2---:R-:W-:Y:S02]  /*19380*/  FSEL R162, R33, -INF , P3 ;  /* 0xff80000021a27808 */ /* 0x004fe40001800000 */
[----:B------:R-:W-:Y:S02]  /*19390*/  FMNMX.FTZ R33, R56, R31, !PT ;  /* 0x0000001f38217209 */ /* 0x000fe40007810000 */
[----:B------:R-:W-:Y:S02]  /*193a0*/  FMNMX.FTZ R59, R162, R59, !PT ;  /* 0x0000003ba23b7209 */ /* 0x000fe40007810000 */
[----:B------:R-:W-:Y:S01]  /*193b0*/  FMNMX.FTZ R33, R24, R33, !PT ;  /* 0x0000002118217209 */ /* 0x000fe20007810000 */
[----:B------:R-:W2:Y:S01]  /*193c0*/  MUFU.TANH R41, R41 ;  /* 0x0000002900297308 */ /* 0x000ea20000002400 */
[----:B-1----:R-:W-:Y:S02]  /*193d0*/  FSEL R176, R11, -INF , P4 ;  /* 0xff8000000bb07808 */ /* 0x002fe40002000000 */
[----:B------:R-:W-:-:S02]  /*193e0*/  FMNMX.FTZ R33, R58, R33, !PT ;  /* 0x000000213a217209 */ /* 0x000fc40007810000 */
[----:B------:R-:W-:Y:S02]  /*193f0*/  FMNMX.FTZ R59, R176, R59, !PT ;  /* 0x0000003bb03b7209 */ /* 0x000fe40007810000 */
[----:B------:R-:W-:Y:S01]  /*19400*/  FMNMX.FTZ R33, R60, R33, !PT ;  /* 0x000000213c217209 */ /* 0x000fe20007810000 */
[----:B------:R-:W1:Y:S01]  /*19410*/  MUFU.TANH R43, R43 ;  /* 0x0000002b002b7308 */ /* 0x000e620000002400 */
[----:B0-----:R-:W-:Y:S01]  /*19420*/  FSEL R166, R37, -INF , P5 ;  /* 0xff80000025a67808 */ /* 0x001fe20002800000 */
[----:B------:R-:W-:Y:S01]  /*19430*/  FMUL.FTZ R37, R2, R38 ;  /* 0x0000002602257220 */ /* 0x000fe20000410000 */
[----:B------:R-:W-:Y:S02]  /*19440*/  FMNMX.FTZ R39, R26, R33, !PT ;  /* 0x000000211a277209 */ /* 0x000fe40007810000 */
[----:B------:R-:W-:Y:S02]  /*19450*/  FMNMX.FTZ R59, R166, R59, !PT ;  /* 0x0000003ba63b7209 */ /* 0x000fe40007810000 */
[----:B------:R-:W-:Y:S01]  /*19460*/  FMNMX.FTZ R39, R62, R39, !PT ;  /* 0x000000273e277209 */ /* 0x000fe20007810000 */
[----:B------:R-:W0:Y:S02]  /*19470*/  MUFU.TANH R37, R37 ;  /* 0x0000002500257308 */ /* 0x000e240000002400 */
[----:B------:R-:W3:Y:S01]  /*19480*/  SHFL.BFLY PT, R14, R59, 0x2, 0x1f ;  /* 0x0c401f003b0e7f89 */ /* 0x000ee200000e0000 */
[----:B------:R-:W-:-:S04]  /*19490*/  FMNMX.FTZ R39, R28, R39, !PT ;  /* 0x000000271c277209 */ /* 0x000fc80007810000 */
[----:B------:R-:W-:Y:S01]  /*194a0*/  FMNMX.FTZ R39, R64, R39, !PT ;  /* 0x0000002740277209 */ /* 0x000fe20007810000 */
[----:B------:R-:W4:Y:S03]  /*194b0*/  MUFU.TANH R35, R35 ;  /* 0x0000002300237308 */ /* 0x000f260000002400 */
[----:B------:R-:W-:-:S04]  /*194c0*/  FMNMX.FTZ R45, R66, R39, !PT ;  /* 0x00000027422d7209 */ /* 0x000fc80007810000 */
[----:B------:R-:W-:-:S04]  /*194d0*/  FMNMX.FTZ R45, R30, R45, !PT ;  /* 0x0000002d1e2d7209 */ /* 0x000fc80007810000 */
[----:B------:R-:W-:-:S04]  /*194e0*/  FMNMX.FTZ R45, R68, R45, !PT ;  /* 0x0000002d442d7209 */ /* 0x000fc80007810000 */
[----:B------:R-:W-:Y:S02]  /*194f0*/  FMNMX.FTZ R45, R70, R45, !PT ;  /* 0x0000002d462d7209 */ /* 0x000fe40007810000 */
[----:B---3--:R-:W-:Y:S02]  /*19500*/  FMNMX.FTZ R7, R59, R14, !PT ;  /* 0x0000000e3b077209 */ /* 0x008fe40007810000 */
[----:B------:R-:W-:-:S03]  /*19510*/  FMNMX.FTZ R47, R72, R45, !PT ;  /* 0x0000002d482f7209 */ /* 0x000fc60007810000 */
[----:B------:R-:W3:Y:S01]  /*19520*/  SHFL.BFLY PT, R14, R7, 0x1, 0x1f ;  /* 0x0c201f00070e7f89 */ /* 0x000ee200000e0000 */
[----:B------:R-:W-:-:S04]  /*19530*/  FMNMX.FTZ R47, R32, R47, !PT ;  /* 0x0000002f202f7209 */ /* 0x000fc80007810000 */
[----:B------:R-:W-:-:S04]  /*19540*/  FMNMX.FTZ R47, R74, R47, !PT ;  /* 0x0000002f4a2f7209 */ /* 0x000fc80007810000 */
[----:B------:R-:W-:-:S04]  /*19550*/  FMNMX.FTZ R47, R76, R47, !PT ;  /* 0x0000002f4c2f7209 */ /* 0x000fc80007810000 */
[----:B------:R-:W-:-:S04]  /*19560*/  FMNMX.FTZ R49, R78, R47, !PT ;  /* 0x0000002f4e317209 */ /* 0x000fc80007810000 */
[----:B------:R-:W-:-:S04]  /*19570*/  FMNMX.FTZ R49, R36, R49, !PT ;  /* 0x0000003124317209 */ /* 0x000fc80007810000 */
[----:B------:R-:W-:Y:S02]  /*19580*/  FMNMX.FTZ R49, R96, R49, !PT ;  /* 0x0000003160317209 */ /* 0x000fe40007810000 */
[----:B---3--:R-:W-:Y:S02]  /*19590*/  FMNMX.FTZ R14, R7, R14, !PT ;  /* 0x0000000e070e7209 */ /* 0x008fe40007810000 */
[----:B------:R-:W-:Y:S02]  /*195a0*/  FMNMX.FTZ R49, R114, R49, !PT ;  /* 0x0000003172317209 */ /* 0x000fe40007810000 */
[C---:B------:R-:W-:Y:S01]  /*195b0*/  FSETP.NEU.FTZ.AND P6, PT, R14.reuse, -INF , PT ;  /* 0xff8000000e00780b */ /* 0x040fe20003fdd000 */
[----:B------:R-:W-:-:S01]  /*195c0*/  FFMA.FTZ R29, R14, R15, -8 ;  /* 0xc10000000e1d7423 */ /* 0x000fc2000001000f */
[----:B------:R-:W-:-:S04]  /*195d0*/  FMNMX.FTZ R49, R118, R49, !PT ;  /* 0x0000003176317209 */ /* 0x000fc80007810000 */
[----:B------:R-:W-:-:S05]  /*195e0*/  FSEL R29, R29, RZ, P6 ;  /* 0x000000ff1d1d7208 */ /* 0x000fca0003000000 */
[-CC-:B------:R-:W-:Y:S01]  /*195f0*/  FFMA.FTZ R11, R104, R15.reuse, -R29.reuse ;  /* 0x0000000f680b7223 */ /* 0x180fe2000001081d */
[----:B--2---:R-:W-:Y:S01]  /*19600*/  FSEL R104, R41, -INF , P2 ;  /* 0xff80000029687808 */ /* 0x004fe20001000000 */
[-CC-:B------:R-:W-:Y:S01]  /*19610*/  FFMA.FTZ R7, R98, R15.reuse, -R29.reuse ;  /* 0x0000000f62077223 */ /* 0x180fe2000001081d */
[----:B------:R-:W-:-:S01]  /*19620*/  FFMA.FTZ R98, R106, R15, -R29 ;  /* 0x0000000f6a627223 */ /* 0x000fc2000001081d */
[----:B-1----:R-:W-:Y:S01]  /*19630*/  FSEL R106, R43, -INF , P3 ;  /* 0xff8000002b6a7808 */ /* 0x002fe20001800000 */
[----:B------:R-:W-:-:S01]  /*19640*/  FFMA.FTZ R34, R9, R15, -R29 ;  /* 0x0000000f09227223 */ /* 0x000fc2000001081d */
[----:B------:R-:W-:Y:S01]  /*19650*/  FMNMX.FTZ R49, R104, R49, !PT ;  /* 0x0000003168317209 */ /* 0x000fe20007810000 */
[----:B------:R-:W-:-:S01]  /*19660*/  FFMA.FTZ R9, R100, R15, -R29 ;  /* 0x0000000f64097223 */ /* 0x000fc2000001081d */
[-CC-:B------:R-:W-:Y:S01]  /*19670*/  FFMA.FTZ R100, R110, R15.reuse, -R29.reuse ;  /* 0x0000000f6e647223 */ /* 0x180fe2000001081d */
[----:B------:R-:W-:-:S01]  /*19680*/  FFMA.FTZ R112, R112, R15, -R29 ;  /* 0x0000000f70707223 */ /* 0x000fc2000001081d */
[----:B0-----:R-:W-:Y:S01]  /*19690*/  FSEL R110, R37, -INF , P4 ;  /* 0xff800000256e7808 */ /* 0x001fe20002000000 */
[----:B------:R-:W-:-:S01]  /*196a0*/  FFMA.FTZ R86, R86, R15, -R29 ;  /* 0x0000000f56567223 */ /* 0x000fc2000001081d */
[----:B------:R-:W-:Y:S01]  /*196b0*/  FMNMX.FTZ R49, R106, R49, !PT ;  /* 0x000000316a317209 */ /* 0x000fe20007810000 */
[----:B------:R4:W-:Y:S01]  /*196c0*/  MUFU.EX2 R21, R112 ;  /* 0x0000007000157308 */ /* 0x0009e20000000800 */
[----:B------:R-:W-:-:S01]  /*196d0*/  FFMA.FTZ R90, R90, R15, -R29 ;  /* 0x0000000f5a5a7223 */ /* 0x000fc2000001081d */
[--C-:B------:R-:W-:Y:S01]  /*196e0*/  FFMA.FTZ R38, R102, R15, -R29.reuse ;  /* 0x0000000f66267223 */ /* 0x100fe2000001081d */
[----:B------:R-:W-:Y:S01]  /*196f0*/  FMNMX.FTZ R49, R110, R49, !PT ;  /* 0x000000316e317209 */ /* 0x000fe20007810000 */
[-CC-:B------:R-:W-:Y:S01]  /*19700*/  FFMA.FTZ R41, R132, R15.reuse, -R29.reuse ;  /* 0x0000000f84297223 */ /* 0x180fe2000001081d */
[----:B------:R-:W-:-:S01]  /*19710*/  FFMA.FTZ R88, R88, R15, -R29 ;  /* 0x0000000f58587223 */ /* 0x000fc2000001081d */
[-CC-:B------:R-:W-:Y:S01]  /*19720*/  FFMA.FTZ R92, R92, R15.reuse, -R29.reuse ;  /* 0x0000000f5c5c7223 */ /* 0x180fe2000001081d */
[----:B------:R-:W-:-:S01]  /*19730*/  FFMA.FTZ R94, R94, R15, -R29 ;  /* 0x0000000f5e5e7223 */ /* 0x000fc2000001081d */
[----:B------:R-:W-:Y:S01]  /*19740*/  MUFU.EX2 R27, R86 ;  /* 0x00000056001b7308 */ /* 0x000fe20000000800 */
[----:B----4-:R-:W-:Y:S01]  /*19750*/  FSEL R112, R35, -INF , P5 ;  /* 0xff80000023707808 */ /* 0x010fe20002800000 */
[-CC-:B------:R-:W-:Y:S01]  /*19760*/  FFMA.FTZ R120, R120, R15.reuse, -R29.reuse ;  /* 0x0000000f78787223 */ /* 0x180fe2000001081d */
[----:B------:R-:W-:-:S01]  /*19770*/  FFMA.FTZ R124, R124, R15, -R29 ;  /* 0x0000000f7c7c7223 */ /* 0x000fc2000001081d */
[--C-:B------:R-:W-:Y:S01]  /*19780*/  FFMA.FTZ R128, R128, R15, -R29.reuse ;  /* 0x0000000f80807223 */ /* 0x100fe2000001081d */
[----:B------:R-:W-:Y:S01]  /*19790*/  FMNMX.FTZ R49, R112, R49, !PT ;  /* 0x0000003170317209 */ /* 0x000fe20007810000 */
[-CC-:B------:R-:W-:Y:S01]  /*197a0*/  FFMA.FTZ R13, R108, R15.reuse, -R29.reuse ;  /* 0x0000000f6c0d7223 */ /* 0x180fe2000001081d */
        /* <DEDUP_REMOVED lines=10> */
[----:B0-----:R-:W0:Y:S01]  /*19850*/  SHFL.BFLY PT, R90, R49, 0x2, 0x1f ;  /* 0x0c401f00315a7f89 */ /* 0x001e2200000e0000 */
[----:B------:R-:W-:-:S01]  /*19860*/  FFMA.FTZ R51, R152, R15, -R29 ;  /* 0x0000000f98337223 */ /* 0x000fc2000001081d */
[-CC-:B------:R-:W-:Y:S01]  /*19870*/  FFMA.FTZ R53, R160, R15.reuse, -R29.reuse ;  /* 0x0000000fa0357223 */ /* 0x180fe2000001081d */
[----:B------:R-:W-:-:S04]  /*19880*/  FFMA.FTZ R130, R166, R15, -R29 ;  /* 0x0000000fa6827223 */ /* 0x000fc8000001081d */
[----:B------:R-:W-:Y:S08]  /*19890*/  MUFU.EX2 R34, R34 ;  /* 0x0000002200227308 */ /* 0x000ff00000000800 */
[----:B------:R-:W-:Y:S08]  /*198a0*/  MUFU.EX2 R9, R9 ;  /* 0x0000000900097308 */ /* 0x000ff00000000800 */
[----:B------:R-:W1:Y:S01]  /*198b0*/  MUFU.EX2 R38, R38 ;  /* 0x0000002600267308 */ /* 0x000e620000000800 */
[----:B0-----:R-:W-:Y:S01]  /*198c0*/  FMNMX.FTZ R55, R49, R90, !PT ;  /* 0x0000005a31377209 */ /* 0x001fe20007810000 */
[----:B------:R-:W-:-:S04]  /*198d0*/  FFMA.FTZ R49, R148, R15, -R29 ;  /* 0x0000000f94317223 */ /* 0x000fc8000001081d */
[----:B------:R-:W0:Y:S02]  /*198e0*/  SHFL.BFLY PT, R90, R55, 0x1, 0x1f ;  /* 0x0c201f00375a7f89 */ /* 0x000e2400000e0000 */
[----:B------:R2:W-:Y:S08]  /*198f0*/  MUFU.EX2 R25, R88 ;  /* 0x0000005800197308 */ /* 0x0005f00000000800 */
[----:B------:R3:W4:Y:S01]  /*19900*/  MUFU.EX2 R31, R92 ;  /* 0x0000005c001f7308 */ /* 0x0007220000000800 */
[----:B--2---:R-:W-:-:S01]  /*19910*/  FFMA.FTZ R88, R116, R15, -R29 ;  /* 0x0000000f74587223 */ /* 0x004fc2000001081d */
[----:B------:R-:W-:-:S06]  /*19920*/  FFMA.FTZ R116, R138, R15, -R29 ;  /* 0x0000000f8a747223 */ /* 0x000fcc000001081d */
[----:B------:R2:W-:Y:S01]  /*19930*/  MUFU.EX2 R33, R94 ;  /* 0x0000005e00217308 */ /* 0x0005e20000000800 */
[----:B---3--:R-:W-:-:S01]  /*19940*/  FFMA.FTZ R92, R122, R15, -R29 ;  /* 0x0000000f7a5c7223 */ /* 0x008fc2000001081d */
[-CC-:B------:R-:W-:Y:S01]  /*19950*/  FFMA.FTZ R122, R146, R15.reuse, -R29.reuse ;  /* 0x0000000f927a7223 */ /* 0x180fe2000001081d */
[----:B0-----:R-:W-:Y:S01]  /*19960*/  FMNMX.FTZ R90, R55, R90, !PT ;  /* 0x0000005a375a7209 */ /* 0x001fe20007810000 */
[----:B------:R-:W-:-:S04]  /*19970*/  FFMA.FTZ R55, R176, R15, -R29 ;  /* 0x0000000fb0377223 */ /* 0x000fc8000001081d */
[----:B------:R0:W-:Y:S01]  /*19980*/  MUFU.EX2 R39, R120 ;  /* 0x0000007800277308 */ /* 0x0001e20000000800 */
[----:B--2---:R-:W-:-:S01]  /*19990*/  FFMA.FTZ R94, R126, R15, -R29 ;  /* 0x0000000f7e5e7223 */ /* 0x004fc2000001081d */
[C---:B------:R-:W-:Y:S01]  /*199a0*/  FSETP.NEU.FTZ.AND P2, PT, R90.reuse, -INF , PT ;  /* 0xff8000005a00780b */ /* 0x040fe20003f5d000 */
[----:B------:R-:W-:-:S01]  /*199b0*/  FFMA.FTZ R57, R90, R15, -8 ;  /* 0xc10000005a397423 */ /* 0x000fc2000001000f */
[--C-:B------:R-:W-:Y:S01]  /*199c0*/  FFMA.FTZ R126, R154, R15, -R29.reuse ;  /* 0x0000000f9a7e7223 */ /* 0x100fe2000001081d */
[----:B-1----:R-:W-:Y:S02]  /*199d0*/  F2FP.SATFINITE.E4M3.F32.PACK_AB_MERGE_C R176, R38, R9, RZ ;  /* 0x0000000926b0723e */ /* 0x002fe400048070ff */
[----:B----4-:R-:W-:Y:S01]  /*199e0*/  F2FP.SATFINITE.E4M3.F32.PACK_AB_MERGE_C R182, R86, R31, RZ ;  /* 0x0000001f56b6723e */ /* 0x010fe200048070ff */
[----:B------:R1:W-:Y:S01]  /*199f0*/  MUFU.EX2 R45, R124 ;  /* 0x0000007c002d7308 */ /* 0x0003e20000000800 */
[----:B------:R-:W-:Y:S01]  /*19a00*/  FSEL R57, R57, RZ, P2 ;  /* 0x000000ff39397208 */ /* 0x000fe20001000000 */
[----:B0-----:R-:W-:Y:S01]  /*19a10*/  FFMA.FTZ R120, R142, R15, -R29 ;  /* 0x0000000f8e787223 */ /* 0x001fe2000001081d */
[----:B------:R-:W-:-:S02]  /*19a20*/  F2FP.SATFINITE.E4M3.F32.PACK_AB_MERGE_C R176, R34, R7, R176 ;  /* 0x0000000722b0723e */ /* 0x000fc400048070b0 */
[----:B------:R-:W-:Y:S01]  /*19a30*/  ISETP.GE.AND P2, PT, R158, 0xa1, PT ;  /* 0x000000a19e00780c */ /* 0x000fe20003f46270 */
[----:B------:R-:W-:-:S01]  /*19a40*/  FFMA.FTZ R4, R4, R15, -R57 ;  /* 0x0000000f04047223 */ /* 0x000fc20000010839 */
[-CC-:B------:R-:W-:Y:S01]  /*19a50*/  FFMA.FTZ R5, R5, R15.reuse, -R57.reuse ;  /* 0x0000000f05057223 */ /* 0x180fe20000010839 */
[----:B------:R-:W-:-:S01]  /*19a60*/  FFMA.FTZ R59, R6, R15, -R57 ;  /* 0x0000000f063b7223 */ /* 0x000fc20000010839 */
[-CC-:B------:R-:W-:Y:S01]  /*19a70*/  FFMA.FTZ R132, R8, R15.reuse, -R57.reuse ;  /* 0x0000000f08847223 */ /* 0x180fe20000010839 */
[----:B------:R-:W-:-:S01]  /*19a80*/  FFMA.FTZ R6, R10, R15, -R57 ;  /* 0x0000000f0a067223 */ /* 0x000fc20000010839 */
[----:B------:R0:W-:Y:S01]  /*19a90*/  MUFU.EX2 R47, R128 ;  /* 0x00000080002f7308 */ /* 0x0001e20000000800 */
[----:B-1----:R-:W-:-:S01]  /*19aa0*/  FFMA.FTZ R124, R150, R15, -R29 ;  /* 0x0000000f967c7223 */ /* 0x002fc2000001081d */
[-CC-:B------:R-:W-:Y:S01]  /*19ab0*/  FFMA.FTZ R75, R26, R15.reuse, -R57.reuse ;  /* 0x0000000f1a4b7223 */ /* 0x180fe20000010839 */
[----:B------:R-:W-:-:S01]  /*19ac0*/  FFMA.FTZ R71, R28, R15, -R57 ;  /* 0x0000000f1c477223 */ /* 0x000fc20000010839 */
[----:B------:R-:W-:Y:S01]  /*19ad0*/  FADD.FTZ R26, R7, R34 ;  /* 0x00000022071a7221 */ /* 0x000fe20000010000 */
[----:B------:R-:W-:-:S01]  /*19ae0*/  FFMA.FTZ R65, R40, R15, -R57 ;  /* 0x0000000f28417223 */ /* 0x000fc20000010839 */
[-CC-:B------:R-:W-:Y:S01]  /*19af0*/  FFMA.FTZ R8, R42, R15.reuse, -R57.reuse ;  /* 0x0000000f2a087223 */ /* 0x180fe20000010839 */
[----:B------:R-:W-:-:S01]  /*19b00*/  FFMA.FTZ R61, R44, R15, -R57 ;  /* 0x0000000f2c3d7223 */ /* 0x000fc20000010839 */
[----:B------:R-:W-:Y:S01]  /*19b10*/  MUFU.EX2 R4, R4 ;  /* 0x0000000400047308 */ /* 0x000fe20000000800 */
[----:B0-----:R-:W-:-:S01]  /*19b20*/  FFMA.FTZ R128, R162, R15, -R29 ;  /* 0x0000000fa2807223 */ /* 0x001fc2000001081d */
[-CC-:B------:R-:W-:Y:S01]  /*19b30*/  FFMA.FTZ R29, R12, R15.reuse, -R57.reuse ;  /* 0x0000000f0c1d7223 */ /* 0x180fe20000010839 */
[----:B------:R-:W-:-:S01]  /*19b40*/  FFMA.FTZ R12, R20, R15, -R57 ;  /* 0x0000000f140c7223 */ /* 0x000fc20000010839 */
[----:B------:R-:W-:Y:S01]  /*19b50*/  FADD.FTZ R79, R9, R26 ;  /* 0x0000001a094f7221 */ /* 0x000fe20000010000 */
[----:B------:R-:W-:-:S01]  /*19b60*/  FFMA.FTZ R40, R46, R15, -R57 ;  /* 0x0000000f2e287223 */ /* 0x000fc20000010839 */
[-CC-:B------:R-:W-:Y:S01]  /*19b70*/  FFMA.FTZ R69, R48, R15.reuse, -R57.reuse ;  /* 0x0000000f30457223 */ /* 0x180fe20000010839 */
[----:B------:R-:W-:-:S01]  /*19b80*/  FFMA.FTZ R30, R30, R15, -R57 ;  /* 0x0000000f1e1e7223 */ /* 0x000fc20000010839 */
[----:B------:R-:W0:Y:S01]  /*19b90*/  MUFU.EX2 R5, R5 ;  /* 0x0000000500057308 */ /* 0x000e220000000800 */
[----:B------:R-:W-:-:S02]  /*19ba0*/  @!P1 VIADD R26, R3, 0x29840 ;  /* 0x00029840031a9836 */ /* 0x000fc40000000000 */
        /* <DEDUP_REMOVED lines=11> */
[----:B------:R-:W-:Y:S01]  /*19c60*/  @!P1 PRMT R26, RZ, 0x654, R26 ;  /* 0x00000654ff1a9816 */ /* 0x000fe2000000001a */
[-CC-:B------:R-:W-:Y:S01]  /*19c70*/  FFMA.FTZ R68, R68, R15.reuse, -R57.reuse ;  /* 0x0000000f44447223 */ /* 0x180fe20000010839 */
[----:B------:R-:W-:-:S01]  /*19c80*/  FFMA.FTZ R70, R70, R15, -R57 ;  /* 0x0000000f46467223 */ /* 0x000fc20000010839 */
[----:B------:R-:W2:Y:S01]  /*19c90*/  MUFU.EX2 R132, R132 ;  /* 0x0000008400847308 */ /* 0x000ea20000000800 */
[----:B0-----:R-:W-:-:S01]  /*19ca0*/  FADD.FTZ R28, R4, R5 ;  /* 0x00000005041c7221 */ /* 0x001fc20000010000 */
[----:B------:R0:W-:Y:S01]  /*19cb0*/  @!P1 SYNCS.ARRIVE.TRANS64.RED.A1T0 RZ, [R26+URZ], RZ ;  /* 0x000000ff1aff99a7 */ /* 0x0001e2000810043f */
[----:B------:R-:W-:-:S01]  /*19cc0*/  FFMA.FTZ R72, R72, R15, -R57 ;  /* 0x0000000f48487223 */ /* 0x000fc20000010839 */
[-CC-:B------:R-:W-:Y:S01]  /*19cd0*/  FFMA.FTZ R76, R76, R15.reuse, -R57.reuse ;  /* 0x0000000f4c4c7223 */ /* 0x180fe20000010839 */
[----:B------:R-:W-:-:S01]  /*19ce0*/  FFMA.FTZ R78, R78, R15, -R57 ;  /* 0x0000000f4e4e7223 */ /* 0x000fc20000010839 */
[-CC-:B------:R-:W-:Y:S01]  /*19cf0*/  FFMA.FTZ R36, R36, R15.reuse, -R57.reuse ;  /* 0x0000000f24247223 */ /* 0x180fe20000010839 */
[----:B------:R-:W-:-:S01]  /*19d00*/  FFMA.FTZ R96, R96, R15, -R57 ;  /* 0x0000000f60607223 */ /* 0x000fc20000010839 */
[----:B------:R-:W3:Y:S01]  /*19d10*/  MUFU.EX2 R11, R11 ;  /* 0x0000000b000b7308 */ /* 0x000ee20000000800 */
[----:B-1----:R-:W-:-:S01]  /*19d20*/  FADD.FTZ R81, R59, R28 ;  /* 0x0000001c3b517221 */ /* 0x002fc20000010000 */
[----:B------:R-:W-:Y:S01]  /*19d30*/  FADD.FTZ R28, R38, R79 ;  /* 0x0000004f261c7221 */ /* 0x000fe20000010000 */
[----:B------:R-:W-:-:S01]  /*19d40*/  FFMA.FTZ R114, R114, R15, -R57 ;  /* 0x0000000f72727223 */ /* 0x000fc20000010839 */
[-CC-:B------:R-:W-:Y:S01]  /*19d50*/  FFMA.FTZ R118, R118, R15.reuse, -R57.reuse ;  /* 0x0000000f76767223 */ /* 0x180fe20000010839 */
[----:B------:R-:W-:-:S01]  /*19d60*/  FFMA.FTZ R104, R104, R15, -R57 ;  /* 0x0000000f68687223 */ /* 0x000fc20000010839 */
[-CC-:B------:R-:W-:Y:S01]  /*19d70*/  FFMA.FTZ R106, R106, R15.reuse, -R57.reuse ;  /* 0x0000000f6a6a7223 */ /* 0x180fe20000010839 */
[----:B------:R-:W-:-:S01]  /*19d80*/  FFMA.FTZ R110, R110, R15, -R57 ;  /* 0x0000000f6e6e7223 */ /* 0x000fc20000010839 */
[----:B------:R-:W1:Y:S01]  /*19d90*/  MUFU.EX2 R6, R6 ;  /* 0x0000000600067308 */ /* 0x000e620000000800 */
[----:B--2---:R-:W-:-:S01]  /*19da0*/  FADD.FTZ R81, R132, R81 ;  /* 0x0000005184517221 */ /* 0x004fc20000010000 */
[----:B------:R-:W-:Y:S01]  /*19db0*/  F2FP.SATFINITE.E4M3.F32.PACK_AB_MERGE_C R59, R132, R59, RZ ;  /* 0x0000003b843b723e */ /* 0x000fe200048070ff */
[--C-:B------:R-:W-:Y:S01]  /*19dc0*/  IMAD.MOV.U32 R64, RZ, RZ, R87.reuse ;  /* 0x000000ffff407224 */ /* 0x100fe200078e0057 */
[----:B------:R-:W-:Y:S01]  /*19dd0*/  MOV R66, R87 ;  /* 0x0000005700427202 */ /* 0x000fe20000000f00 */
[----:B------:R-:W-:Y:S01]  /*19de0*/  IMAD.MOV.U32 R60, RZ, RZ, R87 ;  /* 0x000000ffff3c7224 */ /* 0x000fe200078e0057 */
[----:B------:R-:W-:Y:S01]  /*19df0*/  F2FP.SATFINITE.E4M3.F32.PACK_AB_MERGE_C R177, R5, R4, R59 ;  /* 0x0000000405b1723e */ /* 0x000fe2000480703b */
[----:B------:R-:W-:Y:S01]  /*19e00*/  IMAD.MOV.U32 R59, RZ, RZ, R87 ;  /* 0x000000ffff3b7224 */ /* 0x000fe200078e0057 */
[----:B------:R-:W2:Y:S01]  /*19e10*/  MUFU.EX2 R98, R98 ;  /* 0x0000006200627308 */ /* 0x000ea20000000800 */
[----:B---3--:R-:W-:-:S01]  /*19e20*/  FADD.FTZ R79, R11, R28 ;  /* 0x0000001c0b4f7221 */ /* 0x008fc20000010000 */
[-C--:B------:R-:W-:Y:S01]  /*19e30*/  MOV R62, R87.reuse ;  /* 0x00000057003e7202 */ /* 0x080fe20000000f00 */
[--C-:B------:R-:W-:Y:S01]  /*19e40*/  IMAD.MOV.U32 R56, RZ, RZ, R87.reuse ;  /* 0x000000ffff387224 */ /* 0x100fe200078e0057 */
[-C--:B------:R-:W-:Y:S01]  /*19e50*/  MOV R58, R87.reuse ;  /* 0x00000057003a7202 */ /* 0x080fe20000000f00 */
[--C-:B------:R-:W-:Y:S01]  /*19e60*/  IMAD.MOV.U32 R52, RZ, RZ, R87.reuse ;  /* 0x000000ffff347224 */ /* 0x100fe200078e0057 */
[----:B------:R-:W-:Y:S01]  /*19e70*/  MOV R54, R87 ;  /* 0x0000005700367202 */ /* 0x000fe20000000f00 */
[----:B------:R-:W-:Y:S01]  /*19e80*/  IMAD.MOV.U32 R50, RZ, RZ, R87 ;  /* 0x000000ffff327224 */ /* 0x000fe200078e0057 */
[----:B------:R-:W3:Y:S01]  /*19e90*/  MUFU.EX2 R29, R29 ;  /* 0x0000001d001d7308 */ /* 0x000ee20000000800 */
[----:B-1----:R-:W-:-:S01]  /*19ea0*/  FADD.FTZ R28, R6, R81 ;  /* 0x00000051061c7221 */ /* 0x002fc20000010000 */
[----:B------:R-:W-:-:S02]  /*19eb0*/  IMAD.MOV.U32 R38, RZ, RZ, R87 ;  /* 0x000000ffff267224 */ /* 0x000fc400078e0057 */
[----:B------:R-:W-:-:S04]  /*19ec0*/  IMAD.MOV.U32 R34, RZ, RZ, R87 ;  /* 0x000000ffff227224 */ /* 0x000fc800078e0057 */
[----:B------:R-:W1:Y:S01]  /*19ed0*/  MUFU.EX2 R13, R13 ;  /* 0x0000000d000d7308 */ /* 0x000e620000000800 */
[----:B--2---:R-:W-:-:S07]  /*19ee0*/  FADD.FTZ R48, R98, R79 ;  /* 0x0000004f62307221 */ /* 0x004fce0000010000 */
[----:B------:R-:W-:Y:S01]  /*19ef0*/  MUFU.EX2 R12, R12 ;  /* 0x0000000c000c7308 */ /* 0x000fe20000000800 */
[----:B---3--:R-:W-:-:S01]  /*19f00*/  FADD.FTZ R79, R29, R28 ;  /* 0x0000001c1d4f7221 */ /* 0x008fc20000010000 */
[----:B------:R-:W-:-:S06]  /*19f10*/  FFMA.FTZ R28, R32, R15, -R57 ;  /* 0x0000000f201c7223 */ /* 0x000fcc0000010839 */
[----:B------:R-:W2:Y:S01]  /*19f20*/  MUFU.EX2 R100, R100 ;  /* 0x0000006400647308 */ /* 0x000ea20000000800 */
[----:B-1----:R-:W-:-:S07]  /*19f30*/  FADD.FTZ R81, R13, R48 ;  /* 0x000000300d517221 */ /* 0x002fce0000010000 */
[----:B------:R-:W-:Y:S08]  /*19f40*/  MUFU.EX2 R65, R65 ;  /* 0x0000004100417308 */ /* 0x000ff00000000800 */
[----:B------:R-:W-:Y:S01]  /*19f50*/  MUFU.EX2 R8, R8 ;  /* 0x0000000800087308 */ /* 0x000fe20000000800 */
[----:B--2---:R-:W-:-:S01]  /*19f60*/  FADD.FTZ R48, R100, R81 ;  /* 0x0000005164307221 */ /* 0x004fc20000010000 */
[----:B------:R-:W-:-:S03]  /*19f70*/  F2FP.SATFINITE.E4M3.F32.PACK_AB_MERGE_C R178, R100, R13, RZ ;  /* 0x0000000d64b2723e */ /* 0x000fc600048070ff */
[----:B------:R-:W-:Y:S01]  /*19f80*/  FADD.FTZ R83, R21, R48 ;  /* 0x0000003015537221 */ /* 0x000fe20000010000 */
[----:B------:R-:W-:Y:S02]  /*19f90*/  F2FP.SATFINITE.E4M3.F32.PACK_AB_MERGE_C R178, R98, R11, R178 ;  /* 0x0000000b62b2723e */ /* 0x000fe400048070b2 */
[----:B------:R-:W1:Y:S01]  /*19fa0*/  MUFU.EX2 R82, R82 ;  /* 0x0000005200527308 */ /* 0x000e620000000800 */
[----:B------:R-:W-:-:S07]  /*19fb0*/  MOV R48, R87 ;  /* 0x0000005700307202 */ /* 0x000fce0000000f00 */
[----:B------:R-:W2:Y:S08]  /*19fc0*/  MUFU.EX2 R61, R61 ;  /* 0x0000003d003d7308 */ /* 0x000eb00000000800 */
[----:B------:R-:W3:Y:S01]  /*19fd0*/  MUFU.EX2 R40, R40 ;  /* 0x0000002800287308 */ /* 0x000ee20000000800 */
[----:B-1----:R-:W-:-:S04]  /*19fe0*/  FADD.FTZ R32, R82, R83 ;  /* 0x0000005352207221 */ /* 0x002fc80000010000 */
[----:B------:R-:W-:-:S03]  /*19ff0*/  FADD.FTZ R85, R25, R32 ;  /* 0x0000002019557221 */ /* 0x000fc60000010000 */
[----:B------:R1:W-:Y:S08]  /*1a000*/  MUFU.EX2 R3, R30 ;  /* 0x0000001e00037308 */ /* 0x0003f00000000800 */
[----:B------:R-:W4:Y:S01]  /*1a010*/  MUFU.EX2 R80, R80 ;  /* 0x0000005000507308 */ /* 0x000f220000000800 */
[----:B-1----:R-:W-:-:S01]  /*1a020*/  FADD.FTZ R30, R12, R79 ;  /* 0x0000004f0c1e7221 */ /* 0x002fc20000010000 */
[-CC-:B------:R-:W-:Y:S01]  /*1a030*/  FFMA.FTZ R79, R74, R15.reuse, -R57.reuse ;  /* 0x0000000f4a4f7223 */ /* 0x180fe20000010839 */
[----:B------:R-:W-:-:S01]  /*1a040*/  FFMA.FTZ R57, R112, R15, -R57 ;  /* 0x0000000f70397223 */ /* 0x000fc20000010839 */
[----:B------:R-:W-:Y:S01]  /*1a050*/  MOV R74, R87 ;  /* 0x00000057004a7202 */ /* 0x000fe20000000f00 */
[----:B------:R-:W-:-:S01]  /*1a060*/  FADD.FTZ R81, R65, R30 ;  /* 0x0000001e41517221 */ /* 0x000fc20000010000 */
[----:B------:R-:W-:-:S02]  /*1a070*/  F2FP.SATFINITE.E4M3.F32.PACK_AB_MERGE_C R65, R65, R12, RZ ;  /* 0x0000000c4141723e */ /* 0x000fc400048070ff */
[----:B------:R-:W1:Y:S01]  /*1a080*/  MUFU.EX2 R69, R69 ;  /* 0x0000004500457308 */ /* 0x000e620000000800 */
[----:B------:R-:W-:-:S01]  /*1a090*/  FADD.FTZ R30, R8, R81 ;  /* 0x00000051081e7221 */ /* 0x000fc20000010000 */
[----:B------:R-:W-:Y:S01]  /*1a0a0*/  F2FP.SATFINITE.E4M3.F32.PACK_AB_MERGE_C R179, R29, R6, R65 ;  /* 0x000000061db3723e */ /* 0x000fe20004807041 */
[--C-:B------:R-:W-:Y:S02]  /*1a0b0*/  IMAD.MOV.U32 R65, RZ, RZ, R87.reuse ;  /* 0x000000ffff417224 */ /* 0x100fe400078e0057 */
[----:B--2---:R-:W-:Y:S01]  /*1a0c0*/  FADD.FTZ R83, R61, R30 ;  /* 0x0000001e3d537221 */ /* 0x004fe20000010000 */
[----:B------:R-:W-:Y:S02]  /*1a0d0*/  IMAD.MOV.U32 R29, RZ, RZ, R87 ;  /* 0x000000ffff1d7224 */ /* 0x000fe400078e0057 */
[----:B------:R-:W2:Y:S01]  /*1a0e0*/  MUFU.EX2 R10, R10 ;  /* 0x0000000a000a7308 */ /* 0x000ea20000000800 */
[----:B---3--:R-:W-:-:S01]  /*1a0f0*/  FADD.FTZ R30, R40, R83 ;  /* 0x00000053281e7221 */ /* 0x008fc20000010000 */
[C---:B----4-:R-:W-:Y:S01]  /*1a100*/  FADD.FTZ R32, R80.reuse, R85 ;  /* 0x0000005550207221 */ /* 0x050fe20000010000 */
[----:B------:R-:W-:Y:S01]  /*1a110*/  F2FP.SATFINITE.E4M3.F32.PACK_AB_MERGE_C R180, R80, R25, RZ ;  /* 0x0000001950b4723e */ /* 0x000fe200048070ff */
[----:B------:R-:W-:-:S02]  /*1a120*/  IMAD.MOV.U32 R80, RZ, RZ, R87 ;  /* 0x000000ffff507224 */ /* 0x000fc400078e0057 */
[----:B------:R-:W-:-:S01]  /*1a130*/  FADD.FTZ R85, R27, R32 ;  /* 0x000000201b557221 */ /* 0x000fc20000010000 */
[----:B------:R-:W-:Y:S01]  /*1a140*/  F2FP.SATFINITE.E4M3.F32.PACK_AB_MERGE_C R180, R82, R21, R180 ;  /* 0x0000001552b4723e */ /* 0x000fe200048070b4 */
[----:B------:R-:W3:Y:S01]  /*1a150*/  MUFU.EX2 R84, R84 ;  /* 0x0000005400547308 */ /* 0x000ee20000000800 */
[----:B-1----:R-:W-:-:S01]  /*1a160*/  FADD.FTZ R83, R69, R30 ;  /* 0x0000001e45537221 */ /* 0x002fc20000010000 */
[----:B------:R-:W-:Y:S01]  /*1a170*/  F2FP.SATFINITE.E4M3.F32.PACK_AB_MERGE_C R40, R69, R40, RZ ;  /* 0x000000284528723e */ /* 0x000fe200048070ff */
[--C-:B------:R-:W-:Y:S01]  /*1a180*/  IMAD.MOV.U32 R69, RZ, RZ, R87.reuse ;  /* 0x000000ffff457224 */ /* 0x100fe200078e0057 */
[----:B------:R-:W-:Y:S02]  /*1a190*/  MOV R82, R87 ;  /* 0x0000005700527202 */ /* 0x000fe40000000f00 */
[----:B------:R-:W-:Y:S01]  /*1a1a0*/  F2FP.SATFINITE.E4M3.F32.PACK_AB_MERGE_C R181, R61, R8, R40 ;  /* 0x000000083db5723e */ /* 0x000fe20004807028 */
[----:B------:R-:W-:Y:S01]  /*1a1b0*/  IMAD.MOV.U32 R61, RZ, RZ, R87 ;  /* 0x000000ffff3d7224 */ /* 0x000fe200078e0057 */
[----:B------:R-:W1:Y:S01]  /*1a1c0*/  MUFU.EX2 R63, R63 ;  /* 0x0000003f003f7308 */ /* 0x000e620000000800 */
[----:B--2---:R-:W-:-:S01]  /*1a1d0*/  FADD.FTZ R30, R10, R83 ;  /* 0x000000530a1e7221 */ /* 0x004fc20000010000 */
[----:B------:R-:W-:-:S06]  /*1a1e0*/  IMAD.MOV.U32 R40, RZ, RZ, R87 ;  /* 0x000000ffff287224 */ /* 0x000fcc00078e0057 */
[----:B------:R-:W2:Y:S01]  /*1a1f0*/  MUFU.EX2 R42, R42 ;  /* 0x0000002a002a7308 */ /* 0x000ea20000000800 */
[----:B---3--:R-:W-:-:S01]  /*1a200*/  FADD.FTZ R32, R84, R85 ;  /* 0x0000005554207221 */ /* 0x008fc20000010000 */
[----:B------:R-:W-:Y:S01]  /*1a210*/  F2FP.SATFINITE.E4M3.F32.PACK_AB_MERGE_C R182, R84, R27, R182 ;  /* 0x0000001b54b6723e */ /* 0x000fe200048070b6 */
[----:B------:R-:W-:Y:S01]  /*1a220*/  IMAD.MOV.U32 R84, RZ, RZ, R87 ;  /* 0x000000ffff547224 */ /* 0x000fe200078e0057 */
[----:B------:R-:W-:Y:S01]  /*1a230*/  MOV R27, R87 ;  /* 0x00000057001b7202 */ /* 0x000fe20000000f00 */
[----:B------:R-:W-:-:S03]  /*1a240*/  FADD.FTZ R85, R31, R32 ;  /* 0x000000201f557221 */ /* 0x000fc60000010000 */
[----:B------:R-:W3:Y:S01]  /*1a250*/  MUFU.EX2 R73, R73 ;  /* 0x0000004900497308 */ /* 0x000ee20000000800 */
[----:B-1----:R-:W-:-:S01]  /*1a260*/  FADD.FTZ R83, R63, R30 ;  /* 0x0000001e3f537221 */ /* 0x002fc20000010000 */
[----:B------:R-:W-:Y:S01]  /*1a270*/  FADD.FTZ R32, R86, R85 ;  /* 0x0000005556207221 */ /* 0x000fe20000010000 */
[----:B------:R-:W-:Y:S01]  /*1a280*/  MOV R86, R87 ;  /* 0x0000005700567202 */ /* 0x000fe20000000f00 */
[----:B------:R-:W-:-:S04]  /*1a290*/  IMAD.MOV.U32 R85, RZ, RZ, R87 ;  /* 0x000000ffff557224 */ /* 0x000fc800078e0057 */
[----:B------:R-:W1:Y:S01]  /*1a2a0*/  MUFU.EX2 R20, R20 ;  /* 0x0000001400147308 */ /* 0x000e620000000800 */
[----:B--2---:R-:W-:-:S01]  /*1a2b0*/  FADD.FTZ R30, R42, R83 ;  /* 0x000000532a1e7221 */ /* 0x004fc20000010000 */
[----:B------:R-:W-:-:S06]  /*1a2c0*/  FADD.FTZ R83, R33, R32 ;  /* 0x0000002021537221 */ /* 0x000fcc0000010000 */
[----:B------:R-:W2:Y:S01]  /*1a2d0*/  MUFU.EX2 R88, R88 ;  /* 0x0000005800587308 */ /* 0x000ea20000000800 */
[----:B---3--:R-:W-:-:S01]  /*1a2e0*/  FADD.FTZ R9, R73, R30 ;  /* 0x0000001e49097221 */ /* 0x008fc20000010000 */
[----:B------:R-:W-:Y:S01]  /*1a2f0*/  F2FP.SATFINITE.E4M3.F32.PACK_AB_MERGE_C R42, R73, R42, RZ ;  /* 0x0000002a492a723e */ /* 0x000fe200048070ff */
[----:B------:R-:W-:-:S03]  /*1a300*/  IMAD.MOV.U32 R73, RZ, RZ, R87 ;  /* 0x000000ffff497224 */ /* 0x000fc600078e0057 */
[----:B------:R-:W-:Y:S01]  /*1a310*/  F2FP.SATFINITE.E4M3.F32.PACK_AB_MERGE_C R183, R63, R10, R42 ;  /* 0x0000000a3fb7723e */ /* 0x000fe2000480702a */
[----:B------:R-:W-:Y:S01]  /*1a320*/  IMAD.MOV.U32 R63, RZ, RZ, R87 ;  /* 0x000000ffff3f7224 */ /* 0x000fe200078e0057 */
[----:B------:R-:W3:Y:S01]  /*1a330*/  MUFU.EX2 R67, R67 ;  /* 0x0000004300437308 */ /* 0x000ee20000000800 */
[----:B-1----:R-:W-:-:S01]  /*1a340*/  FADD.FTZ R30, R20, R9 ;  /* 0x00000009141e7221 */ /* 0x002fc20000010000 */
[----:B------:R-:W-:-:S06]  /*1a350*/  MOV R42, R87 ;  /* 0x00000057002a7202 */ /* 0x000fcc0000000f00 */
[----:B------:R-:W1:Y:S01]  /*1a360*/  MUFU.EX2 R44, R44 ;  /* 0x0000002c002c7308 */ /* 0x000e620000000800 */
[----:B--2---:R-:W-:-:S01]  /*1a370*/  FADD.FTZ R32, R88, R83 ;  /* 0x0000005358207221 */ /* 0x004fc20000010000 */
[----:B------:R-:W-:-:S03]  /*1a380*/  IMAD.MOV.U32 R83, RZ, RZ, R87 ;  /* 0x000000ffff537224 */ /* 0x000fc600078e0057 */
[----:B------:R-:W-:Y:S01]  /*1a390*/  FADD.FTZ R25, R39, R32 ;  /* 0x0000002027197221 */ /* 0x000fe20000010000 */
[----:B------:R-:W-:Y:S02]  /*1a3a0*/  IMAD.MOV.U32 R32, RZ, RZ, R87 ;  /* 0x000000ffff207224 */ /* 0x000fe400078e0057 */
[----:B------:R-:W2:Y:S01]  /*1a3b0*/  MUFU.EX2 R92, R92 ;  /* 0x0000005c005c7308 */ /* 0x000ea20000000800 */
[----:B---3--:R-:W-:-:S07]  /*1a3c0*/  FADD.FTZ R13, R67, R30 ;  /* 0x0000001e430d7221 */ /* 0x008fce0000010000 */
[----:B------:R-:W3:Y:S01]  /*1a3d0*/  MUFU.EX2 R75, R75 ;  /* 0x0000004b004b7308 */ /* 0x000ee20000000800 */
[----:B-1----:R-:W-:-:S07]  /*1a3e0*/  FADD.FTZ R30, R44, R13 ;  /* 0x0000000d2c1e7221 */ /* 0x002fce0000010000 */
[----:B------:R-:W1:Y:S01]  /*1a3f0*/  MUFU.EX2 R24, R24 ;  /* 0x0000001800187308 */ /* 0x000e620000000800 */
[C---:B--2---:R-:W-:Y:S01]  /*1a400*/  F2FP.SATFINITE.E4M3.F32.PACK_AB_MERGE_C R184, R92.reuse, R39, RZ ;  /* 0x000000275cb8723e */ /* 0x044fe200048070ff */
[----:B------:R-:W-:Y:S01]  /*1a410*/  FADD.FTZ R92, R92, R25 ;  /* 0x000000195c5c7221 */ /* 0x000fe20000010000 */
[----:B------:R-:W-:Y:S02]  /*1a420*/  MOV R39, R87 ;  /* 0x0000005700277202 */ /* 0x000fe40000000f00 */
[----:B------:R-:W-:Y:S01]  /*1a430*/  F2FP.SATFINITE.E4M3.F32.PACK_AB_MERGE_C R184, R88, R33, R184 ;  /* 0x0000002158b8723e */ /* 0x000fe200048070b8 */
[----:B------:R-:W-:-:S01]  /*1a440*/  FADD.FTZ R25, R45, R92 ;  /* 0x0000005c2d197221 */ /* 0x000fc20000010000 */
[----:B------:R-:W-:Y:S01]  /*1a450*/  MOV R33, R87 ;  /* 0x0000005700217202 */ /* 0x000fe20000000f00 */
        /* <DEDUP_REMOVED lines=8> */
[----:B------:R-:W-:-:S06]  /*1a4e0*/  IMAD.MOV.U32 R44, RZ, RZ, R87 ;  /* 0x000000ffff2c7224 */ /* 0x000fcc00078e0057 */
[----:B------:R-:W1:Y:S01]  /*1a4f0*/  MUFU.EX2 R46, R46 ;  /* 0x0000002e002e7308 */ /* 0x000e620000000800 */
[----:B--2---:R-:W-:-:S04]  /*1a500*/  FADD.FTZ R30, R94, R25 ;  /* 0x000000195e1e7221 */ /* 0x004fc80000010000 */
[----:B------:R-:W-:-:S03]  /*1a510*/  FADD.FTZ R31, R47, R30 ;  /* 0x0000001e2f1f7221 */ /* 0x000fc60000010000 */
[----:B------:R-:W2:Y:S01]  /*1a520*/  MUFU.EX2 R102, R102 ;  /* 0x0000006600667308 */ /* 0x000ea20000000800 */
[----:B---3--:R-:W-:-:S07]  /*1a530*/  FADD.FTZ R25, R71, R12 ;  /* 0x0000000c47197221 */ /* 0x008fce0000010000 */
[----:B------:R-:W3:Y:S01]  /*1a540*/  MUFU.EX2 R77, R77 ;  /* 0x0000004d004d7308 */ /* 0x000ee20000000800 */
[----:B-1----:R-:W-:-:S07]  /*1a550*/  FADD.FTZ R12, R46, R25 ;  /* 0x000000192e0c7221 */ /* 0x002fce0000010000 */
[----:B------:R-:W1:Y:S01]  /*1a560*/  MUFU.EX2 R41, R41 ;  /* 0x0000002900297308 */ /* 0x000e620000000800 */
[C---:B--2---:R-:W-:Y:S01]  /*1a570*/  F2FP.SATFINITE.E4M3.F32.PACK_AB_MERGE_C R186, R102.reuse, R47, RZ ;  /* 0x0000002f66ba723e */ /* 0x044fe200048070ff */
[----:B------:R-:W-:Y:S01]  /*1a580*/  FADD.FTZ R102, R102, R31 ;  /* 0x0000001f66667221 */ /* 0x000fe20000010000 */
[--C-:B------:R-:W-:Y:S02]  /*1a590*/  IMAD.MOV.U32 R47, RZ, RZ, R87.reuse ;  /* 0x000000ffff2f7224 */ /* 0x100fe400078e0057 */
[----:B------:R-:W-:Y:S01]  /*1a5a0*/  F2FP.SATFINITE.E4M3.F32.PACK_AB_MERGE_C R186, R94, R45, R186 ;  /* 0x0000002d5eba723e */ /* 0x000fe200048070ba */
[----:B------:R-:W-:Y:S01]  /*1a5b0*/  IMAD.MOV.U32 R31, RZ, RZ, R87 ;  /* 0x000000ffff1f7224 */ /* 0x000fe200078e0057 */
[----:B------:R-:W-:Y:S01]  /*1a5c0*/  MOV R45, R87 ;  /* 0x00000057002d7202 */ /* 0x000fe20000000f00 */
[----:B------:R-:W2:Y:S01]  /*1a5d0*/  MUFU.EX2 R108, R108 ;  /* 0x0000006c006c7308 */ /* 0x000ea20000000800 */
[----:B---3--:R-:W-:-:S01]  /*1a5e0*/  FADD.FTZ R12, R77, R12 ;  /* 0x0000000c4d0c7221 */ /* 0x008fc20000010000 */
[----:B------:R-:W-:Y:S01]  /*1a5f0*/  F2FP.SATFINITE.E4M3.F32.PACK_AB_MERGE_C R46, R77, R46, RZ ;  /* 0x0000002e4d2e723e */ /* 0x000fe200048070ff */
[----:B------:R-:W-:-:S02]  /*1a600*/  IMAD.MOV.U32 R77, RZ, RZ, R87 ;  /* 0x000000ffff4d7224 */ /* 0x000fc400078e0057 */
[----:B------:R-:W-:Y:S01]  /*1a610*/  FADD.FTZ R11, R3, R12 ;  /* 0x0000000c030b7221 */ /* 0x000fe20000010000 */
[----:B------:R-:W-:Y:S01]  /*1a620*/  F2FP.SATFINITE.E4M3.F32.PACK_AB_MERGE_C R187, R71, R24, R46 ;  /* 0x0000001847bb723e */ /* 0x000fe2000480702e */
[----:B------:R-:W-:Y:S01]  /*1a630*/  IMAD.MOV.U32 R71, RZ, RZ, R87 ;  /* 0x000000ffff477224 */ /* 0x000fe200078e0057 */
[----:B0-----:R0:W3:Y:S01]  /*1a640*/  MUFU.EX2 R26, R68 ;  /* 0x00000044001a7308 */ /* 0x0010e20000000800 */
[----:B-1----:R-:W-:-:S01]  /*1a650*/  FADD.FTZ R7, R41, R102 ;  /* 0x0000006629077221 */ /* 0x002fc20000010000 */
[----:B------:R-:W-:Y:S01]  /*1a660*/  IMAD.MOV.U32 R46, RZ, RZ, R87 ;  /* 0x000000ffff2e7224 */ /* 0x000fe200078e0057 */
[----:B------:R-:W-:-:S05]  /*1a670*/  MOV R24, R87 ;  /* 0x0000005700187202 */ /* 0x000fca0000000f00 */
[----:B------:R-:W1:Y:S01]  /*1a680*/  MUFU.EX2 R35, R35 ;  /* 0x0000002300237308 */ /* 0x000e620000000800 */
[----:B--2---:R-:W-:-:S01]  /*1a690*/  FADD.FTZ R12, R108, R7 ;  /* 0x000000076c0c7221 */ /* 0x004fc20000010000 */
[----:B0-----:R-:W-:-:S06]  /*1a6a0*/  IMAD.MOV.U32 R68, RZ, RZ, R87 ;  /* 0x000000ffff447224 */ /* 0x001fcc00078e0057 */
        /* <DEDUP_REMOVED lines=9> */
[----:B-1----:R-:W-:Y:S02]  /*1a740*/  IMAD.MOV.U32 R72, RZ, RZ, R87 ;  /* 0x000000ffff487224 */ /* 0x002fe400078e0057 */
[----:B------:R-:W-:Y:S01]  /*1a750*/  F2FP.SATFINITE.E4M3.F32.PACK_AB_MERGE_C R188, R108, R41, R35 ;  /* 0x000000296cbc723e */ /* 0x000fe20004807023 */
[--C-:B------:R-:W-:Y:S02]  /*1a760*/  IMAD.MOV.U32 R41, RZ, RZ, R87.reuse ;  /* 0x000000ffff297224 */ /* 0x100fe400078e0057 */
[----:B------:R-:W1:Y:S01]  /*1a770*/  MUFU.EX2 R28, R28 ;  /* 0x0000001c001c7308 */ /* 0x000e620000000800 */
[C---:B---3--:R-:W-:Y:S01]  /*1a780*/  F2FP.SATFINITE.E4M3.F32.PACK_AB_MERGE_C R70, R81.reuse, R70, RZ ;  /* 0x000000465146723e */ /* 0x048fe200048070ff */
[----:B------:R-:W-:Y:S01]  /*1a790*/  FADD.FTZ R81, R81, R12 ;  /* 0x0000000c51517221 */ /* 0x000fe20000010000 */
[----:B------:R-:W-:-:S02]  /*1a7a0*/  IMAD.MOV.U32 R35, RZ, RZ, R87 ;  /* 0x000000ffff237224 */ /* 0x000fc400078e0057 */
[----:B------:R-:W-:Y:S01]  /*1a7b0*/  F2FP.SATFINITE.E4M3.F32.PACK_AB_MERGE_C R189, R26, R3, R70 ;  /* 0x000000031abd723e */ /* 0x000fe20004807046 */
[----:B------:R-:W-:Y:S01]  /*1a7c0*/  IMAD.MOV.U32 R26, RZ, RZ, R87 ;  /* 0x000000ffff1a7224 */ /* 0x000fe200078e0057 */
[----:B------:R-:W-:Y:S01]  /*1a7d0*/  MOV R70, R87 ;  /* 0x0000005700467202 */ /* 0x000fe20000000f00 */
[----:B------:R-:W2:Y:S01]  /*1a7e0*/  MUFU.EX2 R120, R120 ;  /* 0x0000007800787308 */ /* 0x000ea20000000800 */
[----:B0-----:R-:W-:-:S07]  /*1a7f0*/  FADD.FTZ R11, R37, R116 ;  /* 0x00000074250b7221 */ /* 0x001fce0000010000 */
[----:B------:R-:W0:Y:S01]  /*1a800*/  MUFU.EX2 R79, R79 ;  /* 0x0000004f004f7308 */ /* 0x000e220000000800 */
[----:B-1----:R-:W-:-:S01]  /*1a810*/  FADD.FTZ R12, R28, R81 ;  /* 0x000000511c0c7221 */ /* 0x002fc20000010000 */
[----:B------:R-:W-:-:S06]  /*1a820*/  IMAD.MOV.U32 R81, RZ, RZ, R87 ;  /* 0x000000ffff517224 */ /* 0x000fcc00078e0057 */
[----:B------:R-:W-:Y:S01]  /*1a830*/  MUFU.EX2 R43, R43 ;  /* 0x0000002b002b7308 */ /* 0x000fe20000000800 */
[----:B--2---:R-:W-:-:S07]  /*1a840*/  FADD.FTZ R30, R120, R11 ;  /* 0x0000000b781e7221 */ /* 0x004fce0000010000 */
[----:B------:R-:W1:Y:S01]  /*1a850*/  MUFU.EX2 R122, R122 ;  /* 0x0000007a007a7308 */ /* 0x000e620000000800 */
[----:B0-----:R-:W-:-:S07]  /*1a860*/  FADD.FTZ R21, R79, R12 ;  /* 0x0000000c4f157221 */ /* 0x001fce0000010000 */
[----:B------:R-:W0:Y:S08]  /*1a870*/  MUFU.EX2 R76, R76 ;  /* 0x0000004c004c7308 */ /* 0x000e300000000800 */
[----:B------:R2:W3:Y:S01]  /*1a880*/  MUFU.EX2 R9, R78 ;  /* 0x0000004e00097308 */ /* 0x0004e20000000800 */
[----:B-1----:R-:W-:Y:S01]  /*1a890*/  F2FP.SATFINITE.E4M3.F32.PACK_AB_MERGE_C R25, R122, R43, RZ ;  /* 0x0000002b7a19723e */ /* 0x002fe200048070ff */
[----:B------:R-:W-:Y:S01]  /*1a8a0*/  FADD.FTZ R43, R43, R30 ;  /* 0x0000001e2b2b7221 */ /* 0x000fe20000010000 */
[----:B------:R-:W-:-:S02]  /*1a8b0*/  MOV R30, R87 ;  /* 0x00000057001e7202 */ /* 0x000fc40000000f00 */
[----:B------:R-:W-:Y:S01]  /*1a8c0*/  F2FP.SATFINITE.E4M3.F32.PACK_AB_MERGE_C R190, R120, R37, R25 ;  /* 0x0000002578be723e */ /* 0x000fe20004807019 */
[----:B------:R-:W-:-:S01]  /*1a8d0*/  FADD.FTZ R122, R122, R43 ;  /* 0x0000002b7a7a7221 */ /* 0x000fc20000010000 */
[----:B------:R-:W-:Y:S01]  /*1a8e0*/  IMAD.MOV.U32 R43, RZ, RZ, R87 ;  /* 0x000000ffff2b7224 */ /* 0x000fe200078e0057 */
[----:B------:R-:W-:Y:S01]  /*1a8f0*/  MUFU.EX2 R51, R51 ;  /* 0x0000003300337308 */ /* 0x000fe20000000800 */
[----:B0-----:R-:W-:-:S01]  /*1a900*/  FADD.FTZ R12, R76, R21 ;  /* 0x000000154c0c7221 */ /* 0x001fc20000010000 */
[----:B--2---:R-:W-:Y:S01]  /*1a910*/  MOV R78, R87 ;  /* 0x00000057004e7202 */ /* 0x004fe20000000f00 */
[--C-:B------:R-:W-:Y:S02]  /*1a920*/  IMAD.MOV.U32 R37, RZ, RZ, R87.reuse ;  /* 0x000000ffff257224 */ /* 0x100fe400078e0057 */
[----:B------:R-:W-:-:S03]  /*1a930*/  IMAD.MOV.U32 R25, RZ, RZ, R87 ;  /* 0x000000ffff197224 */ /* 0x000fc600078e0057 */
[----:B------:R-:W0:Y:S01]  /*1a940*/  MUFU.EX2 R126, R126 ;  /* 0x0000007e007e7308 */ /* 0x000e220000000800 */
[C---:B---3--:R-:W-:Y:S01]  /*1a950*/  F2FP.SATFINITE.E4M3.F32.PACK_AB_MERGE_C R76, R9.reuse, R76, RZ ;  /* 0x0000004c094c723e */ /* 0x048fe200048070ff */
[----:B------:R-:W-:-:S03]  /*1a960*/  FADD.FTZ R9, R9, R12 ;  /* 0x0000000c09097221 */ /* 0x000fc60000010000 */
[----:B------:R-:W-:Y:S01]  /*1a970*/  F2FP.SATFINITE.E4M3.F32.PACK_AB_MERGE_C R191, R79, R28, R76 ;  /* 0x0000001c4fbf723e */ /* 0x000fe2000480704c */
[--C-:B------:R-:W-:Y:S02]  /*1a980*/  IMAD.MOV.U32 R79, RZ, RZ, R87.reuse ;  /* 0x000000ffff4f7224 */ /* 0x100fe400078e0057 */
[----:B------:R-:W1:Y:S01]  /*1a990*/  MUFU.EX2 R49, R49 ;  /* 0x0000003100317308 */ /* 0x000e620000000800 */
[--C-:B------:R-:W-:Y:S02]  /*1a9a0*/  IMAD.MOV.U32 R76, RZ, RZ, R87.reuse ;  /* 0x000000ffff4c7224 */ /* 0x100fe400078e0057 */
[----:B------:R-:W-:-:S05]  /*1a9b0*/  IMAD.MOV.U32 R28, RZ, RZ, R87 ;  /* 0x000000ffff1c7224 */ /* 0x000fca00078e0057 */
[----:B------:R-:W2:Y:S01]  /*1a9c0*/  MUFU.EX2 R36, R36 ;  /* 0x0000002400247308 */ /* 0x000ea20000000800 */
[----:B0-----:R-:W-:-:S07]  /*1a9d0*/  F2FP.SATFINITE.E4M3.F32.PACK_AB_MERGE_C R12, R126, R51, RZ ;  /* 0x000000337e0c723e */ /* 0x001fce00048070ff */
[----:B------:R-:W0:Y:S01]  /*1a9e0*/  MUFU.EX2 R124, R124 ;  /* 0x0000007c007c7308 */ /* 0x000e220000000800 */
[----:B-1----:R-:W-:-:S07]  /*1a9f0*/  FADD.FTZ R5, R49, R122 ;  /* 0x0000007a31057221 */ /* 0x002fce0000010000 */
[----:B------:R-:W1:Y:S01]  /*1aa00*/  MUFU.EX2 R13, R96 ;  /* 0x00000060000d7308 */ /* 0x000e620000000800 */
[----:B--2---:R-:W-:-:S07]  /*1aa10*/  FADD.FTZ R4, R36, R9 ;  /* 0x0000000924047221 */ /* 0x004fce0000010000 */
[----:B------:R-:W2:Y:S01]  /*1aa20*/  MUFU.EX2 R114, R114 ;  /* 0x0000007200727308 */ /* 0x000ea20000000800 */
[C---:B0-----:R-:W-:Y:S01]  /*1aa30*/  F2FP.SATFINITE.E4M3.F32.PACK_AB_MERGE_C R192, R124.reuse, R49, R12 ;  /* 0x000000317cc0723e */ /* 0x041fe2000480700c */
[----:B------:R-:W-:Y:S01]  /*1aa40*/  FADD.FTZ R124, R124, R5 ;  /* 0x000000057c7c7221 */ /* 0x000fe20000010000 */
[----:B------:R-:W-:-:S03]  /*1aa50*/  IMAD.MOV.U32 R49, RZ, RZ, R87 ;  /* 0x000000ffff317224 */ /* 0x000fc600078e0057 */
[----:B------:R-:W-:Y:S02]  /*1aa60*/  FADD.FTZ R51, R51, R124 ;  /* 0x0000007c33337221 */ /* 0x000fe40000010000 */
[----:B------:R-:W0:Y:S01]  /*1aa70*/  MUFU.EX2 R7, R118 ;  /* 0x0000007600077308 */ /* 0x000e220000000800 */
[----:B-1----:R-:W-:-:S01]  /*1aa80*/  FADD.FTZ R5, R13, R4 ;  /* 0x000000040d057221 */ /* 0x002fc20000010000 */
[----:B------:R-:W-:Y:S01]  /*1aa90*/  FADD.FTZ R126, R126, R51 ;  /* 0x000000337e7e7221 */ /* 0x000fe20000010000 */
[----:B------:R-:W-:-:S05]  /*1aaa0*/  MOV R51, R87 ;  /* 0x0000005700337202 */ /* 0x000fca0000000f00 */
[----:B------:R-:W-:Y:S01]  /*1aab0*/  MUFU.EX2 R55, R55 ;  /* 0x0000003700377308 */ /* 0x000fe20000000800 */
[----:B--2---:R-:W-:-:S07]  /*1aac0*/  FADD.FTZ R4, R114, R5 ;  /* 0x0000000572047221 */ /* 0x004fce0000010000 */
[----:B------:R-:W1:Y:S01]  /*1aad0*/  MUFU.EX2 R130, R130 ;  /* 0x0000008200827308 */ /* 0x000e620000000800 */
[C---:B0-----:R-:W-:Y:S01]  /*1aae0*/  F2FP.SATFINITE.E4M3.F32.PACK_AB_MERGE_C R114, R7.reuse, R114, RZ ;  /* 0x000000720772723e */ /* 0x041fe200048070ff */
[----:B------:R-:W-:-:S03]  /*1aaf0*/  FADD.FTZ R7, R7, R4 ;  /* 0x0000000407077221 */ /* 0x000fc60000010000 */
[----:B------:R-:W-:Y:S02]  /*1ab00*/  F2FP.SATFINITE.E4M3.F32.PACK_AB_MERGE_C R193, R13, R36, R114 ;  /* 0x000000240dc1723e */ /* 0x000fe40004807072 */
[----:B------:R-:W-:Y:S01]  /*1ab10*/  MOV R36, R87 ;  /* 0x0000005700247202 */ /* 0x000fe20000000f00 */
        /* <DEDUP_REMOVED lines=10> */
[----:B------:R-:W-:-:S03]  /*1abc0*/  IMAD.MOV.U32 R53, RZ, RZ, R87 ;  /* 0x000000ffff357224 */ /* 0x000fc600078e0057 */
[----:B------:R-:W-:Y:S02]  /*1abd0*/  FADD.FTZ R55, R55, R128 ;  /* 0x0000008037377221 */ /* 0x000fe40000010000 */
[----:B------:R-:W1:Y:S01]  /*1abe0*/  MUFU.EX2 R57, R57 ;  /* 0x0000003900397308 */ /* 0x000e620000000800 */
[----:B0-----:R-:W-:-:S04]  /*1abf0*/  FADD.FTZ R3, R11, R4 ;  /* 0x000000040b037221 */ /* 0x001fc80000010000 */
[----:B--2---:R-:W-:Y:S01]  /*1ac00*/  FADD.FTZ R4, R110, R3 ;  /* 0x000000036e047221 */ /* 0x004fe20000010000 */
[----:B------:R-:W-:-:S01]  /*1ac10*/  FADD.FTZ R3, R130, R55 ;  /* 0x0000003782037221 */ /* 0x000fc20000010000 */
[--C-:B------:R-:W-:Y:S01]  /*1ac20*/  IMAD.MOV.U32 R55, RZ, RZ, R87.reuse ;  /* 0x000000ffff377224 */ /* 0x100fe200078e0057 */
[C---:B-1----:R-:W-:Y:S01]  /*1ac30*/  F2FP.SATFINITE.E4M3.F32.PACK_AB_MERGE_C R5, R57.reuse, R110, RZ ;  /* 0x0000006e3905723e */ /* 0x042fe200048070ff */
[----:B------:R-:W-:Y:S01]  /*1ac40*/  FADD.FTZ R4, R57, R4 ;  /* 0x0000000439047221 */ /* 0x000fe20000010000 */
[----:B------:R-:W-:Y:S02]  /*1ac50*/  IMAD.MOV.U32 R57, RZ, RZ, R87 ;  /* 0x000000ffff397224 */ /* 0x000fe400078e0057 */
[----:B------:R-:W-:Y:S01]  /*1ac60*/  F2FP.SATFINITE.E4M3.F32.PACK_AB_MERGE_C R195, R11, R104, R5 ;  /* 0x000000680bc3723e */ /* 0x000fe20004807005 */
[----:B------:R-:W-:Y:S06]  /*1ac70*/  @!P2 BRA `(.L_x_620) ;  /* 0x0000003c00a4a947 */ /* 0x000fec0003800000 */
[----:B------:R-:W-:Y:S01]  /*1ac80*/  VIADD R5, R164, 0xfffffffe ;  /* 0xfffffffea4057836 */ /* 0x000fe20000000000 */
[----:B------:R-:W-:Y:S01]  /*1ac90*/  MOV R7, R14 ;  /* 0x0000000e00077202 */ /* 0x000fe20000000f00 */
[----:B------:R-:W-:Y:S01]  /*1aca0*/  IMAD.MOV.U32 R6, RZ, RZ, R90 ;  /* 0x000000ffff067224 */ /* 0x000fe200078e005a */
[----:B------:R-:W-:Y:S01]  /*1acb0*/  CS2R R86, SRZ ;  /* 0x0000000000567805 */ /* 0x000fe2000001ff00 */
[----:B------:R-:W-:Y:S01]  /*1acc0*/  IMAD.MOV.U32 R8, RZ, RZ, R198 ;  /* 0x000000ffff087224 */ /* 0x000fe200078e00c6 */
[----:B------:R-:W-:Y:S01]  /*1acd0*/  CS2R R84, SRZ ;  /* 0x0000000000547805 */ /* 0x000fe2000001ff00 */
[----:B------:R-:W-:Y:S01]  /*1ace0*/  IMAD.MOV.U32 R9, RZ, RZ, R156 ;  /* 0x000000ffff097224 */ /* 0x000fe200078e009c */
        /* <DEDUP_REMOVED lines=29> */
[----:B------:R-:W-:-:S07]  /*1aec0*/  CS2R R24, SRZ ;  /* 0x0000000000187805 */ /* 0x000fce000001ff00 */
.L_x_631:
[----:B------:R-:W-:Y:S01]  /*1aed0*/  ISETP.NE.AND P1, PT, R9, 0x1, PT ;  /* 0x000000010900780c */ /* 0x000fe20003f25270 */
[----:B------:R-:W-:Y:S05]  /*1aee0*/  YIELD ;  /* 0x0000000000007946 */ /* 0x000fea0003800000 */
[----:B------:R-:W-:Y:S02]  /*1aef0*/  SEL R11, RZ, 0x1, P1 ;  /* 0x00000001ff0b7807 */ /* 0x000fe40000800000 */
[----:B------:R-:W-:Y:S02]  /*1af00*/  ISETP.NE.AND P1, PT, R201, RZ, PT ;  /* 0x000000ffc900720c */ /* 0x000fe40003f25270 */
[----:B------:R-:W-:-:S11]  /*1af10*/  LOP3.LUT R198, R8, R11, RZ, 0x3c, !PT ;  /* 0x0000000b08c67212 */ /* 0x000fd600078e3cff */
[----:B------:R-:W-:Y:S05]  /*1af20*/  @P1 BRA `(.L_x_621) ;  /* 0x00000000003c1947 */ /* 0x000fea0003800000 */
[----:B------:R-:W-:Y:S05]  /*1af30*/  @!P0 BRA `(.L_x_622) ;  /* 0x0000000000048947 */ /* 0x000fea0003800000 */
[----:B------:R-:W-:Y:S01]  /*1af40*/  BPT.TRAP 0x1 ;  /* 0x000000040000795c */ /* 0x000fe20000300000 */
.L_x_622:
[----:B------:R-:W-:-:S04]  /*1af50*/  IADD3 R10, R9, 0x1, RZ ;  /* 0x00000001090a7810 */ /* 0x000fc80007ffe0ff */
[----:B------:R-:W-:-:S04]  /*1af60*/  ISETP.NE.AND P2, PT, R10, 0x2, PT ;  /* 0x000000020a00780c */ /* 0x000fc80003f45270 */
[----:B------:R-:W-:Y:S02]  /*1af70*/  SEL R11, R10, RZ, P2 ;  /* 0x000000ff0a0b7207 */ /* 0x000fe40001000000 */
[----:B------:R-:W-:-:S03]  /*1af80*/  SHF.L.U32 R10, R198, 0x1f, RZ ;  /* 0x0000001fc60a7819 */ /* 0x000fc600000006ff */
[----:B------:R-:W-:-:S04]  /*1af90*/  IMAD R11, R11, 0x8, R16 ;  /* 0x000000080b0b7824 */ /* 0x000fc800078e0210 */
[----:B------:R0:W1:Y:S01]  /*1afa0*/  SYNCS.PHASECHK.TRANS64.TRYWAIT P2, [R11+URZ+0x29830], R10 ;  /* 0x0298300a0b0075a7 */ /* 0x000062000804017f */
[----:B------:R-:W-:Y:S05]  /*1afb0*/  @!P0 BRA `(.L_x_623) ;  /* 0x0000000000048947 */ /* 0x000fea0003800000 */
[----:B------:R-:W-:Y:S01]  /*1afc0*/  BPT.TRAP 0x1 ;  /* 0x000000040000795c */ /* 0x000fe20000300000 */
.L_x_623:
[----:B------:R-:W-:Y:S04]  /*1afd0*/  BSSY B0, `(.L_x_621) ;  /* 0x0000004000007945 */ /* 0x000fe80003800000 */
[----:B-1----:R-:W-:Y:S05]  /*1afe0*/  @P2 BRA `(.L_x_624) ;  /* 0x0000000000082947 */ /* 0x002fea0003800000 */
[----:B------:R-:W1:Y:S02]  /*1aff0*/  SYNCS.PHASECHK.TRANS64.TRYWAIT P2, [R11+URZ+0x29830], R10 ;  /* 0x0298300a0b0075a7 */ /* 0x000e64000804017f */
[----:B-1----:R-:W-:Y:S05]  /*1b000*/  @!P2 BRA `(.L_x_625) ;  /* 0x000000dc0028a947 */ /* 0x002fea0003800000 */
.L_x_624:
[----:B------:R-:W-:Y:S05]  /*1b010*/  BSYNC B0 ;  /* 0x0000000000007941 */ /* 0x000fea0003800000 */
.L_x_621:
[----:B01----:R-:W0:Y:S01]  /*1b020*/  S2R R10, SR_TID.X ;  /* 0x00000000000a7919 */ /* 0x003e220000002100 */
[----:B------:R-:W-:Y:S05]  /*1b030*/  WARPSYNC.ALL ;  /* 0x0000000000007948 */ /* 0x000fea0003800000 */
[----:B------:R-:W-:Y:S01]  /*1b040*/  IMAD.MOV.U32 R13, RZ, RZ, -0x7fffffe0 ;  /* 0x80000020ff0d7424 */ /* 0x000fe200078e00ff */
[----:B------:R-:W-:Y:S01]  /*1b050*/  UMOV UR20, UR28 ;  /* 0x0000001c00147c82 */ /* 0x000fe20008000000 */
[----:B------:R-:W-:Y:S01]  /*1b060*/  UMOV UR21, UR29 ;  /* 0x0000001d00157c82 */ /* 0x000fe20008000000 */
[----:B------:R-:W-:Y:S01]  /*1b070*/  IMAD.MOV.U32 R15, RZ, RZ, -0x7fffffe0 ;  /* 0x80000020ff0f7424 */ /* 0x000fe200078e00ff */
[----:B------:R-:W-:Y:S01]  /*1b080*/  UMOV UR24, UR28 ;  /* 0x0000001c00187c82 */ /* 0x000fe20008000000 */
[----:B------:R-:W-:Y:S01]  /*1b090*/  R2UR UR23, R13 ;  /* 0x000000000d1772ca */ /* 0x000fe200000e0000 */
[----:B------:R-:W-:Y:S01]  /*1b0a0*/  UMOV UR25, UR29 ;  /* 0x0000001d00197c82 */ /* 0x000fe20008000000 */
[----:B------:R-:W-:Y:S01]  /*1b0b0*/  IMAD.MOV.U32 R21, RZ, RZ, -0x7fffffe0 ;  /* 0x80000020ff157424 */ /* 0x000fe200078e00ff */
[C---:B------:R-:W-:Y:S01]  /*1b0c0*/  R2UR UR27, R15.reuse ;  /* 0x000000000f1b72ca */ /* 0x040fe200000e0000 */
[----:B------:R-:W-:Y:S01]  /*1b0d0*/  UMOV UR32, UR28 ;  /* 0x0000001c00207c82 */ /* 0x000fe20008000000 */
[----:B------:R-:W-:Y:S01]  /*1b0e0*/  R2UR UR35, R15 ;  /* 0x000000000f2372ca */ /* 0x000fe200000e0000 */
[----:B------:R-:W-:Y:S01]  /*1b0f0*/  UMOV UR33, UR29 ;  /* 0x0000001d00217c82 */ /* 0x000fe20008000000 */
[C---:B------:R-:W-:Y:S01]  /*1b100*/  R2UR UR31, R21.reuse ;  /* 0x00000000151f72ca */ /* 0x040fe200000e0000 */
[----:B------:R-:W-:Y:S01]  /*1b110*/  UMOV UR44, UR28 ;  /* 0x0000001c002c7c82 */ /* 0x000fe20008000000 */
[----:B------:R-:W-:Y:S01]  /*1b120*/  MOV R89, 0x80000020 ;  /* 0x8000002000597802 */ /* 0x000fe20000000f00 */
[----:B------:R-:W-:Y:S01]  /*1b130*/  UMOV UR45, UR29 ;  /* 0x0000001d002d7c82 */ /* 0x000fe20008000000 */
[----:B------:R-:W-:Y:S01]  /*1b140*/  R2UR UR51, R21 ;  /* 0x00000000153372ca */ /* 0x000fe200000e0000 */
[----:B------:R-:W-:Y:S01]  /*1b150*/  IMAD.MOV.U32 R15, RZ, RZ, -0x7fffffe0 ;  /* 0x80000020ff0f7424 */ /* 0x000fe200078e00ff */
[----:B------:R-:W-:-:S02]  /*1b160*/  R2UR UR47, R89 ;  /* 0x00000000592f72ca */ /* 0x000fc400000e0000 */
[----:B------:R-:W-:Y:S02]  /*1b170*/  MOV R21, 0x80000020 ;  /* 0x8000002000157802 */ /* 0x000fe40000000f00 */
[----:B------:R-:W-:Y:S02]  /*1b180*/  MOV R13, 0x80000020 ;  /* 0x80000020000d7802 */ /* 0x000fe40000000f00 */
[----:B0-----:R-:W-:Y:S01]  /*1b190*/  SHF.R.U32.HI R11, RZ, 0x7, R10 ;  /* 0x00000007ff0b7819 */ /* 0x001fe2000001160a */
[----:B------:R-:W-:-:S03]  /*1b1a0*/  VIADD R10, R9, 0x1 ;  /* 0x00000001090a7836 */ /* 0x000fc60000000000 */
[----:B------:R-:W-:-:S05]  /*1b1b0*/  IADD3 R11, R11, 0x8, RZ ;  /* 0x000000080b0b7810 */ /* 0x000fca0007ffe0ff */
[----:B------:R0:W-:Y:S01]  /*1b1c0*/  BAR.SYNC.DEFER_BLOCKING R11, 0x100 ;  /* 0x0004000b0000751d */ /* 0x0001e20000010000 */
[----:B------:R-:W-:-:S04]  /*1b1d0*/  ISETP.NE.AND P2, PT, R10, 0x2, PT ;  /* 0x000000020a00780c */ /* 0x000fc80003f45270 */
[----:B------:R-:W-:-:S05]  /*1b1e0*/  SEL R10, R10, RZ, P2 ;  /* 0x000000ff0a0a7207 */ /* 0x000fca0001000000 */
[----:B------:R-:W-:-:S04]  /*1b1f0*/  IMAD R12, R10, 0x780, R0 ;  /* 0x000007800a0c7824 */ /* 0x000fc800078e0200 */
[C---:B------:R-:W-:Y:S01]  /*1b200*/  VIADD R14, R12.reuse, 0x80 ;  /* 0x000000800c0e7836 */ /* 0x040fe20000000000 */
[C---:B------:R-:W-:Y:S02]  /*1b210*/  R2UR UR22, R12.reuse ;  /* 0x000000000c1672ca */ /* 0x040fe400000e0000 */
[----:B------:R-:W-:Y:S02]  /*1b220*/  IADD3 R20, R12, 0x100, RZ ;  /* 0x000001000c147810 */ /* 0x000fe40007ffe0ff */
[----:B------:R-:W-:Y:S01]  /*1b230*/  R2UR UR26, R14 ;  /* 0x000000000e1a72ca */ /* 0x000fe200000e0000 */
[----:B------:R-:W-:Y:S01]  /*1b240*/  VIADD R14, R12, 0x180 ;  /* 0x000001800c0e7836 */ /* 0x000fe20000000000 */
[----:B------:R-:W-:Y:S01]  /*1b250*/  R2UR UR30, R20 ;  /* 0x00000000141e72ca */ /* 0x000fe200000e0000 */
[C---:B------:R-:W-:Y:S01]  /*1b260*/  VIADD R20, R12.reuse, 0x2 ;  /* 0x000000020c147836 */ /* 0x040fe20000000000 */
[----:B------:R-:W-:Y:S01]  /*1b270*/  IADD3 R88, R12, 0x200, RZ ;  /* 0x000002000c587810 */ /* 0x000fe20007ffe0ff */
[----:B------:R-:W-:Y:S01]  /*1b280*/  WARPGROUP.ARRIVE ;  /* 0x00000000000079c5 */ /* 0x000fe20000000000 */
[----:B------:R-:W-:Y:S01]  /*1b290*/  R2UR UR34, R14 ;  /* 0x000000000e2272ca */ /* 0x000fe200000e0000 */
[----:B------:R-:W-:Y:S01]  /*1b2a0*/  VIADD R14, R12, 0x102 ;  /* 0x000001020c0e7836 */ /* 0x000fe20000000000 */
[----:B------:R-:W-:-:S02]  /*1b2b0*/  R2UR UR46, R88 ;  /* 0x00000000582e72ca */ /* 0x000fc400000e0000 */
[----:B------:R-:W-:Y:S01]  /*1b2c0*/  R2UR UR50, R20 ;  /* 0x00000000143272ca */ /* 0x000fe200000e0000 */
[----:B------:R-:W-:Y:S01]  /*1b2d0*/  QGMMA.64x32x32.F32.E4M3.E4M3 R152, gdesc[UR20], RZ, !UPT, gsb0 ;  /* 0x00600000149879f3 */ /* 0x000fe2000c0008ff */
[----:B------:R-:W-:Y:S01]  /*1b2e0*/  VIADD R20, R12, 0x82 ;  /* 0x000000820c147836 */ /* 0x000fe20000000000 */
[----:B------:R-:W-:Y:S01]  /*1b2f0*/  R2UR UR23, R21 ;  /* 0x00000000151772ca */ /* 0x000fe200000e0000 */
[----:B------:R-:W-:Y:S01]  /*1b300*/  UMOV UR20, UR48 ;  /* 0x0000003000147c82 */ /* 0x000fe20008000000 */
[----:B------:R-:W-:Y:S02]  /*1b310*/  UMOV UR21, UR49 ;  /* 0x0000003100157c82 */ /* 0x000fe40008000000 */
[----:B------:R-:W-:Y:S01]  /*1b320*/  R2UR UR22, R20 ;  /* 0x00000000141672ca */ /* 0x000fe200000e0000 */
[----:B------:R-:W-:Y:S02]  /*1b330*/  WARPGROUP.DEPBAR.LE gsb0, 0x0 ;  /* 0x00008000000079c5 */ /* 0x000fe40000010000 */
[----:B------:R-:W-:-:S06]  /*1b340*/  WARPGROUP.ARRIVE ;  /* 0x00000000000079c5 */ /* 0x000fcc0000000000 */
[----:B------:R-:W-:Y:S01]  /*1b350*/  QGMMA.64x32x32.F32.E4M3.E4M3 R136, gdesc[UR24], RZ, !UPT, gsb0 ;  /* 0x00600000188879f3 */ /* 0x000fe2000c0008ff */
[----:B------:R-:W-:Y:S01]  /*1b360*/  R2UR UR26, R14 ;  /* 0x000000000e1a72ca */ /* 0x000fe200000e0000 */
[----:B------:R-:W-:Y:S01]  /*1b370*/  UMOV UR24, UR48 ;  /* 0x0000003000187c82 */ /* 0x000fe20008000000 */
[----:B------:R-:W-:Y:S01]  /*1b380*/  R2UR UR27, R15 ;  /* 0x000000000f1b72ca */ /* 0x000fe200000e0000 */
[----:B------:R-:W-:Y:S01]  /*1b390*/  UMOV UR25, UR49 ;  /* 0x0000003100197c82 */ /* 0x000fe20008000000 */
[----:B------:R-:W-:Y:S01]  /*1b3a0*/  VIADD R14, R12, 0x182 ;  /* 0x000001820c0e7836 */ /* 0x000fe20000000000 */
[----:B------:R-:W-:Y:S01]  /*1b3b0*/  MOV R15, 0x80000020 ;  /* 0x80000020000f7802 */ /* 0x000fe20000000f00 */
[----:B------:R-:W-:Y:S02]  /*1b3c0*/  WARPGROUP.DEPBAR.LE gsb0, 0x0 ;  /* 0x00008000000079c5 */ /* 0x000fe40000010000 */
[----:B------:R-:W-:-:S06]  /*1b3d0*/  WARPGROUP.ARRIVE ;  /* 0x00000000000079c5 */ /* 0x000fcc0000000000 */
[----:B------:R-:W-:Y:S03]  /*1b3e0*/  QGMMA.64x32x32.F32.E4M3.E4M3 R120, gdesc[UR28], RZ, !UPT, gsb0 ;  /* 0x006000001c7879f3 */ /* 0x000fe6000c0008ff */
[----:B------:R-:W-:Y:S02]  /*1b3f0*/  WARPGROUP.DEPBAR.LE gsb0, 0x0 ;  /* 0x00008000000079c5 */ /* 0x000fe40000010000 */
[----:B------:R-:W-:-:S06]  /*1b400*/  WARPGROUP.ARRIVE ;  /* 0x00000000000079c5 */ /* 0x000fcc0000000000 */
[----:B------:R-:W-:Y:S01]  /*1b410*/  QGMMA.64x32x32.F32.E4M3.E4M3 R104, gdesc[UR32], RZ, !UPT, gsb0 ;  /* 0x00600000206879f3 */ /* 0x000fe2000c0008ff */
[----:B------:R-:W-:Y:S01]  /*1b420*/  R2UR UR34, R14 ;  /* 0x000000000e2272ca */ /* 0x000fe200000e0000 */
[----:B------:R-:W-:Y:S01]  /*1b430*/  UMOV UR32, UR48 ;  /* 0x0000003000207c82 */ /* 0x000fe20008000000 */
[----:B------:R-:W-:Y:S01]  /*1b440*/  R2UR UR35, R15 ;  /* 0x000000000f2372ca */ /* 0x000fe200000e0000 */
[----:B------:R-:W-:Y:S01]  /*1b450*/  UMOV UR33, UR49 ;  /* 0x0000003100217c82 */ /* 0x000fe20008000000 */
[----:B------:R-:W-:Y:S02]  /*1b460*/  VIADD R14, R12, 0x202 ;  /* 0x000002020c0e7836 */ /* 0x000fe40000000000 */
[----:B------:R-:W-:Y:S01]  /*1b470*/  IMAD.MOV.U32 R15, RZ, RZ, -0x7fffffe0 ;  /* 0x80000020ff0f7424 */ /* 0x000fe200078e00ff */
[----:B------:R-:W-:Y:S02]  /*1b480*/  WARPGROUP.DEPBAR.LE gsb0, 0x0 ;  /* 0x00008000000079c5 */ /* 0x000fe40000010000 */
[----:B------:R-:W-:-:S06]  /*1b490*/  WARPGROUP.ARRIVE ;  /* 0x00000000000079c5 */ /* 0x000fcc0000000000 */
[----:B------:R-:W-:Y:S01]  /*1b4a0*/  QGMMA.64x32x32.F32.E4M3.E4M3 R88, gdesc[UR44], RZ, !UPT, gsb0 ;  /* 0x006000002c5879f3 */ /* 0x000fe2000c0008ff */
        /* <DEDUP_REMOVED lines=8> */
[----:B------:R-:W-:Y:S02]  /*1b530*/  R2UR UR7, R15 ;  /* 0x000000000f0772ca */ /* 0x000fe400000e0000 */
[----:B------:R-:W-:Y:S01]  /*1b540*/  MOV R15, 0x80000020 ;  /* 0x80000020000f7802 */ /* 0x000fe20000000f00 */
[----:B------:R-:W-:Y:S02]  /*1b550*/  WARPGROUP.DEPBAR.LE gsb0, 0x0 ;  /* 0x00008000000079c5 */ /* 0x000fe40000010000 */
[----:B------:R-:W-:-:S06]  /*1b560*/  WARPGROUP.ARRIVE ;  /* 0x00000000000079c5 */ /* 0x000fcc0000000000 */
[----:B------:R-:W-:Y:S03]  /*1b570*/  QGMMA.64x32x32.F32.E4M3.E4M3 R152, gdesc[UR48], R152, gsb0 ;  /* 0x00600000309879f3 */ /* 0x000fe60008000898 */
        /* <DEDUP_REMOVED lines=17> */
[----:B------:R-:W-:Y:S01]  /*1b690*/  IADD3 R14, R12, 0x400, RZ ;  /* 0x000004000c0e7810 */ /* 0x000fe20007ffe0ff */
[----:B------:R-:W-:Y:S02]  /*1b6a0*/  WARPGROUP.DEPBAR.LE gsb0, 0x0 ;  /* 0x00008000000079c5 */ /* 0x000fe40000010000 */
[----:B------:R-:W-:-:S06]  /*1b6b0*/  WARPGROUP.ARRIVE ;  /* 0x00000000000079c5 */ /* 0x000fcc0000000000 */
[----:B------:R-:W-:Y:S01]  /*1b6c0*/  QGMMA.64x32x32.F32.E4M3.E4M3 R104, gdesc[UR32], R104, gsb0 ;  /* 0x00600000206879f3 */ /* 0x000fe20008000868 */
        /* <DEDUP_REMOVED lines=57> */
[----:B------:R-:W-:-:S04]  /*1ba60*/  MOV R15, 0x80000020 ;  /* 0x80000020000f7802 */ /* 0x000fc80000000f00 */
        /* <DEDUP_REMOVED lines=67> */
[C---:B------:R-:W-:Y:S01]  /*1bea0*/  IADD3 R14, R12.reuse, 0x682, RZ ;  /* 0x000006820c0e7810 */ /* 0x040fe20007ffe0ff */
[----:B------:R-:W-:Y:S01]  /*1beb0*/  VIADD R12, R12, 0x702 ;  /* 0x000007020c0c7836 */ /* 0x000fe20000000000 */
[----:B------:R-:W-:Y:S02]  /*1bec0*/  WARPGROUP.DEPBAR.LE gsb0, 0x0 ;  /* 0x00008000000079c5 */ /* 0x000fe40000010000 */
[----:B------:R-:W-:-:S06]  /*1bed0*/  WARPGROUP.ARRIVE ;  /* 0x00000000000079c5 */ /* 0x000fcc0000000000 */
[----:B------:R-:W-:Y:S01]  /*1bee0*/  QGMMA.64x32x32.F32.E4M3.E4M3 R104, gdesc[UR32], R104, gsb0 ;  /* 0x00600000206879f3 */ /* 0x000fe20008000868 */
[----:B------:R-:W-:Y:S01]  /*1bef0*/  R2UR UR34, R14 ;  /* 0x000000000e2272ca */ /* 0x000fe200000e0000 */
[----:B------:R-:W-:Y:S01]  /*1bf00*/  UMOV UR32, UR16 ;  /* 0x0000001000207c82 */ /* 0x000fe20008000000 */
[----:B------:R-:W-:Y:S01]  /*1bf10*/  R2UR UR35, R15 ;  /* 0x000000000f2372ca */ /* 0x000fe200000e0000 */
[----:B------:R-:W-:Y:S01]  /*1bf20*/  UMOV UR33, UR17 ;  /* 0x0000001100217c82 */ /* 0x000fe20008000000 */
        /* <DEDUP_REMOVED lines=23> */
[----:B0-----:R-:W-:Y:S05]  /*1c0a0*/  @P1 BRA `(.L_x_626) ;  /* 0x0000000000281947 */ /* 0x001fea0003800000 */
[----:B------:R-:W-:Y:S05]  /*1c0b0*/  @!P0 BRA `(.L_x_627) ;  /* 0x0000000000048947 */ /* 0x000fea0003800000 */
[----:B------:R-:W-:Y:S01]  /*1c0c0*/  BPT.TRAP 0x1 ;  /* 0x000000040000795c */ /* 0x000fe20000300000 */
.L_x_627:
[----:B------:R-:W-:Y:S01]  /*1c0d0*/  SHF.L.U32 R8, R8, 0x1f, RZ ;  /* 0x0000001f08087819 */ /* 0x000fe200000006ff */
[----:B------:R-:W-:-:S04]  /*1c0e0*/  IMAD R11, R9, 0x8, R16 ;  /* 0x00000008090b7824 */ /* 0x000fc800078e0210 */
[----:B------:R0:W1:Y:S01]  /*1c0f0*/  SYNCS.PHASECHK.TRANS64.TRYWAIT P1, [R11+URZ+0x29850], R8 ;  /* 0x029850080b0075a7 */ /* 0x000062000802017f */
[----:B------:R-:W-:Y:S05]  /*1c100*/  @!P0 BRA `(.L_x_628) ;  /* 0x0000000000048947 */ /* 0x000fea0003800000 */
[----:B------:R-:W-:Y:S01]  /*1c110*/  BPT.TRAP 0x1 ;  /* 0x000000040000795c */ /* 0x000fe20000300000 */
.L_x_628:
[----:B-1----:R-:W-:Y:S05]  /*1c120*/  @P1 BRA `(.L_x_626) ;  /* 0x0000000000081947 */ /* 0x002fea0003800000 */
[----:B------:R-:W1:Y:S02]  /*1c130*/  SYNCS.PHASECHK.TRANS64.TRYWAIT P1, [R11+URZ+0x29850], R8 ;  /* 0x029850080b0075a7 */ /* 0x000e64000802017f */
[----:B-1----:R-:W-:Y:S05]  /*1c140*/  @!P1 BRA `(.L_x_629) ;  /* 0x000000c800ec9947 */ /* 0x002fea0003800000 */
.L_x_626:
[----:B01----:R-:W-:Y:S01]  /*1c150*/  VIADD R8, R16, 0x400 ;  /* 0x0000040010087836 */ /* 0x003fe20000000000 */
[----:B------:R-:W-:Y:S01]  /*1c160*/  MOV R13, 0xc0000010 ;  /* 0xc0000010000d7802 */ /* 0x000fe20000000f00 */
[----:B------:R-:W-:Y:S05]  /*1c170*/  WARPSYNC.ALL ;  /* 0x0000000000007948 */ /* 0x000fea0003800000 */
[----:B------:R-:W-:Y:S01]  /*1c180*/  SHF.R.U32.HI R8, RZ, 0x4, R8 ;  /* 0x00000004ff087819 */ /* 0x000fe20000011608 */
[----:B------:R-:W-:Y:S01]  /*1c190*/  WARPGROUP.ARRIVE ;  /* 0x00000000000079c5 */ /* 0x000fe20000000000 */
[----:B------:R-:W-:Y:S01]  /*1c1a0*/  R2UR UR7, R13 ;  /* 0x000000000d0772ca */ /* 0x000fe200000e0000 */
[----:B------:R-:W-:Y:S01]  /*1c1b0*/  IMAD.MOV.U32 R15, RZ, RZ, -0x3ffffff0 ;  /* 0xc0000010ff0f7424 */ /* 0x000fe200078e00ff */
[----:B------:R-:W-:Y:S01]  /*1c1c0*/  LOP3.LUT R8, R8, 0x3fff, RZ, 0xc0, !PT ;  /* 0x00003fff08087812 */ /* 0x000fe200078ec0ff */
[C---:B------:R-:W-:Y:S01]  /*1c1d0*/  FMUL.FTZ R13, R2.reuse, R154 ;  /* 0x0000009a020d7220 */ /* 0x040fe20000410000 */
[C---:B------:R-:W-:Y:S01]  /*1c1e0*/  FMUL.FTZ R11, R2.reuse, R153 ;  /* 0x00000099020b7220 */ /* 0x040fe20000410000 */
[----:B------:R-:W-:Y:S01]  /*1c1f0*/  FMUL.FTZ R20, R2, R155 ;  /* 0x0000009b02147220 */ /* 0x000fe20000410000 */
[----:B------:R-:W-:Y:S01]  /*1c200*/  LOP3.LUT R8, R8, 0x10000, RZ, 0xfc, !PT ;  /* 0x0001000008087812 */ /* 0x000fe200078efcff */
[C---:B------:R-:W-:Y:S01]  /*1c210*/  FMUL.FTZ R21, R2.reuse, R156 ;  /* 0x0000009c02157220 */ /* 0x040fe20000410000 */
[C---:B------:R-:W-:Y:S01]  /*1c220*/  FMUL.FTZ R153, R2.reuse, R158 ;  /* 0x0000009e02997220 */ /* 0x040fe20000410000 */
[----:B------:R-:W-:Y:S01]  /*1c230*/  MUFU.TANH R13, R13 ;  /* 0x0000000d000d7308 */ /* 0x000fe20000002400 */
[----:B------:R-:W-:Y:S01]  /*1c240*/  FMUL.FTZ R154, R2, R159 ;  /* 0x0000009f029a7220 */ /* 0x000fe20000410000 */
[----:B------:R-:W-:-:S02]  /*1c250*/  IMAD R12, R9, 0x500, R8 ;  /* 0x00000500090c7824 */ /* 0x000fc400078e0208 */
[C---:B------:R-:W-:Y:S01]  /*1c260*/  FMUL.FTZ R8, R2.reuse, R152 ;  /* 0x0000009802087220 */ /* 0x040fe20000410000 */
[C---:B------:R-:W-:Y:S01]  /*1c270*/  FMUL.FTZ R152, R2.reuse, R157 ;  /* 0x0000009d02987220 */ /* 0x040fe20000410000 */
[----:B------:R-:W-:Y:S01]  /*1c280*/  FMUL.FTZ R155, R2, R160 ;  /* 0x000000a0029b7220 */ /* 0x000fe20000410000 */
[C---:B------:R-:W-:Y:S01]  /*1c290*/  VIADD R14, R12.reuse, 0x100 ;  /* 0x000001000c0e7836 */ /* 0x040fe20000000000 */
[----:B------:R-:W-:Y:S01]  /*1c2a0*/  R2UR UR6, R12 ;  /* 0x000000000c0672ca */ /* 0x000fe200000e0000 */
        /* <DEDUP_REMOVED lines=11> */
[----:B------:R-:W-:Y:S01]  /*1c360*/  FMUL.FTZ R136, R2, R138 ;  /* 0x0000008a02887220 */ /* 0x000fe20000410000 */
[----:B------:R-:W-:Y:S01]  /*1c370*/  QGMMA.64x128x32.F32.E4M3.E4M3 R24, R176, gdesc[UR4], R24, gsb0 ;  /* 0x01e00004b0187df3 */ /* 0x000fe20008000818 */
[----:B------:R-:W-:Y:S01]  /*1c380*/  R2UR UR6, R14 ;  /* 0x000000000e0672ca */ /* 0x000fe200000e0000 */
[----:B------:R-:W-:Y:S01]  /*1c390*/  FMUL.FTZ R164, R2, R137 ;  /* 0x0000008902a47220 */ /* 0x000fe20000410000 */
[----:B------:R-:W-:Y:S01]  /*1c3a0*/  R2UR UR7, R15 ;  /* 0x000000000f0772ca */ /* 0x000fe200000e0000 */
[----:B------:R-:W-:Y:S01]  /*1c3b0*/  IMAD.MOV.U32 R15, RZ, RZ, -0x3ffffff0 ;  /* 0xc0000010ff0f7424 */ /* 0x000fe200078e00ff */
[----:B------:R-:W-:Y:S01]  /*1c3c0*/  IADD3 R14, R12, 0x200, RZ ;  /* 0x000002000c0e7810 */ /* 0x000fe20007ffe0ff */
        /* <DEDUP_REMOVED lines=8> */
[----:B------:R-:W2:Y:S01]  /*1c450*/  MUFU.TANH R21, R21 ;  /* 0x0000001500157308 */ /* 0x000ea20000002400 */
        /* <DEDUP_REMOVED lines=18> */
[C---:B------:R-:W-:Y:S01]  /*1c580*/  FMUL.FTZ R128, R2.reuse, R129 ;  /* 0x0000008102807220 */ /* 0x040fe20000410000 */
[C---:B------:R-:W-:Y:S01]  /*1c590*/  FMUL.FTZ R129, R2.reuse, R131 ;  /* 0x0000008302817220 */ /* 0x040fe20000410000 */
[C---:B------:R-:W-:Y:S01]  /*1c5a0*/  FMUL.FTZ R130, R2.reuse, R132 ;  /* 0x0000008402827220 */ /* 0x040fe20000410000 */
[C---:B------:R-:W-:Y:S01]  /*1c5b0*/  FMUL.FTZ R131, R2.reuse, R134 ;  /* 0x0000008602837220 */ /* 0x040fe20000410000 */
[C---:B------:R-:W-:Y:S01]  /*1c5c0*/  FMUL.FTZ R132, R2.reuse, R133 ;  /* 0x0000008502847220 */ /* 0x040fe20000410000 */
[----:B------:R-:W5:Y:S01]  /*1c5d0*/  MUFU.TANH R154, R154 ;  /* 0x0000009a009a7308 */ /* 0x000f620000002400 */
        /* <DEDUP_REMOVED lines=22> */
[----:B------:R-:W-:Y:S01]  /*1c740*/  FMUL.FTZ R102, R2, R102 ;  /* 0x0000006602667220 */ /* 0x000fe20000410000 */
[----:B------:R-:W5:Y:S01]  /*1c750*/  MUFU.TANH R156, R156 ;  /* 0x0000009c009c7308 */ /* 0x000f620000002400 */
[----:B------:R-:W0:Y:S07]  /*1c760*/  S2R R205, SR_TID.X ;  /* 0x0000000000cd7919 */ /* 0x000e2e0000002100 */
[----:B------:R-:W5:Y:S08]  /*1c770*/  MUFU.TANH R158, R158 ;  /* 0x0000009e009e7308 */ /* 0x000f700000002400 */
[----:B------:R-:W5:Y:S08]  /*1c780*/  MUFU.TANH R159, R159 ;  /* 0x0000009f009f7308 */ /* 0x000f700000002400 */
[----:B------:R-:W5:Y:S08]  /*1c790*/  MUFU.TANH R160, R160 ;  /* 0x000000a000a07308 */ /* 0x000f700000002400 */
[----:B------:R-:W5:Y:S01]  /*1c7a0*/  MUFU.TANH R162, R162 ;  /* 0x000000a200a27308 */ /* 0x000f620000002400 */
[----:B0-----:R-:W-:-:S02]  /*1c7b0*/  LOP3.LUT R207, R205, 0x7f, RZ, 0xc0, !PT ;  /* 0x0000007fcdcf7812 */ /* 0x001fc400078ec0ff */
[----:B------:R-:W0:Y:S02]  /*1c7c0*/  S2R R205, SR_TID.X ;  /* 0x0000000000cd7919 */ /* 0x000e240000002100 */
[----:B------:R-:W-:-:S03]  /*1c7d0*/  ISETP.NE.AND P1, PT, R207, RZ, PT ;  /* 0x000000ffcf00720c */ /* 0x000fc60003f25270 */
[----:B------:R-:W5:Y:S08]  /*1c7e0*/  MUFU.TANH R161, R161 ;  /* 0x000000a100a17308 */ /* 0x000f700000002400 */
[----:B------:R-:W5:Y:S08]  /*1c7f0*/  MUFU.TANH R163, R163 ;  /* 0x000000a300a37308 */ /* 0x000f700000002400 */
[----:B------:R-:W5:Y:S08]  /*1c800*/  MUFU.TANH R136, R136 ;  /* 0x0000008800887308 */ /* 0x000f700000002400 */
[----:B------:R-:W5:Y:S01]  /*1c810*/  MUFU.TANH R164, R164 ;  /* 0x000000a400a47308 */ /* 0x000f620000002400 */
[----:B0-----:R-:W-:-:S07]  /*1c820*/  SHF.R.U32.HI R205, RZ, 0x7, R205 ;  /* 0x00000007ffcd7819 */ /* 0x001fce00000116cd */
[----:B------:R-:W0:Y:S01]  /*1c830*/  MUFU.TANH R137, R137 ;  /* 0x0000008900897308 */ /* 0x000e220000002400 */
[----:B------:R-:W-:Y:S02]  /*1c840*/  WARPGROUP.DEPBAR.LE gsb0, 0x0 ;  /* 0x00008000000079c5 */ /* 0x000fe40000010000 */
[----:B------:R-:W-:-:S05]  /*1c850*/  WARPGROUP.ARRIVE ;  /* 0x00000000000079c5 */ /* 0x000fca0000000000 */
[----:B------:R-:W0:Y:S01]  /*1c860*/  MUFU.TANH R139, R139 ;  /* 0x0000008b008b7308 */ /* 0x000e220000002400 */
[C---:B------:R-:W-:Y:S01]  /*1c870*/  FMUL.FTZ R176, R2.reuse, R117 ;  /* 0x0000007502b07220 */ /* 0x040fe20000410000 */
[----:B------:R-:W-:Y:S01]  /*1c880*/  FMUL.FTZ R178, R2, R119 ;  /* 0x0000007702b27220 */ /* 0x000fe20000410000 */
[----:B------:R-:W-:Y:S01]  /*1c890*/  QGMMA.64x128x32.F32.E4M3.E4M3 R24, R180, gdesc[UR4], R24, gsb0 ;  /* 0x01e00004b4187df3 */ /* 0x000fe20008000818 */
[----:B------:R-:W-:Y:S02]  /*1c8a0*/  R2UR UR6, R14 ;  /* 0x000000000e0672ca */ /* 0x000fe400000e0000 */
[----:B------:R-:W-:Y:S02]  /*1c8b0*/  R2UR UR7, R15 ;  /* 0x000000000f0772ca */ /* 0x000fe400000e0000 */
[----:B------:R-:W0:Y:S01]  /*1c8c0*/  MUFU.TANH R138, R138 ;  /* 0x0000008a008a7308 */ /* 0x000e220000002400 */
[----:B------:R-:W-:Y:S02]  /*1c8d0*/  FMNMX.FTZ R14, R8, R7, !PT ;  /* 0x00000007080e7209 */ /* 0x000fe40007810000 */
[----:B------:R-:W-:-:S02]  /*1c8e0*/  FMNMX.FTZ R15, R13, R6, !PT ;  /* 0x000000060d0f7209 */ /* 0x000fc40007810000 */
[----:B------:R-:W-:-:S03]  /*1c8f0*/  FMNMX.FTZ R14, R11, R14, !PT ;  /* 0x0000000e0b0e7209 */ /* 0x000fc60007810000 */
[----:B------:R-:W0:Y:S08]  /*1c900*/  MUFU.TANH R141, R141 ;  /* 0x0000008d008d7308 */ /* 0x000e300000002400 */
        /* <DEDUP_REMOVED lines=15> */
[----:B------:R-:W0:Y:S01]  /*1ca00*/  MUFU.TANH R124, R124 ;  /* 0x0000007c007c7308 */ /* 0x000e220000002400 */
[----:B------:R-:W-:-:S02]  /*1ca10*/  WARPGROUP.DEPBAR.LE gsb0, 0x0 ;  /* 0x00008000000079c5 */ /* 0x000fc40000010000 */
[----:B------:R-:W-:Y:S01]  /*1ca20*/  WARPGROUP.ARRIVE ;  /* 0x00000000000079c5 */ /* 0x000fe20000000000 */
[----:B-1----:R-:W-:Y:S01]  /*1ca30*/  FMNMX.FTZ R180, R20, R15, !PT ;  /* 0x0000000f14b47209 */ /* 0x002fe20007810000 */
[----:B------:R-:W-:Y:S01]  /*1ca40*/  FMUL.FTZ R182, R2, R89 ;  /* 0x0000005902b67220 */ /* 0x000fe20000410000 */
[----:B--2---:R-:W-:Y:S02]  /*1ca50*/  FMNMX.FTZ R15, R21, R14, !PT ;  /* 0x0000000e150f7209 */ /* 0x004fe40007810000 */
[----:B------:R-:W1:Y:S01]  /*1ca60*/  MUFU.TANH R125, R125 ;  /* 0x0000007d007d7308 */ /* 0x000e620000002400 */
[----:B---3--:R-:W-:Y:S01]  /*1ca70*/  FMNMX.FTZ R113, R153, R180, !PT ;  /* 0x000000b499717209 */ /* 0x008fe20007810000 */
[----:B------:R-:W-:Y:S01]  /*1ca80*/  QGMMA.64x128x32.F32.E4M3.E4M3 R24, R184, gdesc[UR4], R24, gsb0 ;  /* 0x01e00004b8187df3 */ /* 0x000fe20008000818 */
[----:B----4-:R-:W-:Y:S02]  /*1ca90*/  FMNMX.FTZ R14, R152, R15, !PT ;  /* 0x0000000f980e7209 */ /* 0x010fe40007810000 */
[----:B-----5:R-:W-:-:S02]  /*1caa0*/  FMNMX.FTZ R180, R154, R113, !PT ;  /* 0x000000719ab47209 */ /* 0x020fc40007810000 */
[----:B------:R-:W-:Y:S01]  /*1cab0*/  FMNMX.FTZ R15, R155, R14, !PT ;  /* 0x0000000e9b0f7209 */ /* 0x000fe20007810000 */
[----:B------:R-:W2:Y:S01]  /*1cac0*/  MUFU.TANH R126, R126 ;  /* 0x0000007e007e7308 */ /* 0x000ea20000002400 */
[----:B------:R-:W-:Y:S02]  /*1cad0*/  FMNMX.FTZ R113, R157, R180, !PT ;  /* 0x000000b49d717209 */ /* 0x000fe40007810000 */
[----:B------:R-:W-:Y:S02]  /*1cae0*/  FMNMX.FTZ R14, R156, R15, !PT ;  /* 0x0000000f9c0e7209 */ /* 0x000fe40007810000 */
[----:B------:R-:W-:Y:S02]  /*1caf0*/  FMNMX.FTZ R113, R158, R113, !PT ;  /* 0x000000719e717209 */ /* 0x000fe40007810000 */
[----:B------:R-:W-:Y:S01]  /*1cb00*/  FMNMX.FTZ R15, R159, R14, !PT ;  /* 0x0000000e9f0f7209 */ /* 0x000fe20007810000 */
[----:B------:R-:W3:Y:S01]  /*1cb10*/  MUFU.TANH R127, R127 ;  /* 0x0000007f007f7308 */ /* 0x000ee20000002400 */
[----:B------:R-:W-:-:S02]  /*1cb20*/  FMNMX.FTZ R14, R160, R113, !PT ;  /* 0x00000071a00e7209 */ /* 0x000fc40007810000 */
[----:B------:R-:W-:Y:S02]  /*1cb30*/  FMNMX.FTZ R180, R162, R15, !PT ;  /* 0x0000000fa2b47209 */ /* 0x000fe40007810000 */
[----:B------:R-:W-:Y:S02]  /*1cb40*/  FMNMX.FTZ R15, R161, R14, !PT ;  /* 0x0000000ea10f7209 */ /* 0x000fe40007810000 */
[----:B------:R-:W-:Y:S01]  /*1cb50*/  FMNMX.FTZ R89, R163, R180, !PT ;  /* 0x000000b4a3597209 */ /* 0x000fe20007810000 */
[----:B------:R-:W-:Y:S01]  /*1cb60*/  FMUL.FTZ R180, R2, R90 ;  /* 0x0000005a02b47220 */ /* 0x000fe20000410000 */
[----:B------:R-:W-:Y:S01]  /*1cb70*/  FMNMX.FTZ R14, R136, R15, !PT ;  /* 0x0000000f880e7209 */ /* 0x000fe20007810000 */
[----:B------:R-:W4:Y:S01]  /*1cb80*/  MUFU.TANH R128, R128 ;  /* 0x0000008000807308 */ /* 0x000f220000002400 */
[----:B------:R-:W-:Y:S02]  /*1cb90*/  FMNMX.FTZ R90, R164, R89, !PT ;  /* 0x00000059a45a7209 */ /* 0x000fe40007810000 */
[----:B0-----:R-:W-:-:S02]  /*1cba0*/  FMNMX.FTZ R15, R137, R14, !PT ;  /* 0x0000000e890f7209 */ /* 0x001fc40007810000 */
[----:B------:R-:W-:Y:S02]  /*1cbb0*/  FMNMX.FTZ R90, R139, R90, !PT ;  /* 0x0000005a8b5a7209 */ /* 0x000fe40007810000 */
[----:B------:R-:W-:Y:S01]  /*1cbc0*/  FMNMX.FTZ R15, R138, R15, !PT ;  /* 0x0000000f8a0f7209 */ /* 0x000fe20007810000 */
[----:B------:R-:W0:Y:S01]  /*1cbd0*/  MUFU.TANH R129, R129 ;  /* 0x0000008100817308 */ /* 0x000e220000002400 */
[----:B------:R-:W-:Y:S02]  /*1cbe0*/  FMNMX.FTZ R90, R141, R90, !PT ;  /* 0x0000005a8d5a7209 */ /* 0x000fe40007810000 */
[----:B------:R-:W-:Y:S02]  /*1cbf0*/  FMNMX.FTZ R15, R140, R15, !PT ;  /* 0x0000000f8c0f7209 */ /* 0x000fe40007810000 */
[----:B------:R-:W-:Y:S02]  /*1cc00*/  FMNMX.FTZ R90, R143, R90, !PT ;  /* 0x0000005a8f5a7209 */ /* 0x000fe40007810000 */
[----:B------:R-:W-:Y:S01]  /*1cc10*/  FMNMX.FTZ R15, R142, R15, !PT ;  /* 0x0000000f8e0f7209 */ /* 0x000fe20007810000 */
[----:B------:R-:W5:Y:S01]  /*1cc20*/  MUFU.TANH R130, R130 ;  /* 0x0000008200827308 */ /* 0x000f620000002400 */
[----:B------:R-:W-:-:S02]  /*1cc30*/  FMNMX.FTZ R90, R145, R90, !PT ;  /* 0x0000005a915a7209 */ /* 0x000fc40007810000 */
[----:B------:R-:W-:Y:S02]  /*1cc40*/  FMNMX.FTZ R15, R144, R15, !PT ;  /* 0x0000000f900f7209 */ /* 0x000fe40007810000 */
[----:B------:R-:W-:Y:S02]  /*1cc50*/  FMNMX.FTZ R90, R147, R90, !PT ;  /* 0x0000005a935a7209 */ /* 0x000fe40007810000 */
[----:B------:R-:W-:Y:S01]  /*1cc60*/  FMNMX.FTZ R15, R146, R15, !PT ;  /* 0x0000000f920f7209 */ /* 0x000fe20007810000 */
[----:B------:R-:W5:Y:S01]  /*1cc70*/  MUFU.TANH R131, R131 ;  /* 0x0000008300837308 */ /* 0x000f620000002400 */
[----:B------:R-:W-:Y:S02]  /*1cc80*/  FMNMX.FTZ R89, R149, R90, !PT ;  /* 0x0000005a95597209 */ /* 0x000fe40007810000 */
[----:B------:R-:W-:Y:S02]  /*1cc90*/  FMNMX.FTZ R15, R148, R15, !PT ;  /* 0x0000000f940f7209 */ /* 0x000fe40007810000 */
[----:B------:R-:W-:Y:S01]  /*1cca0*/  FMNMX.FTZ R14, R150, R89, !PT ;  /* 0x00000059960e7209 */ /* 0x000fe20007810000 */
[----:B------:R-:W-:Y:S01]  /*1ccb0*/  FMUL.FTZ R89, R2, R97 ;  /* 0x0000006102597220 */ /* 0x000fe20000410000 */
        /* <DEDUP_REMOVED lines=8> */
[----:B-1----:R-:W-:Y:S02]  /*1cd40*/  FMNMX.FTZ R90, R125, R90, !PT ;  /* 0x0000005a7d5a7209 */ /* 0x002fe40007810000 */
[----:B--2---:R-:W-:-:S02]  /*1cd50*/  FMNMX.FTZ R15, R126, R15, !PT ;  /* 0x0000000f7e0f7209 */ /* 0x004fc40007810000 */
[----:B---3--:R-:W-:Y:S01]  /*1cd60*/  FMNMX.FTZ R90, R127, R90, !PT ;  /* 0x0000005a7f5a7209 */ /* 0x008fe20007810000 */
[----:B------:R-:W1:Y:S01]  /*1cd70*/  MUFU.TANH R104, R104 ;  /* 0x0000006800687308 */ /* 0x000e620000002400 */
[----:B----4-:R-:W-:Y:S02]  /*1cd80*/  FMNMX.FTZ R15, R128, R15, !PT ;  /* 0x0000000f800f7209 */ /* 0x010fe40007810000 */
[----:B0-----:R-:W-:Y:S02]  /*1cd90*/  FMNMX.FTZ R90, R129, R90, !PT ;  /* 0x0000005a815a7209 */ /* 0x001fe40007810000 */
[----:B-----5:R-:W-:Y:S02]  /*1cda0*/  FMNMX.FTZ R15, R130, R15, !PT ;  /* 0x0000000f820f7209 */ /* 0x020fe40007810000 */
[----:B------:R-:W-:Y:S01]  /*1cdb0*/  FMNMX.FTZ R90, R131, R90, !PT ;  /* 0x0000005a835a7209 */ /* 0x000fe20007810000 */
[----:B------:R-:W-:Y:S01]  /*1cdc0*/  MUFU.TANH R105, R105 ;  /* 0x0000006900697308 */ /* 0x000fe20000002400 */
[----:B------:R-:W-:-:S02]  /*1cdd0*/  FMNMX.FTZ R15, R132, R15, !PT ;  /* 0x0000000f840f7209 */ /* 0x000fc40007810000 */
[----:B------:R-:W-:-:S05]  /*1cde0*/  FMNMX.FTZ R90, R133, R90, !PT ;  /* 0x0000005a855a7209 */ /* 0x000fca0007810000 */
[----:B------:R-:W0:Y:S01]  /*1cdf0*/  MUFU.TANH R134, R134 ;  /* 0x0000008600867308 */ /* 0x000e220000002400 */
[----:B-1----:R-:W-:-:S07]  /*1ce00*/  FMNMX.FTZ R15, R104, R15, !PT ;  /* 0x0000000f680f7209 */ /* 0x002fce0007810000 */
[----:B------:R-:W-:Y:S08]  /*1ce10*/  MUFU.TANH R106, R106 ;  /* 0x0000006a006a7308 */ /* 0x000ff00000002400 */
[----:B------:R-:W1:Y:S01]  /*1ce20*/  MUFU.TANH R107, R107 ;  /* 0x0000006b006b7308 */ /* 0x000e620000002400 */
[----:B0-----:R-:W-:-:S07]  /*1ce30*/  FMNMX.FTZ R14, R134, R15, !PT ;  /* 0x0000000f860e7209 */ /* 0x001fce0007810000 */
[----:B------:R-:W-:Y:S08]  /*1ce40*/  MUFU.TANH R108, R108 ;  /* 0x0000006c006c7308 */ /* 0x000ff00000002400 */
[----:B------:R-:W0:Y:S01]  /*1ce50*/  MUFU.TANH R109, R109 ;  /* 0x0000006d006d7308 */ /* 0x000e220000002400 */
[----:B-1----:R-:W-:-:S07]  /*1ce60*/  FMNMX.FTZ R14, R107, R14, !PT ;  /* 0x0000000e6b0e7209 */ /* 0x002fce0007810000 */
[----:B------:R-:W-:Y:S08]  /*1ce70*/  MUFU.TANH R110, R110 ;  /* 0x0000006e006e7308 */ /* 0x000ff00000002400 */
[----:B------:R-:W1:Y:S01]  /*1ce80*/  MUFU.TANH R111, R111 ;  /* 0x0000006f006f7308 */ /* 0x000e620000002400 */
[----:B0-----:R-:W-:Y:S01]  /*1ce90*/  FMNMX.FTZ R14, R109, R14, !PT ;  /* 0x0000000e6d0e7209 */ /* 0x001fe20007810000 */
[----:B------:R-:W-:-:S06]  /*1cea0*/  WARPGROUP.DEPBAR.LE gsb0, 0x0 ;  /* 0x00008000000079c5 */ /* 0x000fcc0000010000 */
[----:B------:R-:W0:Y:S01]  /*1ceb0*/  MUFU.TANH R112, R112 ;  /* 0x0000007000707308 */ /* 0x000e220000002400 */
[C---:B------:R-:W-:Y:S01]  /*1cec0*/  FMUL.FTZ R184, R2.reuse, R91 ;  /* 0x0000005b02b87220 */ /* 0x040fe20000410000 */
[----:B------:R-:W-:Y:S01]  /*1ced0*/  FMNMX.FTZ R91, R105, R90, !PT ;  /* 0x0000005a695b7209 */ /* 0x000fe20007810000 */
[C---:B------:R-:W-:Y:S01]  /*1cee0*/  FMUL.FTZ R186, R2.reuse, R93 ;  /* 0x0000005d02ba7220 */ /* 0x040fe20000410000 */
[C---:B------:R-:W-:Y:S01]  /*1cef0*/  FMUL.FTZ R93, R2.reuse, R100 ;  /* 0x00000064025d7220 */ /* 0x040fe20000410000 */
[----:B------:R-:W-:Y:S01]  /*1cf00*/  FMUL.FTZ R100, R2, R101 ;  /* 0x0000006502647220 */ /* 0x000fe20000410000 */
[----:B------:R-:W-:Y:S01]  /*1cf10*/  FMNMX.FTZ R15, R106, R91, !PT ;  /* 0x0000005b6a0f7209 */ /* 0x000fe20007810000 */
[----:B------:R-:W-:Y:S01]  /*1cf20*/  FMUL.FTZ R91, R2, R99 ;  /* 0x00000063025b7220 */ /* 0x000fe20000410000 */
[----:B------:R-:W2:Y:S01]  /*1cf30*/  MUFU.TANH R166, R166 ;  /* 0x000000a600a67308 */ /* 0x000ea20000002400 */
[----:B-1----:R-:W-:Y:S01]  /*1cf40*/  FMNMX.FTZ R95, R111, R14, !PT ;  /* 0x0000000e6f5f7209 */ /* 0x002fe20007810000 */
[----:B------:R-:W-:Y:S01]  /*1cf50*/  WARPGROUP.ARRIVE ;  /* 0x00000000000079c5 */ /* 0x000fe20000000000 */
[----:B------:R-:W-:-:S04]  /*1cf60*/  FMNMX.FTZ R15, R108, R15, !PT ;  /* 0x0000000f6c0f7209 */ /* 0x000fc80007810000 */
[----:B------:R-:W-:Y:S01]  /*1cf70*/  FMNMX.FTZ R15, R110, R15, !PT ;  /* 0x0000000f6e0f7209 */ /* 0x000fe20007810000 */
[----:B------:R-:W1:Y:S03]  /*1cf80*/  MUFU.TANH R114, R114 ;  /* 0x0000007200727308 */ /* 0x000e660000002400 */
[----:B0-----:R-:W-:-:S05]  /*1cf90*/  FMNMX.FTZ R15, R112, R15, !PT ;  /* 0x0000000f700f7209 */ /* 0x001fca0007810000 */
        /* <DEDUP_REMOVED lines=22> */
[----:B------:R-:W-:-:S06]  /*1d100*/  FMUL.FTZ R95, R2, R103 ;  /* 0x00000067025f7220 */ /* 0x000fcc0000410000 */
        /* <DEDUP_REMOVED lines=17> */
[----:B-1----:R-:W-:Y:S02]  /*1d220*/  FMNMX.FTZ R14, R102, R15, !PT ;  /* 0x0000000f660e7209 */ /* 0x002fe40007810000 */
[----:B------:R-:W-:-:S04]  /*1d230*/  MOV R15, 0xc0000010 ;  /* 0xc0000010000f7802 */ /* 0x000fc80000000f00 */
[----:B------:R-:W-:Y:S01]  /*1d240*/  R2UR UR7, R15 ;  /* 0x000000000f0772ca */ /* 0x000fe200000e0000 */
[----:B------:R-:W-:Y:S01]  /*1d250*/  IMAD.U32 R15, RZ, RZ, UR56 ;  /* 0x00000038ff0f7e24 */ /* 0x000fe2000f8e00ff */
[----:B0-----:R-:W-:Y:S02]  /*1d260*/  FMNMX.FTZ R97, R100, R97, !PT ;  /* 0x0000006164617209 */ /* 0x001fe40007810000 */
[----:B--2---:R-:W-:-:S03]  /*1d270*/  FMNMX.FTZ R99, R95, R14, !PT ;  /* 0x0000000e5f637209 */ /* 0x004fc60007810000 */
[----:B------:R-:W0:Y:S04]  /*1d280*/  SHFL.BFLY PT, R14, R97, 0x2, 0x1f ;  /* 0x0c401f00610e7f89 */ /* 0x000e2800000e0000 */
[----:B------:R-:W1:Y:S01]  /*1d290*/  SHFL.BFLY PT, R90, R99, 0x2, 0x1f ;  /* 0x0c401f00635a7f89 */ /* 0x000e6200000e0000 */
[----:B0-----:R-:W-:Y:S01]  /*1d2a0*/  FMNMX.FTZ R101, R97, R14, !PT ;  /* 0x0000000e61657209 */ /* 0x001fe20007810000 */
[----:B------:R-:W-:Y:S01]  /*1d2b0*/  VIADD R14, R12, 0x300 ;  /* 0x000003000c0e7836 */ /* 0x000fe20000000000 */
[----:B-1----:R-:W-:-:S04]  /*1d2c0*/  FMNMX.FTZ R103, R99, R90, !PT ;  /* 0x0000005a63677209 */ /* 0x002fc80007810000 */
[----:B------:R-:W-:Y:S01]  /*1d2d0*/  R2UR UR6, R14 ;  /* 0x000000000e0672ca */ /* 0x000fe200000e0000 */
[----:B------:R-:W0:Y:S04]  /*1d2e0*/  SHFL.BFLY PT, R90, R101, 0x1, 0x1f ;  /* 0x0c201f00655a7f89 */ /* 0x000e2800000e0000 */
[----:B------:R-:W1:Y:S08]  /*1d2f0*/  SHFL.BFLY PT, R113, R103, 0x1, 0x1f ;  /* 0x0c201f0067717f89 */ /* 0x000e7000000e0000 */
[----:B------:R-:W-:Y:S01]  /*1d300*/  QGMMA.64x128x32.F32.E4M3.E4M3 R24, R188, gdesc[UR4], R24, gsb0 ;  /* 0x01e00004bc187df3 */ /* 0x000fe20008000818 */
[----:B0-----:R-:W-:-:S02]  /*1d310*/  FMNMX.FTZ R14, R101, R90, !PT ;  /* 0x0000005a650e7209 */ /* 0x001fc40007810000 */
[----:B-1----:R-:W-:-:S05]  /*1d320*/  FMNMX.FTZ R90, R103, R113, !PT ;  /* 0x00000071675a7209 */ /* 0x002fca0007810000 */
[----:B------:R-:W-:-:S04]  /*1d330*/  FADD.FTZ R6, -R90, R6 ;  /* 0x000000065a067221 */ /* 0x000fc80000010100 */
[----:B------:R-:W-:-:S04]  /*1d340*/  FMUL.FTZ R6, R6, R15 ;  /* 0x0000000f06067220 */ /* 0x000fc80000410000 */
[----:B------:R0:W-:Y:S02]  /*1d350*/  MUFU.EX2 R97, R6 ;  /* 0x0000000600617308 */ /* 0x0001e40000000800 */
[----:B0-----:R-:W-:Y:S02]  /*1d360*/  VIADD R6, R12, 0x400 ;  /* 0x000004000c067836 */ /* 0x001fe40000000000 */
[----:B------:R-:W-:-:S04]  /*1d370*/  FFMA.FTZ R12, R90, R15, -8 ;  /* 0xc10000005a0c7423 */ /* 0x000fc8000001000f */
[-CC-:B------:R-:W-:Y:S01]  /*1d380*/  FFMA.FTZ R136, R136, R15.reuse, -R12.reuse ;  /* 0x0000000f88887223 */ /* 0x180fe2000001080c */
[----:B------:R-:W-:-:S01]  /*1d390*/  FFMA.FTZ R137, R137, R15, -R12 ;  /* 0x0000000f89897223 */ /* 0x000fc2000001080c */
[-CC-:B------:R-:W-:Y:S01]  /*1d3a0*/  FFMA.FTZ R138, R138, R15.reuse, -R12.reuse ;  /* 0x0000000f8a8a7223 */ /* 0x180fe2000001080c */
[----:B------:R-:W-:Y:S01]  /*1d3b0*/  R2UR UR6, R6 ;  /* 0x00000000060672ca */ /* 0x000fe200000e0000 */
        /* <DEDUP_REMOVED lines=22> */
[C---:B------:R-:W-:Y:S01]  /*1d520*/  FFMA.FTZ R190, R14.reuse, R15, -8 ;  /* 0xc10000000ebe7423 */ /* 0x040fe2000001000f */
[----:B------:R-:W-:-:S01]  /*1d530*/  FADD.FTZ R188, -R14, R7 ;  /* 0x000000070ebc7221 */ /* 0x000fc20000010100 */
[----:B------:R-:W-:Y:S01]  /*1d540*/  MOV R7, 0xc0000010 ;  /* 0xc000001000077802 */ /* 0x000fe20000000f00 */
[----:B------:R-:W-:Y:S01]  /*1d550*/  WARPGROUP.ARRIVE ;  /* 0x00000000000079c5 */ /* 0x000fe20000000000 */
        /* <DEDUP_REMOVED lines=39> */
[-C--:B------:R-:W-:Y:S01]  /*1d7d0*/  FMUL.FTZ R188, R188, R15.reuse ;  /* 0x0000000fbcbc7220 */ /* 0x080fe20000410000 */
[-C--:B------:R-:W-:Y:S01]  /*1d7e0*/  FFMA.FTZ R190, R100, R15.reuse, -R190 ;  /* 0x0000000f64be7223 */ /* 0x080fe200000108be */
[----:B------:R-:W-:-:S01]  /*1d7f0*/  FFMA.FTZ R100, R13, R15, -R12 ;  /* 0x0000000f0d647223 */ /* 0x000fc2000001080c */
[----:B------:R-:W-:Y:S01]  /*1d800*/  R2UR UR7, R7 ;  /* 0x00000000070772ca */ /* 0x000fe200000e0000 */
        /* <DEDUP_REMOVED lines=15> */
[----:B------:R-:W-:Y:S01]  /*1d900*/  QGMMA.64x128x32.F32.E4M3.E4M3 R24, R192, gdesc[UR4], R24, gsb0 ;  /* 0x01e00004c0187df3 */ /* 0x000fe20008000818 */
[----:B------:R-:W-:-:S01]  /*1d910*/  FFMA.FTZ R144, R125, R15, -R12 ;  /* 0x0000000f7d907223 */ /* 0x000fc2000001080c */
[----:B------:R-:W1:Y:S01]  /*1d920*/  MUFU.EX2 R100, R100 ;  /* 0x0000006400647308 */ /* 0x000e620000000800 */
[----:B------:R-:W-:-:S01]  /*1d930*/  FFMA.FTZ R125, R127, R15, -R12 ;  /* 0x0000000f7f7d7223 */ /* 0x000fc2000001080c */
[-CC-:B------:R-:W-:Y:S01]  /*1d940*/  FFMA.FTZ R127, R131, R15.reuse, -R12.reuse ;  /* 0x0000000f837f7223 */ /* 0x180fe2000001080c */
[----:B------:R-:W-:-:S01]  /*1d950*/  FFMA.FTZ R131, R114, R15, -R12 ;  /* 0x0000000f72837223 */ /* 0x000fc2000001080c */
[----:B------:R-:W-:-:S04]  /*1d960*/  @!P1 IMAD R158, R10, 0x8, R16 ;  /* 0x000000080a9e9824 */ /* 0x000fc800078e0210 */
[----:B------:R-:W2:Y:S01]  /*1d970*/  MUFU.EX2 R8, R8 ;  /* 0x0000000800087308 */ /* 0x000ea20000000800 */
[----:B0-----:R-:W-:-:S07]  /*1d980*/  FFMA.FTZ R3, R188, R3, R99 ;  /* 0x00000003bc037223 */ /* 0x001fce0000010063 */
[----:B------:R-:W0:Y:S01]  /*1d990*/  MUFU.EX2 R7, R7 ;  /* 0x0000000700077308 */ /* 0x000e220000000800 */
[----:B-1----:R-:W-:-:S07]  /*1d9a0*/  FFMA.FTZ R4, R97, R4, R100 ;  /* 0x0000000461047223 */ /* 0x002fce0000010064 */
        /* <DEDUP_REMOVED lines=28> */
[----:B0-----:R-:W-:-:S04]  /*1db70*/  FADD.FTZ R3, R157, R4 ;  /* 0x000000049d037221 */ /* 0x001fc80000010000 */
[----:B------:R-:W-:-:S03]  /*1db80*/  FADD.FTZ R4, R136, R3 ;  /* 0x0000000388047221 */ /* 0x000fc60000010000 */
[----:B------:R-:W0:Y:S01]  /*1db90*/  MUFU.EX2 R113, R113 ;  /* 0x0000007100717308 */ /* 0x000e220000000800 */
[----:B-1----:R-:W-:-:S01]  /*1dba0*/  FADD.FTZ R129, R103, R154 ;  /* 0x0000009a67817221 */ /* 0x002fc20000010000 */
[----:B------:R-:W-:Y:S01]  /*1dbb0*/  FADD.FTZ R3, R137, R4 ;  /* 0x0000000489037221 */ /* 0x000fe20000010000 */
[----:B------:R-:W-:-:S03]  /*1dbc0*/  WARPGROUP.DEPBAR.LE gsb0, 0x0 ;  /* 0x00008000000079c5 */ /* 0x000fc60000010000 */
[----:B------:R-:W-:Y:S02]  /*1dbd0*/  FADD.FTZ R4, R138, R3 ;  /* 0x000000038a047221 */ /* 0x000fe40000010000 */
        /* <DEDUP_REMOVED lines=29> */
[----:B--2---:R-:W-:-:S01]  /*1ddb0*/  FADD.FTZ R133, R141, R154 ;  /* 0x0000009a8d857221 */ /* 0x004fc20000010000 */
[----:B------:R-:W-:-:S04]  /*1ddc0*/  FADD.FTZ R4, R121, R4 ;  /* 0x0000000479047221 */ /* 0x000fc80000010000 */
[----:B------:R-:W-:Y:S02]  /*1ddd0*/  FADD.FTZ R3, R123, R4 ;  /* 0x000000047b037221 */ /* 0x000fe40000010000 */
[----:B------:R-:W2:Y:S01]  /*1dde0*/  MUFU.EX2 R143, R143 ;  /* 0x0000008f008f7308 */ /* 0x000ea20000000800 */
[----:B0-----:R-:W-:-:S07]  /*1ddf0*/  FADD.FTZ R133, R150, R133 ;  /* 0x0000008596857221 */ /* 0x001fce0000010000 */
[----:B------:R-:W0:Y:S01]  /*1de00*/  MUFU.EX2 R144, R144 ;  /* 0x0000009000907308 */ /* 0x000e220000000800 */
[----:B-1----:R-:W-:-:S01]  /*1de10*/  FADD.FTZ R114, R122, R133 ;  /* 0x000000857a727221 */ /* 0x002fc20000010000 */
[----:B------:R-:W-:-:S06]  /*1de20*/  FFMA.FTZ R133, R178, R15, -R12 ;  /* 0x0000000fb2857223 */ /* 0x000fcc000001080c */
        /* <DEDUP_REMOVED lines=21> */
[----:B--2---:R-:W-:-:S04]  /*1df80*/  FADD.FTZ R4, R148, R3 ;  /* 0x0000000394047221 */ /* 0x004fc80000010000 */
[----:B------:R-:W-:-:S03]  /*1df90*/  FADD.FTZ R3, R105, R4 ;  /* 0x0000000469037221 */ /* 0x000fc60000010000 */
[----:B------:R-:W2:Y:S01]  /*1dfa0*/  MUFU.EX2 R107, R107 ;  /* 0x0000006b006b7308 */ /* 0x000ea20000000800 */
[----:B0-----:R-:W-:-:S01]  /*1dfb0*/  FADD.FTZ R118, R104, R167 ;  /* 0x000000a768767221 */ /* 0x001fc20000010000 */
[----:B------:R-:W-:Y:S01]  /*1dfc0*/  FADD.FTZ R3, R106, R3 ;  /* 0x000000036a037221 */ /* 0x000fe20000010000 */
[----:B------:R-:W-:-:S03]  /*1dfd0*/  FFMA.FTZ R167, R204, R15, -R12 ;  /* 0x0000000fcca77223 */ /* 0x000fc6000001080c */
[----:B------:R-:W-:Y:S02]  /*1dfe0*/  FADD.FTZ R4, R108, R3 ;  /* 0x000000036c047221 */ /* 0x000fe40000010000 */
        /* <DEDUP_REMOVED lines=9> */
[----:B------:R-:W-:-:S05]  /*1e080*/  FFMA.FTZ R98, R91, R15, -R12 ;  /* 0x0000000f5b627223 */ /* 0x000fca000001080c */
[----:B------:R-:W1:Y:S01]  /*1e090*/  MUFU.EX2 R130, R130 ;  /* 0x0000008200827308 */ /* 0x000e620000000800 */
[----:B--2---:R-:W-:-:S07]  /*1e0a0*/  FADD.FTZ R177, R109, R118 ;  /* 0x000000766db17221 */ /* 0x004fce0000010000 */
[----:B------:R-:W2:Y:S01]  /*1e0b0*/  MUFU.EX2 R131, R131 ;  /* 0x0000008300837308 */ /* 0x000ea20000000800 */
[----:B0-----:R-:W-:-:S01]  /*1e0c0*/  FADD.FTZ R118, R110, R3 ;  /* 0x000000036e767221 */ /* 0x001fc20000010000 */
[----:B------:R-:W-:-:S06]  /*1e0d0*/  IADD3 R3, -R205, 0xb, RZ ;  /* 0x0000000bcd037810 */ /* 0x000fcc0007ffe1ff */
        /* <DEDUP_REMOVED lines=16> */
[----:B------:R1:W-:Y:S06]  /*1e1e0*/  BAR.ARV R3, 0x100 ;  /* 0x000400030000751d */ /* 0x0003ec0000002000 */
        /* <DEDUP_REMOVED lines=9> */
[----:B------:R0:W3:Y:S01]  /*1e280*/  MUFU.EX2 R91, R4 ;  /* 0x00000004005b7308 */ /* 0x0000e20000000800 */
[----:B-1----:R-:W-:-:S07]  /*1e290*/  FADD.FTZ R118, R167, R118 ;  /* 0x00000076a7767221 */ /* 0x002fce0000010000 */
[----:B------:R-:W1:Y:S01]  /*1e2a0*/  MUFU.EX2 R89, R89 ;  /* 0x0000005900597308 */ /* 0x000e620000000800 */
[----:B0-----:R-:W-:-:S05]  /*1e2b0*/  @!P1 VIADD R4, R158, 0x29840 ;  /* 0x000298409e049836 */ /* 0x001fca0000000000 */
[----:B------:R-:W-:Y:S02]  /*1e2c0*/  @!P1 PRMT R4, RZ, 0x654, R4 ;  /* 0x00000654ff049816 */ /* 0x000fe40000000004 */
[----:B------:R-:W0:Y:S02]  /*1e2d0*/  MUFU.EX2 R98, R98 ;  /* 0x0000006200627308 */ /* 0x000e240000000800 */
[----:B------:R2:W-:Y:S06]  /*1e2e0*/  @!P1 SYNCS.ARRIVE.TRANS64.RED.A1T0 RZ, [R4+URZ], RZ ;  /* 0x000000ff04ff99a7 */ /* 0x0005ec000810043f */
[----:B------:R-:W4:Y:S01]  /*1e2f0*/  MUFU.EX2 R93, R93 ;  /* 0x0000005d005d7308 */ /* 0x000f220000000800 */
[----:B--2---:R-:W-:-:S01]  /*1e300*/  FADD.FTZ R4, R96, R3 ;  /* 0x0000000360047221 */ /* 0x004fc20000010000 */
[----:B---3--:R-:W-:-:S03]  /*1e310*/  FADD.FTZ R3, R91, R118 ;  /* 0x000000765b037221 */ /* 0x008fc60000010000 */
[----:B-1----:R-:W-:-:S03]  /*1e320*/  FADD.FTZ R4, R89, R4 ;  /* 0x0000000459047221 */ /* 0x002fc60000010000 */
[----:B------:R-:W1:Y:S01]  /*1e330*/  MUFU.EX2 R6, R190 ;  /* 0x000000be00067308 */ /* 0x000e620000000800 */
[----:B0-----:R-:W-:-:S01]  /*1e340*/  FADD.FTZ R3, R98, R3 ;  /* 0x0000000362037221 */ /* 0x001fc20000010000 */
[----:B----4-:R-:W-:-:S03]  /*1e350*/  FADD.FTZ R177, R93, R4 ;  /* 0x000000045db17221 */ /* 0x010fc60000010000 */
[----:B------:R-:W-:-:S04]  /*1e360*/  FADD.FTZ R4, R102, R3 ;  /* 0x0000000366047221 */ /* 0x000fc80000010000 */
[----:B------:R-:W-:Y:S01]  /*1e370*/  FADD.FTZ R4, R95, R4 ;  /* 0x000000045f047221 */ /* 0x000fe20000010000 */
[----:B-1----:R-:W-:-:S01]  /*1e380*/  FADD.FTZ R3, R6, R177 ;  /* 0x000000b106037221 */ /* 0x002fc20000010000 */
[----:B------:R-:W-:Y:S06]  /*1e390*/  @!P0 BRA `(.L_x_630) ;  /* 0x0000000000048947 */ /* 0x000fec0003800000 */
[----:B------:R-:W-:Y:S01]  /*1e3a0*/  BPT.TRAP 0x1 ;  /* 0x000000040000795c */ /* 0x000fe20000300000 */
.L_x_630:
[----:B------:R-:W-:Y:S01]  /*1e3b0*/  F2FP.SATFINITE.E4M3.F32.PACK_AB_MERGE_C R93, R6, R93, RZ ;  /* 0x0000005d065d723e */ /* 0x000fe200048070ff */
[-C--:B------:R-:W-:Y:S01]  /*1e3c0*/  FMUL.FTZ R24, R24, R188.reuse ;  /* 0x000000bc18187220 */ /* 0x080fe20000410000 */
[----:B------:R-:W-:Y:S01]  /*1e3d0*/  F2FP.SATFINITE.E4M3.F32.PACK_AB_MERGE_C R13, R20, R13, RZ ;  /* 0x0000000d140d723e */ /* 0x000fe200048070ff */
[----:B------:R-:W-:Y:S01]  /*1e3e0*/  FMUL.FTZ R25, R25, R188 ;  /* 0x000000bc19197220 */ /* 0x000fe20000410000 */
[----:B------:R-:W-:Y:S01]  /*1e3f0*/  LEA R6, R9, R16, 0x3 ;  /* 0x0000001009067211 */ /* 0x000fe200078e18ff */
[-C--:B------:R-:W-:Y:S01]  /*1e400*/  FMUL.FTZ R28, R28, R188.reuse ;  /* 0x000000bc1c1c7220 */ /* 0x080fe20000410000 */
[----:B------:R-:W-:Y:S01]  /*1e410*/  ISETP.GT.AND P1, PT, R5, RZ, PT ;  /* 0x000000ff0500720c */ /* 0x000fe20003f24270 */
[----:B------:R-:W-:Y:S01]  /*1e420*/  FMUL.FTZ R29, R29, R188 ;  /* 0x000000bc1d1d7220 */ /* 0x000fe20000410000 */
[----:B------:R-:W-:Y:S01]  /*1e430*/  F2FP.SATFINITE.E4M3.F32.PACK_AB_MERGE_C R177, R7, R100, R13 ;  /* 0x0000006407b1723e */ /* 0x000fe2000480700d */
[----:B------:R-:W-:Y:S01]  /*1e440*/  IMAD.U32 R7, RZ, RZ, UR37 ;  /* 0x00000025ff077e24 */ /* 0x000fe2000f8e00ff */
[----:B------:R-:W-:Y:S01]  /*1e450*/  F2FP.SATFINITE.E4M3.F32.PACK_AB_MERGE_C R107, R128, R107, RZ ;  /* 0x0000006b806b723e */ /* 0x000fe200048070ff */
[----:B------:R-:W-:Y:S01]  /*1e460*/  VIADD R6, R6, 0x29860 ;  /* 0x0002986006067836 */ /* 0x000fe20000000000 */
[----:B------:R-:W-:Y:S01]  /*1e470*/  F2FP.SATFINITE.E4M3.F32.PACK_AB_MERGE_C R11, R152, R11, RZ ;  /* 0x0000000b980b723e */ /* 0x000fe200048070ff */
[----:B------:R-:W-:Y:S01]  /*1e480*/  FMUL.FTZ R32, R32, R188 ;  /* 0x000000bc20207220 */ /* 0x000fe20000410000 */
[----:B------:R-:W-:Y:S01]  /*1e490*/  F2FP.SATFINITE.E4M3.F32.PACK_AB_MERGE_C R107, R149, R104, R107 ;  /* 0x00000068956b723e */ /* 0x000fe2000480706b */
[-C--:B------:R-:W-:Y:S01]  /*1e4a0*/  FMUL.FTZ R33, R33, R188.reuse ;  /* 0x000000bc21217220 */ /* 0x080fe20000410000 */
[----:B------:R-:W-:Y:S01]  /*1e4b0*/  PRMT R6, R7, 0x654, R6 ;  /* 0x0000065407067816 */ /* 0x000fe20000000006 */
[-C--:B------:R-:W-:Y:S01]  /*1e4c0*/  FMUL.FTZ R36, R36, R188.reuse ;  /* 0x000000bc24247220 */ /* 0x080fe20000410000 */
[----:B------:R-:W-:Y:S01]  /*1e4d0*/  F2FP.SATFINITE.E4M3.F32.PACK_AB_MERGE_C R101, R162, R101, RZ ;  /* 0x00000065a265723e */ /* 0x000fe200048070ff */
[----:B------:R-:W-:Y:S01]  /*1e4e0*/  FMUL.FTZ R37, R37, R188 ;  /* 0x000000bc25257220 */ /* 0x000fe20000410000 */
[----:B------:R-:W-:Y:S01]  /*1e4f0*/  F2FP.SATFINITE.E4M3.F32.PACK_AB_MERGE_C R134, R157, R134, RZ ;  /* 0x000000869d86723e */ /* 0x000fe200048070ff */
[----:B------:R0:W-:Y:S01]  /*1e500*/  SYNCS.ARRIVE.TRANS64.RED.A1T0 RZ, [R6+URZ], RZ ;  /* 0x000000ff06ff79a7 */ /* 0x0001e2000810043f */
        /* <DEDUP_REMOVED lines=40> */
[-C--:B------:R-:W-:Y:S01]  /*1e790*/  FMUL.FTZ R26, R26, R97.reuse ;  /* 0x000000611a1a7220 */ /* 0x080fe20000410000 */
[----:B------:R-:W-:Y:S01]  /*1e7a0*/  F2FP.SATFINITE.E4M3.F32.PACK_AB_MERGE_C R179, R153, R132, R134 ;  /* 0x0000008499b3723e */ /* 0x000fe20004807086 */
        /* <DEDUP_REMOVED lines=12> */
[-C--:B------:R-:W-:Y:S01]  /*1e870*/  FMUL.FTZ R39, R39, R97.reuse ;  /* 0x0000006127277220 */ /* 0x080fe20000410000 */
[----:B------:R-:W-:Y:S01]  /*1e880*/  F2FP.SATFINITE.E4M3.F32.PACK_AB_MERGE_C R186, R145, R124, R126 ;  /* 0x0000007c91ba723e */ /* 0x000fe2000480707e */
[----:B------:R-:W-:Y:S01]  /*1e890*/  FMUL.FTZ R42, R42, R97 ;  /* 0x000000612a2a7220 */ /* 0x000fe20000410000 */
[----:B------:R-:W-:Y:S01]  /*1e8a0*/  F2FP.SATFINITE.E4M3.F32.PACK_AB_MERGE_C R187, R146, R125, R127 ;  /* 0x0000007d92bb723e */ /* 0x000fe2000480707f */
[----:B------:R-:W-:Y:S01]  /*1e8b0*/  FMUL.FTZ R43, R43, R97 ;  /* 0x000000612b2b7220 */ /* 0x000fe20000410000 */
[----:B------:R-:W-:Y:S01]  /*1e8c0*/  F2FP.SATFINITE.E4M3.F32.PACK_AB_MERGE_C R189, R106, R105, R108 ;  /* 0x000000696abd723e */ /* 0x000fe2000480706c */
[----:B------:R-:W-:Y:S01]  /*1e8d0*/  FMUL.FTZ R46, R46, R97 ;  /* 0x000000612e2e7220 */ /* 0x000fe20000410000 */
[----:B------:R-:W-:Y:S01]  /*1e8e0*/  F2FP.SATFINITE.E4M3.F32.PACK_AB_MERGE_C R190, R130, R109, R111 ;  /* 0x0000006d82be723e */ /* 0x000fe2000480706f */
[-C--:B------:R-:W-:Y:S01]  /*1e8f0*/  FMUL.FTZ R47, R47, R97.reuse ;  /* 0x000000612f2f7220 */ /* 0x080fe20000410000 */
[----:B------:R-:W-:Y:S01]  /*1e900*/  F2FP.SATFINITE.E4M3.F32.PACK_AB_MERGE_C R191, R131, R110, R112 ;  /* 0x0000006e83bf723e */ /* 0x000fe20004807070 */
[-C--:B------:R-:W-:Y:S01]  /*1e910*/  FMUL.FTZ R50, R50, R97.reuse ;  /* 0x0000006132327220 */ /* 0x080fe20000410000 */
[----:B------:R-:W-:Y:S01]  /*1e920*/  F2FP.SATFINITE.E4M3.F32.PACK_AB_MERGE_C R192, R151, R88, R92 ;  /* 0x0000005897c0723e */ /* 0x000fe2000480705c */
[-C--:B------:R-:W-:Y:S01]  /*1e930*/  FMUL.FTZ R51, R51, R97.reuse ;  /* 0x0000006133337220 */ /* 0x080fe20000410000 */
[----:B------:R-:W-:Y:S01]  /*1e940*/  F2FP.SATFINITE.E4M3.F32.PACK_AB_MERGE_C R193, R165, R114, R94 ;  /* 0x00000072a5c1723e */ /* 0x000fe2000480705e */
[-C--:B------:R-:W-:Y:S01]  /*1e950*/  FMUL.FTZ R54, R54, R97.reuse ;  /* 0x0000006136367220 */ /* 0x080fe20000410000 */
        /* <DEDUP_REMOVED lines=19> */
[----:B------:R-:W-:Y:S01]  /*1ea90*/  IADD3 R5, R5, -0x1, RZ ;  /* 0xffffffff05057810 */ /* 0x000fe20007ffe0ff */
[----:B0-----:R-:W-:Y:S01]  /*1eaa0*/  IMAD.MOV.U32 R6, RZ, RZ, R90 ;  /* 0x000000ffff067224 */ /* 0x001fe200078e005a */
[----:B------:R-:W-:Y:S01]  /*1eab0*/  MOV R8, R198 ;  /* 0x000000c600087202 */ /* 0x000fe20000000f00 */
[----:B------:R-:W-:-:S02]  /*1eac0*/  IMAD.MOV.U32 R7, RZ, RZ, R14 ;  /* 0x000000ffff077224 */ /* 0x000fc400078e000e */
[----:B------:R-:W-:Y:S02]  /*1ead0*/  IMAD.MOV.U32 R9, RZ, RZ, R10 ;  /* 0x000000ffff097224 */ /* 0x000fe400078e000a */
[----:B------:R-:W-:Y:S01]  /*1eae0*/  IMAD.MOV.U32 R188, RZ, RZ, R107 ;  /* 0x000000ffffbc7224 */ /* 0x000fe200078e006b */
[----:B------:R-:W-:Y:S06]  /*1eaf0*/  @P1 BRA `(.L_x_631) ;  /* 0xffffffc000f41947 */ /* 0x000fec000383ffff */
[----:B------:R-:W-:-:S07]  /*1eb00*/  MOV R156, R10 ;  /* 0x0000000a009c7202 */ /* 0x000fce0000000f00 */
.L_x_620:
[----:B------:R-:W-:Y:S05]  /*1eb10*/  WARPSYNC.ALL ;  /* 0x0000000000007948 */ /* 0x000fea0003800000 */
[----:B------:R-:W-:Y:S06]  /*1eb20*/  BAR.ARV 0x8, 0x180 ;  /* 0x0206000000007b1d */ /* 0x000fec0000002000 */
[----:B------:R-:W-:Y:S05]  /*1eb30*/  @!P0 BRA `(.L_x_632) ;  /* 0x0000000000048947 */ /* 0x000fea0003800000 */
[----:B------:R-:W-:Y:S01]  /*1eb40*/  BPT.TRAP 0x1 ;  /* 0x000000040000795c */ /* 0x000fe20000300000 */
.L_x_632:
[----:B------:R-:W-:Y:S01]  /*1eb50*/  IMAD R13, R156, 0x8, R16 ;  /* 0x000000089c0d7824 */ /* 0x000fe200078e0210 */
[----:B------:R-:W-:-:S04]  /*1eb60*/  SHF.L.U32 R0, R198, 0x1f, RZ ;  /* 0x0000001fc6007819 */ /* 0x000fc800000006ff */
[----:B------:R0:W1:Y:S01]  /*1eb70*/  SYNCS.PHASECHK.TRANS64.TRYWAIT P1, [R13+URZ+0x29850], R0 ;  /* 0x029850000d0075a7 */ /* 0x000062000802017f */
[----:B------:R-:W-:Y:S05]  /*1eb80*/  @!P0 BRA `(.L_x_633) ;  /* 0x0000000000048947 */ /* 0x000fea0003800000 */
[----:B------:R-:W-:Y:S01]  /*1eb90*/  BPT.TRAP 0x1 ;  /* 0x000000040000795c */ /* 0x000fe20000300000 */
.L_x_633:
[----:B------:R-:W-:-:S05]  /*1eba0*/  VIADD R16, R16, 0x400 ;  /* 0x0000040010107836 */ /* 0x000fca0000000000 */
[----:B------:R-:W-:-:S04]  /*1ebb0*/  SHF.R.U32.HI R16, RZ, 0x4, R16 ;  /* 0x00000004ff107819 */ /* 0x000fc80000011610 */
[----:B------:R-:W-:-:S04]  /*1ebc0*/  LOP3.LUT R16, R16, 0x3fff, RZ, 0xc0, !PT ;  /* 0x00003fff10107812 */ /* 0x000fc800078ec0ff */
[----:B------:R-:W-:Y:S01]  /*1ebd0*/  LOP3.LUT R7, R16, 0x10000, RZ, 0xfc, !PT ;  /* 0x0001000010077812 */ /* 0x000fe200078efcff */
[----:B-1----:R-:W-:Y:S06]  /*1ebe0*/  @P1 BRA `(.L_x_634) ;  /* 0x0000000000081947 */ /* 0x002fec0003800000 */
[----:B------:R-:W1:Y:S02]  /*1ebf0*/  SYNCS.PHASECHK.TRANS64.TRYWAIT P1, [R13+URZ+0x29850], R0 ;  /* 0x029850000d0075a7 */ /* 0x000e64000802017f */
[----:B-1----:R-:W-:Y:S05]  /*1ec00*/  @!P1 BRA `(.L_x_635) ;  /* 0x000000a000509947 */ /* 0x002fea0003800000 */
.L_x_634:
[----:B------:R-:W-:Y:S01]  /*1ec10*/  IMAD R6, R156, 0x500, R7 ;  /* 0x000005009c067824 */ /* 0x000fe200078e0207 */
[----:B------:R-:W-:Y:S01]  /*1ec20*/  MOV R7, 0xc0000010 ;  /* 0xc000001000077802 */ /* 0x000fe20000000f00 */
[----:B------:R-:W-:Y:S05]  /*1ec30*/  WARPSYNC.ALL ;  /* 0x0000000000007948 */ /* 0x000fea0003800000 */
[C---:B------:R-:W-:Y:S01]  /*1ec40*/  R2UR UR6, R6.reuse ;  /* 0x00000000060672ca */ /* 0x040fe200000e0000 */
[----:B------:R-:W-:Y:S01]  /*1ec50*/  WARPGROUP.ARRIVE ;  /* 0x00000000000079c5 */ /* 0x000fe20000000000 */
[----:B------:R-:W-:Y:S01]  /*1ec60*/  R2UR UR7, R7 ;  /* 0x00000000070772ca */ /* 0x000fe200000e0000 */
[C---:B------:R-:W-:Y:S01]  /*1ec70*/  VIADD R8, R6.reuse, 0x100 ;  /* 0x0000010006087836 */ /* 0x040fe20000000000 */
[----:B------:R-:W-:Y:S01]  /*1ec80*/  ULDC.64 UR4, c[0x0][0x9a0] ;  /* 0x0002680000047ab9 */ /* 0x000fe20000000a00 */
[----:B------:R-:W-:Y:S01]  /*1ec90*/  IMAD.MOV.U32 R9, RZ, RZ, -0x3ffffff0 ;  /* 0xc0000010ff097424 */ /* 0x000fe200078e00ff */
[----:B------:R-:W-:Y:S01]  /*1eca0*/  ISETP.NE.U32.AND P1, PT, RZ, UR4, PT ;  /* 0x00000004ff007c0c */ /* 0x000fe2000bf25070 */
[----:B------:R-:W-:-:S02]  /*1ecb0*/  VIADD R20, R6, 0x200 ;  /* 0x0000020006147836 */ /* 0x000fc40000000000 */
[----:B------:R-:W-:Y:S01]  /*1ecc0*/  IMAD.MOV.U32 R21, RZ, RZ, -0x3ffffff0 ;  /* 0xc0000010ff157424 */ /* 0x000fe200078e00ff */
[----:B------:R-:W-:-:S05]  /*1ecd0*/  ISETP.NE.AND.EX P1, PT, RZ, UR5, PT, P1 ;  /* 0x00000005ff007c0c */ /* 0x000fca000bf25310 */
[----:B------:R-:W-:Y:S01]  /*1ece0*/  QGMMA.64x128x32.F32.E4M3.E4M3 R24, R176, gdesc[UR4], R24, gsb0 ;  /* 0x01e00004b0187df3 */ /* 0x000fe20008000818 */
[----:B------:R-:W-:Y:S02]  /*1ecf0*/  R2UR UR6, R8 ;  /* 0x00000000080672ca */ /* 0x000fe400000e0000 */
[----:B------:R-:W-:-:S05]  /*1ed00*/  R2UR UR7, R9 ;  /* 0x00000000090772ca */ /* 0x000fca00000e0000 */
[----:B------:R-:W0:Y:S01]  /*1ed10*/  @P1 LDC.64 R8, c[0x0][0x9c8] ;  /* 0x00027200ff081b82 */ /* 0x000e220000000a00 */
[----:B------:R-:W-:-:S07]  /*1ed20*/  @P1 SHF.R.S32.HI R7, RZ, 0x1f, R206 ;  /* 0x0000001fff071819 */ /* 0x000fce00000114ce */
[----:B------:R-:W2:Y:S01]  /*1ed30*/  @P1 LDC.64 R10, c[0x0][0x9d0] ;  /* 0x00027400ff0a1b82 */ /* 0x000ea20000000a00 */
[----:B01----:R-:W-:-:S04]  /*1ed40*/  @P1 IMAD R0, R216, R8, RZ ;  /* 0x00000008d8001224 */ /* 0x003fc800078e02ff */
[C---:B------:R-:W-:Y:S02]  /*1ed50*/  @P1 IMAD R5, R210.reuse, R9, R0 ;  /* 0x00000009d2051224 */ /* 0x040fe400078e0200 */
[----:B------:R-:W-:-:S04]  /*1ed60*/  @P1 IMAD.WIDE.U32 R8, R210, R8, RZ ;  /* 0x00000008d2081225 */ /* 0x000fc800078e00ff */
[----:B--2---:R-:W-:Y:S01]  /*1ed70*/  @P1 IMAD R0, R7, R10, RZ ;  /* 0x0000000a07001224 */ /* 0x004fe200078e02ff */
[----:B------:R-:W-:-:S03]  /*1ed80*/  @P1 IADD3 R9, R9, R5, RZ ;  /* 0x0000000509091210 */ /* 0x000fc60007ffe0ff */
[C---:B------:R-:W-:Y:S01]  /*1ed90*/  @P1 IMAD R5, R206.reuse, R11, R0 ;  /* 0x0000000bce051224 */ /* 0x040fe200078e0200 */
[----:B------:R-:W-:Y:S01]  /*1eda0*/  MOV R0, 0x3f800000 ;  /* 0x3f80000000007802 */ /* 0x000fe20000000f00 */
[----:B------:R-:W-:-:S04]  /*1edb0*/  @P1 IMAD.WIDE.U32 R8, R206, R10, R8 ;  /* 0x0000000ace081225 */ /* 0x000fc800078e0008 */
[----:B------:R-:W-:Y:S01]  /*1edc0*/  @P1 IMAD.IADD R5, R9, 0x1, R5 ;  /* 0x0000000109051824 */ /* 0x000fe200078e0205 */
[----:B------:R-:W-:-:S04]  /*1edd0*/  @P1 LEA R10, P2, R8, UR4, 0x2 ;  /* 0x00000004080a1c11 */ /* 0x000fc8000f8410ff */
[----:B------:R-:W-:-:S05]  /*1ede0*/  @P1 LEA.HI.X R11, R8, UR5, R5, 0x2, P2 ;  /* 0x00000005080b1c11 */ /* 0x000fca00090f1405 */
[----:B------:R0:W2:Y:S01]  /*1edf0*/  @P1 LDG.E R0, desc[UR54][R10.64] ;  /* 0x000000360a001981 */ /* 0x0000a2000c1e1900 */
[----:B------:R-:W-:Y:S02]  /*1ee00*/  WARPGROUP.DEPBAR.LE gsb0, 0x0 ;  /* 0x00008000000079c5 */ /* 0x000fe40000010000 */
[----:B------:R-:W-:-:S06]  /*1ee10*/  WARPGROUP.ARRIVE ;  /* 0x00000000000079c5 */ /* 0x000fcc0000000000 */
[----:B------:R-:W-:Y:S01]  /*1ee20*/  QGMMA.64x128x32.F32.E4M3.E4M3 R24, R180, gdesc[UR4], R24, gsb0 ;  /* 0x01e00004b4187df3 */ /* 0x000fe20008000818 */
[----:B------:R-:W-:Y:S02]  /*1ee30*/  R2UR UR6, R20 ;  /* 0x00000000140672ca */ /* 0x000fe400000e0000 */
[----:B------:R-:W-:Y:S01]  /*1ee40*/  R2UR UR7, R21 ;  /* 0x00000000150772ca */ /* 0x000fe200000e0000 */
[----:B------:R-:W-:Y:S01]  /*1ee50*/  VIADD R8, R6, 0x300 ;  /* 0x0000030006087836 */ /* 0x000fe20000000000 */
[----:B------:R-:W-:Y:S01]  /*1ee60*/  MOV R9, 0xc0000010 ;  /* 0xc000001000097802 */ /* 0x000fe20000000f00 */
[----:B------:R-:W-:Y:S02]  /*1ee70*/  WARPGROUP.DEPBAR.LE gsb0, 0x0 ;  /* 0x00008000000079c5 */ /* 0x000fe40000010000 */
[----:B------:R-:W-:-:S08]  /*1ee80*/  WARPGROUP.ARRIVE ;  /* 0x00000000000079c5 */ /* 0x000fd00000000000 */
[----:B------:R-:W-:Y:S01]  /*1ee90*/  QGMMA.64x128x32.F32.E4M3.E4M3 R24, R184, gdesc[UR4], R24, gsb0 ;  /* 0x01e00004b8187df3 */ /* 0x000fe20008000818 */
[----:B------:R-:W-:Y:S02]  /*1eea0*/  R2UR UR6, R8 ;  /* 0x00000000080672ca */ /* 0x000fe400000e0000 */
[----:B------:R-:W-:Y:S01]  /*1eeb0*/  R2UR UR7, R9 ;  /* 0x00000000090772ca */ /* 0x000fe200000e0000 */
[----:B------:R-:W-:Y:S02]  /*1eec0*/  VIADD R6, R6, 0x400 ;  /* 0x0000040006067836 */ /* 0x000fe40000000000 */
[----:B------:R-:W-:Y:S01]  /*1eed0*/  IMAD.MOV.U32 R7, RZ, RZ, -0x3ffffff0 ;  /* 0xc0000010ff077424 */ /* 0x000fe200078e00ff */
[----:B------:R-:W1:Y:S01]  /*1eee0*/  SHFL.BFLY PT, R2, R3, 0x2, 0x1f ;  /* 0x0c401f0003027f89 */ /* 0x000e6200000e0000 */
[----:B------:R-:W-:Y:S02]  /*1eef0*/  WARPGROUP.DEPBAR.LE gsb0, 0x0 ;  /* 0x00008000000079c5 */ /* 0x000fe40000010000 */
[----:B------:R-:W-:-:S06]  /*1ef00*/  WARPGROUP.ARRIVE ;  /* 0x00000000000079c5 */ /* 0x000fcc0000000000 */
[----:B------:R-:W-:Y:S01]  /*1ef10*/  QGMMA.64x128x32.F32.E4M3.E4M3 R24, R188, gdesc[UR4], R24, gsb0 ;  /* 0x01e00004bc187df3 */ /* 0x000fe20008000818 */
[----:B------:R-:W-:Y:S02]  /*1ef20*/  R2UR UR6, R6 ;  /* 0x00000000060672ca */ /* 0x000fe400000e0000 */
[----:B------:R-:W-:Y:S02]  /*1ef30*/  R2UR UR7, R7 ;  /* 0x00000000070772ca */ /* 0x000fe400000e0000 */
[----:B------:R-:W3:Y:S01]  /*1ef40*/  SHFL.BFLY PT, R7, R4, 0x2, 0x1f ;  /* 0x0c401f0004077f89 */ /* 0x000ee200000e0000 */
[----:B-1----:R-:W-:-:S05]  /*1ef50*/  FADD.FTZ R2, R2, R3 ;  /* 0x0000000302027221 */ /* 0x002fca0000010000 */
[----:B------:R-:W1:Y:S01]  /*1ef60*/  SHFL.BFLY PT, R5, R2, 0x1, 0x1f ;  /* 0x0c201f0002057f89 */ /* 0x000e6200000e0000 */
[----:B---3--:R-:W-:-:S05]  /*1ef70*/  FADD.FTZ R7, R7, R4 ;  /* 0x0000000407077221 */ /* 0x008fca0000010000 */
[----:B------:R-:W3:Y:S01]  /*1ef80*/  SHFL.BFLY PT, R6, R7, 0x1, 0x1f ;  /* 0x0c201f0007067f89 */ /* 0x000ee200000e0000 */
[----:B-1----:R-:W-:-:S05]  /*1ef90*/  FADD.FTZ R8, R2, R5 ;  /* 0x0000000502087221 */ /* 0x002fca0000010000 */
[C---:B------:R-:W-:Y:S01]  /*1efa0*/  FSETP.NE.FTZ.AND P1, PT, R8.reuse, RZ, PT ;  /* 0x000000ff0800720b */ /* 0x040fe20003f35000 */
[----:B0-----:R-:W-:Y:S01]  /*1efb0*/  FMUL.FTZ R10, R8, 0.00390625 ;  /* 0x3b800000080a7820 */ /* 0x001fe20000410000 */
[----:B------:R-:W-:-:S04]  /*1efc0*/  MOV R3, RZ ;  /* 0x000000ff00037202 */ /* 0x000fc80000000f00 */
[----:B------:R-:W-:Y:S01]  /*1efd0*/  FSETP.NE.FTZ.AND P2, PT, R10, RZ, PT ;  /* 0x000000ff0a00720b */ /* 0x000fe20003f55000 */
[----:B---3--:R-:W-:-:S04]  /*1efe0*/  FADD.FTZ R6, R7, R6 ;  /* 0x0000000607067221 */ /* 0x008fc80000010000 */
        /* <DEDUP_REMOVED lines=10> */
[----:B------:R-:W3:Y:S01]  /*1f090*/  @P1 MUFU.RCP R7, R6 ;  /* 0x0000000600071308 */ /* 0x000ee20000001000 */
[C---:B------:R-:W-:Y:S01]  /*1f0a0*/  @P2 FMUL.FTZ R5, R15.reuse, 0.69314718246459960938 ;  /* 0x3f3172180f052820 */ /* 0x040fe20000410000 */
[----:B0-----:R-:W-:Y:S01]  /*1f0b0*/  @P2 FMUL.FTZ R2, R2, 0.69314718246459960938 ;  /* 0x3f31721802022820 */ /* 0x001fe20000410000 */
[----:B------:R-:W-:Y:S01]  /*1f0c0*/  @P3 FMUL.FTZ R12, R15, 0.69314718246459960938 ;  /* 0x3f3172180f0c3820 */ /* 0x000fe20000410000 */
[----:B------:R-:W-:Y:S01]  /*1f0d0*/  IMAD.MOV.U32 R88, RZ, RZ, -0x800000 ;  /* 0xff800000ff587424 */ /* 0x000fe200078e00ff */
[----:B------:R-:W-:Y:S01]  /*1f0e0*/  MOV R89, 0xff800000 ;  /* 0xff80000000597802 */ /* 0x000fe20000000f00 */
[----:B------:R-:W-:Y:S01]  /*1f0f0*/  @P2 FFMA.FTZ R88, R5, R14, R2 ;  /* 0x0000000e05582223 */ /* 0x000fe20000010002 */
[----:B-1----:R-:W-:Y:S01]  /*1f100*/  @P3 FMUL.FTZ R9, R4, 0.69314718246459960938 ;  /* 0x3f31721804093820 */ /* 0x002fe20000410000 */
[----:B--2---:R-:W-:-:S03]  /*1f110*/  FMUL.FTZ R3, R3, R0 ;  /* 0x0000000003037220 */ /* 0x004fc60000410000 */
[----:B------:R-:W-:Y:S01]  /*1f120*/  @P3 FFMA.FTZ R89, R12, R90, R9 ;  /* 0x0000005a0c593223 */ /* 0x000fe20000010009 */
[----:B---3--:R-:W-:Y:S01]  /*1f130*/  FMUL.FTZ R2, R7, R0 ;  /* 0x0000000007027220 */ /* 0x008fe20000410000 */
[----:B------:R-:W-:Y:S02]  /*1f140*/  WARPGROUP.DEPBAR.LE gsb0, 0x0 ;  /* 0x00008000000079c5 */ /* 0x000fe40000010000 */
[----:B------:R-:W-:Y:S05]  /*1f150*/  @!P0 BRA `(.L_x_636) ;  /* 0x0000000000048947 */ /* 0x000fea0003800000 */
[----:B------:R-:W-:Y:S01]  /*1f160*/  BPT.TRAP 0x1 ;  /* 0x000000040000795c */ /* 0x000fe20000300000 */
.L_x_636:
[----:B------:R-:W-:Y:S01]  /*1f170*/  VIADD R0, R13, 0x29860 ;  /* 0x000298600d007836 */ /* 0x000fe20000000000 */
[----:B------:R-:W-:Y:S01]  /*1f180*/  IADD3 R156, R156, 0x1, RZ ;  /* 0x000000019c9c7810 */ /* 0x000fe20007ffe0ff */
[----:B------:R-:W-:Y:S02]  /*1f190*/  IMAD.U32 R5, RZ, RZ, UR37 ;  /* 0x00000025ff057e24 */ /* 0x000fe4000f8e00ff */
[-C--:B------:R-:W-:Y:S01]  /*1f1a0*/  FMUL.FTZ R103, R24, R3.reuse ;  /* 0x0000000318677220 */ /* 0x080fe20000410000 */
[-C--:B------:R-:W-:Y:S01]  /*1f1b0*/  FMUL.FTZ R100, R28, R3.reuse ;  /* 0x000000031c647220 */ /* 0x080fe20000410000 */
[----:B------:R-:W-:Y:S01]  /*1f1c0*/  ISETP.NE.AND P0, PT, R156, 0x2, PT ;  /* 0x000000029c00780c */ /* 0x000fe20003f05270 */
[-C--:B------:R-:W-:Y:S01]  /*1f1d0*/  FMUL.FTZ R98, R29, R3.reuse ;  /* 0x000000031d627220 */ /* 0x080fe20000410000 */
[----:B------:R-:W-:Y:S01]  /*1f1e0*/  PRMT R0, R5, 0x654, R0 ;  /* 0x0000065405007816 */ /* 0x000fe20000000000 */
[-C--:B------:R-:W-:Y:S01]  /*1f1f0*/  FMUL.FTZ R99, R32, R3.reuse ;  /* 0x0000000320637220 */ /* 0x080fe20000410000 */
        /* <DEDUP_REMOVED lines=29> */
[----:B------:R-:W-:Y:S01]  /*1f3d0*/  SEL R3, RZ, 0x1, P0 ;  /* 0x00000001ff037807 */ /* 0x000fe20000000000 */
        /* <DEDUP_REMOVED lines=32> */
[----:B------:R-:W-:Y:S01]  /*1f5e0*/  FMUL.FTZ R87, R87, R2 ;  /* 0x0000000257577220 */ /* 0x000fe20000410000 */
[----:B------:R-:W-:Y:S01]  /*1f5f0*/  LOP3.LUT R198, R198, R3, RZ, 0x3c, !PT ;  /* 0x00000003c6c67212 */ /* 0x000fe200078e3cff */
[----:B------:R-:W-:Y:S01]  /*1f600*/  UIADD3 UR43, UR43, 0x1, URZ ;  /* 0x000000012b2b7890 */ /* 0x000fe2000fffe03f */
[----:B0-----:R-:W-:-:S11]  /*1f610*/  SEL R156, R156, RZ, P0 ;  /* 0x000000ff9c9c7207 */ /* 0x001fd60000000000 */
.L_x_580:
[----:B------:R-:W-:Y:S05]  /*1f620*/  WARPSYNC.ALL ;  /* 0x0000000000007948 */ /* 0x000fea0003800000 */
[----:B------:R-:W0:Y:S08]  /*1f630*/  S2UR UR37, SR_CgaCtaId ;  /* 0x00000000002579c3 */ /* 0x000e300000008800 */
[----:B------:R-:W-:Y:S06]  /*1f640*/  BAR.SYNC.DEFER_BLOCKING 0x5, 0x180 ;  /* 0x0146000000007b1d */ /* 0x000fec0000010000 */
[----:B------:R-:W-:Y:S01]  /*1f650*/  UMOV UR4, 0x400 ;  /* 0x0000040000047882 */ /* 0x000fe20000000000 */
[----:B------:R-:W-:Y:S01]  /*1f660*/  BSSY B0, `(.L_x_637) ;  /* 0x0000275000007945 */ /* 0x000fe20003800000 */
[----:B0-----:R-:W-:-:S06]  /*1f670*/  ULEA UR4, UR37, UR4, 0x18 ;  /* 0x0000000425047291 */ /* 0x001fcc000f8ec03f */
[----:B------:R-:W-:-:S05]  /*1f680*/  IMAD.U32 R16, RZ, RZ, UR4 ;  /* 0x00000004ff107e24 */ /* 0x000fca000f8e00ff */
[----:B------:R0:W1:Y:S01]  /*1f690*/  LDS.128 R204, [R16+0x298d0] ;  /* 0x0298d00010cc7984 */ /* 0x0000620000000c00 */
[----:B------:R-:W-:Y:S06]  /*1f6a0*/  BAR.ARV 0x4, 0x180 ;  /* 0x0106000000007b1d */ /* 0x000fec0000002000 */
[----:B------:R-:W-:Y:S05]  /*1f6b0*/  @P1 BRA `(.L_x_638) ;  /* 0x0000001800c41947 */ /* 0x000fea0003800000 */
[----:B------:R-:W2:Y:S01]  /*1f6c0*/  S2R R54, SR_TID.X ;  /* 0x0000000000367919 */ /* 0x000ea20000002100 */
[----:B------:R-:W-:Y:S01]  /*1f6d0*/  ULDC.64 UR4, c[0x4][0x40] ;  /* 0x0100100000047ab9 */ /* 0x000fe20000000a00 */
[----:B------:R-:W3:Y:S01]  /*1f6e0*/  LDL R50, [R1+0x8] ;  /* 0x0000080001327983 */ /* 0x000ee20000100800 */
[----:B--2---:R-:W-:-:S05]  /*1f6f0*/  IMAD.SHL.U32 R0, R54, 0x4, RZ ;  /* 0x0000000436007824 */ /* 0x004fca00078e00ff */
[----:B------:R-:W-:-:S04]  /*1f700*/  LOP3.LUT R0, R0, 0xc, RZ, 0xc0, !PT ;  /* 0x0000000c00007812 */ /* 0x000fc800078ec0ff */
[----:B------:R-:W-:-:S04]  /*1f710*/  IADD3 R2, P0, R0, UR4, RZ ;  /* 0x0000000400027c10 */ /* 0x000fc8000ff1e0ff */
[----:B------:R-:W-:-:S05]  /*1f720*/  IADD3.X R3, RZ, UR5, RZ, P0, !PT ;  /* 0x00000005ff037c10 */ /* 0x000fca00087fe4ff */
[----:B------:R2:W4:Y:S01]  /*1f730*/  LDG.E.CONSTANT R0, desc[UR54][R2.64] ;  /* 0x0000003602007981 */ /* 0x000522000c1e9900 */
[----:B------:R-:W-:Y:S01]  /*1f740*/  F2FP.BF16.F32.PACK_AB R68, R61, R68 ;  /* 0x000000443d44723e */ /* 0x000fe200000010ff */
[----:B------:R-:W-:Y:S01]  /*1f750*/  UMOV UR4, 0xffffffff ;  /* 0xffffffff00047882 */ /* 0x000fe20000000000 */
[----:B------:R-:W-:Y:S01]  /*1f760*/  F2FP.BF16.F32.PACK_AB R59, R47, R52 ;  /* 0x000000342f3b723e */ /* 0x000fe200000010ff */
[----:B------:R-:W0:Y:S01]  /*1f770*/  S2R R51, SR_SWINHI ;  /* 0x0000000000337919 */ /* 0x000e220000002f00 */
[----:B------:R-:W-:Y:S02]  /*1f780*/  F2FP.BF16.F32.PACK_AB R61, R43, R46 ;  /* 0x0000002e2b3d723e */ /* 0x000fe400000010ff */
[----:B------:R-:W-:Y:S02]  /*1f790*/  F2FP.BF16.F32.PACK_AB R43, R4, R5 ;  /* 0x00000005042b723e */ /* 0x000fe400000010ff */
[----:B------:R-:W-:Y:S02]  /*1f7a0*/  F2FP.BF16.F32.PACK_AB R67, R31, R34 ;  /* 0x000000221f43723e */ /* 0x000fe400000010ff */
[----:B------:R-:W-:-:S02]  /*1f7b0*/  F2FP.BF16.F32.PACK_AB R34, R11, R12 ;  /* 0x0000000c0b22723e */ /* 0x000fc400000010ff */
[----:B------:R-:W-:Y:S02]  /*1f7c0*/  F2FP.BF16.F32.PACK_AB R73, R15, R20 ;  /* 0x000000140f49723e */ /* 0x000fe400000010ff */
[----:B------:R-:W-:Y:S02]  /*1f7d0*/  F2FP.BF16.F32.PACK_AB R38, R35, R38 ;  /* 0x000000262326723e */ /* 0x000fe400000010ff */
        /* <DEDUP_REMOVED lines=10> */
[----:B------:R-:W-:Y:S02]  /*1f880*/  MOV R46, R16 ;  /* 0x00000010002e7202 */ /* 0x000fe40000000f00 */
[----:B0-----:R-:W-:Y:S02]  /*1f890*/  MOV R47, R51 ;  /* 0x00000033002f7202 */ /* 0x001fe40000000f00 */
[----:B------:R-:W-:Y:S02]  /*1f8a0*/  F2FP.BF16.F32.PACK_AB R69, R25, R26 ;  /* 0x0000001a1945723e */ /* 0x000fe400000010ff */
[----:B--2---:R-:W-:Y:S02]  /*1f8b0*/  LOP3.LUT P0, R2, R54, 0x3, RZ, 0xc0, !PT ;  /* 0x0000000336027812 */ /* 0x004fe4000780c0ff */
[----:B------:R-:W-:Y:S02]  /*1f8c0*/  F2FP.BF16.F32.PACK_AB R100, R100, R103 ;  /* 0x000000676464723e */ /* 0x000fe400000010ff */
[----:B------:R-:W-:-:S02]  /*1f8d0*/  F2FP.BF16.F32.PACK_AB R101, R98, R101 ;  /* 0x000000656265723e */ /* 0x000fc400000010ff */
[----:B------:R-:W-:Y:S02]  /*1f8e0*/  ISETP.EQ.OR P0, PT, R2, 0x3, !P0 ;  /* 0x000000030200780c */ /* 0x000fe40004702670 */
        /* <DEDUP_REMOVED lines=11> */
[----:B------:R-:W-:Y:S02]  /*1f9a0*/  SEL R13, R100, R101, P0 ;  /* 0x00000065640d7207 */ /* 0x000fe40000000000 */
[----:B------:R-:W-:Y:S01]  /*1f9b0*/  SEL R3, R101, R100, P0 ;  /* 0x0000006465037207 */ /* 0x000fe20000000000 */
[----:B---3--:R-:W-:-:S03]  /*1f9c0*/  IMAD.WIDE R4, R50, 0x2, R46 ;  /* 0x0000000232047825 */ /* 0x008fc600078e022e */
[C---:B------:R-:W-:Y:S02]  /*1f9d0*/  IADD3 R11, P1, R4.reuse, 0x4040, RZ ;  /* 0x00004040040b7810 */ /* 0x040fe40007f3e0ff */
[C---:B------:R-:W-:Y:S02]  /*1f9e0*/  IADD3 R15, P5, R4.reuse, 0x4060, RZ ;  /* 0x00004060040f7810 */ /* 0x040fe40007fbe0ff */
[----:B------:R-:W-:Y:S02]  /*1f9f0*/  LOP3.LUT R10, R11, 0x380, RZ, 0xc0, !PT ;  /* 0x000003800b0a7812 */ /* 0x000fe400078ec0ff */
[----:B------:R-:W-:Y:S02]  /*1fa00*/  LOP3.LUT R14, R15, 0x380, RZ, 0xc0, !PT ;  /* 0x000003800f0e7812 */ /* 0x000fe400078ec0ff */
[----:B------:R-:W-:Y:S02]  /*1fa10*/  IADD3 R7, P3, R4, 0x4000, RZ ;  /* 0x0000400004077810 */ /* 0x000fe40007f7e0ff */
[----:B------:R-:W-:-:S02]  /*1fa20*/  SHF.R.U64 R10, R10, 0x3, RZ ;  /* 0x000000030a0a7819 */ /* 0x000fc400000012ff */
[----:B------:R-:W-:Y:S02]  /*1fa30*/  SHF.R.U64 R14, R14, 0x3, RZ ;  /* 0x000000030e0e7819 */ /* 0x000fe400000012ff */
[----:B------:R-:W-:Y:S02]  /*1fa40*/  LOP3.LUT R6, R7, 0x380, RZ, 0xc0, !PT ;  /* 0x0000038007067812 */ /* 0x000fe400078ec0ff */
[----:B------:R-:W-:Y:S01]  /*1fa50*/  LOP3.LUT R10, R10, R11, RZ, 0x3c, !PT ;  /* 0x0000000b0a0a7212 */ /* 0x000fe200078e3cff */
[--C-:B------:R-:W-:Y:S01]  /*1fa60*/  IMAD.X R11, RZ, RZ, R5.reuse, P1 ;  /* 0x000000ffff0b7224 */ /* 0x100fe200008e0605 */
[----:B------:R-:W-:Y:S01]  /*1fa70*/  LOP3.LUT R14, R14, R15, RZ, 0x3c, !PT ;  /* 0x0000000f0e0e7212 */ /* 0x000fe200078e3cff */
[----:B------:R-:W-:Y:S01]  /*1fa80*/  IMAD.X R15, RZ, RZ, R5, P5 ;  /* 0x000000ffff0f7224 */ /* 0x000fe200028e0605 */
[----:B------:R-:W-:Y:S02]  /*1fa90*/  SHF.R.U64 R6, R6, 0x3, RZ ;  /* 0x0000000306067819 */ /* 0x000fe400000012ff */
[----:B------:R-:W-:-:S02]  /*1faa0*/  IADD3 R21, P4, R4, 0x60, RZ ;  /* 0x0000006004157810 */ /* 0x000fc40007f9e0ff */
[C---:B------:R-:W-:Y:S02]  /*1fab0*/  IADD3 R27, P1, R4.reuse, 0x20, RZ ;  /* 0x00000020041b7810 */ /* 0x040fe40007f3e0ff */
[C---:B------:R-:W-:Y:S02]  /*1fac0*/  IADD3 R9, P2, R4.reuse, 0x4020, RZ ;  /* 0x0000402004097810 */ /* 0x040fe40007f5e0ff */
[----:B------:R-:W-:Y:S02]  /*1fad0*/  IADD3 R25, P5, R4, 0x40, RZ ;  /* 0x0000004004197810 */ /* 0x000fe40007fbe0ff */
[----:B------:R-:W-:Y:S02]  /*1fae0*/  LOP3.LUT R6, R6, R7, RZ, 0x3c, !PT ;  /* 0x0000000706067212 */ /* 0x000fe400078e3cff */
[----:B------:R-:W-:Y:S02]  /*1faf0*/  LOP3.LUT R20, R21, 0x380, RZ, 0xc0, !PT ;  /* 0x0000038015147812 */ /* 0x000fe400078ec0ff */
[----:B------:R-:W-:-:S02]  /*1fb00*/  LOP3.LUT R26, R27, 0x380, RZ, 0xc0, !PT ;  /* 0x000003801b1a7812 */ /* 0x000fc400078ec0ff */
[----:B------:R-:W-:Y:S02]  /*1fb10*/  LOP3.LUT R7, R4, 0x380, RZ, 0xc0, !PT ;  /* 0x0000038004077812 */ /* 0x000fe400078ec0ff */
[----:B------:R-:W-:Y:S02]  /*1fb20*/  LOP3.LUT R8, R9, 0x380, RZ, 0xc0, !PT ;  /* 0x0000038009087812 */ /* 0x000fe400078ec0ff */
[----:B------:R-:W-:Y:S02]  /*1fb30*/  LOP3.LUT R24, R25, 0x380, RZ, 0xc0, !PT ;  /* 0x0000038019187812 */ /* 0x000fe400078ec0ff */
[----:B------:R-:W-:Y:S02]  /*1fb40*/  SHF.R.U64 R20, R20, 0x3, RZ ;  /* 0x0000000314147819 */ /* 0x000fe400000012ff */
[----:B------:R-:W-:Y:S02]  /*1fb50*/  SHF.R.U64 R26, R26, 0x3, RZ ;  /* 0x000000031a1a7819 */ /* 0x000fe400000012ff */
[----:B------:R-:W-:-:S02]  /*1fb60*/  SHF.R.U64 R7, R7, 0x3, RZ ;  /* 0x0000000307077819 */ /* 0x000fc400000012ff */
[----:B------:R-:W-:Y:S02]  /*1fb70*/  SHF.R.U64 R8, R8, 0x3, RZ ;  /* 0x0000000308087819 */ /* 0x000fe400000012ff */
[----:B------:R-:W-:Y:S02]  /*1fb80*/  SHF.R.U64 R24, R24, 0x3, RZ ;  /* 0x0000000318187819 */ /* 0x000fe400000012ff */
[----:B------:R-:W-:Y:S01]  /*1fb90*/  LOP3.LUT R20, R20, R21, RZ, 0x3c, !PT ;  /* 0x0000001514147212 */ /* 0x000fe200078e3cff */
[--C-:B------:R-:W-:Y:S01]  /*1fba0*/  IMAD.X R21, RZ, RZ, R5.reuse, P4 ;  /* 0x000000ffff157224 */ /* 0x100fe200020e0605 */
[----:B------:R-:W-:Y:S01]  /*1fbb0*/  LOP3.LUT R26, R26, R27, RZ, 0x3c, !PT ;  /* 0x0000001b1a1a7212 */ /* 0x000fe200078e3cff */
[--C-:B------:R-:W-:Y:S01]  /*1fbc0*/  IMAD.X R27, RZ, RZ, R5.reuse, P1 ;  /* 0x000000ffff1b7224 */ /* 0x100fe200008e0605 */
[----:B------:R-:W-:Y:S01]  /*1fbd0*/  LOP3.LUT R4, R7, R4, RZ, 0x3c, !PT ;  /* 0x0000000407047212 */ /* 0x000fe200078e3cff */
[----:B------:R-:W-:Y:S01]  /*1fbe0*/  IMAD.X R7, RZ, RZ, R5, P3 ;  /* 0x000000ffff077224 */ /* 0x000fe200018e0605 */
[----:B------:R-:W-:-:S02]  /*1fbf0*/  LOP3.LUT R8, R8, R9, RZ, 0x3c, !PT ;  /* 0x0000000908087212 */ /* 0x000fc400078e3cff */
[----:B------:R-:W-:Y:S02]  /*1fc00*/  LOP3.LUT R24, R24, R25, RZ, 0x3c, !PT ;  /* 0x0000001918187212 */ /* 0x000fe400078e3cff */
[-C--:B------:R-:W-:Y:S02]  /*1fc10*/  IADD3.X R9, RZ, R5.reuse, RZ, P2, !PT ;  /* 0x00000005ff097210 */ /* 0x080fe400017fe4ff */
[-C--:B------:R-:W-:Y:S02]  /*1fc20*/  IADD3.X R25, RZ, R5.reuse, RZ, P5, !PT ;  /* 0x00000005ff197210 */ /* 0x080fe40002ffe4ff */
[----:B------:R-:W-:Y:S02]  /*1fc30*/  MOV R78, R4 ;  /* 0x00000004004e7202 */ /* 0x000fe40000000f00 */
[----:B------:R-:W-:Y:S02]  /*1fc40*/  MOV R62, R14 ;  /* 0x0000000e003e7202 */ /* 0x000fe40000000f00 */
[----:B------:R-:W-:-:S02]  /*1fc50*/  MOV R64, R10 ;  /* 0x0000000a00407202 */ /* 0x000fc40000000f00 */
[----:B------:R-:W-:Y:S02]  /*1fc60*/  MOV R66, R8 ;  /* 0x0000000800427202 */ /* 0x000fe40000000f00 */
[----:B------:R-:W-:Y:S02]  /*1fc70*/  MOV R70, R6 ;  /* 0x0000000600467202 */ /* 0x000fe40000000f00 */
[----:B------:R-:W-:Y:S02]  /*1fc80*/  MOV R72, R20 ;  /* 0x0000001400487202 */ /* 0x000fe40000000f00 */
[----:B------:R-:W-:Y:S02]  /*1fc90*/  MOV R74, R24 ;  /* 0x00000018004a7202 */ /* 0x000fe40000000f00 */
[----:B------:R-:W-:Y:S02]  /*1fca0*/  MOV R76, R26 ;  /* 0x0000001a004c7202 */ /* 0x000fe40000000f00 */
[----:B----4-:R-:W-:Y:S01]  /*1fcb0*/  LOP3.LUT R2, R0, 0x2, RZ, 0x3c, !PT ;  /* 0x0000000200027812 */ /* 0x010fe200078e3cff */
[----:B------:R-:W-:Y:S06]  /*1fcc0*/  BRA.DIV UR4, `(.L_x_639) ;  /* 0x0000009204347947 */ /* 0x000fec000b800000 */
[----:B------:R-:W-:Y:S01]  /*1fcd0*/  SEL R29, R40, R37, P0 ;  /* 0x00000025281d7207 */ /* 0x000fe20000000000 */
[----:B------:R-:W-:Y:S01]  /*1fce0*/  SHFL.IDX PT, R6, R13, R0, 0x1c1f ;  /* 0x001c1f000d067589 */ /* 0x000fe200000e0000 */
[----:B------:R-:W-:Y:S02]  /*1fcf0*/  SEL R31, R37, R40, P0 ;  /* 0x00000028251f7207 */ /* 0x000fe40000000000 */
[----:B------:R-:W-:Y:S01]  /*1fd00*/  SEL R25, R48, R45, P0 ;  /* 0x0000002d30197207 */ /* 0x000fe20000000000 */
[----:B------:R-:W-:Y:S01]  /*1fd10*/  SHFL.IDX PT, R3, R3, R2, 0x1c1f ;  /* 0x001c1f0203037589 */ /* 0x000fe200000e0000 */
[----:B------:R-:W-:Y:S02]  /*1fd20*/  SEL R27, R45, R48, P0 ;  /* 0x000000302d1b7207 */ /* 0x000fe40000000000 */
[----:B------:R-:W-:Y:S01]  /*1fd30*/  SEL R33, R32, R35, P0 ;  /* 0x0000002320217207 */ /* 0x000fe20000000000 */
[----:B------:R-:W-:Y:S01]  /*1fd40*/  SHFL.IDX PT, R26, R25, R0, 0x1c1f ;  /* 0x001c1f00191a7589 */ /* 0x000fe200000e0000 */
[----:B------:R-:W-:-:S02]  /*1fd50*/  SEL R37, R39, R28, P0 ;  /* 0x0000001c27257207 */ /* 0x000fc40000000000 */
        /* <DEDUP_REMOVED lines=16> */
[----:B------:R-:W0:Y:S01]  /*1fe60*/  SHFL.IDX PT, R10, R5, R0, 0x1c1f ;  /* 0x001c1f00050a7589 */ /* 0x000e2200000e0000 */
        /* <DEDUP_REMOVED lines=8> */
[----:B------:R-:W2:Y:S01]  /*1fef0*/  SHFL.IDX PT, R38, R37, R0, 0x1c1f ;  /* 0x001c1f0025267589 */ /* 0x000ea200000e0000 */
[----:B------:R-:W-:-:S02]  /*1ff00*/  SEL R67, R30, R69, P0 ;  /* 0x000000451e437207 */ /* 0x000fc40000000000 */
[----:B------:R-:W-:Y:S01]  /*1ff10*/  SEL R71, R73, R34, P0 ;  /* 0x0000002249477207 */ /* 0x000fe20000000000 */
[----:B------:R-:W3:Y:S01]  /*1ff20*/  SHFL.IDX PT, R20, R21, R2, 0x1c1f ;  /* 0x001c1f0215147589 */ /* 0x000ee200000e0000 */
[----:B------:R-:W-:Y:S02]  /*1ff30*/  SEL R61, R42, R61, P0 ;  /* 0x0000003d2a3d7207 */ /* 0x000fe40000000000 */
[----:B------:R-:W-:Y:S01]  /*1ff40*/  SEL R69, R69, R30, P0 ;  /* 0x0000001e45457207 */ /* 0x000fe20000000000 */
[----:B------:R-:W4:Y:S01]  /*1ff50*/  SHFL.IDX PT, R42, R41, R0, 0x1c1f ;  /* 0x001c1f00292a7589 */ /* 0x000f2200000e0000 */
[----:B------:R-:W-:Y:S02]  /*1ff60*/  SEL R73, R34, R73, P0 ;  /* 0x0000004922497207 */ /* 0x000fe40000000000 */
[----:B------:R-:W-:Y:S01]  /*1ff70*/  SEL R75, R77, R44, P0 ;  /* 0x0000002c4d4b7207 */ /* 0x000fe20000000000 */
[----:B------:R-:W1:Y:S01]  /*1ff80*/  SHFL.IDX PT, R30, R29, R0, 0x1c1f ;  /* 0x001c1f001d1e7589 */ /* 0x000e6200000e0000 */
[----:B------:R-:W-:-:S02]  /*1ff90*/  SEL R77, R44, R77, P0 ;  /* 0x0000004d2c4d7207 */ /* 0x000fc40000000000 */
[----:B0-----:R-:W-:Y:S01]  /*1ffa0*/  SEL R8, R10, R7, P0 ;  /* 0x000000070a087207 */ /* 0x001fe20000000000 */
[----:B------:R-:W0:Y:S01]  /*1ffb0*/  SHFL.IDX PT, R34, R33, R0, 0x1c1f ;  /* 0x001c1f0021227589 */ /* 0x000e2200000e0000 */
[----:B------:R-:W-:Y:S02]  /*1ffc0*/  SEL R24, R26, R27, P0 ;  /* 0x0000001b1a187207 */ /* 0x000fe40000000000 */
[----:B------:R-:W-:Y:S01]  /*1ffd0*/  SEL R4, R6, R3, P0 ;  /* 0x0000000306047207 */ /* 0x000fe20000000000 */
[----:B------:R-:W-:Y:S01]  /*1ffe0*/  SHFL.IDX PT, R45, R45, R0, 0x1c1f ;  /* 0x001c1f002d2d7589 */ /* 0x000fe200000e0000 */
[----:B------:R-:W-:Y:S02]  /*1fff0*/  SEL R10, R7, R10, P0 ;  /* 0x0000000a070a7207 */ /* 0x000fe40000000000 */
[----:B------:R-:W-:Y:S01]  /*20000*/  SEL R26, R27, R26, P0 ;  /* 0x0000001a1b1a7207 */ /* 0x000fe20000000000 */
[----:B------:R-:W-:Y:S01]  /*20010*/  SHFL.IDX PT, R51, R51, R0, 0x1c1f ;  /* 0x001c1f0033337589 */ /* 0x000fe200000e0000 */
[----:B--2---:R-:W-:-:S02]  /*20020*/  SEL R36, R38, R39, P0 ;  /* 0x0000002726247207 */ /* 0x004fc40000000000 */
[----:B------:R-:W-:Y:S01]  /*20030*/  SEL R38, R39, R38, P0 ;  /* 0x0000002627267207 */ /* 0x000fe20000000000 */
[----:B------:R-:W-:Y:S01]  /*20040*/  SHFL.IDX PT, R55, R55, R0, 0x1c1f ;  /* 0x001c1f0037377589 */ /* 0x000fe200000e0000 */
[----:B---3--:R-:W-:Y:S02]  /*20050*/  SEL R12, R9, R20, P0 ;  /* 0x00000014090c7207 */ /* 0x008fe40000000000 */
[----:B------:R-:W-:Y:S01]  /*20060*/  SEL R14, R20, R9, P0 ;  /* 0x00000009140e7207 */ /* 0x000fe20000000000 */
[----:B------:R-:W-:Y:S01]  /*20070*/  SHFL.IDX PT, R59, R59, R0, 0x1c1f ;  /* 0x001c1f003b3b7589 */ /* 0x000fe200000e0000 */
[----:B----4-:R-:W-:Y:S02]  /*20080*/  SEL R40, R42, R43, P0 ;  /* 0x0000002b2a287207 */ /* 0x010fe40000000000 */
[----:B------:R-:W-:Y:S01]  /*20090*/  SEL R6, R3, R6, P0 ;  /* 0x0000000603067207 */ /* 0x000fe20000000000 */
[----:B------:R-:W-:Y:S01]  /*200a0*/  SHFL.IDX PT, R63, R63, R0, 0x1c1f ;  /* 0x001c1f003f3f7589 */ /* 0x000fe200000e0000 */
[----:B-1----:R-:W-:-:S02]  /*200b0*/  SEL R28, R30, R31, P0 ;  /* 0x0000001f1e1c7207 */ /* 0x002fc40000000000 */
[----:B------:R-:W-:Y:S01]  /*200c0*/  SEL R30, R31, R30, P0 ;  /* 0x0000001e1f1e7207 */ /* 0x000fe20000000000 */
[----:B------:R-:W-:Y:S01]  /*200d0*/  SHFL.IDX PT, R67, R67, R0, 0x1c1f ;  /* 0x001c1f0043437589 */ /* 0x000fe200000e0000 */
[----:B0-----:R-:W-:Y:S02]  /*200e0*/  SEL R32, R34, R35, P0 ;  /* 0x0000002322207207 */ /* 0x001fe40000000000 */
[----:B------:R-:W-:Y:S01]  /*200f0*/  SEL R34, R35, R34, P0 ;  /* 0x0000002223227207 */ /* 0x000fe20000000000 */
[----:B------:R-:W-:Y:S01]  /*20100*/  SHFL.IDX PT, R71, R71, R0, 0x1c1f ;  /* 0x001c1f0047477589 */ /* 0x000fe200000e0000 */
[----:B------:R-:W-:-:S03]  /*20110*/  SEL R42, R43, R42, P0 ;  /* 0x0000002a2b2a7207 */ /* 0x000fc60000000000 */
[----:B------:R0:W1:Y:S04]  /*20120*/  SHFL.IDX PT, R44, R49, R2, 0x1c1f ;  /* 0x001c1f02312c7589 */ /* 0x00006800000e0000 */
[----:B------:R-:W2:Y:S04]  /*20130*/  SHFL.IDX PT, R48, R53, R2, 0x1c1f ;  /* 0x001c1f0235307589 */ /* 0x000ea800000e0000 */
[----:B------:R-:W3:Y:S01]  /*20140*/  SHFL.IDX PT, R50, R57, R2, 0x1c1f ;  /* 0x001c1f0239327589 */ /* 0x000ee200000e0000 */
[----:B0-----:R-:W-:-:S03]  /*20150*/  IMAD.MOV.U32 R49, RZ, RZ, RZ ;  /* 0x000000ffff317224 */ /* 0x001fc600078e00ff */
[----:B------:R-:W0:Y:S04]  /*20160*/  SHFL.IDX PT, R52, R61, R2, 0x1c1f ;  /* 0x001c1f023d347589 */ /* 0x000e2800000e0000 */
[----:B------:R-:W4:Y:S04]  /*20170*/  SHFL.IDX PT, R54, R65, R2, 0x1c1f ;  /* 0x001c1f0241367589 */ /* 0x000f2800000e0000 */
[----:B------:R-:W4:Y:S04]  /*20180*/  SHFL.IDX PT, R56, R69, R2, 0x1c1f ;  /* 0x001c1f0245387589 */ /* 0x000f2800000e0000 */
[----:B------:R-:W4:Y:S01]  /*20190*/  SHFL.IDX PT, R58, R73, R2, 0x1c1f ;  /* 0x001c1f02493a7589 */ /* 0x000f2200000e0000 */
[----:B-1----:R-:W-:-:S02]  /*201a0*/  SEL R5, R45, R44, P0 ;  /* 0x0000002c2d057207 */ /* 0x002fc40000000000 */
[----:B------:R-:W-:Y:S01]  /*201b0*/  SEL R7, R44, R45, P0 ;  /* 0x0000002d2c077207 */ /* 0x000fe20000000000 */
[----:B------:R1:W1:Y:S01]  /*201c0*/  SHFL.IDX PT, R75, R75, R0, 0x1c1f ;  /* 0x001c1f004b4b7589 */ /* 0x00026200000e0000 */
[----:B--2---:R-:W-:Y:S02]  /*201d0*/  SEL R9, R51, R48, P0 ;  /* 0x0000003033097207 */ /* 0x004fe40000000000 */
[----:B------:R-:W-:Y:S01]  /*201e0*/  SEL R11, R48, R51, P0 ;  /* 0x00000033300b7207 */ /* 0x000fe20000000000 */
[----:B------:R2:W1:Y:S01]  /*201f0*/  SHFL.IDX PT, R60, R77, R2, 0x1c1f ;  /* 0x001c1f024d3c7589 */ /* 0x00046200000e0000 */
[----:B---3--:R-:W-:Y:S02]  /*20200*/  SEL R13, R55, R50, P0 ;  /* 0x00000032370d7207 */ /* 0x008fe40000000000 */
[----:B------:R-:W-:Y:S02]  /*20210*/  SEL R15, R50, R55, P0 ;  /* 0x00000037320f7207 */ /* 0x000fe40000000000 */
[----:B0-----:R-:W-:-:S02]  /*20220*/  SEL R25, R59, R52, P0 ;  /* 0x000000343b197207 */ /* 0x001fc40000000000 */
[----:B------:R-:W-:Y:S02]  /*20230*/  SEL R27, R52, R59, P0 ;  /* 0x0000003b341b7207 */ /* 0x000fe40000000000 */
[----:B----4-:R-:W-:Y:S02]  /*20240*/  SEL R29, R63, R54, P0 ;  /* 0x000000363f1d7207 */ /* 0x010fe40000000000 */
[----:B------:R-:W-:Y:S02]  /*20250*/  SEL R31, R54, R63, P0 ;  /* 0x0000003f361f7207 */ /* 0x000fe40000000000 */
[----:B------:R-:W-:Y:S02]  /*20260*/  SEL R33, R67, R56, P0 ;  /* 0x0000003843217207 */ /* 0x000fe40000000000 */
[----:B------:R-:W-:Y:S02]  /*20270*/  SEL R35, R56, R67, P0 ;  /* 0x0000004338237207 */ /* 0x000fe40000000000 */
[----:B------:R-:W-:-:S02]  /*20280*/  SEL R37, R71, R58, P0 ;  /* 0x0000003a47257207 */ /* 0x000fc40000000000 */
[----:B--2---:R-:W-:-:S07]  /*20290*/  SEL R39, R58, R71, P0 ;  /* 0x000000473a277207 */ /* 0x004fce0000000000 */
.L_x_849:
[----:B------:R-:W-:Y:S05]  /*202a0*/  WARPSYNC.ALL ;  /* 0x0000000000007948 */ /* 0x000fea0003800000 */
[----:B------:R-:W-:Y:S01]  /*202b0*/  BAR.SYNC.DEFER_BLOCKING 0x1, 0x100 ;  /* 0x0044000000007b1d */ /* 0x000fe20000010000 */
[----:B-1----:R-:W-:-:S05]  /*202c0*/  SEL R41, R75, R60, P0 ;  /* 0x0000003c4b297207 */ /* 0x002fca0000000000 */
[----:B------:R-:W-:Y:S01]  /*202d0*/  ULDC.64 UR4, c[0x0][0xc00] ;  /* 0x0003000000047ab9 */ /* 0x000fe20000000a00 */
[----:B------:R-:W-:Y:S01]  /*202e0*/  SEL R43, R60, R75, P0 ;  /* 0x0000004b3c2b7207 */ /* 0x000fe20000000000 */
[----:B------:R-:W2:Y:S01]  /*202f0*/  LDL R20, [R1+0x4] ;  /* 0x0000040001147983 */ /* 0x000ea20000100800 */
[----:B------:R-:W-:Y:S01]  /*20300*/  ISETP.NE.U32.AND P1, PT, RZ, UR4, PT ;  /* 0x00000004ff007c0c */ /* 0x000fe2000bf25070 */
[----:B------:R-:W0:Y:S01]  /*20310*/  LDC R51, c[0x0][0xbe8] ;  /* 0x0002fa00ff337b82 */ /* 0x000e220000000800 */
[----:B------:R-:W-:Y:S02]  /*20320*/  IADD3 R2, P2, R214, UR4, RZ ;  /* 0x00000004d6027c10 */ /* 0x000fe4000ff5e0ff */
[----:B------:R-:W-:Y:S02]  /*20330*/  ISETP.NE.AND.EX P1, PT, RZ, UR5, PT, P1 ;  /* 0x00000005ff007c0c */ /* 0x000fe4000bf25310 */
[----:B------:R-:W-:Y:S01]  /*20340*/  IADD3.X R3, R215, UR5, RZ, P2, !PT ;  /* 0x00000005d7037c10 */ /* 0x000fe200097fe4ff */
[----:B------:R-:W-:-:S02]  /*20350*/  ULDC.64 UR4, c[0x0][0xc08] ;  /* 0x0003020000047ab9 */ /* 0x000fc40000000a00 */
[----:B------:R-:W-:Y:S01]  /*20360*/  ISETP.NE.U32.AND P0, PT, RZ, UR4, PT ;  /* 0x00000004ff007c0c */ /* 0x000fe2000bf05070 */
[----:B------:R1:W-:Y:S04]  /*20370*/  STSM.16.M88.4 [R78], R4 ;  /* 0x000000044e007844 */ /* 0x0003e80000000200 */
[----:B------:R-:W-:Y:S04]  /*20380*/  STSM.16.M88.4 [R76], R8 ;  /* 0x000000084c007844 */ /* 0x000fe80000000200 */
[----:B------:R2:W-:Y:S04]  /*20390*/  STSM.16.M88.4 [R74], R12 ;  /* 0x0000000c4a007844 */ /* 0x0005e80000000200 */
[----:B------:R3:W-:Y:S04]  /*203a0*/  STSM.16.M88.4 [R72], R24 ;  /* 0x0000001848007844 */ /* 0x0007e80000000200 */
[----:B------:R3:W-:Y:S04]  /*203b0*/  STSM.16.M88.4 [R70], R28 ;  /* 0x0000001c46007844 */ /* 0x0007e80000000200 */
[----:B------:R3:W-:Y:S04]  /*203c0*/  STSM.16.M88.4 [R66], R32 ;  /* 0x0000002042007844 */ /* 0x0007e80000000200 */
[----:B------:R3:W-:Y:S01]  /*203d0*/  STSM.16.M88.4 [R64], R36 ;  /* 0x0000002440007844 */ /* 0x0007e20000000200 */
[----:B------:R-:W-:-:S03]  /*203e0*/  ISETP.NE.AND.EX P0, PT, RZ, UR5, PT, P0 ;  /* 0x00000005ff007c0c */ /* 0x000fc6000bf05300 */
[----:B------:R3:W-:Y:S01]  /*203f0*/  STSM.16.M88.4 [R62], R40 ;  /* 0x000000283e007844 */ /* 0x0007e20000000200 */
[----:B------:R-:W-:Y:S09]  /*20400*/  BAR.SYNC.DEFER_BLOCKING 0x1, 0x100 ;  /* 0x0044000000007b1d */ /* 0x000ff20000010000 */
[----:B------:R-:W-:Y:S01]  /*20410*/  @P0 IADD3 R214, P3, R214, UR4, RZ ;  /* 0x00000004d6d60c10 */ /* 0x000fe2000ff7e0ff */
[----:B------:R-:W-:-:S02]  /*20420*/  ULDC UR4, c[0x0][0xa88] ;  /* 0x0002a20000047ab9 */ /* 0x000fc40000000800 */
[----:B------:R-:W-:Y:S02]  /*20430*/  MOV R0, UR4 ;  /* 0x0000000400007c02 */ /* 0x000fe40008000f00 */
[----:B------:R-:W-:Y:S01]  /*20440*/  @P0 IADD3.X R215, R215, UR5, RZ, P3, !PT ;  /* 0x00000005d7d70c10 */ /* 0x000fe20009ffe4ff */
[----:B------:R3:W5:Y:S01]  /*20450*/  @P1 LDG.E R49, desc[UR54][R2.64] ;  /* 0x0000003602311981 */ /* 0x000762000c1e1900 */
[----:B0-----:R-:W-:-:S03]  /*20460*/  ISETP.NE.AND P2, PT, R51, 0x1, PT ;  /* 0x000000013300780c */ /* 0x001fc60003f45270 */
[----:B------:R3:W5:Y:S10]  /*20470*/  @P0 LDG.E R0, desc[UR54][R214.64] ;  /* 0x00000036d6000981 */ /* 0x000774000c1e1900 */
[----:B-1----:R-:W0:Y:S08]  /*20480*/  @P2 LDC R4, c[0x0][0xbec] ;  /* 0x0002fb00ff042b82 */ /* 0x002e300000000800 */
[----:B------:R-:W1:Y:S01]  /*20490*/  @P2 LDC R5, c[0x0][0xbf0] ;  /* 0x0002fc00ff052b82 */ /* 0x000e620000000800 */
[----:B--2---:R-:W-:Y:S01]  /*204a0*/  IMAD R13, R217, 0x80, R20 ;  /* 0x00000080d90d7824 */ /* 0x004fe200078e0214 */
[----:B01-3--:R-:W-:Y:S06]  /*204b0*/  @P0 BRA `(.L_x_640) ;  /* 0x0000000000100947 */ /* 0x00bfec0003800000 */
[----:B------:R-:W-:Y:S05]  /*204c0*/  @!P1 BRA `(.L_x_640) ;  /* 0x00000000000c9947 */ /* 0x000fea0003800000 */
[----:B------:R-:W2:Y:S04]  /*204d0*/  LDG.E R7, desc[UR54][R2.64] ;  /* 0x0000003602077981 */ /* 0x000ea8000c1e1900 */
[----:B-----5:R-:W2:Y:S02]  /*204e0*/  LDG.E R0, desc[UR54][R2.64+0x4] ;  /* 0x0000043602007981 */ /* 0x020ea4000c1e1900 */
[----:B--2---:R-:W-:-:S07]  /*204f0*/  IMAD.IADD R0, R0, 0x1, -R7 ;  /* 0x0000000100007824 */ /* 0x004fce00078e0a07 */
.L_x_640:
[----:B------:R-:W-:Y:S01]  /*20500*/  @P2 IMAD.HI.U32 R2, R13, R4, RZ ;  /* 0x000000040d022227 */ /* 0x000fe200078e00ff */
[----:B------:R-:W-:Y:S01]  /*20510*/  SHF.R.S32.HI R48, RZ, 0x1f, R213 ;  /* 0x0000001fff307819 */ /* 0x000fe200000114d5 */
[----:B------:R-:W-:Y:S01]  /*20520*/  ULDC.64 UR4, c[0x0][0xb90] ;  /* 0x0002e40000047ab9 */ /* 0x000fe20000000a00 */
[----:B------:R-:W-:Y:S01]  /*20530*/  MOV R7, R13 ;  /* 0x0000000d00077202 */ /* 0x000fe20000000f00 */
[----:B------:R-:W-:Y:S01]  /*20540*/  IMAD R11, R221, 0x40, R202 ;  /* 0x00000040dd0b7824 */ /* 0x000fe200078e02ca */
[--C-:B-----5:R-:W-:Y:S01]  /*20550*/  SHF.R.S32.HI R3, RZ, 0x1f, R49.reuse ;  /* 0x0000001fff037819 */ /* 0x120fe20000011431 */
[----:B------:R-:W-:Y:S01]  /*20560*/  IMAD R6, R48, UR4, RZ ;  /* 0x0000000430067c24 */ /* 0x000fe2000f8e02ff */
[----:B------:R-:W-:Y:S01]  /*20570*/  @P2 SHF.R.U32.HI R7, RZ, R5, R2 ;  /* 0x00000005ff072219 */ /* 0x000fe20000011602 */
[----:B------:R-:W-:Y:S01]  /*20580*/  IMAD.MOV.U32 R2, RZ, RZ, R49 ;  /* 0x000000ffff027224 */ /* 0x000fe200078e0031 */
[----:B------:R-:W-:Y:S01]  /*20590*/  SEL R216, R216, RZ, !P1 ;  /* 0x000000ffd8d87207 */ /* 0x000fe20004800000 */
[C---:B------:R-:W-:Y:S01]  /*205a0*/  IMAD R9, R213.reuse, UR5, R6 ;  /* 0x00000005d5097c24 */ /* 0x040fe2000f8e0206 */
[----:B------:R-:W-:Y:S01]  /*205b0*/  SEL R53, R210, RZ, !P1 ;  /* 0x000000ffd2357207 */ /* 0x000fe20004800000 */
[----:B------:R-:W-:Y:S01]  /*205c0*/  IMAD.WIDE.U32 R4, R213, UR4, R2 ;  /* 0x00000004d5047c25 */ /* 0x000fe2000f8e0002 */
[----:B------:R-:W-:Y:S01]  /*205d0*/  IADD3 R2, -R7, RZ, RZ ;  /* 0x000000ff07027210 */ /* 0x000fe20007ffe1ff */
[----:B------:R-:W-:Y:S01]  /*205e0*/  ULDC.64 UR4, c[0x0][0xb98] ;  /* 0x0002e60000047ab9 */ /* 0x000fe20000000a00 */
[----:B------:R-:W0:Y:S01]  /*205f0*/  @P2 LDC R57, c[0x0][0xbec] ;  /* 0x0002fb00ff392b82 */ /* 0x000e220000000800 */
[----:B------:R-:W-:-:S02]  /*20600*/  IMAD.IADD R5, R5, 0x1, R9 ;  /* 0x0000000105057824 */ /* 0x000fc400078e0209 */
[----:B------:R-:W-:Y:S02]  /*20610*/  IMAD R9, R51, R2, R13 ;  /* 0x0000000233097224 */ /* 0x000fe400078e020d */
[----:B------:R-:W-:Y:S02]  /*20620*/  IMAD R2, R216, UR4, RZ ;  /* 0x00000004d8027c24 */ /* 0x000fe4000f8e02ff */
[----:B------:R-:W-:-:S04]  /*20630*/  IMAD.WIDE.U32 R4, R53, UR4, R4 ;  /* 0x0000000435047c25 */ /* 0x000fc8000f8e0004 */
[----:B------:R-:W-:Y:S01]  /*20640*/  IMAD.WIDE R46, R11, 0x2, R46 ;  /* 0x000000020b2e7825 */ /* 0x000fe200078e022e */
[----:B------:R-:W-:Y:S02]  /*20650*/  SHF.R.S32.HI R11, RZ, 0x1f, R7 ;  /* 0x0000001fff0b7819 */ /* 0x000fe40000011407 */
[----:B------:R-:W-:Y:S01]  /*20660*/  IADD3 R4, P1, R7, R4, RZ ;  /* 0x0000000407047210 */ /* 0x000fe20007f3e0ff */
[----:B------:R-:W-:Y:S01]  /*20670*/  IMAD R6, R53, UR5, R2 ;  /* 0x0000000535067c24 */ /* 0x000fe2000f8e0202 */
[----:B------:R-:W-:Y:S01]  /*20680*/  SHF.R.S32.HI R2, RZ, 0x1f, R9 ;  /* 0x0000001fff027819 */ /* 0x000fe20000011409 */
[----:B------:R-:W-:Y:S01]  /*20690*/  ULDC.64 UR4, c[0x0][0xb88] ;  /* 0x0002e20000047ab9 */ /* 0x000fe20000000a00 */
[----:B------:R-:W-:Y:S01]  /*206a0*/  IADD3 R7, P0, R46, 0x1000, RZ ;  /* 0x000010002e077810 */ /* 0x000fe20007f1e0ff */
[----:B------:R-:W-:Y:S01]  /*206b0*/  IMAD R55, R0, R51, RZ ;  /* 0x0000003300377224 */ /* 0x000fe200078e02ff */
[----:B------:R-:W-:Y:S01]  /*206c0*/  IADD3.X R5, R11, R5, R6, P1, !PT ;  /* 0x000000050b057210 */ /* 0x000fe20000ffe406 */
[----:B------:R-:W-:Y:S01]  /*206d0*/  IMAD R2, R2, UR4, RZ ;  /* 0x0000000402027c24 */ /* 0x000fe2000f8e02ff */
[C---:B------:R-:W-:Y:S01]  /*206e0*/  IADD3 R29, P3, R46.reuse, 0x4000, RZ ;  /* 0x000040002e1d7810 */ /* 0x040fe20007f7e0ff */
[----:B------:R-:W-:Y:S01]  /*206f0*/  IMAD R6, R217, 0x80, R235 ;  /* 0x00000080d9067824 */ /* 0x000fe200078e02eb */
[----:B------:R-:W-:Y:S01]  /*20700*/  IADD3 R13, P4, R46, 0x2000, RZ ;  /* 0x000020002e0d7810 */ /* 0x000fe20007f9e0ff */
[----:B------:R-:W-:Y:S01]  /*20710*/  IMAD R11, R9, UR5, R2 ;  /* 0x00000005090b7c24 */ /* 0x000fe2000f8e0202 */
[----:B------:R-:W-:Y:S01]  /*20720*/  LOP3.LUT R28, R29, 0x380, RZ, 0xc0, !PT ;  /* 0x000003801d1c7812 */ /* 0x000fe200078ec0ff */
[----:B------:R-:W-:Y:S01]  /*20730*/  IMAD.WIDE.U32 R4, R9, UR4, R4 ;  /* 0x0000000409047c25 */ /* 0x000fe2000f8e0004 */
[----:B------:R-:W-:Y:S01]  /*20740*/  ULDC.64 UR4, c[0x0][0xb50] ;  /* 0x0002d40000047ab9 */ /* 0x000fe20000000a00 */
[----:B------:R-:W-:-:S02]  /*20750*/  IADD3.X R9, RZ, R47, RZ, P0, !PT ;  /* 0x0000002fff097210 */ /* 0x000fc400007fe4ff */
[----:B------:R-:W-:Y:S01]  /*20760*/  IMAD.IADD R5, R5, 0x1, R11 ;  /* 0x0000000105057824 */ /* 0x000fe200078e020b */
[----:B------:R-:W-:Y:S01]  /*20770*/  LEA R2, P1, R4, UR4, 0x2 ;  /* 0x0000000404027c11 */ /* 0x000fe2000f8210ff */
[----:B------:R-:W-:Y:S01]  /*20780*/  VIADD R0, R6, 0x8 ;  /* 0x0000000806007836 */ /* 0x000fe20000000000 */
[----:B------:R-:W-:Y:S02]  /*20790*/  LOP3.LUT P0, RZ, R225, 0x3, RZ, 0xc0, !PT ;  /* 0x00000003e1ff7812 */ /* 0x000fe4000780c0ff */
[----:B------:R-:W-:Y:S01]  /*207a0*/  LEA.HI.X R4, R4, UR5, R5, 0x2, P1 ;  /* 0x0000000504047c11 */ /* 0x000fe200088f1405 */
[----:B------:R-:W-:Y:S01]  /*207b0*/  SHFL.IDX PT, R20, R2, RZ, 0x1c1f ;  /* 0x001c1fff02147589 */ /* 0x000fe200000e0000 */
[----:B------:R-:W-:Y:S01]  /*207c0*/  IADD3 R25, P1, R46, 0x3000, RZ ;  /* 0x000030002e197810 */ /* 0x000fe20007f3e0ff */
[----:B------:R-:W-:Y:S01]  /*207d0*/  ULDC.64 UR4, c[0x0][0xaa0] ;  /* 0x0002a80000047ab9 */ /* 0x000fe20000000a00 */
[----:B------:R-:W-:Y:S01]  /*207e0*/  SHF.R.U64 R28, R28, 0x3, RZ ;  /* 0x000000031c1c7819 */ /* 0x000fe200000012ff */
[----:B------:R-:W1:Y:S01]  /*207f0*/  SHFL.IDX PT, R21, R4, RZ, 0x1c1f ;  /* 0x001c1fff04157589 */ /* 0x000e6200000e0000 */
[----:B------:R-:W-:-:S02]  /*20800*/  LOP3.LUT R24, R25, 0x380, RZ, 0xc0, !PT ;  /* 0x0000038019187812 */ /* 0x000fc400078ec0ff */
[----:B------:R-:W-:Y:S01]  /*20810*/  LOP3.LUT R28, R28, R29, RZ, 0x3c, !PT ;  /* 0x0000001d1c1c7212 */ /* 0x000fe200078e3cff */
[----:B------:R-:W-:Y:S01]  /*20820*/  SHFL.IDX PT, R44, R2, 0x1, 0x1c1f ;  /* 0x003c1f00022c7f89 */ /* 0x000fe200000e0000 */
[----:B------:R-:W-:Y:S01]  /*20830*/  SHF.R.U64 R24, R24, 0x3, RZ ;  /* 0x0000000318187819 */ /* 0x000fe200000012ff */
[--C-:B------:R-:W-:Y:S01]  /*20840*/  IMAD.X R29, RZ, RZ, R47.reuse, P3 ;  /* 0x000000ffff1d7224 */ /* 0x100fe200018e062f */
[----:B------:R-:W-:Y:S01]  /*20850*/  IADD3 R5, P3, R46, 0x7000, RZ ;  /* 0x000070002e057810 */ /* 0x000fe20007f7e0ff */
[----:B------:R-:W2:Y:S01]  /*20860*/  SHFL.IDX PT, R45, R4, 0x1, 0x1c1f ;  /* 0x003c1f00042d7f89 */ /* 0x000ea200000e0000 */
[----:B------:R-:W-:Y:S02]  /*20870*/  LOP3.LUT R24, R24, R25, RZ, 0x3c, !PT ;  /* 0x0000001918187212 */ /* 0x000fe400078e3cff */
[----:B------:R-:W-:Y:S01]  /*20880*/  IADD3.X R25, RZ, R47, RZ, P1, !PT ;  /* 0x0000002fff197210 */ /* 0x000fe20000ffe4ff */
[----:B------:R-:W-:Y:S01]  /*20890*/  IMAD.X R41, RZ, RZ, R47, P3 ;  /* 0x000000ffff297224 */ /* 0x000fe200018e062f */
[----:B------:R-:W-:-:S02]  /*208a0*/  ISETP.GE.OR P1, PT, R6, R55, P0 ;  /* 0x000000370600720c */ /* 0x000fc40000726670 */
[----:B------:R-:W-:Y:S02]  /*208b0*/  ISETP.GE.OR P0, PT, R0, R55, P0 ;  /* 0x000000370000720c */ /* 0x000fe40000706670 */
[----:B------:R-:W-:Y:S02]  /*208c0*/  LOP3.LUT R0, R5, 0x380, RZ, 0xc0, !PT ;  /* 0x0000038005007812 */ /* 0x000fe400078ec0ff */
[----:B------:R-:W-:Y:S02]  /*208d0*/  LOP3.LUT R12, R13, 0x380, RZ, 0xc0, !PT ;  /* 0x000003800d0c7812 */ /* 0x000fe400078ec0ff */
[----:B------:R-:W-:Y:S02]  /*208e0*/  SHF.R.U64 R0, R0, 0x3, RZ ;  /* 0x0000000300007819 */ /* 0x000fe400000012ff */
[----:B------:R-:W-:Y:S02]  /*208f0*/  SHF.R.U64 R12, R12, 0x3, RZ ;  /* 0x000000030c0c7819 */ /* 0x000fe400000012ff */
[----:B------:R-:W-:Y:S01]  /*20900*/  LOP3.LUT R40, R0, R5, RZ, 0x3c, !PT ;  /* 0x0000000500287212 */ /* 0x000fe200078e3cff */
[----:B-1----:R1:W-:Y:S01]  /*20910*/  @!P1 ST.E desc[UR54][R20.64], R88 ;  /* 0x0000005814009985 */ /* 0x0023e2000c101936 */
[----:B------:R-:W-:Y:S01]  /*20920*/  IMAD R0, R3, UR4, RZ ;  /* 0x0000000403007c24 */ /* 0x000fe2000f8e02ff */
[----:B------:R-:W-:-:S02]  /*20930*/  LOP3.LUT R8, R7, 0x380, RZ, 0xc0, !PT ;  /* 0x0000038007087812 */ /* 0x000fc400078ec0ff */
[----:B------:R-:W-:Y:S01]  /*20940*/  LOP3.LUT R12, R12, R13, RZ, 0x3c, !PT ;  /* 0x0000000d0c0c7212 */ /* 0x000fe200078e3cff */
[----:B--2---:R2:W-:Y:S01]  /*20950*/  @!P0 ST.E desc[UR54][R44.64], R89 ;  /* 0x000000592c008985 */ /* 0x0045e2000c101936 */
[C---:B------:R-:W-:Y:S01]  /*20960*/  IMAD.WIDE.U32 R2, R49.reuse, UR4, RZ ;  /* 0x0000000431027c25 */ /* 0x040fe2000f8e00ff */
[----:B------:R-:W-:Y:S02]  /*20970*/  IADD3 R33, P5, R46, 0x5000, RZ ;  /* 0x000050002e217810 */ /* 0x000fe40007fbe0ff */
[----:B------:R-:W-:Y:S01]  /*20980*/  SHF.R.U64 R8, R8, 0x3, RZ ;  /* 0x0000000308087819 */ /* 0x000fe200000012ff */
[----:B------:R-:W-:Y:S01]  /*20990*/  IMAD.X R13, RZ, RZ, R47, P4 ;  /* 0x000000ffff0d7224 */ /* 0x000fe200020e062f */
[----:B------:R-:W-:Y:S01]  /*209a0*/  IADD3 R37, P4, R46, 0x6000, RZ ;  /* 0x000060002e257810 */ /* 0x000fe20007f9e0ff */
[----:B-1----:R-:W-:Y:S01]  /*209b0*/  IMAD R21, R49, UR5, R0 ;  /* 0x0000000531157c24 */ /* 0x002fe2000f8e0200 */
[----:B------:R-:W-:Y:S01]  /*209c0*/  ULDC.64 UR4, c[0x0][0xae8] ;  /* 0x0002ba0000047ab9 */ /* 0x000fe20000000a00 */
[----:B--2---:R-:W1:Y:S01]  /*209d0*/  @P2 LDC R45, c[0x0][0xbf0] ;  /* 0x0002fc00ff2d2b82 */ /* 0x004e620000000800 */
[----:B------:R-:W-:-:S02]  /*209e0*/  IMAD R0, R212, 0x20, R221 ;  /* 0x00000020d4007824 */ /* 0x000fc400078e02dd */
[----:B------:R-:W-:Y:S01]  /*209f0*/  IADD3 R3, R3, R21, RZ ;  /* 0x0000001503037210 */ /* 0x000fe20007ffe0ff */
[----:B------:R-:W-:Y:S01]  /*20a00*/  IMAD R20, R48, UR4, RZ ;  /* 0x0000000430147c24 */ /* 0x000fe2000f8e02ff */
[----:B------:R-:W-:Y:S01]  /*20a10*/  LOP3.LUT R32, R33, 0x380, RZ, 0xc0, !PT ;  /* 0x0000038021207812 */ /* 0x000fe200078ec0ff */
[----:B------:R-:W-:Y:S01]  /*20a20*/  IMAD R44, R217, 0x80, R0 ;  /* 0x00000080d92c7824 */ /* 0x000fe200078e0200 */
[----:B------:R-:W-:Y:S01]  /*20a30*/  LOP3.LUT R36, R37, 0x380, RZ, 0xc0, !PT ;  /* 0x0000038025247812 */ /* 0x000fe200078ec0ff */
[C---:B------:R-:W-:Y:S01]  /*20a40*/  IMAD R21, R213.reuse, UR5, R20 ;  /* 0x00000005d5157c24 */ /* 0x040fe2000f8e0214 */
[----:B------:R-:W-:Y:S01]  /*20a50*/  LOP3.LUT R8, R8, R7, RZ, 0x3c, !PT ;  /* 0x0000000708087212 */ /* 0x000fe200078e3cff */
[----:B------:R-:W-:Y:S01]  /*20a60*/  IMAD.WIDE.U32 R2, R213, UR4, R2 ;  /* 0x00000004d5027c25 */ /* 0x000fe2000f8e0002 */
[----:B------:R-:W-:Y:S01]  /*20a70*/  ULDC.64 UR4, c[0x0][0xaf0] ;  /* 0x0002bc0000047ab9 */ /* 0x000fe20000000a00 */
[----:B------:R-:W-:Y:S01]  /*20a80*/  LOP3.LUT R7, R46, 0x380, RZ, 0xc0, !PT ;  /* 0x000003802e077812 */ /* 0x000fe200078ec0ff */
[----:B------:R-:W5:Y:S01]  /*20a90*/  LD.E.128 R12, desc[UR54][R12.64] ;  /* 0x000000360c0c7980 */ /* 0x000f62000c101d00 */
[----:B0-----:R-:W-:Y:S01]  /*20aa0*/  @P2 IMAD.HI.U32 R0, R44, R57, RZ ;  /* 0x000000392c002227 */ /* 0x001fe200078e00ff */
[----:B------:R-:W-:-:S02]  /*20ab0*/  IADD3 R3, R3, R21, RZ ;  /* 0x0000001503037210 */ /* 0x000fc40007ffe0ff */
[----:B------:R-:W-:Y:S01]  /*20ac0*/  SHF.R.U64 R32, R32, 0x3, RZ ;  /* 0x0000000320207819 */ /* 0x000fe200000012ff */
[----:B------:R-:W-:Y:S01]  /*20ad0*/  IMAD.MOV.U32 R21, RZ, RZ, R44 ;  /* 0x000000ffff157224 */ /* 0x000fe200078e002c */
[----:B------:R-:W-:Y:S01]  /*20ae0*/  SHF.R.U64 R36, R36, 0x3, RZ ;  /* 0x0000000324247819 */ /* 0x000fe200000012ff */
[----:B------:R-:W-:Y:S01]  /*20af0*/  IMAD R20, R216, UR4, RZ ;  /* 0x00000004d8147c24 */ /* 0x000fe2000f8e02ff */
[----:B------:R-:W-:Y:S01]  /*20b00*/  SHF.R.U64 R7, R7, 0x3, RZ ;  /* 0x0000000307077819 */ /* 0x000fe200000012ff */
[C---:B------:R-:W-:Y:S01]  /*20b10*/  IMAD.WIDE.U32 R2, R53.reuse, UR4, R2 ;  /* 0x0000000435027c25 */ /* 0x040fe2000f8e0002 */
[----:B------:R-:W-:Y:S01]  /*20b20*/  LOP3.LUT R32, R32, R33, RZ, 0x3c, !PT ;  /* 0x0000002120207212 */ /* 0x000fe200078e3cff */
[----:B------:R-:W5:Y:S01]  /*20b30*/  LD.E.128 R8, desc[UR54][R8.64] ;  /* 0x0000003608087980 */ /* 0x000f62000c101d00 */
[----:B-1----:R-:W-:Y:S01]  /*20b40*/  @P2 SHF.R.U32.HI R21, RZ, R45, R0 ;  /* 0x0000002dff152219 */ /* 0x002fe20000011600 */
[----:B------:R-:W-:Y:S01]  /*20b50*/  IMAD R45, R53, UR5, R20 ;  /* 0x00000005352d7c24 */ /* 0x000fe2000f8e0214 */
[----:B------:R-:W-:Y:S01]  /*20b60*/  LOP3.LUT R36, R36, R37, RZ, 0x3c, !PT ;  /* 0x0000002524247212 */ /* 0x000fe200078e3cff */
[----:B------:R-:W-:Y:S01]  /*20b70*/  IMAD.X R37, RZ, RZ, R47, P4 ;  /* 0x000000ffff257224 */ /* 0x000fe200020e062f */
[--C-:B------:R-:W-:Y:S01]  /*20b80*/  SHF.R.S32.HI R0, RZ, 0x1f, R21.reuse ;  /* 0x0000001fff007819 */ /* 0x100fe20000011415 */
[----:B------:R-:W-:Y:S01]  /*20b90*/  IMAD.MOV R20, RZ, RZ, -R21 ;  /* 0x000000ffff147224 */ /* 0x000fe200078e0a15 */
[----:B------:R-:W-:Y:S01]  /*20ba0*/  IADD3.X R33, RZ, R47, RZ, P5, !PT ;  /* 0x0000002fff217210 */ /* 0x000fe20002ffe4ff */
[----:B------:R-:W-:Y:S01]  /*20bb0*/  ULDC.64 UR4, c[0x0][0xae0] ;  /* 0x0002b80000047ab9 */ /* 0x000fe20000000a00 */
[----:B------:R-:W-:Y:S01]  /*20bc0*/  LOP3.LUT R46, R7, R46, RZ, 0x3c, !PT ;  /* 0x0000002e072e7212 */ /* 0x000fe200078e3cff */
[----:B------:R-:W-:Y:S01]  /*20bd0*/  IMAD R0, R0, UR4, RZ ;  /* 0x0000000400007c24 */ /* 0x000fe2000f8e02ff */
[----:B------:R-:W-:Y:S01]  /*20be0*/  IADD3 R3, R3, R45, RZ ;  /* 0x0000002d03037210 */ /* 0x000fe20007ffe0ff */
[----:B------:R-:W-:Y:S01]  /*20bf0*/  IMAD R45, R51, R20, R44 ;  /* 0x00000014332d7224 */ /* 0x000fe200078e022c */
[----:B------:R-:W5:Y:S04]  /*20c00*/  LD.E.128 R24, desc[UR54][R24.64] ;  /* 0x0000003618187980 */ /* 0x000f68000c101d00 */
[----:B------:R0:W5:Y:S04]  /*20c10*/  LD.E.128 R4, desc[UR54][R46.64] ;  /* 0x000000362e047980 */ /* 0x000168000c101d00 */
[----:B------:R-:W5:Y:S04]  /*20c20*/  LD.E.128 R28, desc[UR54][R28.64] ;  /* 0x000000361c1c7980 */ /* 0x000f68000c101d00 */
[----:B------:R-:W5:Y:S01]  /*20c30*/  LD.E.128 R32, desc[UR54][R32.64] ;  /* 0x0000003620207980 */ /* 0x000f62000c101d00 */
[----:B0-----:R-:W-:-:S03]  /*20c40*/  IMAD R47, R21, UR5, R0 ;  /* 0x00000005152f7c24 */ /* 0x001fc6000f8e0200 */
[----:B------:R-:W5:Y:S01]  /*20c50*/  LD.E.128 R36, desc[UR54][R36.64] ;  /* 0x0000003624247980 */ /* 0x000f62000c101d00 */
[----:B------:R-:W-:-:S03]  /*20c60*/  SHF.R.S32.HI R0, RZ, 0x1f, R45 ;  /* 0x0000001fff007819 */ /* 0x000fc6000001142d */
[----:B------:R-:W5:Y:S01]  /*20c70*/  LD.E.128 R40, desc[UR54][R40.64] ;  /* 0x0000003628287980 */ /* 0x000f62000c101d00 */
[----:B------:R-:W-:Y:S01]  /*20c80*/  IMAD.WIDE.U32 R2, R21, UR4, R2 ;  /* 0x0000000415027c25 */ /* 0x000fe2000f8e0002 */
[----:B------:R-:W-:Y:S01]  /*20c90*/  ULDC.64 UR4, c[0x0][0xad8] ;  /* 0x0002b60000047ab9 */ /* 0x000fe20000000a00 */
[----:B------:R-:W-:Y:S01]  /*20ca0*/  @!PT LDS RZ, [RZ] ;  /* 0x00000000fffff984 */ /* 0x000fe20000000800 */
[----:B------:R-:W-:Y:S01]  /*20cb0*/  @!PT LDS RZ, [RZ] ;  /* 0x00000000fffff984 */ /* 0x000fe20000000800 */
[----:B------:R-:W-:Y:S01]  /*20cc0*/  @!PT LDS RZ, [RZ] ;  /* 0x00000000fffff984 */ /* 0x000fe20000000800 */
[----:B------:R-:W-:Y:S01]  /*20cd0*/  @!PT LDS RZ, [RZ] ;  /* 0x00000000fffff984 */ /* 0x000fe20000000800 */
[----:B------:R0:W-:Y:S06]  /*20ce0*/  MEMBAR.ALL.CTA ;  /* 0x0000000000007992 */ /* 0x0001ec0000008000 */
[----:B0-----:R-:W0:Y:S01]  /*20cf0*/  FENCE.VIEW.ASYNC.S ;  /* 0x00000000000073c6 */ /* 0x001e220000000000 */
[----:B------:R-:W-:-:S02]  /*20d00*/  IMAD R46, R217, 0x80, R221 ;  /* 0x00000080d92e7824 */ /* 0x000fc400078e02dd */
[----:B------:R-:W-:Y:S02]  /*20d10*/  IMAD.IADD R3, R3, 0x1, R47 ;  /* 0x0000000103037824 */ /* 0x000fe400078e022f */
[----:B------:R-:W-:Y:S01]  /*20d20*/  IMAD R20, R0, UR4, RZ ;  /* 0x0000000400147c24 */ /* 0x000fe2000f8e02ff */
[C---:B------:R-:W-:Y:S01]  /*20d30*/  IADD3 R0, R46.reuse, 0x20, RZ ;  /* 0x000000202e007810 */ /* 0x040fe20007ffe0ff */
[----:B------:R-:W-:Y:S01]  /*20d40*/  IMAD.WIDE.U32 R2, R45, UR4, R2 ;  /* 0x000000042d027c25 */ /* 0x000fe2000f8e0002 */
[----:B------:R-:W-:-:S03]  /*20d50*/  ISETP.GE.AND P2, PT, R46, R55, PT ;  /* 0x000000372e00720c */ /* 0x000fc60003f46270 */
[----:B------:R-:W-:Y:S01]  /*20d60*/  IMAD R21, R45, UR5, R20 ;  /* 0x000000052d157c24 */ /* 0x000fe2000f8e0214 */
[----:B------:R-:W-:Y:S01]  /*20d70*/  ISETP.GE.AND P0, PT, R0, R55, PT ;  /* 0x000000370000720c */ /* 0x000fe20003f06270 */
[----:B------:R-:W-:Y:S01]  /*20d80*/  VIADD R0, R16, 0x29820 ;  /* 0x0002982010007836 */ /* 0x000fe20000000000 */
[----:B------:R-:W-:Y:S02]  /*20d90*/  ULDC.64 UR4, c[0x0][0xa80] ;  /* 0x0002a00000047ab9 */ /* 0x000fe40000000a00 */
[----:B------:R-:W-:Y:S02]  /*20da0*/  IADD3 R3, R3, R21, RZ ;  /* 0x0000001503037210 */ /* 0x000fe40007ffe0ff */
[----:B------:R-:W-:Y:S01]  /*20db0*/  LEA R44, P3, R2, UR4, 0x1 ;  /* 0x00000004022c7c11 */ /* 0x000fe2000f8608ff */
[----:B------:R-:W-:Y:S01]  /*20dc0*/  VIADD R20, R46, 0x40 ;  /* 0x000000402e147836 */ /* 0x000fe20000000000 */
[----:B------:R-:W-:Y:S02]  /*20dd0*/  PRMT R0, RZ, 0x654, R0 ;  /* 0x00000654ff007816 */ /* 0x000fe40000000000 */
[----:B------:R-:W-:Y:S01]  /*20de0*/  LEA.HI.X R45, R2, UR5, R3, 0x1, P3 ;  /* 0x00000005022d7c11 */ /* 0x000fe200098f0c03 */
[----:B------:R-:W-:Y:S01]  /*20df0*/  BSSY B1, `(.L_x_641) ;  /* 0x0000011000017945 */ /* 0x000fe20003800000 */
[----:B------:R-:W-:Y:S01]  /*20e00*/  ISETP.GE.AND P1, PT, R20, R55, PT ;  /* 0x000000371400720c */ /* 0x000fe20003f26270 */
[----:B0-----:R0:W-:Y:S01]  /*20e10*/  SYNCS.ARRIVE.TRANS64.RED.A1T0 RZ, [R0+URZ], RZ ;  /* 0x000000ff00ff79a7 */ /* 0x0011e2000810043f */
[----:B------:R1:W2:Y:S01]  /*20e20*/  SHFL.IDX PT, R20, R44, RZ, 0x181f ;  /* 0x00181fff2c147589 */ /* 0x0002a200000e0000 */
[----:B------:R-:W-:-:S02]  /*20e30*/  SHF.R.S32.HI R50, RZ, 0x1f, R211 ;  /* 0x0000001fff327819 */ /* 0x000fc400000114d3 */
[----:B------:R-:W-:Y:S01]  /*20e40*/  SHF.R.S32.HI R52, RZ, 0x1f, R202 ;  /* 0x0000001fff347819 */ /* 0x000fe200000114ca */
[----:B0-----:R1:W0:Y:S01]  /*20e50*/  SHFL.IDX PT, R0, R45, RZ, 0x181f ;  /* 0x00181fff2d007589 */ /* 0x00122200000e0000 */
[----:B------:R-:W-:Y:S06]  /*20e60*/  @P2 BRA `(.L_x_642) ;  /* 0x0000000000242947 */ /* 0x000fec0003800000 */
[----:B------:R-:W-:Y:S02]  /*20e70*/  ULDC UR4, c[0x0][0xac8] ;  /* 0x0002b20000047ab9 */ /* 0x000fe40000000800 */
[----:B------:R-:W-:Y:S02]  /*20e80*/  ISETP.GE.AND P2, PT, R202, UR4, PT ;  /* 0x00000004ca007c0c */ /* 0x000fe4000bf46270 */
[----:B------:R-:W-:-:S11]  /*20e90*/  ISETP.GE.AND P3, PT, R211, UR4, PT ;  /* 0x00000004d3007c0c */ /* 0x000fd6000bf66270 */
[CC--:B--2---:R-:W-:Y:S02]  /*20ea0*/  @!P2 LEA R2, P4, R202.reuse, R20.reuse, 0x1 ;  /* 0x00000014ca02a211 */ /* 0x0c4fe400078808ff */
[C---:B------:R-:W-:Y:S02]  /*20eb0*/  @!P3 LEA R20, P5, R211.reuse, R20, 0x1 ;  /* 0x00000014d314b211 */ /* 0x040fe400078a08ff */
[-C--:B0-----:R-:W-:Y:S02]  /*20ec0*/  @!P2 LEA.HI.X R3, R202, R0.reuse, R52, 0x1, P4 ;  /* 0x00000000ca03a211 */ /* 0x081fe400020f0c34 */
[----:B------:R-:W-:-:S03]  /*20ed0*/  @!P3 LEA.HI.X R21, R211, R0, R50, 0x1, P5 ;  /* 0x00000000d315b211 */ /* 0x000fc600028f0c32 */
[----:B-----5:R3:W-:Y:S04]  /*20ee0*/  @!P2 ST.E.128 desc[UR54][R2.64], R4 ;  /* 0x000000040200a985 */ /* 0x0207e8000c101d36 */
[----:B------:R3:W-:Y:S02]  /*20ef0*/  @!P3 ST.E.128 desc[UR54][R20.64], R28 ;  /* 0x0000001c1400b985 */ /* 0x0007e4000c101d36 */
.L_x_642:
[----:B------:R-:W-:Y:S05]  /*20f00*/  BSYNC B1 ;  /* 0x0000000000017941 */ /* 0x000fea0003800000 */
.L_x_641:
[----:B0-----:R0:W4:Y:S01]  /*20f10*/  SHFL.IDX PT, R0, R45, 0x1, 0x181f ;  /* 0x00381f002d007f89 */ /* 0x00112200000e0000 */
[----:B------:R-:W-:Y:S03]  /*20f20*/  BSSY B1, `(.L_x_643) ;  /* 0x000000c000017945 */ /* 0x000fe60003800000 */
[----:B---3-5:R0:W3:Y:S01]  /*20f30*/  SHFL.IDX PT, R4, R44, 0x1, 0x181f ;  /* 0x00381f002c047f89 */ /* 0x0280e200000e0000 */
[----:B------:R-:W-:Y:S05]  /*20f40*/  @P0 BRA `(.L_x_644) ;  /* 0x0000000000240947 */ /* 0x000fea0003800000 */
[----:B------:R-:W-:Y:S02]  /*20f50*/  ULDC UR4, c[0x0][0xac8] ;  /* 0x0002b20000047ab9 */ /* 0x000fe40000000800 */
[----:B------:R-:W-:Y:S02]  /*20f60*/  ISETP.GE.AND P3, PT, R202, UR4, PT ;  /* 0x00000004ca007c0c */ /* 0x000fe4000bf66270 */
[----:B------:R-:W-:-:S11]  /*20f70*/  ISETP.GE.AND P4, PT, R211, UR4, PT ;  /* 0x00000004d3007c0c */ /* 0x000fd6000bf86270 */
[CC--:B---3--:R-:W-:Y:S02]  /*20f80*/  @!P3 LEA R2, P0, R202.reuse, R4.reuse, 0x1 ;  /* 0x00000004ca02b211 */ /* 0x0c8fe400078008ff */
[C---:B------:R-:W-:Y:S02]  /*20f90*/  @!P4 LEA R4, P2, R211.reuse, R4, 0x1 ;  /* 0x00000004d304c211 */ /* 0x040fe400078408ff */
[-C--:B----4-:R-:W-:Y:S02]  /*20fa0*/  @!P3 LEA.HI.X R3, R202, R0.reuse, R52, 0x1, P0 ;  /* 0x00000000ca03b211 */ /* 0x090fe400000f0c34 */
[----:B------:R-:W-:-:S03]  /*20fb0*/  @!P4 LEA.HI.X R5, R211, R0, R50, 0x1, P2 ;  /* 0x00000000d305c211 */ /* 0x000fc600010f0c32 */
[----:B------:R3:W-:Y:S04]  /*20fc0*/  @!P3 ST.E.128 desc[UR54][R2.64], R8 ;  /* 0x000000080200b985 */ /* 0x0007e8000c101d36 */
[----:B------:R3:W-:Y:S02]  /*20fd0*/  @!P4 ST.E.128 desc[UR54][R4.64], R32 ;  /* 0x000000200400c985 */ /* 0x0007e4000c101d36 */
.L_x_644:
[----:B------:R-:W-:Y:S05]  /*20fe0*/  BSYNC B1 ;  /* 0x0000000000017941 */ /* 0x000fea0003800000 */
.L_x_643:
[----:B----4-:R4:W0:Y:S01]  /*20ff0*/  SHFL.IDX PT, R0, R45, 0x2, 0x181f ;  /* 0x00581f002d007f89 */ /* 0x01082200000e0000 */
[----:B------:R-:W-:Y:S03]  /*21000*/  BSSY B1, `(.L_x_645) ;  /* 0x000000c000017945 */ /* 0x000fe60003800000 */
[----:B---3--:R4:W3:Y:S01]  /*21010*/  SHFL.IDX PT, R4, R44, 0x2, 0x181f ;  /* 0x00581f002c047f89 */ /* 0x0088e200000e0000 */
[----:B------:R-:W-:Y:S05]  /*21020*/  @P1 BRA `(.L_x_646) ;  /* 0x0000000000241947 */ /* 0x000fea0003800000 */
[----:B------:R-:W-:Y:S02]  /*21030*/  ULDC UR4, c[0x0][0xac8] ;  /* 0x0002b20000047ab9 */ /* 0x000fe40000000800 */
[----:B------:R-:W-:Y:S02]  /*21040*/  ISETP.GE.AND P2, PT, R202, UR4, PT ;  /* 0x00000004ca007c0c */ /* 0x000fe4000bf46270 */
[----:B------:R-:W-:-:S11]  /*21050*/  ISETP.GE.AND P3, PT, R211, UR4, PT ;  /* 0x00000004d3007c0c */ /* 0x000fd6000bf66270 */
[CC--:B---3--:R-:W-:Y:S02]  /*21060*/  @!P2 LEA R2, P0, R202.reuse, R4.reuse, 0x1 ;  /* 0x00000004ca02a211 */ /* 0x0c8fe400078008ff */
[C---:B------:R-:W-:Y:S02]  /*21070*/  @!P3 LEA R4, P1, R211.reuse, R4, 0x1 ;  /* 0x00000004d304b211 */ /* 0x040fe400078208ff */
[-C--:B0-----:R-:W-:Y:S02]  /*21080*/  @!P2 LEA.HI.X R3, R202, R0.reuse, R52, 0x1, P0 ;  /* 0x00000000ca03a211 */ /* 0x081fe400000f0c34 */
[----:B------:R-:W-:-:S03]  /*21090*/  @!P3 LEA.HI.X R5, R211, R0, R50, 0x1, P1 ;  /* 0x00000000d305b211 */ /* 0x000fc600008f0c32 */
[----:B------:R0:W-:Y:S04]  /*210a0*/  @!P2 ST.E.128 desc[UR54][R2.64], R12 ;  /* 0x0000000c0200a985 */ /* 0x0001e8000c101d36 */
[----:B------:R0:W-:Y:S02]  /*210b0*/  @!P3 ST.E.128 desc[UR54][R4.64], R36 ;  /* 0x000000240400b985 */ /* 0x0001e4000c101d36 */
.L_x_646:
[----:B------:R-:W-:Y:S05]  /*210c0*/  BSYNC B1 ;  /* 0x0000000000017941 */ /* 0x000fea0003800000 */
.L_x_645:
[----:B0-----:R-:W-:Y:S01]  /*210d0*/  VIADD R0, R46, 0x60 ;  /* 0x000000602e007836 */ /* 0x001fe20000000000 */
[----:B-1--4-:R-:W0:Y:S04]  /*210e0*/  SHFL.IDX PT, R45, R45, 0x3, 0x181f ;  /* 0x00781f002d2d7f89 */ /* 0x012e2800000e0000 */
[----:B------:R-:W-:Y:S01]  /*210f0*/  ISETP.GE.AND P0, PT, R0, R55, PT ;  /* 0x000000370000720c */ /* 0x000fe20003f06270 */
[----:B------:R-:W1:-:S12]  /*21100*/  SHFL.IDX PT, R44, R44, 0x3, 0x181f ;  /* 0x00781f002c2c7f89 */ /* 0x000e5800000e0000 */
[----:B------:R-:W-:Y:S05]  /*21110*/  @P0 BRA `(.L_x_647) ;  /* 0x0000000c00240947 */ /* 0x000fea0003800000 */
[----:B------:R-:W-:Y:S02]  /*21120*/  ULDC UR4, c[0x0][0xac8] ;  /* 0x0002b20000047ab9 */ /* 0x000fe40000000800 */
[----:B------:R-:W-:-:S13]  /*21130*/  ISETP.GE.AND P1, PT, R202, UR4, PT ;  /* 0x00000004ca007c0c */ /* 0x000fda000bf26270 */
[----:B-1----:R-:W-:-:S04]  /*21140*/  @!P1 LEA R2, P0, R202, R44, 0x1 ;  /* 0x0000002cca029211 */ /* 0x002fc800078008ff */
[----:B0-----:R-:W-:Y:S02]  /*21150*/  @!P1 LEA.HI.X R3, R202, R45, R52, 0x1, P0 ;  /* 0x0000002dca039211 */ /* 0x001fe400000f0c34 */
[----:B------:R-:W-:-:S03]  /*21160*/  ISETP.GE.AND P0, PT, R211, UR4, PT ;  /* 0x00000004d3007c0c */ /* 0x000fc6000bf06270 */
[----:B------:R4:W-:Y:S10]  /*21170*/  @!P1 ST.E.128 desc[UR54][R2.64], R24 ;  /* 0x0000001802009985 */ /* 0x0009f4000c101d36 */
[----:B------:R-:W-:Y:S05]  /*21180*/  @P0 BRA `(.L_x_647) ;  /* 0x0000000c00080947 */ /* 0x000fea0003800000 */
[----:B----4-:R-:W-:-:S04]  /*21190*/  LEA R2, P0, R211, R44, 0x1 ;  /* 0x0000002cd3027211 */ /* 0x010fc800078008ff */
[----:B------:R-:W-:-:S05]  /*211a0*/  LEA.HI.X R3, R211, R45, R50, 0x1, P0 ;  /* 0x0000002dd3037211 */ /* 0x000fca00000f0c32 */
[----:B------:R0:W-:Y:S01]  /*211b0*/  ST.E.128 desc[UR54][R2.64], R40 ;  /* 0x0000002802007985 */ /* 0x0001e2000c101d36 */
[----:B------:R-:W-:Y:S05]  /*211c0*/  BRA `(.L_x_647) ;  /* 0x0000000800f87947 */ /* 0x000fea0003800000 */
.L_x_638:
[----:B------:R-:W-:Y:S01]  /*211d0*/  ULDC.64 UR4, c[0x0][0xc00] ;  /* 0x0003000000047ab9 */ /* 0x000fe20000000a00 */
[----:B------:R-:W-:Y:S01]  /*211e0*/  IMAD.MOV.U32 R0, RZ, RZ, RZ ;  /* 0x000000ffff007224 */ /* 0x000fe200078e00ff */
[----:B------:R-:W-:Y:S01]  /*211f0*/  ISETP.NE.U32.AND P0, PT, RZ, UR4, PT ;  /* 0x00000004ff007c0c */ /* 0x000fe2000bf05070 */
[----:B------:R-:W2:Y:S01]  /*21200*/  LDC R21, c[0x0][0xbe8] ;  /* 0x0002fa00ff157b82 */ /* 0x000ea20000000800 */
[----:B------:R-:W-:Y:S02]  /*21210*/  IADD3 R2, P1, R214, UR4, RZ ;  /* 0x00000004d6027c10 */ /* 0x000fe4000ff3e0ff */
[----:B------:R-:W-:Y:S02]  /*21220*/  ISETP.NE.AND.EX P0, PT, RZ, UR5, PT, P0 ;  /* 0x00000005ff007c0c */ /* 0x000fe4000bf05300 */
[----:B------:R-:W-:Y:S01]  /*21230*/  IADD3.X R3, R215, UR5, RZ, P1, !PT ;  /* 0x00000005d7037c10 */ /* 0x000fe20008ffe4ff */
[----:B------:R-:W-:Y:S02]  /*21240*/  ULDC.64 UR4, c[0x0][0xc08] ;  /* 0x0003020000047ab9 */ /* 0x000fe40000000a00 */
[----:B------:R-:W-:-:S04]  /*21250*/  ISETP.NE.U32.AND P1, PT, RZ, UR4, PT ;  /* 0x00000004ff007c0c */ /* 0x000fc8000bf25070 */
[----:B------:R-:W-:-:S04]  /*21260*/  ISETP.NE.AND.EX P1, PT, RZ, UR5, PT, P1 ;  /* 0x00000005ff007c0c */ /* 0x000fc8000bf25310 */
[----:B------:R3:W5:Y:S01]  /*21270*/  @P0 LDG.E R0, desc[UR54][R2.64] ;  /* 0x0000003602000981 */ /* 0x000762000c1e1900 */
[----:B------:R-:W4:Y:S08]  /*21280*/  S2R R4, SR_TID.X ;  /* 0x0000000000047919 */ /* 0x000f300000002100 */
[----:B------:R-:W-:Y:S01]  /*21290*/  @P1 IADD3 R214, P2, R214, UR4, RZ ;  /* 0x00000004d6d61c10 */ /* 0x000fe2000ff5e0ff */
[----:B------:R-:W-:-:S02]  /*212a0*/  ULDC UR4, c[0x0][0xa88] ;  /* 0x0002a20000047ab9 */ /* 0x000fc40000000800 */
[----:B------:R-:W-:Y:S02]  /*212b0*/  MOV R6, UR4 ;  /* 0x0000000400067c02 */ /* 0x000fe40008000f00 */
[----:B------:R-:W-:-:S05]  /*212c0*/  @P1 IADD3.X R215, R215, UR5, RZ, P2, !PT ;  /* 0x00000005d7d71c10 */ /* 0x000fca00097fe4ff */
[----:B------:R3:W5:Y:S01]  /*212d0*/  @P1 LDG.E R6, desc[UR54][R214.64] ;  /* 0x00000036d6061981 */ /* 0x000762000c1e1900 */
[----:B--2---:R-:W-:-:S13]  /*212e0*/  ISETP.NE.AND P2, PT, R21, 0x1, PT ;  /* 0x000000011500780c */ /* 0x004fda0003f45270 */
[----:B------:R-:W2:Y:S01]  /*212f0*/  @P2 LDC R14, c[0x0][0xbec] ;  /* 0x0002fb00ff0e2b82 */ /* 0x000ea20000000800 */
[----:B----4-:R-:W-:-:S07]  /*21300*/  VIADD R4, R4, 0xffffff80 ;  /* 0xffffff8004047836 */ /* 0x010fce0000000000 */
[----:B------:R-:W4:Y:S01]  /*21310*/  @P2 LDC R25, c[0x0][0xbf0] ;  /* 0x0002fc00ff192b82 */ /* 0x000f220000000800 */
[----:B------:R-:W-:Y:S01]  /*21320*/  ISETP.GE.AND P3, PT, R4, 0x80, PT ;  /* 0x000000800400780c */ /* 0x000fe20003f66270 */
[----:B---3--:R-:W-:-:S12]  /*21330*/  @P1 BRA `(.L_x_648) ;  /* 0x0000000000101947 */ /* 0x008fd80003800000 */
[----:B------:R-:W-:Y:S05]  /*21340*/  @!P0 BRA `(.L_x_648) ;  /* 0x00000000000c8947 */ /* 0x000fea0003800000 */
[----:B------:R-:W3:Y:S04]  /*21350*/  LDG.E R5, desc[UR54][R2.64] ;  /* 0x0000003602057981 */ /* 0x000ee8000c1e1900 */
[----:B-----5:R-:W3:Y:S02]  /*21360*/  LDG.E R6, desc[UR54][R2.64+0x4] ;  /* 0x0000043602067981 */ /* 0x020ee4000c1e1900 */
[----:B---3--:R-:W-:-:S07]  /*21370*/  IMAD.IADD R6, R6, 0x1, -R5 ;  /* 0x0000000106067824 */ /* 0x008fce00078e0a05 */
.L_x_648:
[----:B------:R-:W-:Y:S01]  /*21380*/  BSSY B1, `(.L_x_649) ;  /* 0x000002e000017945 */ /* 0x000fe20003800000 */
[----:B------:R-:W-:Y:S02]  /*21390*/  SHF.R.S32.HI R12, RZ, 0x1f, R213 ;  /* 0x0000001fff0c7819 */ /* 0x000fe400000114d5 */
[----:B------:R-:W-:Y:S02]  /*213a0*/  SEL R13, R210, RZ, !P0 ;  /* 0x000000ffd20d7207 */ /* 0x000fe40004000000 */
[----:B------:R-:W-:Y:S02]  /*213b0*/  SEL R216, R216, RZ, !P0 ;  /* 0x000000ffd8d87207 */ /* 0x000fe40004000000 */
[----:B-----5:R-:W-:Y:S01]  /*213c0*/  SHF.R.S32.HI R11, RZ, 0x1f, R0 ;  /* 0x0000001fff0b7819 */ /* 0x020fe20000011400 */
[----:B------:R-:W-:Y:S06]  /*213d0*/  @P3 BRA `(.L_x_650) ;  /* 0x0000000000a03947 */ /* 0x000fec0003800000 */
[----:B------:R-:W3:Y:S01]  /*213e0*/  S2R R2, SR_TID.X ;  /* 0x0000000000027919 */ /* 0x000ee20000002100 */
[----:B------:R-:W5:Y:S02]  /*213f0*/  LDC R9, c[0x0][0xbe8] ;  /* 0x0002fa00ff097b82 */ /* 0x000f640000000800 */
[----:B-----5:R-:W-:Y:S01]  /*21400*/  IMAD R3, R6, R9, RZ ;  /* 0x0000000906037224 */ /* 0x020fe200078e02ff */
[----:B---3--:R-:W-:-:S05]  /*21410*/  LEA R2, R217, R2, 0x7 ;  /* 0x00000002d9027211 */ /* 0x008fca00078e38ff */
[----:B------:R-:W-:-:S05]  /*21420*/  VIADD R10, R2, 0xffffff80 ;  /* 0xffffff80020a7836 */ /* 0x000fca0000000000 */
[----:B------:R-:W-:-:S13]  /*21430*/  ISETP.GE.AND P0, PT, R10, R3, PT ;  /* 0x000000030a00720c */ /* 0x000fda0003f06270 */
[----:B------:R-:W-:Y:S05]  /*21440*/  @P0 BRA `(.L_x_650) ;  /* 0x0000000000840947 */ /* 0x000fea0003800000 */
[----:B------:R-:W-:Y:S01]  /*21450*/  ISETP.NE.AND P0, PT, R9, 0x1, PT ;  /* 0x000000010900780c */ /* 0x000fe20003f05270 */
[----:B------:R-:W-:Y:S01]  /*21460*/  ULDC.64 UR4, c[0x0][0xb90] ;  /* 0x0002e40000047ab9 */ /* 0x000fe20000000a00 */
[----:B------:R-:W-:Y:S01]  /*21470*/  MOV R2, R0 ;  /* 0x0000000000027202 */ /* 0x000fe20000000f00 */
[----:B------:R-:W-:Y:S02]  /*21480*/  IMAD R8, R12, UR4, RZ ;  /* 0x000000040c087c24 */ /* 0x000fe4000f8e02ff */
[----:B------:R-:W-:Y:S02]  /*21490*/  IMAD.MOV.U32 R3, RZ, RZ, R11 ;  /* 0x000000ffff037224 */ /* 0x000fe400078e000b */
[----:B------:R-:W-:Y:S02]  /*214a0*/  IMAD.MOV.U32 R5, RZ, RZ, R10 ;  /* 0x000000ffff057224 */ /* 0x000fe400078e000a */
[----:B------:R-:W-:-:S04]  /*214b0*/  IMAD.WIDE.U32 R2, R213, UR4, R2 ;  /* 0x00000004d5027c25 */ /* 0x000fc8000f8e0002 */
[----:B------:R-:W3:Y:S08]  /*214c0*/  @P0 LDC R7, c[0x0][0xbec] ;  /* 0x0002fb00ff070b82 */ /* 0x000ef00000000800 */
[----:B------:R-:W5:Y:S01]  /*214d0*/  @P0 LDC R15, c[0x0][0xbf0] ;  /* 0x0002fc00ff0f0b82 */ /* 0x000f620000000800 */
[----:B---3--:R-:W-:-:S04]  /*214e0*/  @P0 IMAD.HI.U32 R4, R10, R7, RZ ;  /* 0x000000070a040227 */ /* 0x008fc800078e00ff */
[----:B------:R-:W-:Y:S01]  /*214f0*/  IMAD R7, R213, UR5, R8 ;  /* 0x00000005d5077c24 */ /* 0x000fe2000f8e0208 */
[----:B------:R-:W-:Y:S01]  /*21500*/  ULDC.64 UR4, c[0x0][0xb98] ;  /* 0x0002e60000047ab9 */ /* 0x000fe20000000a00 */
[----:B-----5:R-:W-:Y:S02]  /*21510*/  @P0 SHF.R.U32.HI R5, RZ, R15, R4 ;  /* 0x0000000fff050219 */ /* 0x020fe40000011604 */
[----:B------:R-:W-:Y:S02]  /*21520*/  IMAD.IADD R3, R3, 0x1, R7 ;  /* 0x0000000103037824 */ /* 0x000fe400078e0207 */
[----:B------:R-:W-:Y:S01]  /*21530*/  IMAD R4, R216, UR4, RZ ;  /* 0x00000004d8047c24 */ /* 0x000fe2000f8e02ff */
[----:B------:R-:W-:Y:S01]  /*21540*/  IADD3 R7, -R5, RZ, RZ ;  /* 0x000000ff05077210 */ /* 0x000fe20007ffe1ff */
[----:B------:R-:W-:-:S04]  /*21550*/  IMAD.WIDE.U32 R2, R13, UR4, R2 ;  /* 0x000000040d027c25 */ /* 0x000fc8000f8e0002 */
[----:B------:R-:W-:Y:S01]  /*21560*/  IMAD R7, R9, R7, R10 ;  /* 0x0000000709077224 */ /* 0x000fe200078e020a */
[----:B------:R-:W-:Y:S01]  /*21570*/  SHF.R.S32.HI R9, RZ, 0x1f, R5 ;  /* 0x0000001fff097819 */ /* 0x000fe20000011405 */
[----:B------:R-:W-:Y:S01]  /*21580*/  IMAD R8, R13, UR5, R4 ;  /* 0x000000050d087c24 */ /* 0x000fe2000f8e0204 */
[----:B------:R-:W-:Y:S01]  /*21590*/  IADD3 R2, P0, R5, R2, RZ ;  /* 0x0000000205027210 */ /* 0x000fe20007f1e0ff */
[----:B------:R-:W-:Y:S01]  /*215a0*/  ULDC.64 UR4, c[0x0][0xb88] ;  /* 0x0002e20000047ab9 */ /* 0x000fe20000000a00 */
[----:B------:R-:W-:Y:S02]  /*215b0*/  SHF.R.S32.HI R4, RZ, 0x1f, R7 ;  /* 0x0000001fff047819 */ /* 0x000fe40000011407 */
[----:B------:R-:W-:-:S03]  /*215c0*/  IADD3.X R3, R9, R3, R8, P0, !PT ;  /* 0x0000000309037210 */ /* 0x000fc600007fe408 */
[----:B------:R-:W-:Y:S02]  /*215d0*/  IMAD R4, R4, UR4, RZ ;  /* 0x0000000404047c24 */ /* 0x000fe4000f8e02ff */
[----:B------:R-:W-:-:S04]  /*215e0*/  IMAD.WIDE.U32 R2, R7, UR4, R2 ;  /* 0x0000000407027c25 */ /* 0x000fc8000f8e0002 */
[----:B------:R-:W-:Y:S01]  /*215f0*/  IMAD R5, R7, UR5, R4 ;  /* 0x0000000507057c24 */ /* 0x000fe2000f8e0204 */
[----:B------:R-:W-:Y:S02]  /*21600*/  ULDC.64 UR4, c[0x0][0xb50] ;  /* 0x0002d40000047ab9 */ /* 0x000fe40000000a00 */
[----:B------:R-:W-:Y:S01]  /*21610*/  LEA R4, P0, R2, UR4, 0x2 ;  /* 0x0000000402047c11 */ /* 0x000fe2000f8010ff */
[----:B------:R-:W-:-:S05]  /*21620*/  IMAD.IADD R3, R3, 0x1, R5 ;  /* 0x0000000103037824 */ /* 0x000fca00078e0205 */
[----:B------:R-:W-:Y:S01]  /*21630*/  LEA.HI.X R5, R2, UR5, R3, 0x2, P0 ;  /* 0x0000000502057c11 */ /* 0x000fe200080f1403 */
[----:B------:R-:W-:-:S05]  /*21640*/  IMAD.MOV.U32 R3, RZ, RZ, -0x800000 ;  /* 0xff800000ff037424 */ /* 0x000fca00078e00ff */
[----:B------:R3:W-:Y:S02]  /*21650*/  STG.E desc[UR54][R4.64], R3 ;  /* 0x0000000304007986 */ /* 0x0007e4000c101936 */
.L_x_650:
[----:B------:R-:W-:Y:S05]  /*21660*/  BSYNC B1 ;  /* 0x0000000000017941 */ /* 0x000fea0003800000 */
.L_x_649:
[----:B------:R-:W-:Y:S02]  /*21670*/  ULDC.64 UR4, c[0x0][0xaa0] ;  /* 0x0002a80000047ab9 */ /* 0x000fe40000000a00 */
[----:B---3--:R-:W-:-:S04]  /*21680*/  IMAD R3, R11, UR4, RZ ;  /* 0x000000040b037c24 */ /* 0x008fc8000f8e02ff */
[C---:B------:R-:W-:Y:S02]  /*21690*/  IMAD R5, R0.reuse, UR5, R3 ;  /* 0x0000000500057c24 */ /* 0x040fe4000f8e0203 */
[----:B------:R-:W-:Y:S01]  /*216a0*/  IMAD.WIDE.U32 R2, R0, UR4, RZ ;  /* 0x0000000400027c25 */ /* 0x000fe2000f8e00ff */
[----:B------:R-:W-:Y:S01]  /*216b0*/  LEA R0, R212, R221, 0x5 ;  /* 0x000000ddd4007211 */ /* 0x000fe200078e28ff */
[----:B------:R-:W-:Y:S02]  /*216c0*/  ULDC.64 UR4, c[0x0][0xae8] ;  /* 0x0002ba0000047ab9 */ /* 0x000fe40000000a00 */
[----:B------:R-:W-:Y:S02]  /*216d0*/  IMAD.IADD R3, R3, 0x1, R5 ;  /* 0x0000000103037824 */ /* 0x000fe400078e0205 */
[----:B------:R-:W-:Y:S02]  /*216e0*/  IMAD R9, R217, 0x80, R0 ;  /* 0x00000080d9097824 */ /* 0x000fe400078e0200 */
[----:B------:R-:W-:-:S02]  /*216f0*/  IMAD R4, R12, UR4, RZ ;  /* 0x000000040c047c24 */ /* 0x000fc4000f8e02ff */
[----:B--2---:R-:W-:Y:S01]  /*21700*/  @P2 IMAD.HI.U32 R0, R9, R14, RZ ;  /* 0x0000000e09002227 */ /* 0x004fe200078e00ff */
[----:B------:R-:W-:-:S03]  /*21710*/  MOV R5, R9 ;  /* 0x0000000900057202 */ /* 0x000fc60000000f00 */
[C---:B------:R-:W-:Y:S01]  /*21720*/  IMAD R7, R213.reuse, UR5, R4 ;  /* 0x00000005d5077c24 */ /* 0x040fe2000f8e0204 */
[----:B----4-:R-:W-:Y:S01]  /*21730*/  @P2 SHF.R.U32.HI R5, RZ, R25, R0 ;  /* 0x00000019ff052219 */ /* 0x010fe20000011600 */
[----:B------:R-:W-:Y:S01]  /*21740*/  IMAD.WIDE.U32 R2, R213, UR4, R2 ;  /* 0x00000004d5027c25 */ /* 0x000fe2000f8e0002 */
[----:B------:R-:W-:Y:S02]  /*21750*/  ULDC.64 UR4, c[0x0][0xaf0] ;  /* 0x0002bc0000047ab9 */ /* 0x000fe40000000a00 */
[----:B------:R-:W-:Y:S01]  /*21760*/  SHF.R.S32.HI R0, RZ, 0x1f, R5 ;  /* 0x0000001fff007819 */ /* 0x000fe20000011405 */
[----:B------:R-:W-:Y:S02]  /*21770*/  IMAD R4, R216, UR4, RZ ;  /* 0x00000004d8047c24 */ /* 0x000fe4000f8e02ff */
[----:B------:R-:W-:Y:S02]  /*21780*/  IMAD.IADD R3, R3, 0x1, R7 ;  /* 0x0000000103037824 */ /* 0x000fe400078e0207 */
[----:B------:R-:W-:-:S02]  /*21790*/  IMAD R7, R13, UR5, R4 ;  /* 0x000000050d077c24 */ /* 0x000fc4000f8e0204 */
[----:B------:R-:W-:Y:S01]  /*217a0*/  IMAD.WIDE.U32 R2, R13, UR4, R2 ;  /* 0x000000040d027c25 */ /* 0x000fe2000f8e0002 */
[----:B------:R-:W-:-:S03]  /*217b0*/  ULDC.64 UR4, c[0x0][0xae0] ;  /* 0x0002b80000047ab9 */ /* 0x000fc60000000a00 */
[----:B------:R-:W-:Y:S01]  /*217c0*/  IMAD.MOV R4, RZ, RZ, -R5 ;  /* 0x000000ffff047224 */ /* 0x000fe200078e0a05 */
[----:B------:R-:W-:Y:S01]  /*217d0*/  IADD3 R3, R3, R7, RZ ;  /* 0x0000000703037210 */ /* 0x000fe20007ffe0ff */
[----:B------:R-:W-:Y:S02]  /*217e0*/  IMAD R0, R0, UR4, RZ ;  /* 0x0000000400007c24 */ /* 0x000fe4000f8e02ff */
[----:B------:R-:W-:Y:S02]  /*217f0*/  IMAD R7, R21, R4, R9 ;  /* 0x0000000415077224 */ /* 0x000fe400078e0209 */
[C---:B------:R-:W-:Y:S02]  /*21800*/  IMAD R9, R5.reuse, UR5, R0 ;  /* 0x0000000505097c24 */ /* 0x040fe4000f8e0200 */
[----:B------:R-:W-:Y:S01]  /*21810*/  IMAD.WIDE.U32 R2, R5, UR4, R2 ;  /* 0x0000000405027c25 */ /* 0x000fe2000f8e0002 */
[----:B------:R-:W-:Y:S01]  /*21820*/  SHF.R.S32.HI R0, RZ, 0x1f, R7 ;  /* 0x0000001fff007819 */ /* 0x000fe20000011407 */
[----:B------:R-:W-:-:S02]  /*21830*/  ULDC.64 UR4, c[0x0][0xad8] ;  /* 0x0002b60000047ab9 */ /* 0x000fc40000000a00 */
[----:B------:R-:W-:Y:S02]  /*21840*/  IMAD.IADD R3, R3, 0x1, R9 ;  /* 0x0000000103037824 */ /* 0x000fe400078e0209 */
[----:B------:R-:W-:Y:S02]  /*21850*/  IMAD R0, R0, UR4, RZ ;  /* 0x0000000400007c24 */ /* 0x000fe4000f8e02ff */
[----:B------:R-:W-:-:S04]  /*21860*/  IMAD.WIDE.U32 R4, R7, UR4, R2 ;  /* 0x0000000407047c25 */ /* 0x000fc8000f8e0002 */
[----:B------:R-:W-:Y:S01]  /*21870*/  IMAD R3, R7, UR5, R0 ;  /* 0x0000000507037c24 */ /* 0x000fe2000f8e0200 */
[----:B------:R-:W-:Y:S02]  /*21880*/  ULDC.64 UR4, c[0x0][0xa80] ;  /* 0x0002a00000047ab9 */ /* 0x000fe40000000a00 */
[----:B------:R-:W-:Y:S01]  /*21890*/  LEA R2, P0, R4, UR4, 0x1 ;  /* 0x0000000404027c11 */ /* 0x000fe2000f8008ff */
[----:B------:R-:W-:Y:S01]  /*218a0*/  IMAD.IADD R3, R5, 0x1, R3 ;  /* 0x0000000105037824 */ /* 0x000fe200078e0203 */
[----:B------:R-:W-:-:S04]  /*218b0*/  UMOV UR4, 0xffffffff ;  /* 0xffffffff00047882 */ /* 0x000fc80000000000 */
[----:B------:R-:W-:Y:S01]  /*218c0*/  LEA.HI.X R3, R4, UR5, R3, 0x1, P0 ;  /* 0x0000000504037c11 */ /* 0x000fe200080f0c03 */
[----:B------:R-:W-:Y:S06]  /*218d0*/  BRA.DIV UR4, `(.L_x_651) ;  /* 0x00000086042c7947 */ /* 0x000fec000b800000 */
[----:B------:R2:W3:Y:S04]  /*218e0*/  SHFL.IDX PT, R0, R3, RZ, 0x181f ;  /* 0x00181fff03007589 */ /* 0x0004e800000e0000 */
[----:B------:R2:W4:Y:S02]  /*218f0*/  SHFL.IDX PT, R14, R2, RZ, 0x181f ;  /* 0x00181fff020e7589 */ /* 0x00052400000e0000 */
.L_x_852:
[----:B------:R-:W-:Y:S01]  /*21900*/  IMAD R21, R6, R21, RZ ;  /* 0x0000001506157224 */ /* 0x000fe200078e02ff */
[----:B------:R-:W-:Y:S01]  /*21910*/  LEA R6, R217, R221, 0x7 ;  /* 0x000000ddd9067211 */ /* 0x000fe200078e38ff */
[----:B------:R-:W-:Y:S03]  /*21920*/  BSSY B1, `(.L_x_652) ;  /* 0x000000e000017945 */ /* 0x000fe60003800000 */
[----:B------:R-:W-:-:S13]  /*21930*/  ISETP.GE.AND P0, PT, R6, R21, PT ;  /* 0x000000150600720c */ /* 0x000fda0003f06270 */
[----:B------:R-:W-:Y:S05]  /*21940*/  @P0 BRA `(.L_x_653) ;  /* 0x00000000002c0947 */ /* 0x000fea0003800000 */
[----:B------:R-:W-:Y:S01]  /*21950*/  ULDC UR4, c[0x0][0xac8] ;  /* 0x0002b20000047ab9 */ /* 0x000fe20000000800 */
[----:B------:R-:W-:Y:S02]  /*21960*/  SHF.R.S32.HI R8, RZ, 0x1f, R202 ;  /* 0x0000001fff087819 */ /* 0x000fe400000114ca */
[----:B------:R-:W-:Y:S02]  /*21970*/  ISETP.GE.AND P2, PT, R202, UR4, PT ;  /* 0x00000004ca007c0c */ /* 0x000fe4000bf46270 */
[----:B------:R-:W-:Y:S02]  /*21980*/  ISETP.GE.AND P3, PT, R211, UR4, PT ;  /* 0x00000004d3007c0c */ /* 0x000fe4000bf66270 */
[----:B------:R-:W-:-:S09]  /*21990*/  SHF.R.S32.HI R7, RZ, 0x1f, R211 ;  /* 0x0000001fff077819 */ /* 0x000fd200000114d3 */
[CC--:B----4-:R-:W-:Y:S02]  /*219a0*/  @!P2 LEA R4, P0, R202.reuse, R14.reuse, 0x1 ;  /* 0x0000000eca04a211 */ /* 0x0d0fe400078008ff */
[C---:B------:R-:W-:Y:S02]  /*219b0*/  @!P3 LEA R14, P1, R211.reuse, R14, 0x1 ;  /* 0x0000000ed30eb211 */ /* 0x040fe400078208ff */
[-C--:B---3--:R-:W-:Y:S02]  /*219c0*/  @!P2 LEA.HI.X R5, R202, R0.reuse, R8, 0x1, P0 ;  /* 0x00000000ca05a211 */ /* 0x088fe400000f0c08 */
[----:B------:R-:W-:-:S03]  /*219d0*/  @!P3 LEA.HI.X R15, R211, R0, R7, 0x1, P1 ;  /* 0x00000000d30fb211 */ /* 0x000fc600008f0c07 */
[----:B------:R3:W-:Y:S04]  /*219e0*/  @!P2 ST.E.128 desc[UR54][R4.64], RZ ;  /* 0x000000ff0400a985 */ /* 0x0007e8000c101d36 */
[----:B------:R3:W-:Y:S02]  /*219f0*/  @!P3 ST.E.128 desc[UR54][R14.64], RZ ;  /* 0x000000ff0e00b985 */ /* 0x0007e4000c101d36 */
.L_x_653:
[----:B------:R-:W-:Y:S05]  /*21a00*/  BSYNC B1 ;  /* 0x0000000000017941 */ /* 0x000fea0003800000 */
.L_x_652:
[----:B------:R-:W-:-:S03]  /*21a10*/  UMOV UR4, 0xffffffff ;  /* 0xffffffff00047882 */ /* 0x000fc60000000000 */
[----:B------:R-:W-:Y:S05]  /*21a20*/  BRA.DIV UR4, `(.L_x_654) ;  /* 0x00000086040c7947 */ /* 0x000fea000b800000 */
[----:B---3--:R3:W0:Y:S04]  /*21a30*/  SHFL.IDX PT, R0, R3, 0x1, 0x181f ;  /* 0x00381f0003007f89 */ /* 0x00862800000e0000 */
[----:B----4-:R3:W4:Y:S02]  /*21a40*/  SHFL.IDX PT, R14, R2, 0x1, 0x181f ;  /* 0x00381f00020e7f89 */ /* 0x01072400000e0000 */
.L_x_856:
[----:B------:R-:W-:Y:S01]  /*21a50*/  VIADD R4, R6, 0x20 ;  /* 0x0000002006047836 */ /* 0x000fe20000000000 */
[----:B------:R-:W-:Y:S04]  /*21a60*/  BSSY B1, `(.L_x_655) ;  /* 0x000000e000017945 */ /* 0x000fe80003800000 */
        /* <DEDUP_REMOVED lines=9> */
[-C--:B0-----:R-:W-:Y:S02]  /*21b00*/  @!P2 LEA.HI.X R5, R202, R0.reuse, R8, 0x1, P0 ;  /* 0x00000000ca05a211 */ /* 0x081fe400000f0c08 */
[----:B------:R-:W-:-:S03]  /*21b10*/  @!P3 LEA.HI.X R15, R211, R0, R7, 0x1, P1 ;  /* 0x00000000d30fb211 */ /* 0x000fc600008f0c07 */
[----:B------:R0:W-:Y:S04]  /*21b20*/  @!P2 ST.E.128 desc[UR54][R4.64], RZ ;  /* 0x000000ff0400a985 */ /* 0x0001e8000c101d36 */
[----:B------:R0:W-:Y:S02]  /*21b30*/  @!P3 ST.E.128 desc[UR54][R14.64], RZ ;  /* 0x000000ff0e00b985 */ /* 0x0001e4000c101d36 */
.L_x_656:
[----:B------:R-:W-:Y:S05]  /*21b40*/  BSYNC B1 ;  /* 0x0000000000017941 */ /* 0x000fea0003800000 */
.L_x_655:
[----:B------:R-:W-:-:S03]  /*21b50*/  UMOV UR4, 0xffffffff ;  /* 0xffffffff00047882 */ /* 0x000fc60000000000 */
[----:B------:R-:W-:Y:S05]  /*21b60*/  BRA.DIV UR4, `(.L_x_657) ;  /* 0x0000008604047947 */ /* 0x000fea000b800000 */
[----:B0-----:R0:W0:Y:S04]  /*21b70*/  SHFL.IDX PT, R0, R3, 0x2, 0x181f ;  /* 0x00581f0003007f89 */ /* 0x00102800000e0000 */
[----:B----4-:R4:W0:Y:S02]  /*21b80*/  SHFL.IDX PT, R14, R2, 0x2, 0x181f ;  /* 0x00581f00020e7f89 */ /* 0x01082400000e0000 */
.L_x_860:
        /* <DEDUP_REMOVED lines=9> */
[CC--:B0-----:R-:W-:Y:S02]  /*21c20*/  @!P2 LEA R4, P0, R202.reuse, R14.reuse, 0x1 ;  /* 0x0000000eca04a211 */ /* 0x0c1fe400078008ff */
[C---:B------:R-:W-:Y:S02]  /*21c30*/  @!P3 LEA R14, P1, R211.reuse, R14, 0x1 ;  /* 0x0000000ed30eb211 */ /* 0x040fe400078208ff */
[-C--:B------:R-:W-:Y:S02]  /*21c40*/  @!P2 LEA.HI.X R5, R202, R0.reuse, R8, 0x1, P0 ;  /* 0x00000000ca05a211 */ /* 0x080fe400000f0c08 */
[----:B------:R-:W-:-:S03]  /*21c50*/  @!P3 LEA.HI.X R15, R211, R0, R7, 0x1, P1 ;  /* 0x00000000d30fb211 */ /* 0x000fc600008f0c07 */
[----:B------:R0:W-:Y:S04]  /*21c60*/  @!P2 ST.E.128 desc[UR54][R4.64], RZ ;  /* 0x000000ff0400a985 */ /* 0x0001e8000c101d36 */
[----:B------:R0:W-:Y:S02]  /*21c70*/  @!P3 ST.E.128 desc[UR54][R14.64], RZ ;  /* 0x000000ff0e00b985 */ /* 0x0001e4000c101d36 */
.L_x_659:
[----:B------:R-:W-:Y:S05]  /*21c80*/  BSYNC B1 ;  /* 0x0000000000017941 */ /* 0x000fea0003800000 */
.L_x_658:
[----:B------:R-:W-:-:S03]  /*21c90*/  UMOV UR4, 0xffffffff ;  /* 0xffffffff00047882 */ /* 0x000fc60000000000 */
[----:B------:R-:W-:Y:S05]  /*21ca0*/  BRA.DIV UR4, `(.L_x_660) ;  /* 0x0000008204fc7947 */ /* 0x000fea000b800000 */
[----:B0-----:R0:W0:Y:S04]  /*21cb0*/  SHFL.IDX PT, R0, R3, 0x3, 0x181f ;  /* 0x00781f0003007f89 */ /* 0x00102800000e0000 */
[----:B------:R0:W0:Y:S02]  /*21cc0*/  SHFL.IDX PT, R14, R2, 0x3, 0x181f ;  /* 0x00781f00020e7f89 */ /* 0x00002400000e0000 */
.L_x_864:
[----:B0-234-:R-:W-:-:S04]  /*21cd0*/  IADD3 R2, R6, 0x60, RZ ;  /* 0x0000006006027810 */ /* 0x01dfc80007ffe0ff */
[----:B------:R-:W-:-:S13]  /*21ce0*/  ISETP.GE.AND P0, PT, R2, R21, PT ;  /* 0x000000150200720c */ /* 0x000fda0003f06270 */
[----:B------:R-:W-:Y:S05]  /*21cf0*/  @P0 BRA `(.L_x_647) ;  /* 0x00000000002c0947 */ /* 0x000fea0003800000 */
[----:B------:R-:W-:Y:S01]  /*21d00*/  ULDC UR4, c[0x0][0xac8] ;  /* 0x0002b20000047ab9 */ /* 0x000fe20000000800 */
[----:B------:R-:W-:Y:S02]  /*21d10*/  SHF.R.S32.HI R5, RZ, 0x1f, R202 ;  /* 0x0000001fff057819 */ /* 0x000fe400000114ca */
[----:B------:R-:W-:Y:S02]  /*21d20*/  ISETP.GE.AND P2, PT, R202, UR4, PT ;  /* 0x00000004ca007c0c */ /* 0x000fe4000bf46270 */
[----:B------:R-:W-:Y:S02]  /*21d30*/  ISETP.GE.AND P3, PT, R211, UR4, PT ;  /* 0x00000004d3007c0c */ /* 0x000fe4000bf66270 */
[----:B------:R-:W-:-:S09]  /*21d40*/  SHF.R.S32.HI R4, RZ, 0x1f, R211 ;  /* 0x0000001fff047819 */ /* 0x000fd200000114d3 */
[CC--:B------:R-:W-:Y:S02]  /*21d50*/  @!P2 LEA R2, P0, R202.reuse, R14.reuse, 0x1 ;  /* 0x0000000eca02a211 */ /* 0x0c0fe400078008ff */
[C---:B------:R-:W-:Y:S02]  /*21d60*/  @!P3 LEA R14, P1, R211.reuse, R14, 0x1 ;  /* 0x0000000ed30eb211 */ /* 0x040fe400078208ff */
[-C--:B------:R-:W-:Y:S02]  /*21d70*/  @!P2 LEA.HI.X R3, R202, R0.reuse, R5, 0x1, P0 ;  /* 0x00000000ca03a211 */ /* 0x080fe400000f0c05 */
[----:B------:R-:W-:-:S03]  /*21d80*/  @!P3 LEA.HI.X R15, R211, R0, R4, 0x1, P1 ;  /* 0x00000000d30fb211 */ /* 0x000fc600008f0c04 */
[----:B------:R0:W-:Y:S04]  /*21d90*/  @!P2 ST.E.128 desc[UR54][R2.64], RZ ;  /* 0x000000ff0200a985 */ /* 0x0001e8000c101d36 */
[----:B------:R0:W-:Y:S02]  /*21da0*/  @!P3 ST.E.128 desc[UR54][R14.64], RZ ;  /* 0x000000ff0e00b985 */ /* 0x0001e4000c101d36 */
.L_x_647:
[----:B------:R-:W-:Y:S05]  /*21db0*/  BSYNC B0 ;  /* 0x0000000000007941 */ /* 0x000fea0003800000 */
.L_x_637:
[----:B------:R-:W-:Y:S02]  /*21dc0*/  ULDC UR4, c[0x0][0xc3c] ;  /* 0x00030f0000047ab9 */ /* 0x000fe40000000800 */
[----:B-1----:R-:W-:-:S13]  /*21dd0*/  ISETP.GE.AND P0, PT, R207, UR4, PT ;  /* 0x00000004cf007c0c */ /* 0x002fda000bf06270 */
[----:B------:R-:W-:Y:S05]  /*21de0*/  @!P0 BRA `(.L_x_661) ;  /* 0xfffffdf400a48947 */ /* 0x000fea000383ffff */
[----:B------:R-:W-:Y:S05]  /*21df0*/  BRA `(.L_x_470) ;  /* 0x0000006800087947 */ /* 0x000fea0003800000 */
.L_x_468:
        /* <DEDUP_REMOVED lines=15> */
[----:B------:R-:W1:Y:S01]  /*21ef0*/  LDS.128 R16, [UR4+0x298d0] ;  /* 0x0298d004ff107984 */ /* 0x000e620008000c00 */
[----:B------:R-:W-:Y:S06]  /*21f00*/  BAR.ARV 0x4, 0x180 ;  /* 0x0106000000007b1d */ /* 0x000fec0000002000 */
[----:B------:R-:W-:Y:S05]  /*21f10*/  BRA `(.L_x_663) ;  /* 0x0000000400fc7947 */ /* 0x000fea0003800000 */
.L_x_662:
[----:B0-----:R-:W0:Y:S01]  /*21f20*/  S2R R2, SR_TID.X ;  /* 0x0000000000027919 */ /* 0x001e220000002100 */
[----:B------:R-:W-:Y:S01]  /*21f30*/  ULDC UR4, c[0x0][0xc3c] ;  /* 0x00030f0000047ab9 */ /* 0x000fe20000000800 */
[----:B------:R-:W1:Y:S01]  /*21f40*/  S2UR UR6, SR_CTAID.X ;  /* 0x00000000000679c3 */ /* 0x000e620000002500 */
[----:B------:R-:W-:Y:S01]  /*21f50*/  ULDC UR5, c[0x0][0xc38] ;  /* 0x00030e0000057ab9 */ /* 0x000fe20000000800 */
        /* <DEDUP_REMOVED lines=8> */
[C---:B------:R-:W-:Y:S01]  /*21fe0*/  ISETP.GE.U32.AND P2, PT, R5.reuse, 0x2, PT ;  /* 0x000000020500780c */ /* 0x040fe20003f46070 */
[----:B------:R-:W-:Y:S01]  /*21ff0*/  IMAD.MOV.U32 R16, RZ, RZ, RZ ;  /* 0x000000ffff107224 */ /* 0x000fe200078e00ff */
[C---:B------:R-:W-:Y:S02]  /*22000*/  ISETP.GE.U32.AND P3, PT, R5.reuse, 0x4, PT ;  /* 0x000000040500780c */ /* 0x040fe40003f66070 */
[C---:B------:R-:W-:Y:S02]  /*22010*/  ISETP.GE.U32.AND P4, PT, R5.reuse, 0x8, PT ;  /* 0x000000080500780c */ /* 0x040fe40003f86070 */
[----:B------:R-:W-:Y:S01]  /*22020*/  ISETP.GE.U32.AND P5, PT, R5, 0x10, PT ;  /* 0x000000100500780c */ /* 0x000fe20003fa6070 */
[----:B--2---:R-:W0:Y:S02]  /*22030*/  SHFL.UP PT, R4, R0, 0x1, RZ ;  /* 0x0420000000047989 */ /* 0x004e2400000e00ff */
[----:B0-----:R-:W-:-:S05]  /*22040*/  SEL R7, R4, RZ, P1 ;  /* 0x000000ff04077207 */ /* 0x001fca0000800000 */
[----:B------:R-:W-:-:S05]  /*22050*/  IMAD.IADD R7, R0, 0x1, R7 ;  /* 0x0000000100077824 */ /* 0x000fca00078e0207 */
[----:B------:R-:W0:Y:S02]  /*22060*/  SHFL.UP PT, R4, R7, 0x2, RZ ;  /* 0x0440000007047989 */ /* 0x000e2400000e00ff */
[----:B0-----:R-:W-:-:S04]  /*22070*/  SEL R4, R4, RZ, P2 ;  /* 0x000000ff04047207 */ /* 0x001fc80001000000 */
[----:B------:R-:W-:-:S05]  /*22080*/  IADD3 R4, R7, R4, RZ ;  /* 0x0000000407047210 */ /* 0x000fca0007ffe0ff */
[----:B------:R-:W0:Y:S02]  /*22090*/  SHFL.UP PT, R6, R4, 0x4, RZ ;  /* 0x0480000004067989 */ /* 0x000e2400000e00ff */
[----:B0-----:R-:W-:-:S05]  /*220a0*/  SEL R3, R6, RZ, P3 ;  /* 0x000000ff06037207 */ /* 0x001fca0001800000 */
[----:B------:R-:W-:-:S05]  /*220b0*/  IMAD.IADD R3, R4, 0x1, R3 ;  /* 0x0000000104037824 */ /* 0x000fca00078e0203 */
[----:B------:R-:W0:Y:S02]  /*220c0*/  SHFL.UP PT, R2, R3, 0x8, RZ ;  /* 0x0500000003027989 */ /* 0x000e2400000e00ff */
[----:B0-----:R-:W-:-:S05]  /*220d0*/  SEL R2, R2, RZ, P4 ;  /* 0x000000ff02027207 */ /* 0x001fca0002000000 */
[----:B------:R-:W-:-:S05]  /*220e0*/  IMAD.IADD R6, R3, 0x1, R2 ;  /* 0x0000000103067824 */ /* 0x000fca00078e0202 */
[----:B------:R-:W0:Y:S02]  /*220f0*/  SHFL.UP PT, R2, R6, 0x10, RZ ;  /* 0x0600000006027989 */ /* 0x000e2400000e00ff */
[----:B0-----:R-:W-:-:S04]  /*22100*/  SEL R7, R2, RZ, P5 ;  /* 0x000000ff02077207 */ /* 0x001fc80002800000 */
[----:B------:R-:W-:-:S05]  /*22110*/  IADD3 R2, R6, R7, RZ ;  /* 0x0000000706027210 */ /* 0x000fca0007ffe0ff */
[----:B------:R-:W0:Y:S02]  /*22120*/  SHFL.IDX PT, R4, R2, 0x1f, 0x1f ;  /* 0x03e01f0002047f89 */ /* 0x000e2400000e0000 */
[----:B0-----:R-:W-:-:S04]  /*22130*/  IMAD R4, R4, UR5, RZ ;  /* 0x0000000504047c24 */ /* 0x001fc8000f8e02ff */
[----:B------:R-:W-:Y:S01]  /*22140*/  IMAD.MOV.U32 R7, RZ, RZ, R4 ;  /* 0x000000ffff077224 */ /* 0x000fe200078e0004 */
[----:B-1----:R-:W-:-:S13]  /*22150*/  ISETP.GT.AND P6, PT, R4, UR6, PT ;  /* 0x0000000604007c0c */ /* 0x002fda000bfc4270 */
[----:B------:R-:W-:Y:S05]  /*22160*/  @P6 BRA `(.L_x_664) ;  /* 0x0000000000a06947 */ /* 0x000fea0003800000 */
[----:B------:R-:W0:Y:S01]  /*22170*/  LDC R6, c[0x0][0xc3c] ;  /* 0x00030f00ff067b82 */ /* 0x000e220000000800 */
[----:B------:R-:W-:Y:S01]  /*22180*/  MOV R4, R7 ;  /* 0x0000000700047202 */ /* 0x000fe20000000f00 */
[----:B------:R-:W-:Y:S01]  /*22190*/  UMOV UR4, URZ ;  /* 0x0000003f00047c82 */ /* 0x000fe20008000000 */
[----:B------:R-:W-:Y:S01]  /*221a0*/  ULDC UR7, c[0x0][0xc3c] ;  /* 0x00030f0000077ab9 */ /* 0x000fe20000000800 */
[----:B------:R-:W-:-:S05]  /*221b0*/  ULDC UR5, c[0x0][0xc38] ;  /* 0x00030e0000057ab9 */ /* 0x000fca0000000800 */
.L_x_668:
[----:B------:R-:W-:Y:S01]  /*221c0*/  UIADD3 UR4, UR4, 0x1f, URZ ;  /* 0x0000001f04047890 */ /* 0x000fe2000fffe03f */
[----:B------:R-:W-:-:S05]  /*221d0*/  IMAD.U32 R19, RZ, RZ, UR7 ;  /* 0x00000007ff137e24 */ /* 0x000fca000f8e00ff */
[----:B0-----:R-:W-:-:S13]  /*221e0*/  ISETP.LE.AND P6, PT, R6, UR4, PT ;  /* 0x0000000406007c0c */ /* 0x001fda000bfc3270 */
[----:B------:R-:W-:Y:S05]  /*221f0*/  @P6 BRA `(.L_x_665) ;  /* 0x0000000400206947 */ /* 0x000fea0003800000 */
[----:B------:R-:W-:Y:S01]  /*22200*/  VIADD R7, R5, UR4 ;  /* 0x0000000405077c36 */ /* 0x000fe20008000000 */
[----:B------:R-:W-:Y:S01]  /*22210*/  BSSY B0, `(.L_x_666) ;  /* 0x0000007000007945 */ /* 0x000fe20003800000 */
[----:B------:R-:W-:-:S03]  /*22220*/  MOV R0, RZ ;  /* 0x000000ff00007202 */ /* 0x000fc60000000f00 */
[----:B------:R-:W-:-:S13]  /*22230*/  ISETP.GE.OR P6, PT, R7, R6, !P0 ;  /* 0x000000060700720c */ /* 0x000fda00047c6670 */
[----:B------:R-:W-:Y:S05]  /*22240*/  @P6 BRA `(.L_x_667) ;  /* 0x00000000000c6947 */ /* 0x000fea0003800000 */
[----:B------:R-:W0:Y:S02]  /*22250*/  LDC.64 R2, c[0x0][0xc80] ;  /* 0x00032000ff027b82 */ /* 0x000e240000000a00 */
[----:B0-----:R-:W-:-:S05]  /*22260*/  IMAD.WIDE R2, R7, 0x4, R2 ;  /* 0x0000000407027825 */ /* 0x001fca00078e0202 */
[----:B------:R0:W5:Y:S02]  /*22270*/  LDG.E R0, desc[UR54][R2.64] ;  /* 0x0000003602007981 */ /* 0x000164000c1e1900 */
.L_x_667:
[----:B------:R-:W-:Y:S05]  /*22280*/  BSYNC B0 ;  /* 0x0000000000007941 */ /* 0x000fea0003800000 */
.L_x_666:
[----:B0----5:R-:W0:Y:S02]  /*22290*/  SHFL.UP PT, R2, R0, 0x1, RZ ;  /* 0x0420000000027989 */ /* 0x021e2400000e00ff */
        /* <DEDUP_REMOVED lines=14> */
[----:B------:R-:W0:Y:S02]  /*22380*/  SHFL.IDX PT, R3, R9, 0x1f, 0x1f ;  /* 0x03e01f0009037f89 */ /* 0x000e2400000e0000 */
[----:B0-----:R-:W-:-:S05]  /*22390*/  IMAD R3, R3, UR5, RZ ;  /* 0x0000000503037c24 */ /* 0x001fca000f8e02ff */
[----:B------:R-:W-:-:S04]  /*223a0*/  IADD3 R4, R3, R4, RZ ;  /* 0x0000000403047210 */ /* 0x000fc80007ffe0ff */
[----:B------:R-:W-:-:S13]  /*223b0*/  ISETP.GT.AND P6, PT, R4, UR6, PT ;  /* 0x0000000604007c0c */ /* 0x000fda000bfc4270 */
[----:B------:R-:W-:Y:S05]  /*223c0*/  @!P6 BRA `(.L_x_668) ;  /* 0xfffffffc007ce947 */ /* 0x000fea000383ffff */
[----:B------:R-:W-:Y:S02]  /*223d0*/  IMAD.MOV.U32 R2, RZ, RZ, R9 ;  /* 0x000000ffff027224 */ /* 0x000fe400078e0009 */
[----:B------:R-:W-:-:S07]  /*223e0*/  IMAD.MOV.U32 R7, RZ, RZ, R3 ;  /* 0x000000ffff077224 */ /* 0x000fce00078e0003 */
.L_x_664:
[----:B------:R-:W-:-:S05]  /*223f0*/  IADD3 R7, -R7, R4, RZ ;  /* 0x0000000407077210 */ /* 0x000fca0007ffe1ff */
[----:B------:R-:W-:-:S05]  /*22400*/  IMAD R3, R2, UR5, R7 ;  /* 0x0000000502037c24 */ /* 0x000fca000f8e0207 */
[----:B------:R-:W-:-:S13]  /*22410*/  ISETP.GT.AND P0, PT, R3, UR6, PT ;  /* 0x0000000603007c0c */ /* 0x000fda000bf04270 */
[----:B------:R-:W-:-:S04]  /*22420*/  VOTE.ANY R6, PT, !P0 ;  /* 0x0000000000067806 */ /* 0x000fc800040e0100 */
[----:B------:R-:W0:Y:S01]  /*22430*/  POPC R19, R6 ;  /* 0x0000000600137309 */ /* 0x000e220000000000 */
[----:B------:R-:W-:Y:S01]  /*22440*/  ISETP.NE.AND P0, PT, R6, RZ, PT ;  /* 0x000000ff0600720c */ /* 0x000fe20003f05270 */
[----:B0-----:R-:W0:Y:S02]  /*22450*/  SHFL.IDX PT, R0, R0, R19, 0x1f ;  /* 0x00001f1300007589 */ /* 0x001e2400000e0000 */
[----:B0-----:R-:W-:-:S04]  /*22460*/  IABS R4, R0 ;  /* 0x0000000000047213 */ /* 0x001fc80000000000 */
[----:B------:R-:W0:Y:S08]  /*22470*/  I2F.RP R8, R4 ;  /* 0x0000000400087306 */ /* 0x000e300000209400 */
[----:B0-----:R-:W0:Y:S02]  /*22480*/  MUFU.RCP R8, R8 ;  /* 0x0000000800087308 */ /* 0x001e240000001000 */
[----:B0-----:R-:W-:-:S06]  /*22490*/  VIADD R3, R8, 0xffffffe ;  /* 0x0ffffffe08037836 */ /* 0x001fcc0000000000 */
[----:B------:R-:W0:Y:S02]  /*224a0*/  F2I.FTZ.U32.TRUNC.NTZ R3, R3 ;  /* 0x0000000300037305 */ /* 0x000e24000021f000 */
[----:B0-----:R-:W-:Y:S01]  /*224b0*/  IMAD.MOV R11, RZ, RZ, -R3 ;  /* 0x000000ffff0b7224 */ /* 0x001fe200078e0a03 */
[----:B------:R-:W-:Y:S06]  /*224c0*/  @!P0 BRA `(.L_x_669) ;  /* 0x0000000000088947 */ /* 0x000fec0003800000 */
[----:B------:R-:W-:-:S05]  /*224d0*/  IADD3 R9, R19, -0x1, RZ ;  /* 0xffffffff13097810 */ /* 0x000fca0007ffe0ff */
[----:B------:R0:W1:Y:S02]  /*224e0*/  SHFL.IDX PT, R16, R2, R9, 0x1f ;  /* 0x00001f0902107589 */ /* 0x00006400000e0000 */
.L_x_669:
[----:B-1----:R-:W-:Y:S01]  /*224f0*/  IMAD R16, R16, UR5, R7 ;  /* 0x0000000510107c24 */ /* 0x002fe2000f8e0207 */
[----:B------:R-:W-:Y:S01]  /*22500*/  IABS R6, R0 ;  /* 0x0000000000067213 */ /* 0x000fe20000000000 */
[----:B------:R-:W-:Y:S02]  /*22510*/  IMAD R7, R11, R4, RZ ;  /* 0x000000040b077224 */ /* 0x000fe400078e02ff */
[----:B0-----:R-:W-:Y:S02]  /*22520*/  IMAD.MOV.U32 R2, RZ, RZ, RZ ;  /* 0x000000ffff027224 */ /* 0x001fe400078e00ff */
[----:B------:R-:W-:Y:S02]  /*22530*/  IMAD.MOV R6, RZ, RZ, -R6 ;  /* 0x000000ffff067224 */ /* 0x000fe400078e0a06 */
[----:B------:R-:W-:Y:S01]  /*22540*/  IMAD.HI.U32 R2, R3, R7, R2 ;  /* 0x0000000703027227 */ /* 0x000fe200078e0002 */
[----:B------:R-:W-:-:S03]  /*22550*/  IADD3 R7, -R16, UR6, RZ ;  /* 0x0000000610077c10 */ /* 0x000fc6000fffe1ff */
[----:B------:R-:W-:Y:S01]  /*22560*/  VIADD R19, R19, UR4 ;  /* 0x0000000413137c36 */ /* 0x000fe20008000000 */
[----:B------:R-:W-:-:S05]  /*22570*/  IABS R3, R7 ;  /* 0x0000000700037213 */ /* 0x000fca0000000000 */
[----:B------:R-:W-:-:S04]  /*22580*/  IMAD.HI.U32 R2, R2, R3, RZ ;  /* 0x0000000302027227 */ /* 0x000fc800078e00ff */
[----:B------:R-:W-:-:S05]  /*22590*/  IMAD R3, R2, R6, R3 ;  /* 0x0000000602037224 */ /* 0x000fca00078e0203 */
[----:B------:R-:W-:-:S13]  /*225a0*/  ISETP.GT.U32.AND P1, PT, R4, R3, PT ;  /* 0x000000030400720c */ /* 0x000fda0003f24070 */
[-C--:B------:R-:W-:Y:S01]  /*225b0*/  @!P1 IADD3 R3, R3, -R4.reuse, RZ ;  /* 0x8000000403039210 */ /* 0x080fe20007ffe0ff */
[----:B------:R-:W-:Y:S01]  /*225c0*/  @!P1 VIADD R2, R2, 0x1 ;  /* 0x0000000102029836 */ /* 0x000fe20000000000 */
[----:B------:R-:W-:Y:S02]  /*225d0*/  ISETP.NE.AND P1, PT, R0, RZ, PT ;  /* 0x000000ff0000720c */ /* 0x000fe40003f25270 */
[----:B------:R-:W-:Y:S02]  /*225e0*/  ISETP.GE.U32.AND P0, PT, R3, R4, PT ;  /* 0x000000040300720c */ /* 0x000fe40003f06070 */
[----:B------:R-:W-:-:S04]  /*225f0*/  LOP3.LUT R3, R7, R0, RZ, 0x3c, !PT ;  /* 0x0000000007037212 */ /* 0x000fc800078e3cff */
[----:B------:R-:W-:-:S07]  /*22600*/  ISETP.GE.AND P2, PT, R3, RZ, PT ;  /* 0x000000ff0300720c */ /* 0x000fce0003f46270 */
[----:B------:R-:W-:-:S06]  /*22610*/  @P0 VIADD R2, R2, 0x1 ;  /* 0x0000000102020836 */ /* 0x000fcc0000000000 */
[----:B------:R-:W-:Y:S02]  /*22620*/  @!P2 IADD3 R2, -R2, RZ, RZ ;  /* 0x000000ff0202a210 */ /* 0x000fe40007ffe1ff */
[----:B------:R-:W-:-:S04]  /*22630*/  @!P1 LOP3.LUT R2, RZ, R0, RZ, 0x33, !PT ;  /* 0x00000000ff029212 */ /* 0x000fc800078e33ff */
[----:B------:R-:W-:Y:S01]  /*22640*/  MOV R18, R2 ;  /* 0x0000000200127202 */ /* 0x000fe20000000f00 */
[----:B------:R-:W-:-:S04]  /*22650*/  IMAD.MOV R17, RZ, RZ, -R2 ;  /* 0x000000ffff117224 */ /* 0x000fc800078e0a02 */
[----:B------:R-:W-:Y:S01]  /*22660*/  IMAD R17, R0, R17, R7 ;  /* 0x0000001100117224 */ /* 0x000fe200078e0207 */
[----:B------:R-:W-:Y:S06]  /*22670*/  BRA `(.L_x_670) ;  /* 0x00000000000c7947 */ /* 0x000fec0003800000 */
.L_x_665:
[----:B------:R-:W-:Y:S01]  /*22680*/  IMAD.MOV.U32 R17, RZ, RZ, RZ ;  /* 0x000000ffff117224 */ /* 0x000fe200078e00ff */
[----:B------:R-:W-:Y:S01]  /*22690*/  MOV R18, RZ ;  /* 0x000000ff00127202 */ /* 0x000fe20000000f00 */
[----:B------:R-:W-:-:S07]  /*226a0*/  IMAD.U32 R16, RZ, RZ, UR6 ;  /* 0x00000006ff107e24 */ /* 0x000fce000f8e00ff */
.L_x_670:
[----:B------:R-:W-:-:S13]  /*226b0*/  ISETP.NE.AND P0, PT, R5, RZ, PT ;  /* 0x000000ff0500720c */ /* 0x000fda0003f05270 */
[----:B------:R-:W0:Y:S01]  /*226c0*/  @!P0 S2R R3, SR_CgaCtaId ;  /* 0x0000000000038919 */ /* 0x000e220000008800 */
[----:B------:R-:W-:-:S04]  /*226d0*/  @!P0 MOV R0, 0x400 ;  /* 0x0000040000008802 */ /* 0x000fc80000000f00 */
[----:B0-----:R-:W-:-:S05]  /*226e0*/  @!P0 LEA R0, R3, R0, 0x18 ;  /* 0x0000000003008211 */ /* 0x001fca00078ec0ff */
[----:B------:R2:W-:Y:S01]  /*226f0*/  @!P0 STS.128 [R0+0x298d0], R16 ;  /* 0x0298d01000008388 */ /* 0x0005e20000000c00 */
[----:B------:R-:W-:Y:S06]  /*22700*/  BAR.ARV 0x5, 0x180 ;  /* 0x0146000000007b1d */ /* 0x000fec0000002000 */
.L_x_663:
[----:B--2---:R-:W-:Y:S01]  /*22710*/  IMAD.MOV.U32 R0, RZ, RZ, 0x1 ;  /* 0x00000001ff007424 */ /* 0x004fe200078e00ff */
[----:B------:R2:W-:Y:S01]  /*22720*/  STL [R1+0x8], RZ ;  /* 0x000008ff01007387 */ /* 0x0005e20000100800 */
[----:B------:R-:W-:Y:S02]  /*22730*/  ULDC UR4, c[0x0][0xc3c] ;  /* 0x00030f0000047ab9 */ /* 0x000fe40000000800 */
[----:B-1----:R-:W-:Y:S01]  /*22740*/  ISETP.GE.AND P0, PT, R19, UR4, PT ;  /* 0x0000000413007c0c */ /* 0x002fe2000bf06270 */
[----:B------:R2:W-:Y:S04]  /*22750*/  STL [R1+0x14], R0 ;  /* 0x0000140001007387 */ /* 0x0005e80000100800 */
[----:B------:R2:W-:Y:S08]  /*22760*/  STL [R1+0x58], RZ ;  /* 0x000058ff01007387 */ /* 0x0005f00000100800 */
[----:B--2---:R-:W-:Y:S05]  /*22770*/  @P0 BRA `(.L_x_671) ;  /* 0x0000005800a40947 */ /* 0x004fea0003800000 */
[----:B------:R-:W1:Y:S01]  /*22780*/  S2R R11, SR_TID.X ;  /* 0x00000000000b7919 */ /* 0x000e620000002100 */
[----:B------:R-:W2:Y:S01]  /*22790*/  S2UR UR5, SR_CgaCtaId ;  /* 0x00000000000579c3 */ /* 0x000ea20000008800 */
[----:B------:R-:W-:Y:S01]  /*227a0*/  UMOV UR4, 0x400 ;  /* 0x0000040000047882 */ /* 0x000fe20000000000 */
[----:B------:R-:W-:Y:S01]  /*227b0*/  BSSY B7, `(.L_x_671) ;  /* 0x00005a5000077945 */ /* 0x000fe20003800000 */
[----:B------:R-:W-:Y:S01]  /*227c0*/  ULDC.64 UR40, c[0x0][0x198] ;  /* 0x0000660000287ab9 */ /* 0x000fe20000000a00 */
[----:B------:R-:W-:Y:S02]  /*227d0*/  ULOP3.LUT UR37, UR36, 0x1, URZ, 0xfc, !UPT ;  /* 0x0000000124257892 */ /* 0x000fe4000f8efc3f */
[----:B------:R-:W-:Y:S01]  /*227e0*/  ULOP3.LUT UR39, UR36, 0x2, URZ, 0xfc, !UPT ;  /* 0x0000000224277892 */ /* 0x000fe2000f8efc3f */
[----:B------:R-:W-:Y:S01]  /*227f0*/  ULDC UR38, c[0x0][0xc] ;  /* 0x0000030000267ab9 */ /* 0x000fe20000000800 */
[----:B--2---:R-:W-:Y:S01]  /*22800*/  ULEA UR4, UR5, UR4, 0x18 ;  /* 0x0000000405047291 */ /* 0x004fe2000f8ec03f */
[C---:B-1----:R-:W-:Y:S01]  /*22810*/  IMAD.SHL.U32 R4, R11.reuse, 0x80, RZ ;  /* 0x000000800b047824 */ /* 0x042fe200078e00ff */
[----:B------:R-:W-:Y:S01]  /*22820*/  SHF.R.U32.HI R3, RZ, 0x1, R11 ;  /* 0x00000001ff037819 */ /* 0x000fe2000001160b */
[C---:B------:R-:W-:Y:S01]  /*22830*/  IMAD.SHL.U32 R5, R11.reuse, 0x2, RZ ;  /* 0x000000020b057824 */ /* 0x040fe200078e00ff */
[C---:B------:R-:W-:Y:S01]  /*22840*/  LOP3.LUT R10, R11.reuse, 0x7f, RZ, 0xc0, !PT ;  /* 0x0000007f0b0a7812 */ /* 0x040fe200078ec0ff */
[----:B------:R-:W-:Y:S01]  /*22850*/  IMAD.SHL.U32 R8, R11, 0x4, RZ ;  /* 0x000000040b087824 */ /* 0x000fe200078e00ff */
[----:B------:R-:W-:-:S02]  /*22860*/  LOP3.LUT R6, R4, 0x380, RZ, 0xc0, !PT ;  /* 0x0000038004067812 */ /* 0x000fc400078ec0ff */
[----:B------:R-:W-:Y:S02]  /*22870*/  SHF.L.U32 R0, R10, 0x4, RZ ;  /* 0x000000040a007819 */ /* 0x000fe400000006ff */
[----:B------:R-:W-:Y:S01]  /*22880*/  LOP3.LUT R6, R6, 0x30, R3, 0xf8, !PT ;  /* 0x0000003006067812 */ /* 0x000fe200078ef803 */
[C---:B------:R-:W-:Y:S01]  /*22890*/  IMAD.SHL.U32 R3, R11.reuse, 0x10, RZ ;  /* 0x000000100b037824 */ /* 0x040fe200078e00ff */
[----:B------:R-:W-:Y:S02]  /*228a0*/  LOP3.LUT R7, R0, 0x600, RZ, 0xc0, !PT ;  /* 0x0000060000077812 */ /* 0x000fe400078ec0ff */
[----:B0-----:R-:W-:Y:S02]  /*228b0*/  SHF.L.U32 R2, R11, 0x5, RZ ;  /* 0x000000050b027819 */ /* 0x001fe400000006ff */
[----:B------:R-:W-:Y:S02]  /*228c0*/  LOP3.LUT R0, R3, 0x1b0, RZ, 0xc0, !PT ;  /* 0x000001b003007812 */ /* 0x000fe400078ec0ff */
[----:B------:R-:W-:-:S02]  /*228d0*/  LOP3.LUT R9, R7, 0x60, R2, 0xf8, !PT ;  /* 0x0000006007097812 */ /* 0x000fc400078ef802 */
[----:B------:R-:W-:Y:S02]  /*228e0*/  LOP3.LUT R0, R0, 0x30, R5, 0x78, !PT ;  /* 0x0000003000007812 */ /* 0x000fe400078e7805 */
[----:B------:R-:W-:Y:S02]  /*228f0*/  LOP3.LUT R5, R7, 0x40, R3, 0xf8, !PT ;  /* 0x0000004007057812 */ /* 0x000fe400078ef803 */
[----:B------:R-:W-:Y:S02]  /*22900*/  LOP3.LUT P0, RZ, R11, 0x4, RZ, 0xc0, !PT ;  /* 0x000000040bff7812 */ /* 0x000fe4000780c0ff */
[----:B------:R-:W-:Y:S02]  /*22910*/  LOP3.LUT R0, R5, R0, RZ, 0xfc, !PT ;  /* 0x0000000005007212 */ /* 0x000fe400078efcff */
[----:B------:R-:W-:-:S04]  /*22920*/  LOP3.LUT R5, R2, 0x80, RZ, 0xc0, !PT ;  /* 0x0000008002057812 */ /* 0x000fc800078ec0ff */
[----:B------:R-:W-:-:S04]  /*22930*/  LOP3.LUT R5, R5, 0x10, R11, 0xf8, !PT ;  /* 0x0000001005057812 */ /* 0x000fc800078ef80b */
[----:B------:R-:W-:Y:S02]  /*22940*/  LOP3.LUT R7, R5, 0x10, R8, 0x78, !PT ;  /* 0x0000001005077812 */ /* 0x000fe400078e7808 */
[----:B------:R-:W-:Y:S02]  /*22950*/  LOP3.LUT R5, R6, 0x70, R3, 0x78, !PT ;  /* 0x0000007006057812 */ /* 0x000fe400078e7803 */
[----:B------:R-:W-:Y:S02]  /*22960*/  LOP3.LUT R6, R9, 0x100, R2, 0xf8, !PT ;  /* 0x0000010009067812 */ /* 0x000fe400078ef802 */
[----:B------:R-:W-:Y:S02]  /*22970*/  LOP3.LUT R5, R5, 0xc00, R4, 0xf8, !PT ;  /* 0x00000c0005057812 */ /* 0x000fe400078ef804 */
[----:B------:R-:W-:Y:S02]  /*22980*/  LOP3.LUT R4, R6, R7, RZ, 0xfc, !PT ;  /* 0x0000000706047212 */ /* 0x000fe400078efcff */
[----:B------:R-:W-:Y:S01]  /*22990*/  SHF.R.U32.HI R6, RZ, 0x2, R10 ;  /* 0x00000002ff067819 */ /* 0x000fe2000001160a */
[----:B------:R0:W-:Y:S04]  /*229a0*/  STL [R1+0x2c], R5 ;  /* 0x00002c0501007387 */ /* 0x0001e80000100800 */
[----:B------:R1:W-:Y:S01]  /*229b0*/  STL [R1+0x28], R4 ;  /* 0x0000280401007387 */ /* 0x0003e20000100800 */
[----:B0-----:R-:W-:-:S02]  /*229c0*/  MOV R5, UR4 ;  /* 0x0000000400057c02 */ /* 0x001fc40008000f00 */
[----:B-1----:R-:W-:Y:S01]  /*229d0*/  LOP3.LUT R4, R3, 0x30, RZ, 0xc0, !PT ;  /* 0x0000003003047812 */ /* 0x002fe200078ec0ff */
[----:B------:R-:W-:Y:S02]  /*229e0*/  IMAD.MOV.U32 R3, RZ, RZ, 0x40 ;  /* 0x00000040ff037424 */ /* 0x000fe400078e00ff */
[----:B------:R-:W-:Y:S03]  /*229f0*/  STL [R1+0x4], R5 ;  /* 0x0000040501007387 */ /* 0x000fe60000100800 */
[----:B------:R-:W-:Y:S02]  /*22a00*/  SEL R7, R3, 0xffffffc0, !P0 ;  /* 0xffffffc003077807 */ /* 0x000fe40004000000 */
[----:B------:R-:W-:Y:S01]  /*22a10*/  LOP3.LUT R3, R6, 0x60, R2, 0xf8, !PT ;  /* 0x0000006006037812 */ /* 0x000fe200078ef802 */
[----:B------:R-:W-:Y:S01]  /*22a20*/  IMAD.IADD R2, R5, 0x1, R0 ;  /* 0x0000000105027824 */ /* 0x000fe200078e0200 */
[----:B------:R-:W-:Y:S01]  /*22a30*/  MOV R3, 0x1 ;  /* 0x0000000100037802 */ /* 0x000fe20000000f00 */
[----:B------:R-:W-:-:S03]  /*22a40*/  IMAD.MOV.U32 R0, RZ, RZ, 0x1 ;  /* 0x00000001ff007424 */ /* 0x000fc600078e00ff */
[----:B------:R0:W-:Y:S04]  /*22a50*/  STL [R1+0x34], R2 ;  /* 0x0000340201007387 */ /* 0x0001e80000100800 */
[----:B------:R-:W-:Y:S04]  /*22a60*/  STL [R1+0x58], RZ ;  /* 0x000058ff01007387 */ /* 0x000fe80000100800 */
[----:B------:R1:W-:Y:S01]  /*22a70*/  STL [R1+0x18], R0 ;  /* 0x0000180001007387 */ /* 0x0003e20000100800 */
[----:B0-----:R-:W-:-:S03]  /*22a80*/  LOP3.LUT R2, R4, 0x40, RZ, 0xfc, !PT ;  /* 0x0000004004027812 */ /* 0x001fc600078efcff */
[----:B------:R0:W-:Y:S04]  /*22a90*/  STL [R1+0xc], RZ ;  /* 0x00000cff01007387 */ /* 0x0001e80000100800 */
[----:B------:R0:W-:Y:S01]  /*22aa0*/  STL [R1+0x8], RZ ;  /* 0x000008ff01007387 */ /* 0x0001e20000100800 */
[----:B-1----:R-:W-:-:S03]  /*22ab0*/  LOP3.LUT R0, R4, 0x80, RZ, 0xfc, !PT ;  /* 0x0000008004007812 */ /* 0x002fc600078efcff */
[----:B------:R0:W-:Y:S04]  /*22ac0*/  STL [R1+0x14], R3 ;  /* 0x0000140301007387 */ /* 0x0001e80000100800 */
.L_x_781:
[----:B0-2---:R-:W0:Y:S02]  /*22ad0*/  LDC.64 R2, c[0x0][0xc88] ;  /* 0x00032200ff027b82 */ /* 0x005e240000000a00 */
[----:B0-----:R-:W-:-:S05]  /*22ae0*/  IMAD.WIDE R2, R19, 0x4, R2 ;  /* 0x0000000413027825 */ /* 0x001fca00078e0202 */
[----:B------:R-:W2:Y:S01]  /*22af0*/  LDG.E R15, desc[UR54][R2.64] ;  /* 0x00000036020f7981 */ /* 0x000ea2000c1e1900 */
[----:B------:R-:W-:Y:S05]  /*22b00*/  YIELD ;  /* 0x0000000000007946 */ /* 0x000fea0003800000 */
[----:B------:R-:W-:Y:S01]  /*22b10*/  ULDC.64 UR4, c[0x0][0xa28] ;  /* 0x00028a0000047ab9 */ /* 0x000fe20000000a00 */
[----:B------:R-:W-:Y:S01]  /*22b20*/  IMAD.MOV.U32 R0, RZ, RZ, RZ ;  /* 0x000000ffff007224 */ /* 0x000fe200078e00ff */
[----:B------:R-:W-:Y:S01]  /*22b30*/  ISETP.NE.U32.AND P0, PT, RZ, UR4, PT ;  /* 0x00000004ff007c0c */ /* 0x000fe2000bf05070 */
[----:B------:R-:W-:Y:S01]  /*22b40*/  ULDC.64 UR10, c[0x0][0xa18] ;  /* 0x00028600000a7ab9 */ /* 0x000fe20000000a00 */
[----:B------:R-:W-:Y:S01]  /*22b50*/  ULDC.64 UR8, c[0x0][0xa10] ;  /* 0x0002840000087ab9 */ /* 0x000fe20000000a00 */
[----:B------:R-:W-:Y:S01]  /*22b60*/  ULDC.64 UR6, c[0x0][0xa08] ;  /* 0x0002820000067ab9 */ /* 0x000fe20000000a00 */
[----:B------:R-:W-:-:S02]  /*22b70*/  ISETP.NE.AND.EX P0, PT, RZ, UR5, PT, P0 ;  /* 0x00000005ff007c0c */ /* 0x000fc4000bf05300 */
[----:B--2---:R-:W-:Y:S01]  /*22b80*/  SHF.R.S32.HI R4, RZ, 0x1f, R15 ;  /* 0x0000001fff047819 */ /* 0x004fe2000001140f */
[----:B------:R-:W-:-:S10]  /*22b90*/  IMAD.SHL.U32 R14, R15, 0x4, RZ ;  /* 0x000000040f0e7824 */ /* 0x000fd400078e00ff */
[C---:B------:R-:W-:Y:S01]  /*22ba0*/  @P0 LEA R2, P1, R15.reuse, UR4, 0x2 ;  /* 0x000000040f020c11 */ /* 0x040fe2000f8210ff */
[----:B------:R-:W-:Y:S03]  /*22bb0*/  STL [R1+0x30], R15 ;  /* 0x0000300f01007387 */ /* 0x000fe60000100800 */
[C-C-:B------:R-:W-:Y:S01]  /*22bc0*/  @P0 LEA.HI.X R3, R15.reuse, UR5, R4.reuse, 0x2, P1 ;  /* 0x000000050f030c11 */ /* 0x140fe200088f1404 */
[----:B------:R-:W-:Y:S01]  /*22bd0*/  ULDC.64 UR4, c[0x0][0xa00] ;  /* 0x0002800000047ab9 */ /* 0x000fe20000000a00 */
[----:B------:R0:W-:Y:S01]  /*22be0*/  STL [R1+0x3c], R4 ;  /* 0x00003c0401007387 */ /* 0x0001e20000100800 */
[----:B------:R-:W-:Y:S02]  /*22bf0*/  ISETP.NE.U32.AND P2, PT, RZ, UR4, PT ;  /* 0x00000004ff007c0c */ /* 0x000fe4000bf45070 */
[----:B------:R-:W-:Y:S01]  /*22c00*/  SHF.L.U64.HI R13, R15, 0x2, R4 ;  /* 0x000000020f0d7819 */ /* 0x000fe20000010204 */
[----:B------:R1:W5:Y:S01]  /*22c10*/  @P0 LDG.E R0, desc[UR54][R2.64] ;  /* 0x0000003602000981 */ /* 0x000362000c1e1900 */
[----:B------:R-:W-:-:S02]  /*22c20*/  ISETP.NE.AND.EX P2, PT, RZ, UR5, PT, P2 ;  /* 0x00000005ff007c0c */ /* 0x000fc4000bf45320 */
[----:B------:R-:W-:Y:S01]  /*22c30*/  ISETP.NE.U32.AND P3, PT, RZ, UR10, PT ;  /* 0x0000000aff007c0c */ /* 0x000fe2000bf65070 */
[----:B------:R-:W-:Y:S01]  /*22c40*/  STL [R1], R14 ;  /* 0x0000000e01007387 */ /* 0x000fe20000100800 */
[----:B------:R-:W-:Y:S02]  /*22c50*/  ISETP.NE.U32.AND P0, PT, RZ, UR6, PT ;  /* 0x00000006ff007c0c */ /* 0x000fe4000bf05070 */
[----:B0-----:R-:W-:Y:S01]  /*22c60*/  IADD3 R4, P4, R14, UR4, RZ ;  /* 0x000000040e047c10 */ /* 0x001fe2000ff9e0ff */
[----:B------:R-:W-:Y:S01]  /*22c70*/  STL [R1+0x20], R13 ;  /* 0x0000200d01007387 */ /* 0x000fe20000100800 */
[----:B------:R-:W-:Y:S02]  /*22c80*/  ISETP.NE.AND.EX P3, PT, RZ, UR11, PT, P3 ;  /* 0x0000000bff007c0c */ /* 0x000fe4000bf65330 */
[----:B-1----:R-:W-:Y:S02]  /*22c90*/  CS2R R2, SRZ ;  /* 0x0000000000027805 */ /* 0x002fe4000001ff00 */
[----:B------:R-:W-:-:S02]  /*22ca0*/  IADD3.X R5, R13, UR5, RZ, P4, !PT ;  /* 0x000000050d057c10 */ /* 0x000fc4000a7fe4ff */
[C---:B------:R-:W-:Y:S02]  /*22cb0*/  IADD3 R6, P4, R14.reuse, UR8, RZ ;  /* 0x000000080e067c10 */ /* 0x040fe4000ff9e0ff */
[----:B------:R-:W-:Y:S01]  /*22cc0*/  ISETP.NE.U32.AND P1, PT, RZ, UR8, PT ;  /* 0x00000008ff007c0c */ /* 0x000fe2000bf25070 */
[----:B------:R-:W2:Y:S01]  /*22cd0*/  @P2 LDG.E R2, desc[UR54][R4.64] ;  /* 0x0000003604022981 */ /* 0x000ea2000c1e1900 */
[----:B------:R-:W-:Y:S01]  /*22ce0*/  IADD3.X R7, R13, UR9, RZ, P4, !PT ;  /* 0x000000090d077c10 */ /* 0x000fe2000a7fe4ff */
[----:B------:R-:W-:Y:S01]  /*22cf0*/  ULDC UR4, c[0x0][0x288] ;  /* 0x0000a20000047ab9 */ /* 0x000fe20000000800 */
[----:B------:R-:W-:Y:S02]  /*22d00*/  ISETP.NE.AND.EX P0, PT, RZ, UR7, PT, P0 ;  /* 0x00000007ff007c0c */ /* 0x000fe4000bf05300 */
[----:B------:R-:W-:Y:S02]  /*22d10*/  ISETP.NE.AND.EX P1, PT, RZ, UR9, PT, P1 ;  /* 0x00000009ff007c0c */ /* 0x000fe4000bf25310 */
[----:B------:R-:W-:-:S02]  /*22d20*/  @P3 IADD3 R10, P4, R14, UR10, RZ ;  /* 0x0000000a0e0a3c10 */ /* 0x000fc4000ff9e0ff */
[----:B------:R-:W-:Y:S02]  /*22d30*/  IADD3 R8, P5, R14, UR6, RZ ;  /* 0x000000060e087c10 */ /* 0x000fe4000ffbe0ff */
[C---:B------:R-:W-:Y:S02]  /*22d40*/  @P3 IADD3.X R11, R13.reuse, UR11, RZ, P4, !PT ;  /* 0x0000000b0d0b3c10 */ /* 0x040fe4000a7fe4ff */
[----:B------:R-:W-:Y:S02]  /*22d50*/  MOV R12, RZ ;  /* 0x000000ff000c7202 */ /* 0x000fe40000000f00 */
[----:B------:R-:W-:-:S03]  /*22d60*/  IADD3.X R9, R13, UR7, RZ, P5, !PT ;  /* 0x000000070d097c10 */ /* 0x000fc6000affe4ff */
[----:B------:R-:W5:Y:S04]  /*22d70*/  @P1 LDG.E R3, desc[UR54][R6.64] ;  /* 0x0000003606031981 */ /* 0x000f68000c1e1900 */
[----:B------:R-:W5:Y:S04]  /*22d80*/  @P0 LDG.E R12, desc[UR54][R8.64] ;  /* 0x00000036080c0981 */ /* 0x000f68000c1e1900 */
[----:B--2---:R0:W-:Y:S02]  /*22d90*/  STL [R1+0x38], R2 ;  /* 0x0000380201007387 */ /* 0x0041e40000100800 */
[----:B0-----:R-:W-:Y:S01]  /*22da0*/  IMAD.U32 R2, RZ, RZ, UR4 ;  /* 0x00000004ff027e24 */ /* 0x001fe2000f8e00ff */
[----:B------:R-:W-:-:S05]  /*22db0*/  ULDC.64 UR4, c[0x0][0x418] ;  /* 0x0001060000047ab9 */ /* 0x000fca0000000a00 */
[----:B------:R0:W2:Y:S01]  /*22dc0*/  @P3 LDG.E R2, desc[UR54][R10.64] ;  /* 0x000000360a023981 */ /* 0x0000a2000c1e1900 */
[----:B------:R-:W-:-:S03]  /*22dd0*/  UISETP.NE.U32.AND UP0, UPT, UR4, URZ, UPT ;  /* 0x0000003f0400728c */ /* 0x000fc6000bf05070 */
[----:B------:R-:W-:Y:S01]  /*22de0*/  ULDC UR4, c[0x0][0x424] ;  /* 0x0001090000047ab9 */ /* 0x000fe20000000800 */
[----:B------:R-:W-:-:S03]  /*22df0*/  UISETP.NE.AND.EX UP0, UPT, UR5, URZ, UPT, UP0 ;  /* 0x0000003f0500728c */ /* 0x000fc6000bf05300 */
[----:B------:R-:W-:Y:S01]  /*22e00*/  ULDC UR5, c[0x0][0x2f0] ;  /* 0x0000bc0000057ab9 */ /* 0x000fe20000000800 */
[----:B------:R-:W-:-:S04]  /*22e10*/  USEL UR4, UR4, 0x1, UP0 ;  /* 0x0000000104047887 */ /* 0x000fc80008000000 */
[----:B------:R-:W-:-:S03]  /*22e20*/  UIMAD UR4, UR4, UR5, URZ ;  /* 0x00000005040472a4 */ /* 0x000fc6000f8e023f */
[----:B------:R-:W-:Y:S02]  /*22e30*/  ULDC UR5, c[0x0][0x348] ;  /* 0x0000d20000057ab9 */ /* 0x000fe40000000800 */
[----:B0-----:R-:W-:Y:S01]  /*22e40*/  IMAD.U32 R10, RZ, RZ, UR5 ;  /* 0x00000005ff0a7e24 */ /* 0x001fe2000f8e00ff */
[----:B--2---:R0:W-:Y:S02]  /*22e50*/  STL [R1+0x54], R2 ;  /* 0x0000540201007387 */ /* 0x0041e40000100800 */
[----:B0-----:R-:W-:Y:S01]  /*22e60*/  MOV R2, UR4 ;  /* 0x0000000400027c02 */ /* 0x001fe20008000f00 */
[----:B------:R-:W-:Y:S06]  /*22e70*/  @P3 BRA `(.L_x_672) ;  /* 0x0000000000143947 */ /* 0x000fec0003800000 */
[----:B------:R-:W-:Y:S05]  /*22e80*/  @!P2 BRA `(.L_x_672) ;  /* 0x000000000010a947 */ /* 0x000fea0003800000 */
[----:B------:R-:W2:Y:S04]  /*22e90*/  LDG.E R11, desc[UR54][R4.64] ;  /* 0x00000036040b7981 */ /* 0x000ea8000c1e1900 */
[----:B------:R-:W2:Y:S02]  /*22ea0*/  LDG.E R4, desc[UR54][R4.64+0x4] ;  /* 0x0000043604047981 */ /* 0x000ea4000c1e1900 */
[----:B--2---:R-:W-:-:S05]  /*22eb0*/  IMAD.IADD R4, R4, 0x1, -R11 ;  /* 0x0000000104047824 */ /* 0x004fca00078e0a0b */
[----:B------:R0:W-:Y:S02]  /*22ec0*/  STL [R1+0x54], R4 ;  /* 0x0000540401007387 */ /* 0x0001e40000100800 */
.L_x_672:
[----:B------:R-:W-:Y:S01]  /*22ed0*/  MOV R11, R15 ;  /* 0x0000000f000b7202 */ /* 0x000fe20000000f00 */
[----:B0----5:R-:W-:Y:S01]  /*22ee0*/  IMAD.IADD R4, R12, 0x1, R0 ;  /* 0x000000010c047824 */ /* 0x021fe200078e0200 */
[----:B------:R-:W-:Y:S02]  /*22ef0*/  ULDC.64 UR4, c[0x0][0xa20] ;  /* 0x0002880000047ab9 */ /* 0x000fe40000000a00 */
[----:B------:R-:W-:Y:S01]  /*22f00*/  ISETP.NE.U32.AND P2, PT, RZ, UR4, PT ;  /* 0x00000004ff007c0c */ /* 0x000fe2000bf45070 */
[----:B------:R0:W-:Y:S03]  /*22f10*/  STL [R1+0x1c], R11 ;  /* 0x00001c0b01007387 */ /* 0x0001e60000100800 */
[----:B------:R-:W-:Y:S01]  /*22f20*/  ISETP.NE.AND.EX P2, PT, RZ, UR5, PT, P2 ;  /* 0x00000005ff007c0c */ /* 0x000fe2000bf45320 */
[----:B------:R0:W-:-:S12]  /*22f30*/  STL [R1+0x24], R4 ;  /* 0x0000240401007387 */ /* 0x0001d80000100800 */
[----:B0-----:R-:W-:Y:S05]  /*22f40*/  @!P2 BRA `(.L_x_673) ;  /* 0x000000000010a947 */ /* 0x001fea0003800000 */
[----:B------:R-:W-:-:S04]  /*22f50*/  IADD3 R4, P0, R14, UR4, RZ ;  /* 0x000000040e047c10 */ /* 0x000fc8000ff1e0ff */
[----:B------:R-:W-:-:S05]  /*22f60*/  IADD3.X R5, R13, UR5, RZ, P0, !PT ;  /* 0x000000050d057c10 */ /* 0x000fca00087fe4ff */
[----:B------:R0:W5:Y:S01]  /*22f70*/  LDG.E R2, desc[UR54][R4.64] ;  /* 0x0000003604027981 */ /* 0x000162000c1e1900 */
[----:B------:R-:W-:Y:S05]  /*22f80*/  BRA `(.L_x_674) ;  /* 0x0000000000107947 */ /* 0x000fea0003800000 */
.L_x_673:
[----:B------:R-:W-:Y:S05]  /*22f90*/  @!P0 BRA `(.L_x_674) ;  /* 0x00000000000c8947 */ /* 0x000fea0003800000 */
[----:B------:R-:W2:Y:S04]  /*22fa0*/  LDG.E R4, desc[UR54][R8.64] ;  /* 0x0000003608047981 */ /* 0x000ea8000c1e1900 */
[----:B------:R-:W2:Y:S02]  /*22fb0*/  LDG.E R2, desc[UR54][R8.64+0x4] ;  /* 0x0000043608027981 */ /* 0x000ea4000c1e1900 */
[----:B--2---:R-:W-:-:S07]  /*22fc0*/  IMAD.IADD R2, R2, 0x1, -R4 ;  /* 0x0000000102027824 */ /* 0x004fce00078e0a04 */
.L_x_674:
[----:B-----5:R-:W-:Y:S02]  /*22fd0*/  IMAD.IADD R0, R2, 0x1, -R0 ;  /* 0x0000000102007824 */ /* 0x020fe400078e0a00 */
[----:B------:R-:W2:Y:S04]  /*22fe0*/  @P1 LDG.E R2, desc[UR54][R6.64] ;  /* 0x0000003606021981 */ /* 0x000ea8000c1e1900 */
[----:B------:R-:W2:Y:S01]  /*22ff0*/  @P1 LDG.E R6, desc[UR54][R6.64+0x4] ;  /* 0x0000043606061981 */ /* 0x000ea2000c1e1900 */
[----:B------:R-:W-:Y:S01]  /*23000*/  BSSY B0, `(.L_x_675) ;  /* 0x0000132000007945 */ /* 0x000fe20003800000 */
[----:B--2---:R-:W-:-:S05]  /*23010*/  @P1 IADD3 R10, -R2, R6, RZ ;  /* 0x00000006020a1210 */ /* 0x004fca0007ffe1ff */
[----:B0-----:R-:W-:-:S04]  /*23020*/  IMAD.IADD R4, R0, 0x1, R10 ;  /* 0x0000000100047824 */ /* 0x001fc800078e020a */
[----:B------:R-:W-:Y:S01]  /*23030*/  VIADD R2, R4, 0x9f ;  /* 0x0000009f04027836 */ /* 0x000fe20000000000 */
[----:B------:R0:W-:Y:S03]  /*23040*/  STL [R1+0x40], R4 ;  /* 0x0000400401007387 */ /* 0x0001e60000100800 */
[----:B------:R-:W-:-:S05]  /*23050*/  IMAD.HI R2, R2, 0x66666667, RZ ;  /* 0x6666666702027827 */ /* 0x000fca00078e02ff */
[----:B0-----:R-:W-:-:S04]  /*23060*/  SHF.R.U32.HI R4, RZ, 0x1f, R2 ;  /* 0x0000001fff047819 */ /* 0x001fc80000011602 */
[----:B------:R-:W-:-:S05]  /*23070*/  LEA.HI.SX32 R5, R2, R4, 0x1a ;  /* 0x0000000402057211 */ /* 0x000fca00078fd2ff */
[----:B------:R-:W-:Y:S01]  /*23080*/  IMAD R2, R5, 0xa0, -R0 ;  /* 0x000000a005027824 */ /* 0x000fe200078e0a00 */
[----:B------:R-:W-:Y:S01]  /*23090*/  IADD3 R0, -R0, RZ, RZ ;  /* 0x000000ff00007210 */ /* 0x000fe20007ffe1ff */
[----:B------:R0:W-:Y:S03]  /*230a0*/  STL [R1+0x50], R5 ;  /* 0x0000500501007387 */ /* 0x0001e60000100800 */
[----:B------:R-:W-:Y:S02]  /*230b0*/  VIMNMX R10, R2, R10, PT ;  /* 0x0000000a020a7248 */ /* 0x000fe40003fe0100 */
[----:B------:R-:W-:-:S04]  /*230c0*/  VIMNMX R0, RZ, R0, !PT ;  /* 0x00000000ff007248 */ /* 0x000fc80007fe0100 */
[----:B------:R-:W-:Y:S01]  /*230d0*/  ISETP.GT.AND P0, PT, R10, R0, PT ;  /* 0x000000000a00720c */ /* 0x000fe20003f04270 */
[----:B0-----:R-:W-:-:S05]  /*230e0*/  IMAD.WIDE.U32 R4, R0, -0x33333333, RZ ;  /* 0xcccccccd00047825 */ /* 0x001fca00078e00ff */
        /* <DEDUP_REMOVED lines=8> */
[----:B------:R-:W-:Y:S05]  /*23170*/  @!P2 BRA `(.L_x_676) ;  /* 0x000000100068a947 */ /* 0x000fea0003800000 */
[----:B------:R-:W-:Y:S01]  /*23180*/  UMOV UR4, 0xffffffff ;  /* 0xffffffff00047882 */ /* 0x000fe20000000000 */
[----:B------:R-:W-:Y:S02]  /*23190*/  SEL R0, R11, RZ, !P1 ;  /* 0x000000ff0b007207 */ /* 0x000fe40004800000 */
[----:B------:R-:W-:Y:S05]  /*231a0*/  BRA.DIV UR4, `(.L_x_677) ;  /* 0x0000007204047947 */ /* 0x000fea000b800000 */
[----:B------:R-:W0:Y:S02]  /*231b0*/  S2R R4, SR_TID.X ;  /* 0x0000000000047919 */ /* 0x000e240000002100 */
[----:B0-----:R-:W-:-:S04]  /*231c0*/  SHF.R.U32.HI R4, RZ, 0x5, R4 ;  /* 0x00000005ff047819 */ /* 0x001fc80000011604 */
[----:B------:R-:W-:-:S05]  /*231d0*/  LOP3.LUT R4, R4, 0x3, RZ, 0xc0, !PT ;  /* 0x0000000304047812 */ /* 0x000fca00078ec0ff */
[----:B------:R0:W1:Y:S02]  /*231e0*/  SHFL.IDX PT, R14, R4, RZ, 0x1f ;  /* 0x00001fff040e7589 */ /* 0x00006400000e0000 */
.L_x_867:
[----:B-1----:R-:W-:Y:S02]  /*231f0*/  ISETP.NE.AND P0, PT, R14, RZ, PT ;  /* 0x000000ff0e00720c */ /* 0x002fe40003f05270 */
[----:B------:R-:W-:-:S11]  /*23200*/  PLOP3.LUT P6, PT, PT, PT, PT, 0x8, 0x0 ;  /* 0x000000000000781c */ /* 0x000fd60003fce170 */
[----:B------:R-:W-:Y:S05]  /*23210*/  @P0 BRA `(.L_x_678) ;  /* 0x00000000000c0947 */ /* 0x000fea0003800000 */
[----:B------:R-:W-:-:S03]  /*23220*/  UMOV UR4, 0xffffffff ;  /* 0xffffffff00047882 */ /* 0x000fc60000000000 */
[----:B------:R-:W-:Y:S05]  /*23230*/  BRA.DIV UR4, `(.L_x_679) ;  /* 0x0000007204147947 */ /* 0x000fea000b800000 */
[----:B------:R-:W-:-:S13]  /*23240*/  ELECT P6, URZ, PT ;  /* 0x00000000003f782f */ /* 0x000fda00038c0000 */
.L_x_678:
[----:B0-----:R-:W2:Y:S04]  /*23250*/  LDL R4, [R1+0x58] ;  /* 0x0000580001047983 */ /* 0x001ea80000100800 */
[----:B------:R-:W3:Y:S01]  /*23260*/  LDL R6, [R1+0x4] ;  /* 0x0000040001067983 */ /* 0x000ee20000100800 */
[----:B------:R-:W-:Y:S01]  /*23270*/  BSSY B1, `(.L_x_680) ;  /* 0x0000008000017945 */ /* 0x000fe20003800000 */
[----:B--2---:R-:W-:-:S04]  /*23280*/  IADD3 R4, R4, 0x1, RZ ;  /* 0x0000000104047810 */ /* 0x004fc80007ffe0ff */
[----:B------:R-:W-:-:S04]  /*23290*/  LEA.HI R5, R4, R4, RZ, 0x1 ;  /* 0x0000000404057211 */ /* 0x000fc800078f08ff */
[----:B------:R-:W-:-:S05]  /*232a0*/  LOP3.LUT R5, R5, 0xfffffffe, RZ, 0xc0, !PT ;  /* 0xfffffffe05057812 */ /* 0x000fca00078ec0ff */
[----:B------:R-:W-:-:S05]  /*232b0*/  IMAD.IADD R4, R4, 0x1, -R5 ;  /* 0x0000000104047824 */ /* 0x000fca00078e0a05 */
[----:B------:R-:W-:-:S04]  /*232c0*/  SHF.L.U32 R4, R4, 0x1f, RZ ;  /* 0x0000001f04047819 */ /* 0x000fc800000006ff */
[----:B---3--:R-:W0:Y:S02]  /*232d0*/  SYNCS.PHASECHK.TRANS64.TRYWAIT P0, [R6+URZ+0x29820], R4 ;  /* 0x02982004060075a7 */ /* 0x008e24000800017f */
[----:B0-----:R-:W-:Y:S05]  /*232e0*/  @!P0 BRA `(.L_x_681) ;  /* 0x0000007000088947 */ /* 0x001fea0003800000 */
.L_x_870:
[----:B------:R-:W-:Y:S05]  /*232f0*/  BSYNC B1 ;  /* 0x0000000000017941 */ /* 0x000fea0003800000 */
.L_x_680:
[----:B------:R-:W-:Y:S04]  /*23300*/  BSSY B1, `(.L_x_682) ;  /* 0x0000074000017945 */ /* 0x000fe80003800000 */
[----:B------:R-:W-:Y:S05]  /*23310*/  @!P6 BRA `(.L_x_683) ;  /* 0x0000000400c8e947 */ /* 0x000fea0003800000 */
[----:B------:R-:W2:Y:S04]  /*23320*/  LDL R6, [R1+0x4] ;  /* 0x0000040001067983 */ /* 0x000ea80000100800 */
[----:B------:R-:W3:Y:S01]  /*23330*/  LDL R7, [R1+0xc] ;  /* 0x00000c0001077983 */ /* 0x000ee20000100800 */
[----:B0-----:R-:W0:Y:S01]  /*23340*/  S2R R5, SR_TID.X ;  /* 0x0000000000057919 */ /* 0x001e220000002100 */
[----:B--2---:R-:W-:Y:S02]  /*23350*/  IMAD.MOV.U32 R9, RZ, RZ, R6 ;  /* 0x000000ffff097224 */ /* 0x004fe400078e0006 */
[----:B------:R-:W2:Y:S03]  /*23360*/  LDL R6, [R1+0x18] ;  /* 0x0000180001067983 */ /* 0x000ea60000100800 */
[----:B---3--:R-:W-:Y:S01]  /*23370*/  LEA R7, R7, R9, 0x3 ;  /* 0x0000000907077211 */ /* 0x008fe200078e18ff */
[----:B------:R-:W-:Y:S01]  /*23380*/  BSSY B2, `(.L_x_684) ;  /* 0x0000006000027945 */ /* 0x000fe20003800000 */
[----:B0-----:R-:W-:-:S04]  /*23390*/  LOP3.LUT R5, R5, 0x7f, RZ, 0xc0, !PT ;  /* 0x0000007f05057812 */ /* 0x001fc800078ec0ff */
[----:B------:R-:W-:Y:S02]  /*233a0*/  ISETP.NE.AND P1, PT, R5, RZ, PT ;  /* 0x000000ff0500720c */ /* 0x000fe40003f25270 */
[----:B--2---:R-:W-:-:S04]  /*233b0*/  SHF.L.U32 R10, R6, 0x1f, RZ ;  /* 0x0000001f060a7819 */ /* 0x004fc800000006ff */
[----:B------:R-:W0:Y:S02]  /*233c0*/  SYNCS.PHASECHK.TRANS64.TRYWAIT P0, [R7+URZ+0x298a0], R10 ;  /* 0x0298a00a070075a7 */ /* 0x000e24000800017f */
[----:B0-----:R-:W-:Y:S05]  /*233d0*/  @!P0 BRA `(.L_x_685) ;  /* 0x0000006c00e48947 */ /* 0x001fea0003800000 */
.L_x_871:
[----:B------:R-:W-:Y:S05]  /*233e0*/  BSYNC B2 ;  /* 0x0000000000027941 */ /* 0x000fea0003800000 */
.L_x_684:
        /* <DEDUP_REMOVED lines=9> */
.L_x_687:
[----:B------:R-:W-:Y:S05]  /*23480*/  BSYNC B2 ;  /* 0x0000000000027941 */ /* 0x000fea0003800000 */
.L_x_686:
[----:B------:R-:W2:Y:S04]  /*23490*/  LDL R6, [R1+0x4] ;  /* 0x0000040001067983 */ /* 0x000ea80000100800 */
[----:B------:R-:W2:Y:S01]  /*234a0*/  LDL R4, [R1+0xc] ;  /* 0x00000c0001047983 */ /* 0x000ea20000100800 */
[----:B------:R-:W-:Y:S01]  /*234b0*/  IMAD.MOV.U32 R11, RZ, RZ, RZ ;  /* 0x000000ffff0b7224 */ /* 0x000fe200078e00ff */
[----:B------:R-:W-:Y:S01]  /*234c0*/  UIADD3 UR4, UP0, UR40, 0x570, URZ ;  /* 0x0000057028047890 */ /* 0x000fe2000ff1e03f */
[----:B------:R-:W-:Y:S01]  /*234d0*/  IMAD R5, R8, 0xa0, R3 ;  /* 0x000000a008057824 */ /* 0x000fe200078e0203 */
[----:B------:R-:W-:Y:S01]  /*234e0*/  PLOP3.LUT P0, PT, PT, PT, PT, 0x80, 0x0 ;  /* 0x000000000000781c */ /* 0x000fe20003f0f070 */
[----:B------:R-:W-:Y:S01]  /*234f0*/  UMOV UR6, 0x0 ;  /* 0x0000000000067882 */ /* 0x000fe20000000000 */
[----:B------:R-:W-:Y:S01]  /*23500*/  R2UR UR10, R11 ;  /* 0x000000000b0a72ca */ /* 0x000fe200000e0000 */
[----:B------:R-:W-:Y:S01]  /*23510*/  UIADD3.X UR5, URZ, UR41, URZ, UP0, !UPT ;  /* 0x000000293f057290 */ /* 0x000fe200087fe43f */
[----:B------:R-:W-:Y:S01]  /*23520*/  IADD3 R5, R5, -0xa0, RZ ;  /* 0xffffff6005057810 */ /* 0x000fe20007ffe0ff */
[----:B------:R-:W-:Y:S01]  /*23530*/  UMOV UR7, 0x12f00000 ;  /* 0x12f0000000077882 */ /* 0x000fe20000000000 */
[----:B--2---:R-:W-:-:S02]  /*23540*/  IMAD R9, R4, 0x7800, R6 ;  /* 0x0000780004097824 */ /* 0x004fc400078e0206 */
[----:B------:R-:W-:Y:S02]  /*23550*/  VIADD R4, R7, 0x29890 ;  /* 0x0002989007047836 */ /* 0x000fe40000000000 */
[----:B------:R-:W-:-:S07]  /*23560*/  VIADD R6, R9, 0x1a400 ;  /* 0x0001a40009067836 */ /* 0x000fce0000000000 */
.L_x_688:
[----:B------:R-:W-:-:S13]  /*23570*/  @P0 ELECT P2, URZ, PT ;  /* 0x00000000003f082f */ /* 0x000fda0003840000 */
[----:B------:R-:W-:Y:S02]  /*23580*/  @P2 R2UR UR13, R0 ;  /* 0x00000000000d22ca */ /* 0x000fe400000e0000 */
[----:B------:R-:W-:Y:S02]  /*23590*/  @P2 R2UR UR12, R18 ;  /* 0x00000000120c22ca */ /* 0x000fe400000e0000 */
[----:B------:R-:W-:Y:S02]  /*235a0*/  @P2 R2UR UR11, R5 ;  /* 0x00000000050b22ca */ /* 0x000fe400000e0000 */
[----:B------:R-:W-:Y:S02]  /*235b0*/  @P2 R2UR UR9, R4 ;  /* 0x00000000040922ca */ /* 0x000fe400000e0000 */
[----:B------:R-:W-:Y:S02]  /*235c0*/  @P2 R2UR UR8, R6 ;  /* 0x00000000060822ca */ /* 0x000fe400000e0000 */
[----:B------:R-:W-:-:S02]  /*235d0*/  @P2 PLOP3.LUT P0, PT, P2, PT, PT, 0x8, 0x0 ;  /* 0x000000000000281c */ /* 0x000fc4000170e170 */
[----:B------:R-:W-:-:S09]  /*235e0*/  PLOP3.LUT P2, PT, PT, PT, PT, 0x8, 0x0 ;  /* 0x000000000000781c */ /* 0x000fd20003f4e170 */
[----:B------:R1:W-:Y:S02]  /*235f0*/  UTMALDG.4D [UR8], [UR4], desc[UR6] ;  /* 0x00000608040075b4 */ /* 0x0003e40008019000 */
[----:B-1----:R-:W-:Y:S05]  /*23600*/  @P0 BRA.U.ANY `(.L_x_688) ;  /* 0xfffffffd00d80947 */ /* 0x002fea000393ffff */
[----:B------:R-:W-:Y:S01]  /*23610*/  PLOP3.LUT P0, PT, PT, PT, PT, 0x80, 0x0 ;  /* 0x000000000000781c */ /* 0x000fe20003f0f070 */
[----:B------:R-:W-:Y:S01]  /*23620*/  UMOV UR6, 0x0 ;  /* 0x0000000000067882 */ /* 0x000fe20000000000 */
[----:B------:R-:W-:Y:S01]  /*23630*/  IADD3 R6, R9, 0x1cc00, RZ ;  /* 0x0001cc0009067810 */ /* 0x000fe20007ffe0ff */
[----:B------:R-:W-:Y:S01]  /*23640*/  UMOV UR7, 0x12f00000 ;  /* 0x12f0000000077882 */ /* 0x000fe20000000000 */
[----:B------:R-:W-:-:S09]  /*23650*/  UMOV UR10, 0x40 ;  /* 0x00000040000a7882 */ /* 0x000fd20000000000 */
.L_x_689:
        /* <DEDUP_REMOVED lines=11> */
[----:B------:R-:W-:Y:S01]  /*23710*/  VIADD R6, R9, 0x1f400 ;  /* 0x0001f40009067836 */ /* 0x000fe20000000000 */
[----:B------:R-:W-:Y:S01]  /*23720*/  UMOV UR6, 0x0 ;  /* 0x0000000000067882 */ /* 0x000fe20000000000 */
[----:B------:R-:W-:Y:S01]  /*23730*/  UMOV UR7, 0x12f00000 ;  /* 0x12f0000000077882 */ /* 0x000fe20000000000 */
[----:B------:R-:W-:-:S09]  /*23740*/  UMOV UR10, 0x80 ;  /* 0x00000080000a7882 */ /* 0x000fd20000000000 */
.L_x_690:
        /* <DEDUP_REMOVED lines=10> */
[----:B------:R-:W1:Y:S01]  /*237f0*/  SYNCS.PHASECHK.TRANS64.TRYWAIT P0, [R7+URZ+0x298c0], R10 ;  /* 0x0298c00a070075a7 */ /* 0x000e62000800017f */
[----:B------:R-:W-:Y:S04]  /*23800*/  BSSY B2, `(.L_x_691) ;  /* 0x0000002000027945 */ /* 0x000fe80003800000 */
[----:B-1----:R-:W-:Y:S05]  /*23810*/  @!P0 BRA `(.L_x_692) ;  /* 0x0000006800e88947 */ /* 0x002fea0003800000 */
.L_x_872:
[----:B------:R-:W-:Y:S05]  /*23820*/  BSYNC B2 ;  /* 0x0000000000027941 */ /* 0x000fea0003800000 */
.L_x_691:
[----:B------:R-:W-:Y:S01]  /*23830*/  BSSY B2, `(.L_x_693) ;  /* 0x000000b000027945 */ /* 0x000fe20003800000 */
[----:B------:R-:W-:Y:S01]  /*23840*/  IMAD.MOV.U32 R12, RZ, RZ, 0x0 ;  /* 0x00000000ff0c7424 */ /* 0x000fe200078e00ff */
[----:B------:R-:W-:Y:S02]  /*23850*/  MOV R13, 0x12f00000 ;  /* 0x12f00000000d7802 */ /* 0x000fe40000000f00 */
[----:B------:R-:W-:Y:S05]  /*23860*/  @P1 BRA `(.L_x_694) ;  /* 0x00000000001c1947 */ /* 0x000fea0003800000 */
[----:B------:R-:W2:Y:S02]  /*23870*/  S2R R4, SR_TID.X ;  /* 0x0000000000047919 */ /* 0x000ea40000002100 */
[----:B--2---:R-:W-:Y:S01]  /*23880*/  LOP3.LUT R6, R4, 0x1f, RZ, 0xc0, !PT ;  /* 0x0000001f04067812 */ /* 0x004fe200078ec0ff */
[----:B------:R-:W-:-:S03]  /*23890*/  IMAD.MOV.U32 R4, RZ, RZ, 0x5000 ;  /* 0x00005000ff047424 */ /* 0x000fc600078e00ff */
[----:B------:R-:W-:Y:S01]  /*238a0*/  ISETP.NE.AND P0, PT, R6, RZ, PT ;  /* 0x000000ff0600720c */ /* 0x000fe20003f05270 */
[----:B------:R2:W-:-:S12]  /*238b0*/  SYNCS.ARRIVE.TRANS64 RZ, [R7+URZ+0x298b0], R4 ;  /* 0x0298b00407ff79a7 */ /* 0x0005d8000800003f */
[----:B--2---:R-:W-:Y:S05]  /*238c0*/  @!P0 BRA `(.L_x_694) ;  /* 0x0000000000048947 */ /* 0x004fea0003800000 */
[----:B------:R-:W-:Y:S01]  /*238d0*/  BPT.TRAP 0x1 ;  /* 0x000000040000795c */ /* 0x000fe20000300000 */
.L_x_694:
[----:B------:R-:W-:Y:S05]  /*238e0*/  BSYNC B2 ;  /* 0x0000000000027941 */ /* 0x000fea0003800000 */
.L_x_693:
[----:B------:R-:W2:Y:S04]  /*238f0*/  LDL R6, [R1+0x4] ;  /* 0x0000040001067983 */ /* 0x000ea80000100800 */
[----:B------:R-:W2:Y:S01]  /*23900*/  LDL R4, [R1+0xc] ;  /* 0x00000c0001047983 */ /* 0x000ea20000100800 */
[----:B------:R-:W-:Y:S01]  /*23910*/  R2UR UR10, R11 ;  /* 0x000000000b0a72ca */ /* 0x000fe200000e0000 */
[----:B------:R-:W-:Y:S01]  /*23920*/  UIADD3 UR4, UP0, UR40, 0x670, URZ ;  /* 0x0000067028047890 */ /* 0x000fe2000ff1e03f */
[----:B------:R-:W-:Y:S01]  /*23930*/  R2UR UR6, R12 ;  /* 0x000000000c0672ca */ /* 0x000fe200000e0000 */
[----:B01----:R-:W-:Y:S01]  /*23940*/  VIADD R7, R7, 0x298b0 ;  /* 0x000298b007077836 */ /* 0x003fe20000000000 */
[----:B------:R-:W-:Y:S01]  /*23950*/  R2UR UR7, R13 ;  /* 0x000000000d0772ca */ /* 0x000fe200000e0000 */
[----:B------:R-:W-:Y:S01]  /*23960*/  UIADD3.X UR5, URZ, UR41, URZ, UP0, !UPT ;  /* 0x000000293f057290 */ /* 0x000fe200087fe43f */
[----:B------:R-:W-:Y:S01]  /*23970*/  PLOP3.LUT P0, PT, PT, PT, PT, 0x80, 0x0 ;  /* 0x000000000000781c */ /* 0x000fe20003f0f070 */
[----:B--2---:R-:W-:-:S05]  /*23980*/  IMAD R4, R4, 0x5000, R6 ;  /* 0x0000500004047824 */ /* 0x004fca00078e0206 */
[----:B------:R-:W-:-:S07]  /*23990*/  IADD3 R4, R4, 0xa400, RZ ;  /* 0x0000a40004047810 */ /* 0x000fce0007ffe0ff */
.L_x_695:
        /* <DEDUP_REMOVED lines=10> */
.L_x_683:
[----:B------:R-:W-:Y:S05]  /*23a40*/  BSYNC B1 ;  /* 0x0000000000017941 */ /* 0x000fea0003800000 */
.L_x_682:
[----:B------:R-:W0:Y:S04]  /*23a50*/  LDL.LU R9, [R1+0xc] ;  /* 0x00000c0001097983 */ /* 0x000e280000300800 */
[----:B------:R-:W2:Y:S01]  /*23a60*/  LDL.LU R6, [R1+0x18] ;  /* 0x0000180001067983 */ /* 0x000ea20000300800 */
[----:B------:R-:W-:Y:S01]  /*23a70*/  PLOP3.LUT P0, PT, PT, PT, PT, 0x8, 0x0 ;  /* 0x000000000000781c */ /* 0x000fe20003f0e170 */
[----:B0-----:R-:W-:Y:S02]  /*23a80*/  VIADD R4, R9, 0x1 ;  /* 0x0000000109047836 */ /* 0x001fe40000000000 */
[----:B------:R-:W-:-:S03]  /*23a90*/  VIADD R9, R8, 0xfffffffe ;  /* 0xfffffffe08097836 */ /* 0x000fc60000000000 */
[C---:B------:R-:W-:Y:S02]  /*23aa0*/  ISETP.NE.AND P1, PT, R4.reuse, 0x2, PT ;  /* 0x000000020400780c */ /* 0x040fe40003f25270 */
[----:B------:R-:W-:Y:S02]  /*23ab0*/  ISETP.GE.AND P2, PT, R9, R2, PT ;  /* 0x000000020900720c */ /* 0x000fe40003f46270 */
[----:B------:R-:W-:Y:S02]  /*23ac0*/  SEL R5, RZ, 0x1, P1 ;  /* 0x00000001ff057807 */ /* 0x000fe40000800000 */
[----:B------:R-:W-:Y:S02]  /*23ad0*/  SEL R4, R4, RZ, P1 ;  /* 0x000000ff04047207 */ /* 0x000fe40000800000 */
[----:B--2---:R-:W-:-:S03]  /*23ae0*/  LOP3.LUT R6, R6, R5, RZ, 0x3c, !PT ;  /* 0x0000000506067212 */ /* 0x004fc600078e3cff */
[----:B------:R0:W-:Y:S04]  /*23af0*/  STL [R1+0xc], R4 ;  /* 0x00000c0401007387 */ /* 0x0001e80000100800 */
[----:B------:R0:W-:Y:S01]  /*23b00*/  STL [R1+0x18], R6 ;  /* 0x0000180601007387 */ /* 0x0001e20000100800 */
[----:B------:R-:W-:Y:S05]  /*23b10*/  @!P2 BRA `(.L_x_676) ;  /* 0x000000080000a947 */ /* 0x000fea0003800000 */
.L_x_710:
[----:B------:R-:W-:Y:S05]  /*23b20*/  YIELD ;  /* 0x0000000000007946 */ /* 0x000fea0003800000 */
[----:B------:R-:W-:Y:S04]  /*23b30*/  BSSY B1, `(.L_x_696) ;  /* 0x0000072000017945 */ /* 0x000fe80003800000 */
[----:B-1----:R-:W-:Y:S05]  /*23b40*/  @!P6 BRA `(.L_x_697) ;  /* 0x0000000400c0e947 */ /* 0x002fea0003800000 */
[----:B------:R-:W2:Y:S04]  /*23b50*/  LDL R7, [R1+0x4] ;  /* 0x0000040001077983 */ /* 0x000ea80000100800 */
[----:B0-----:R-:W2:Y:S04]  /*23b60*/  LDL R6, [R1+0xc] ;  /* 0x00000c0001067983 */ /* 0x001ea80000100800 */
[----:B------:R-:W3:Y:S01]  /*23b70*/  LDL R5, [R1+0x18] ;  /* 0x0000180001057983 */ /* 0x000ee20000100800 */
[----:B------:R-:W0:Y:S01]  /*23b80*/  S2R R4, SR_TID.X ;  /* 0x0000000000047919 */ /* 0x000e220000002100 */
[----:B------:R-:W-:Y:S01]  /*23b90*/  BSSY B2, `(.L_x_698) ;  /* 0x0000007000027945 */ /* 0x000fe20003800000 */
[----:B0-----:R-:W-:-:S04]  /*23ba0*/  LOP3.LUT R4, R4, 0x7f, RZ, 0xc0, !PT ;  /* 0x0000007f04047812 */ /* 0x001fc800078ec0ff */
[----:B------:R-:W-:Y:S02]  /*23bb0*/  ISETP.NE.AND P2, PT, R4, RZ, PT ;  /* 0x000000ff0400720c */ /* 0x000fe40003f45270 */
[----:B--2---:R-:W-:Y:S02]  /*23bc0*/  LEA R8, R6, R7, 0x3 ;  /* 0x0000000706087211 */ /* 0x004fe400078e18ff */
[----:B---3--:R-:W-:-:S04]  /*23bd0*/  SHF.L.U32 R7, R5, 0x1f, RZ ;  /* 0x0000001f05077819 */ /* 0x008fc800000006ff */
[----:B------:R-:W0:Y:S02]  /*23be0*/  SYNCS.PHASECHK.TRANS64.TRYWAIT P1, [R8+URZ+0x298a0], R7 ;  /* 0x0298a007080075a7 */ /* 0x000e24000802017f */
[----:B0-----:R-:W-:Y:S05]  /*23bf0*/  @!P1 BRA `(.L_x_699) ;  /* 0x0000006800049947 */ /* 0x001fea0003800000 */
.L_x_873:
[----:B------:R-:W-:Y:S05]  /*23c00*/  BSYNC B2 ;  /* 0x0000000000027941 */ /* 0x000fea0003800000 */
.L_x_698:
        /* <DEDUP_REMOVED lines=9> */
.L_x_701:
[----:B------:R-:W-:Y:S05]  /*23ca0*/  BSYNC B2 ;  /* 0x0000000000027941 */ /* 0x000fea0003800000 */
.L_x_700:
[----:B------:R-:W2:Y:S04]  /*23cb0*/  LDL R5, [R1+0x4] ;  /* 0x0000040001057983 */ /* 0x000ea80000100800 */
[----:B------:R-:W2:Y:S01]  /*23cc0*/  LDL R4, [R1+0xc] ;  /* 0x00000c0001047983 */ /* 0x000ea20000100800 */
[----:B------:R-:W-:Y:S01]  /*23cd0*/  IMAD.MOV.U32 R11, RZ, RZ, RZ ;  /* 0x000000ffff0b7224 */ /* 0x000fe200078e00ff */
[----:B------:R-:W-:Y:S01]  /*23ce0*/  UIADD3 UR4, UP0, UR40, 0x570, URZ ;  /* 0x0000057028047890 */ /* 0x000fe2000ff1e03f */
[----:B------:R-:W-:Y:S01]  /*23cf0*/  PLOP3.LUT P1, PT, PT, PT, PT, 0x80, 0x0 ;  /* 0x000000000000781c */ /* 0x000fe20003f2f070 */
[----:B------:R-:W-:Y:S01]  /*23d00*/  UMOV UR6, 0x0 ;  /* 0x0000000000067882 */ /* 0x000fe20000000000 */
[----:B------:R-:W-:Y:S01]  /*23d10*/  UMOV UR7, 0x12f00000 ;  /* 0x12f0000000077882 */ /* 0x000fe20000000000 */
[----:B------:R-:W-:Y:S01]  /*23d20*/  R2UR UR10, R11 ;  /* 0x000000000b0a72ca */ /* 0x000fe200000e0000 */
[----:B------:R-:W-:Y:S01]  /*23d30*/  UIADD3.X UR5, URZ, UR41, URZ, UP0, !UPT ;  /* 0x000000293f057290 */ /* 0x000fe200087fe43f */
[----:B--2---:R-:W-:Y:S01]  /*23d40*/  IMAD R6, R4, 0x7800, R5 ;  /* 0x0000780004067824 */ /* 0x004fe200078e0205 */
[----:B------:R-:W-:Y:S01]  /*23d50*/  IADD3 R4, R8, 0x29890, RZ ;  /* 0x0002989008047810 */ /* 0x000fe20007ffe0ff */
[----:B------:R-:W-:-:S02]  /*23d60*/  IMAD R5, R9, 0xa0, R3 ;  /* 0x000000a009057824 */ /* 0x000fc400078e0203 */
[----:B------:R-:W-:-:S09]  /*23d70*/  VIADD R10, R6, 0x1a400 ;  /* 0x0001a400060a7836 */ /* 0x000fd20000000000 */
.L_x_702:
        /* <DEDUP_REMOVED lines=15> */
.L_x_703:
        /* <DEDUP_REMOVED lines=15> */
.L_x_704:
        /* <DEDUP_REMOVED lines=13> */
.L_x_874:
[----:B------:R-:W-:Y:S05]  /*24030*/  BSYNC B2 ;  /* 0x0000000000027941 */ /* 0x000fea0003800000 */
.L_x_705:
[----:B------:R-:W-:Y:S01]  /*24040*/  BSSY B2, `(.L_x_707) ;  /* 0x000000b000027945 */ /* 0x000fe20003800000 */
[----:B------:R-:W-:Y:S02]  /*24050*/  IMAD.MOV.U32 R6, RZ, RZ, 0x0 ;  /* 0x00000000ff067424 */ /* 0x000fe400078e00ff */
[----:B01----:R-:W-:Y:S01]  /*24060*/  IMAD.MOV.U32 R7, RZ, RZ, 0x12f00000 ;  /* 0x12f00000ff077424 */ /* 0x003fe200078e00ff */
[----:B------:R-:W-:Y:S06]  /*24070*/  @P2 BRA `(.L_x_708) ;  /* 0x00000000001c2947 */ /* 0x000fec0003800000 */
[----:B------:R-:W0:Y:S02]  /*24080*/  S2R R4, SR_TID.X ;  /* 0x0000000000047919 */ /* 0x000e240000002100 */
[----:B0-----:R-:W-:Y:S02]  /*24090*/  LOP3.LUT R10, R4, 0x1f, RZ, 0xc0, !PT ;  /* 0x0000001f040a7812 */ /* 0x001fe400078ec0ff */
[----:B------:R-:W-:Y:S02]  /*240a0*/  MOV R4, 0x5000 ;  /* 0x0000500000047802 */ /* 0x000fe40000000f00 */
[----:B------:R-:W-:Y:S02]  /*240b0*/  ISETP.NE.AND P1, PT, R10, RZ, PT ;  /* 0x000000ff0a00720c */ /* 0x000fe40003f25270 */
[----:B------:R0:W-:Y:S11]  /*240c0*/  SYNCS.ARRIVE.TRANS64 RZ, [R8+URZ+0x298b0], R4 ;  /* 0x0298b00408ff79a7 */ /* 0x0001f6000800003f */
[----:B0-----:R-:W-:Y:S05]  /*240d0*/  @!P1 BRA `(.L_x_708) ;  /* 0x0000000000049947 */ /* 0x001fea0003800000 */
[----:B------:R-:W-:Y:S01]  /*240e0*/  BPT.TRAP 0x1 ;  /* 0x000000040000795c */ /* 0x000fe20000300000 */
.L_x_708:
[----:B------:R-:W-:Y:S05]  /*240f0*/  BSYNC B2 ;  /* 0x0000000000027941 */ /* 0x000fea0003800000 */
.L_x_707:
[----:B------:R-:W2:Y:S04]  /*24100*/  LDL R10, [R1+0x4] ;  /* 0x00000400010a7983 */ /* 0x000ea80000100800 */
[----:B------:R-:W2:Y:S01]  /*24110*/  LDL R4, [R1+0xc] ;  /* 0x00000c0001047983 */ /* 0x000ea20000100800 */
[----:B------:R-:W-:Y:S01]  /*24120*/  R2UR UR10, R11 ;  /* 0x000000000b0a72ca */ /* 0x000fe200000e0000 */
[----:B------:R-:W-:Y:S01]  /*24130*/  UIADD3 UR4, UP0, UR40, 0x670, URZ ;  /* 0x0000067028047890 */ /* 0x000fe2000ff1e03f */
[----:B------:R-:W-:Y:S01]  /*24140*/  R2UR UR6, R6 ;  /* 0x00000000060672ca */ /* 0x000fe200000e0000 */
[----:B------:R-:W-:Y:S01]  /*24150*/  VIADD R8, R8, 0x298b0 ;  /* 0x000298b008087836 */ /* 0x000fe20000000000 */
[----:B------:R-:W-:Y:S01]  /*24160*/  R2UR UR7, R7 ;  /* 0x00000000070772ca */ /* 0x000fe200000e0000 */
[----:B------:R-:W-:Y:S01]  /*24170*/  UIADD3.X UR5, URZ, UR41, URZ, UP0, !UPT ;  /* 0x000000293f057290 */ /* 0x000fe200087fe43f */
[----:B------:R-:W-:Y:S01]  /*24180*/  PLOP3.LUT P1, PT, PT, PT, PT, 0x80, 0x0 ;  /* 0x000000000000781c */ /* 0x000fe20003f2f070 */
[----:B--2---:R-:W-:-:S04]  /*24190*/  IMAD R4, R4, 0x5000, R10 ;  /* 0x0000500004047824 */ /* 0x004fc800078e020a */
[----:B------:R-:W-:-:S08]  /*241a0*/  VIADD R4, R4, 0xa400 ;  /* 0x0000a40004047836 */ /* 0x000fd00000000000 */
.L_x_709:
        /* <DEDUP_REMOVED lines=10> */
.L_x_697:
[----:B------:R-:W-:Y:S05]  /*24250*/  BSYNC B1 ;  /* 0x0000000000017941 */ /* 0x000fea0003800000 */
.L_x_696:
[----:B------:R-:W2:Y:S04]  /*24260*/  LDL.LU R7, [R1+0xc] ;  /* 0x00000c0001077983 */ /* 0x000ea80000300800 */
[----:B0-----:R-:W3:Y:S01]  /*24270*/  LDL.LU R6, [R1+0x18] ;  /* 0x0000180001067983 */ /* 0x001ee20000300800 */
[C---:B------:R-:W-:Y:S01]  /*24280*/  ISETP.GT.AND P2, PT, R9.reuse, R2, PT ;  /* 0x000000020900720c */ /* 0x040fe20003f44270 */
[----:B------:R-:W-:Y:S01]  /*24290*/  VIADD R9, R9, 0xffffffff ;  /* 0xffffffff09097836 */ /* 0x000fe20000000000 */
[----:B--2---:R-:W-:-:S04]  /*242a0*/  IADD3 R4, R7, 0x1, RZ ;  /* 0x0000000107047810 */ /* 0x004fc80007ffe0ff */
[----:B------:R-:W-:-:S04]  /*242b0*/  ISETP.NE.AND P1, PT, R4, 0x2, PT ;  /* 0x000000020400780c */ /* 0x000fc80003f25270 */
[----:B------:R-:W-:Y:S02]  /*242c0*/  SEL R5, RZ, 0x1, P1 ;  /* 0x00000001ff057807 */ /* 0x000fe40000800000 */
[----:B------:R-:W-:Y:S02]  /*242d0*/  SEL R4, R4, RZ, P1 ;  /* 0x000000ff04047207 */ /* 0x000fe40000800000 */
[----:B---3--:R-:W-:-:S05]  /*242e0*/  LOP3.LUT R6, R6, R5, RZ, 0x3c, !PT ;  /* 0x0000000506067212 */ /* 0x008fca00078e3cff */
[----:B------:R1:W-:Y:S04]  /*242f0*/  STL [R1+0x18], R6 ;  /* 0x0000180601007387 */ /* 0x0003e80000100800 */
[----:B------:R1:W-:Y:S01]  /*24300*/  STL [R1+0xc], R4 ;  /* 0x00000c0401007387 */ /* 0x0003e20000100800 */
[----:B------:R-:W-:Y:S05]  /*24310*/  @P2 BRA `(.L_x_710) ;  /* 0xfffffff800002947 */ /* 0x000fea000383ffff */
.L_x_676:
[----:B------:R-:W-:Y:S05]  /*24320*/  BSYNC B0 ;  /* 0x0000000000007941 */ /* 0x000fea0003800000 */
.L_x_675:
[----:B01----:R-:W2:Y:S01]  /*24330*/  LDL R4, [R1+0x40] ;  /* 0x0000400001047983 */ /* 0x003ea20000100800 */
[----:B------:R-:W-:Y:S05]  /*24340*/  @!P0 WARPSYNC.ALL ;  /* 0x0000000000008948 */ /* 0x000fea0003800000 */
[----:B------:R-:W-:Y:S01]  /*24350*/  @!P0 BAR.SYNC.DEFER_BLOCKING 0xc, 0x180 ;  /* 0x0306000000008b1d */ /* 0x000fe20000010000 */
[----:B--2---:R-:W-:-:S13]  /*24360*/  ISETP.GT.AND P0, PT, R4, RZ, PT ;  /* 0x000000ff0400720c */ /* 0x004fda0003f04270 */
[----:B------:R-:W-:Y:S05]  /*24370*/  @P0 BRA `(.L_x_711) ;  /* 0x0000000000440947 */ /* 0x000fea0003800000 */
[----:B------:R-:W0:Y:S02]  /*24380*/  S2R R4, SR_TID.X ;  /* 0x0000000000047919 */ /* 0x000e240000002100 */
[----:B0-----:R-:W-:-:S04]  /*24390*/  LOP3.LUT R4, R4, 0x7f, RZ, 0xc0, !PT ;  /* 0x0000007f04047812 */ /* 0x001fc800078ec0ff */
[----:B------:R-:W-:-:S13]  /*243a0*/  ISETP.NE.AND P0, PT, R4, RZ, PT ;  /* 0x000000ff0400720c */ /* 0x000fda0003f05270 */
[----:B------:R-:W-:Y:S05]  /*243b0*/  @P0 BRA `(.L_x_712) ;  /* 0x0000003400080947 */ /* 0x000fea0003800000 */
[----:B------:R-:W0:Y:S01]  /*243c0*/  S2R R2, SR_LANEID ;  /* 0x0000000000027919 */ /* 0x000e220000000000 */
[----:B------:R-:W-:Y:S01]  /*243d0*/  VOTEU.ANY UR4, UPT, PT ;  /* 0x0000000000047886 */ /* 0x000fe200038e0100 */
[----:B------:R-:W1:Y:S01]  /*243e0*/  LDC.64 R4, c[0x0][0xc60] ;  /* 0x00031800ff047b82 */ /* 0x000e620000000a00 */
[----:B------:R-:W0:Y:S02]  /*243f0*/  FLO.U32 R0, UR4 ;  /* 0x0000000400007d00 */ /* 0x000e2400080e0000 */
[----:B0-----:R-:W-:-:S06]  /*24400*/  ISETP.EQ.U32.AND P0, PT, R0, R2, PT ;  /* 0x000000020000720c */ /* 0x001fcc0003f02070 */
[----:B------:R-:W1:Y:S07]  /*24410*/  POPC R2, UR4 ;  /* 0x0000000400027d09 */ /* 0x000e6e0008000000 */
[----:B-1----:R-:W2:Y:S04]  /*24420*/  @P0 ATOMG.E.ADD.STRONG.GPU PT, R2, desc[UR54][R4.64], R2 ;  /* 0x00000002040209a8 */ /* 0x002ea800081ee1f6 */
[----:B--2---:R0:W1:Y:S02]  /*24430*/  SHFL.IDX PT, R2, R2, R0, 0x1f ;  /* 0x00001f0002027589 */ /* 0x00406400000e0000 */
[----:B0-----:R-:W0:Y:S02]  /*24440*/  S2R R0, SR_LTMASK ;  /* 0x0000000000007919 */ /* 0x001e240000003900 */
[----:B0-----:R-:W-:-:S06]  /*24450*/  LOP3.LUT R0, R0, UR4, RZ, 0xc0, !PT ;  /* 0x0000000400007c12 */ /* 0x001fcc000f8ec0ff */
[----:B------:R-:W1:Y:S02]  /*24460*/  POPC R0, R0 ;  /* 0x0000000000007309 */ /* 0x000e640000000000 */
[----:B-1----:R-:W-:Y:S01]  /*24470*/  IADD3 R16, R2, UR38, R0 ;  /* 0x0000002602107c10 */ /* 0x002fe2000fffe000 */
[----:B------:R-:W-:Y:S06]  /*24480*/  BRA `(.L_x_712) ;  /* 0x0000003000d47947 */ /* 0x000fec0003800000 */
.L_x_711:
[----:B------:R-:W2:Y:S01]  /*24490*/  LDL R0, [R1+0x4] ;  /* 0x0000040001007983 */ /* 0x000ea20000100800 */
[----:B------:R-:W-:Y:S01]  /*244a0*/  BSSY B6, `(.L_x_713) ;  /* 0x0000014000067945 */ /* 0x000fe20003800000 */
[----:B--2---:R-:W-:-:S05]  /*244b0*/  VIADD R0, R0, 0x1a400 ;  /* 0x0001a40000007836 */ /* 0x004fca0000000000 */
[----:B------:R-:W-:-:S13]  /*244c0*/  LOP3.LUT P0, RZ, R0, 0x1bf, RZ, 0xc0, !PT ;  /* 0x000001bf00ff7812 */ /* 0x000fda000780c0ff */
[----:B------:R-:W-:Y:S05]  /*244d0*/  @!P0 BRA `(.L_x_714) ;  /* 0x0000000000408947 */ /* 0x000fea0003800000 */
[----:B------:R-:W-:Y:S01]  /*244e0*/  MOV R2, 0x0 ;  /* 0x0000000000027802 */ /* 0x000fe20000000f00 */
[----:B------:R-:W-:Y:S01]  /*244f0*/  ULDC.64 UR6, c[0x4][0xc8] ;  /* 0x0100320000067ab9 */ /* 0x000fe20000000a00 */
[----:B------:R-:W-:Y:S01]  /*24500*/  ULDC.64 UR8, c[0x4][0xd0] ;  /* 0x0100340000087ab9 */ /* 0x000fe20000000a00 */
[----:B------:R-:W-:Y:S01]  /*24510*/  ULDC.64 UR4, c[0x4][0x8] ;  /* 0x0100020000047ab9 */ /* 0x000fe20000000a00 */
[----:B------:R-:W-:Y:S01]  /*24520*/  MOV R4, UR6 ;  /* 0x0000000600047c02 */ /* 0x000fe20008000f00 */
[----:B------:R-:W-:Y:S01]  /*24530*/  IMAD.U32 R5, RZ, RZ, UR7 ;  /* 0x00000007ff057e24 */ /* 0x000fe2000f8e00ff */
[----:B------:R-:W0:Y:S01]  /*24540*/  LDC.64 R2, c[0x4][R2] ;  /* 0x0100000002027b82 */ /* 0x000e220000000a00 */
[----:B------:R-:W-:Y:S01]  /*24550*/  IMAD.U32 R6, RZ, RZ, UR8 ;  /* 0x00000008ff067e24 */ /* 0x000fe2000f8e00ff */
[----:B------:R-:W-:Y:S01]  /*24560*/  MOV R7, UR9 ;  /* 0x0000000900077c02 */ /* 0x000fe20008000f00 */
[----:B------:R-:W-:Y:S01]  /*24570*/  IMAD.U32 R10, RZ, RZ, UR4 ;  /* 0x00000004ff0a7e24 */ /* 0x000fe2000f8e00ff */
[----:B------:R-:W-:Y:S01]  /*24580*/  MOV R8, 0x70 ;  /* 0x0000007000087802 */ /* 0x000fe20000000f00 */
[----:B------:R-:W-:-:S02]  /*24590*/  IMAD.U32 R11, RZ, RZ, UR5 ;  /* 0x00000005ff0b7e24 */ /* 0x000fc4000f8e00ff */
[----:B------:R-:W-:Y:S02]  /*245a0*/  IMAD.MOV.U32 R12, RZ, RZ, 0x1 ;  /* 0x00000001ff0c7424 */ /* 0x000fe400078e00ff */
[----:B------:R-:W-:-:S07]  /*245b0*/  IMAD.MOV.U32 R13, RZ, RZ, RZ ;  /* 0x000000ffff0d7224 */ /* 0x000fce00078e00ff */
[----:B------:R-:W-:-:S07]  /*245c0*/  LEPC R20, `(.L_x_714) ;  /* 0x000000001014794e */ /* 0x000fce0000000000 */
[----:B0-----:R-:W-:Y:S05]  /*245d0*/  CALL.ABS.NOINC R2 ;  /* 0x0000000002007343 */ /* 0x001fea0003c00000 */
.L_x_714:
[----:B------:R-:W-:Y:S05]  /*245e0*/  BSYNC B6 ;  /* 0x0000000000067941 */ /* 0x000fea0003800000 */
.L_x_713:
[----:B------:R-:W2:Y:S04]  /*245f0*/  LDL R0, [R1+0x4] ;  /* 0x0000040001007983 */ /* 0x000ea80000100800 */
[----:B------:R-:W3:Y:S01]  /*24600*/  LDL.LU R2, [R1+0x10] ;  /* 0x0000100001027983 */ /* 0x000ee20000300800 */
[----:B------:R-:W-:Y:S01]  /*24610*/  BSSY B6, `(.L_x_715) ;  /* 0x0000017000067945 */ /* 0x000fe20003800000 */
[----:B--2---:R-:W-:-:S04]  /*24620*/  IADD3 R0, R0, 0xa400, RZ ;  /* 0x0000a40000007810 */ /* 0x004fc80007ffe0ff */
[----:B------:R-:W-:Y:S02]  /*24630*/  LOP3.LUT P0, RZ, R0, 0x3ff, RZ, 0xc0, !PT ;  /* 0x000003ff00ff7812 */ /* 0x000fe4000780c0ff */
[----:B---3--:R-:W-:-:S11]  /*24640*/  LOP3.LUT R2, R2, 0xfffffffe, RZ, 0xc0, !PT ;  /* 0xfffffffe02027812 */ /* 0x008fd600078ec0ff */
[----:B------:R-:W-:-:S05]  /*24650*/  @P0 LOP3.LUT R2, R2, 0x1, RZ, 0xfc, !PT ;  /* 0x0000000102020812 */ /* 0x000fca00078efcff */
[----:B------:R0:W-:Y:S01]  /*24660*/  STL [R1+0x10], R2 ;  /* 0x0000100201007387 */ /* 0x0001e20000100800 */
[----:B------:R-:W-:Y:S05]  /*24670*/  @!P0 BRA `(.L_x_716) ;  /* 0x0000000000408947 */ /* 0x000fea0003800000 */
[----:B0-----:R-:W-:Y:S01]  /*24680*/  MOV R2, 0x0 ;  /* 0x0000000000027802 */ /* 0x001fe20000000f00 */
[----:B------:R-:W-:Y:S01]  /*24690*/  ULDC.64 UR6, c[0x4][0xc8] ;  /* 0x0100320000067ab9 */ /* 0x000fe20000000a00 */
[----:B------:R-:W-:Y:S01]  /*246a0*/  ULDC.64 UR8, c[0x4][0xd0] ;  /* 0x0100340000087ab9 */ /* 0x000fe20000000a00 */
[----:B------:R-:W-:Y:S01]  /*246b0*/  ULDC.64 UR4, c[0x4][0x10] ;  /* 0x0100040000047ab9 */ /* 0x000fe20000000a00 */
[----:B------:R-:W-:Y:S01]  /*246c0*/  IMAD.U32 R4, RZ, RZ, UR6 ;  /* 0x00000006ff047e24 */ /* 0x000fe2000f8e00ff */
[----:B------:R-:W-:Y:S01]  /*246d0*/  MOV R6, UR8 ;  /* 0x0000000800067c02 */ /* 0x000fe20008000f00 */
[----:B------:R-:W0:Y:S01]  /*246e0*/  LDC.64 R2, c[0x4][R2] ;  /* 0x0100000002027b82 */ /* 0x000e220000000a00 */
[----:B------:R-:W-:Y:S01]  /*246f0*/  IMAD.U32 R5, RZ, RZ, UR7 ;  /* 0x00000007ff057e24 */ /* 0x000fe2000f8e00ff */
[----:B------:R-:W-:Y:S01]  /*24700*/  MOV R11, UR5 ;  /* 0x00000005000b7c02 */ /* 0x000fe20008000f00 */
[----:B------:R-:W-:Y:S01]  /*24710*/  IMAD.U32 R7, RZ, RZ, UR9 ;  /* 0x00000009ff077e24 */ /* 0x000fe2000f8e00ff */
[----:B------:R-:W-:Y:S01]  /*24720*/  MOV R13, RZ ;  /* 0x000000ff000d7202 */ /* 0x000fe20000000f00 */
[----:B------:R-:W-:-:S02]  /*24730*/  IMAD.U32 R10, RZ, RZ, UR4 ;  /* 0x00000004ff0a7e24 */ /* 0x000fc4000f8e00ff */
[----:B------:R-:W-:Y:S02]  /*24740*/  IMAD.MOV.U32 R8, RZ, RZ, 0x70 ;  /* 0x00000070ff087424 */ /* 0x000fe400078e00ff */
[----:B------:R-:W-:-:S07]  /*24750*/  IMAD.MOV.U32 R12, RZ, RZ, 0x1 ;  /* 0x00000001ff0c7424 */ /* 0x000fce00078e00ff */
[----:B------:R-:W-:-:S07]  /*24760*/  LEPC R20, `(.L_x_716) ;  /* 0x000000001014794e */ /* 0x000fce0000000000 */
[----:B0-----:R-:W-:Y:S05]  /*24770*/  CALL.ABS.NOINC R2 ;  /* 0x0000000002007343 */ /* 0x001fea0003c00000 */
.L_x_716:
[----:B------:R-:W-:Y:S05]  /*24780*/  BSYNC B6 ;  /* 0x0000000000067941 */ /* 0x000fea0003800000 */
.L_x_715:
[----:B0-----:R-:W2:Y:S01]  /*24790*/  LDL R2, [R1+0x4] ;  /* 0x0000040001027983 */ /* 0x001ea20000100800 */
        /* <DEDUP_REMOVED lines=20> */
.L_x_718:
[----:B------:R-:W-:Y:S05]  /*248e0*/  BSYNC B6 ;  /* 0x0000000000067941 */ /* 0x000fea0003800000 */
.L_x_717:
[----:B------:R-:W2:Y:S01]  /*248f0*/  LDL R2, [R1+0x10] ;  /* 0x0000100001027983 */ /* 0x000ea20000100800 */
[----:B------:R-:W-:Y:S01]  /*24900*/  BSSY B6, `(.L_x_719) ;  /* 0x0000013000067945 */ /* 0x000fe20003800000 */
[----:B--2---:R-:W-:-:S13]  /*24910*/  LOP3.LUT P6, RZ, R2, 0x1, RZ, 0xc0, !PT ;  /* 0x0000000102ff7812 */ /* 0x004fda00078cc0ff */
        /* <DEDUP_REMOVED lines=17> */
.L_x_720:
[----:B------:R-:W-:Y:S05]  /*24a30*/  BSYNC B6 ;  /* 0x0000000000067941 */ /* 0x000fea0003800000 */
.L_x_719:
[----:B------:R-:W2:Y:S01]  /*24a40*/  LDL.LU R2, [R1] ;  /* 0x0000000001027983 */ /* 0x000ea20000300800 */
[----:B------:R-:W-:-:S03]  /*24a50*/  ULDC.64 UR4, c[0x0][0x9f8] ;  /* 0x00027e0000047ab9 */ /* 0x000fc60000000a00 */
[----:B------:R-:W3:Y:S04]  /*24a60*/  LDL.LU R0, [R1+0x20] ;  /* 0x0000200001007983 */ /* 0x000ee80000300800 */
[----:B------:R-:W4:Y:S01]  /*24a70*/  LDL R8, [R1+0x1c] ;  /* 0x00001c0001087983 */ /* 0x000f220000100800 */
[----:B------:R-:W-:-:S04]  /*24a80*/  ISETP.NE.U32.AND P0, PT, RZ, UR4, PT ;  /* 0x00000004ff007c0c */ /* 0x000fc8000bf05070 */
[----:B------:R-:W-:-:S13]  /*24a90*/  ISETP.NE.AND.EX P0, PT, RZ, UR5, PT, P0 ;  /* 0x00000005ff007c0c */ /* 0x000fda000bf05300 */
[----:B--2---:R-:W-:-:S04]  /*24aa0*/  @P0 IADD3 R2, P1, R2, UR4, RZ ;  /* 0x0000000402020c10 */ /* 0x004fc8000ff3e0ff */
[----:B---3--:R-:W-:Y:S01]  /*24ab0*/  @P0 IADD3.X R3, R0, UR5, RZ, P1, !PT ;  /* 0x0000000500030c10 */ /* 0x008fe20008ffe4ff */
[----:B------:R-:W-:-:S04]  /*24ac0*/  ULDC.64 UR4, c[0x0][0xa08] ;  /* 0x0002820000047ab9 */ /* 0x000fc80000000a00 */
[----:B----4-:R0:W2:Y:S02]  /*24ad0*/  @P0 LDG.E R8, desc[UR54][R2.64] ;  /* 0x0000003602080981 */ /* 0x0100a4000c1e1900 */
[----:B0-----:R-:W0:Y:S01]  /*24ae0*/  LDC.64 R2, c[0x0][0x418] ;  /* 0x00010600ff027b82 */ /* 0x001e220000000a00 */
[----:B--2---:R-:W-:Y:S01]  /*24af0*/  SHF.R.S32.HI R9, RZ, 0x1f, R8 ;  /* 0x0000001fff097819 */ /* 0x004fe20000011408 */
[----:B------:R1:W-:Y:S01]  /*24b00*/  @P0 STL [R1+0x1c], R8 ;  /* 0x00001c0801000387 */ /* 0x0003e20000100800 */
[----:B0-----:R-:W-:Y:S01]  /*24b10*/  LOP3.LUT P0, RZ, R2, UR4, RZ, 0xfc, !PT ;  /* 0x0000000402ff7c12 */ /* 0x001fe2000f80fcff */
[----:B------:R-:W-:Y:S02]  /*24b20*/  UMOV UR4, 0xffffffff ;  /* 0xffffffff00047882 */ /* 0x000fe40000000000 */
[----:B------:R1:W-:Y:S01]  /*24b30*/  STL [R1+0x20], R9 ;  /* 0x0000200901007387 */ /* 0x0003e20000100800 */
[----:B------:R-:W-:-:S04]  /*24b40*/  LOP3.LUT P0, RZ, R3, UR5, RZ, 0xfc, P0 ;  /* 0x0000000503ff7c12 */ /* 0x000fc8000800fcff */
[----:B------:R-:W-:Y:S01]  /*24b50*/  SEL R0, R8, RZ, !P0 ;  /* 0x000000ff08007207 */ /* 0x000fe20004000000 */
[----:B------:R-:W-:Y:S08]  /*24b60*/  BRA.DIV UR4, `(.L_x_721) ;  /* 0x0000005a04507947 */ /* 0x000ff0000b800000 */
[----:B------:R-:W0:Y:S02]  /*24b70*/  S2R R4, SR_TID.X ;  /* 0x0000000000047919 */ /* 0x000e240000002100 */
[----:B0-----:R-:W-:-:S04]  /*24b80*/  SHF.R.U32.HI R4, RZ, 0x5, R4 ;  /* 0x00000005ff047819 */ /* 0x001fc80000011604 */
[----:B------:R-:W-:-:S05]  /*24b90*/  LOP3.LUT R4, R4, 0x3, RZ, 0xc0, !PT ;  /* 0x0000000304047812 */ /* 0x000fca00078ec0ff */
[----:B------:R0:W2:Y:S02]  /*24ba0*/  SHFL.IDX PT, R14, R4, RZ, 0x1f ;  /* 0x00001fff040e7589 */ /* 0x0000a400000e0000 */
.L_x_877:
[----:B0-----:R-:W3:Y:S01]  /*24bb0*/  LDL.LU R4, [R1+0x10] ;  /* 0x0000100001047983 */ /* 0x001ee20000300800 */
[----:B------:R-:W-:Y:S02]  /*24bc0*/  PLOP3.LUT P1, PT, PT, PT, PT, 0x8, 0x0 ;  /* 0x000000000000781c */ /* 0x000fe40003f2e170 */
[----:B--2---:R-:W-:Y:S01]  /*24bd0*/  ISETP.NE.AND P0, PT, R14, RZ, PT ;  /* 0x000000ff0e00720c */ /* 0x004fe20003f05270 */
[----:B------:R0:W-:Y:S01]  /*24be0*/  STL [R1], R0 ;  /* 0x0000000001007387 */ /* 0x0001e20000100800 */
[----:B---3--:R-:W-:-:S09]  /*24bf0*/  LOP3.LUT R4, R4, 0xfffffffe, RZ, 0xc0, !PT ;  /* 0xfffffffe04047812 */ /* 0x008fd200078ec0ff */
[----:B------:R-:W-:-:S05]  /*24c00*/  @P1 LOP3.LUT R4, R4, 0x1, RZ, 0xfc, !PT ;  /* 0x0000000104041812 */ /* 0x000fca00078efcff */
[----:B------:R0:W-:Y:S01]  /*24c10*/  STL [R1+0x10], R4 ;  /* 0x0000100401007387 */ /* 0x0001e20000100800 */
[----:B------:R-:W-:Y:S05]  /*24c20*/  @P0 BRA `(.L_x_722) ;  /* 0x0000000400b00947 */ /* 0x000fea0003800000 */
[----:B------:R-:W-:-:S03]  /*24c30*/  UMOV UR4, 0xffffffff ;  /* 0xffffffff00047882 */ /* 0x000fc60000000000 */
[----:B------:R-:W-:Y:S05]  /*24c40*/  BRA.DIV UR4, `(.L_x_723) ;  /* 0x0000005a044c7947 */ /* 0x000fea000b800000 */
[----:B------:R-:W-:-:S13]  /*24c50*/  ELECT P6, URZ, PT ;  /* 0x00000000003f782f */ /* 0x000fda00038c0000 */
.L_x_880:
[----:B------:R-:W-:Y:S05]  /*24c60*/  @!P6 BRA `(.L_x_722) ;  /* 0x0000000400a0e947 */ /* 0x000fea0003800000 */
[----:B0-----:R-:W2:Y:S01]  /*24c70*/  LDL R0, [R1+0x50] ;  /* 0x0000500001007983 */ /* 0x001ea20000100800 */
[----:B------:R-:W-:-:S04]  /*24c80*/  ISETP.NE.U32.AND P0, PT, R2, RZ, PT ;  /* 0x000000ff0200720c */ /* 0x000fc80003f05070 */
[----:B------:R-:W-:Y:S01]  /*24c90*/  ISETP.NE.AND.EX P0, PT, R3, RZ, PT, P0 ;  /* 0x000000ff0300720c */ /* 0x000fe20003f05300 */
[----:B--2---:R-:W-:-:S12]  /*24ca0*/  VIADD R0, R0, 0xffffffff ;  /* 0xffffffff00007836 */ /* 0x004fd80000000000 */
[----:B------:R-:W-:Y:S05]  /*24cb0*/  @!P0 BRA `(.L_x_724) ;  /* 0x0000000000488947 */ /* 0x000fea0003800000 */
[----:B------:R-:W0:Y:S01]  /*24cc0*/  LDC R7, c[0x0][0x43c] ;  /* 0x00010f00ff077b82 */ /* 0x000e220000000800 */
[----:B------:R-:W-:Y:S01]  /*24cd0*/  ULDC.64 UR4, c[0x0][0x428] ;  /* 0x00010a0000047ab9 */ /* 0x000fe20000000a00 */
[----:B0-----:R-:W-:-:S13]  /*24ce0*/  ISETP.NE.AND P0, PT, R7, 0x1, PT ;  /* 0x000000010700780c */ /* 0x001fda0003f05270 */
[----:B------:R-:W0:Y:S02]  /*24cf0*/  @P0 LDC.64 R4, c[0x0][0x440] ;  /* 0x00011000ff040b82 */ /* 0x000e240000000a00 */
[----:B0-----:R-:W-:Y:S01]  /*24d00*/  @P0 IMAD.HI.U32 R6, R0, R4, RZ ;  /* 0x0000000400060227 */ /* 0x001fe200078e00ff */
[----:B------:R-:W-:-:S04]  /*24d10*/  MOV R4, R0 ;  /* 0x0000000000047202 */ /* 0x000fc80000000f00 */
        /* <DEDUP_REMOVED lines=10> */
[----:B------:R-:W2:Y:S04]  /*24dc0*/  LDG.E R2, desc[UR54][R2.64] ;  /* 0x0000003602027981 */ /* 0x000ea8000c1e1900 */
[----:B--2---:R0:W-:Y:S02]  /*24dd0*/  STL [R1], R2 ;  /* 0x0000000201007387 */ /* 0x0041e40000100800 */
.L_x_724:
[----:B-1----:R-:W2:Y:S04]  /*24de0*/  LDL R9, [R1+0x4] ;  /* 0x0000040001097983 */ /* 0x002ea80000100800 */
[----:B0-----:R-:W2:Y:S04]  /*24df0*/  LDL R2, [R1+0x8] ;  /* 0x0000080001027983 */ /* 0x001ea80000100800 */
[----:B------:R-:W3:Y:S01]  /*24e00*/  LDL R3, [R1+0x14] ;  /* 0x0000140001037983 */ /* 0x000ee20000100800 */
[----:B------:R-:W0:Y:S02]  /*24e10*/  S2R R8, SR_TID.X ;  /* 0x0000000000087919 */ /* 0x000e240000002100 */
[----:B0-----:R-:W-:-:S04]  /*24e20*/  LOP3.LUT R8, R8, 0x7f, RZ, 0xc0, !PT ;  /* 0x0000007f08087812 */ /* 0x001fc800078ec0ff */
[----:B------:R-:W-:Y:S02]  /*24e30*/  ISETP.NE.AND P1, PT, R8, RZ, PT ;  /* 0x000000ff0800720c */ /* 0x000fe40003f25270 */
[----:B--2---:R-:W-:Y:S02]  /*24e40*/  LEA R2, R2, R9, 0x3 ;  /* 0x0000000902027211 */ /* 0x004fe400078e18ff */
[----:B---3--:R-:W-:-:S04]  /*24e50*/  SHF.L.U32 R3, R3, 0x1f, RZ ;  /* 0x0000001f03037819 */ /* 0x008fc800000006ff */
[----:B------:R-:W0:Y:S02]  /*24e60*/  SYNCS.PHASECHK.TRANS64.TRYWAIT P0, [R2+URZ+0x29880], R3 ;  /* 0x02988003020075a7 */ /* 0x000e24000800017f */
[----:B0-----:R-:W-:Y:S05]  /*24e70*/  @!P0 BRA `(.L_x_725) ;  /* 0x0000005400e08947 */ /* 0x001fea0003800000 */
.L_x_881:
        /* <DEDUP_REMOVED lines=8> */
.L_x_726:
[----:B------:R-:W2:Y:S04]  /*24f00*/  LDL R7, [R1+0x4] ;  /* 0x0000040001077983 */ /* 0x000ea80000100800 */
[----:B------:R-:W2:Y:S04]  /*24f10*/  LDL R4, [R1+0x8] ;  /* 0x0000080001047983 */ /* 0x000ea80000100800 */
[----:B------:R-:W3:Y:S04]  /*24f20*/  LDL R6, [R1+0x24] ;  /* 0x0000240001067983 */ /* 0x000ee80000100800 */
[----:B------:R-:W4:Y:S01]  /*24f30*/  LDL R5, [R1] ;  /* 0x0000000001057983 */ /* 0x000f220000100800 */
[----:B------:R-:W-:Y:S01]  /*24f40*/  R2UR UR9, R2 ;  /* 0x00000000020972ca */ /* 0x000fe200000e0000 */
[----:B------:R-:W-:Y:S01]  /*24f50*/  UIADD3 UR4, UP0, UR40, 0x470, URZ ;  /* 0x0000047028047890 */ /* 0x000fe2000ff1e03f */
[----:B------:R-:W-:Y:S01]  /*24f60*/  R2UR UR12, R18 ;  /* 0x00000000120c72ca */ /* 0x000fe200000e0000 */
[----:B------:R-:W-:Y:S01]  /*24f70*/  UMOV UR6, 0x0 ;  /* 0x0000000000067882 */ /* 0x000fe20000000000 */
[----:B------:R-:W-:Y:S01]  /*24f80*/  UMOV UR7, 0x14f00000 ;  /* 0x14f0000000077882 */ /* 0x000fe20000000000 */
[----:B------:R-:W-:Y:S01]  /*24f90*/  UIADD3.X UR5, URZ, UR41, URZ, UP0, !UPT ;  /* 0x000000293f057290 */ /* 0x000fe200087fe43f */
[----:B------:R-:W-:-:S07]  /*24fa0*/  UMOV UR10, URZ ;  /* 0x0000003f000a7c82 */ /* 0x000fce0008000000 */
[----:B------:R-:W-:Y:S01]  /*24fb0*/  UIADD3 UR9, UR9, 0x29870, URZ ;  /* 0x0002987009097890 */ /* 0x000fe2000fffe03f */
[----:B--2---:R-:W-:Y:S02]  /*24fc0*/  IMAD R4, R4, 0x5000, R7 ;  /* 0x0000500004047824 */ /* 0x004fe400078e0207 */
[----:B---3--:R-:W-:-:S03]  /*24fd0*/  IMAD R0, R0, 0xa0, R6 ;  /* 0x000000a000007824 */ /* 0x008fc600078e0206 */
[----:B------:R-:W-:Y:S02]  /*24fe0*/  R2UR UR8, R4 ;  /* 0x00000000040872ca */ /* 0x000fe400000e0000 */
[----:B----4-:R-:W-:Y:S02]  /*24ff0*/  R2UR UR13, R5 ;  /* 0x00000000050d72ca */ /* 0x010fe400000e0000 */
[----:B------:R-:W-:-:S09]  /*25000*/  R2UR UR11, R0 ;  /* 0x00000000000b72ca */ /* 0x000fd200000e0000 */
[----:B------:R-:W-:-:S09]  /*25010*/  UIADD3 UR8, UR8, 0xa400, URZ ;  /* 0x0000a40008087890 */ /* 0x000fd2000fffe03f */
[----:B------:R1:W-:Y:S01]  /*25020*/  UTMALDG.4D [UR8], [UR4], desc[UR6] ;  /* 0x00000608040075b4 */ /* 0x0003e20008019000 */
[----:B------:R-:W2:Y:S02]  /*25030*/  SYNCS.PHASECHK.TRANS64.TRYWAIT P0, [R2+URZ+0x29840], R3 ;  /* 0x02984003020075a7 */ /* 0x000ea4000800017f */
[----:B-12---:R-:W-:Y:S05]  /*25040*/  @!P0 BRA `(.L_x_727) ;  /* 0x0000005400808947 */ /* 0x006fea0003800000 */
.L_x_882:
[----:B------:R-:W-:Y:S05]  /*25050*/  @P1 BRA `(.L_x_728) ;  /* 0x00000000001c1947 */ /* 0x000fea0003800000 */
[----:B------:R-:W2:Y:S01]  /*25060*/  S2R R4, SR_TID.X ;  /* 0x0000000000047919 */ /* 0x000ea20000002100 */
[----:B01----:R-:W-:-:S04]  /*25070*/  IMAD.MOV.U32 R3, RZ, RZ, 0x7800 ;  /* 0x00007800ff037424 */ /* 0x003fc800078e00ff */
[----:B------:R3:W-:Y:S01]  /*25080*/  SYNCS.ARRIVE.TRANS64 RZ, [R2+URZ+0x29830], R3 ;  /* 0x0298300302ff79a7 */ /* 0x0007e2000800003f */
[----:B--2---:R-:W-:-:S04]  /*25090*/  LOP3.LUT R4, R4, 0x1f, RZ, 0xc0, !PT ;  /* 0x0000001f04047812 */ /* 0x004fc800078ec0ff */
[----:B------:R-:W-:-:S13]  /*250a0*/  ISETP.NE.AND P0, PT, R4, RZ, PT ;  /* 0x000000ff0400720c */ /* 0x000fda0003f05270 */
[----:B---3--:R-:W-:Y:S05]  /*250b0*/  @!P0 BRA `(.L_x_728) ;  /* 0x0000000000048947 */ /* 0x008fea0003800000 */
[----:B------:R-:W-:Y:S01]  /*250c0*/  BPT.TRAP 0x1 ;  /* 0x000000040000795c */ /* 0x000fe20000300000 */
.L_x_728:
[----:B------:R-:W2:Y:S04]  /*250d0*/  LDL R6, [R1+0x4] ;  /* 0x0000040001067983 */ /* 0x000ea80000100800 */
[----:B------:R-:W2:Y:S04]  /*250e0*/  LDL R5, [R1+0x8] ;  /* 0x0000080001057983 */ /* 0x000ea80000100800 */
[----:B------:R-:W3:Y:S04]  /*250f0*/  LDL R4, [R1] ;  /* 0x0000000001047983 */ /* 0x000ee80000100800 */
[----:B01----:R-:W4:Y:S01]  /*25100*/  LDL.LU R3, [R1+0x10] ;  /* 0x0000100001037983 */ /* 0x003f220000300800 */
[----:B------:R-:W-:Y:S01]  /*25110*/  R2UR UR11, R0 ;  /* 0x00000000000b72ca */ /* 0x000fe200000e0000 */
[----:B------:R-:W-:Y:S01]  /*25120*/  UIADD3 UR4, UP0, UR40, 0x370, URZ ;  /* 0x0000037028047890 */ /* 0x000fe2000ff1e03f */
[----:B------:R-:W-:Y:S01]  /*25130*/  R2UR UR9, R2 ;  /* 0x00000000020972ca */ /* 0x000fe200000e0000 */
[----:B------:R-:W-:Y:S01]  /*25140*/  UMOV UR10, URZ ;  /* 0x0000003f000a7c82 */ /* 0x000fe20008000000 */
[----:B------:R-:W-:Y:S01]  /*25150*/  R2UR UR12, R18 ;  /* 0x00000000120c72ca */ /* 0x000fe200000e0000 */
[----:B------:R-:W-:Y:S01]  /*25160*/  UIADD3.X UR5, URZ, UR41, URZ, UP0, !UPT ;  /* 0x000000293f057290 */ /* 0x000fe200087fe43f */
[----:B------:R-:W-:Y:S01]  /*25170*/  PLOP3.LUT P0, PT, PT, PT, PT, 0x80, 0x0 ;  /* 0x000000000000781c */ /* 0x000fe20003f0f070 */
[----:B------:R-:W-:Y:S01]  /*25180*/  UMOV UR6, 0x0 ;  /* 0x0000000000067882 */ /* 0x000fe20000000000 */
[----:B------:R-:W-:Y:S01]  /*25190*/  UMOV UR7, 0x14f00000 ;  /* 0x14f0000000077882 */ /* 0x000fe20000000000 */
[----:B------:R-:W-:-:S06]  /*251a0*/  UMOV UR17, 0x40 ;  /* 0x0000004000117882 */ /* 0x000fcc0000000000 */
[----:B------:R-:W-:Y:S01]  /*251b0*/  UIADD3 UR9, UR9, 0x29830, URZ ;  /* 0x0002983009097890 */ /* 0x000fe2000fffe03f */
[----:B--2---:R-:W-:Y:S01]  /*251c0*/  IMAD R0, R5, 0x7800, R6 ;  /* 0x0000780005007824 */ /* 0x004fe200078e0206 */
[----:B---3--:R-:W-:-:S04]  /*251d0*/  R2UR UR13, R4 ;  /* 0x00000000040d72ca */ /* 0x008fc800000e0000 */
[----:B------:R-:W-:Y:S02]  /*251e0*/  R2UR UR8, R0 ;  /* 0x00000000000872ca */ /* 0x000fe400000e0000 */
[----:B----4-:R-:W-:-:S04]  /*251f0*/  LOP3.LUT R3, R3, 0xfffffffe, RZ, 0xc0, !PT ;  /* 0xfffffffe03037812 */ /* 0x010fc800078ec0ff */
[----:B------:R-:W-:-:S05]  /*25200*/  @P0 LOP3.LUT R3, R3, 0x1, RZ, 0xfc, !PT ;  /* 0x0000000103030812 */ /* 0x000fca00078efcff */
[----:B------:R2:W-:Y:S02]  /*25210*/  STL [R1+0x10], R3 ;  /* 0x0000100301007387 */ /* 0x0005e40000100800 */
[----:B------:R-:W-:Y:S02]  /*25220*/  UIADD3 UR14, UR8, 0x1a400, URZ ;  /* 0x0001a400080e7890 */ /* 0x000fe4000fffe03f */
[----:B------:R-:W-:Y:S02]  /*25230*/  UIADD3 UR15, UR8, 0x1cc00, URZ ;  /* 0x0001cc00080f7890 */ /* 0x000fe4000fffe03f */
[----:B------:R-:W-:-:S03]  /*25240*/  UIADD3 UR16, UR8, 0x1f400, URZ ;  /* 0x0001f40008107890 */ /* 0x000fc6000fffe03f */
[----:B------:R-:W-:Y:S01]  /*25250*/  UMOV UR8, UR14 ;  /* 0x0000000e00087c82 */ /* 0x000fe20008000000 */
[----:B------:R-:W-:Y:S01]  /*25260*/  UMOV UR14, 0x80 ;  /* 0x00000080000e7882 */ /* 0x000fe20000000000 */
[----:B------:R0:W-:Y:S02]  /*25270*/  UTMALDG.4D [UR8], [UR4], desc[UR6] ;  /* 0x00000608040075b4 */ /* 0x0001e40008019000 */
[----:B0-----:R-:W-:Y:S01]  /*25280*/  UMOV UR8, UR15 ;  /* 0x0000000f00087c82 */ /* 0x001fe20008000000 */
[----:B------:R-:W-:Y:S02]  /*25290*/  UMOV UR10, UR17 ;  /* 0x00000011000a7c82 */ /* 0x000fe40008000000 */
[----:B------:R0:W-:Y:S02]  /*252a0*/  UTMALDG.4D [UR8], [UR4], desc[UR6] ;  /* 0x00000608040075b4 */ /* 0x0001e40008019000 */
[----:B0-----:R-:W-:Y:S01]  /*252b0*/  UMOV UR8, UR16 ;  /* 0x0000001000087c82 */ /* 0x001fe20008000000 */
[----:B------:R-:W-:-:S02]  /*252c0*/  UMOV UR10, UR14 ;  /* 0x0000000e000a7c82 */ /* 0x000fc40008000000 */
[----:B------:R2:W-:Y:S02]  /*252d0*/  UTMALDG.4D [UR8], [UR4], desc[UR6] ;  /* 0x00000608040075b4 */ /* 0x0005e40008019000 */
[----:B--2---:R-:W-:Y:S01]  /*252e0*/  NOP ;  /* 0x0000000000007918 */ /* 0x004fe20000000000 */
.L_x_722:
[----:B------:R-:W2:Y:S04]  /*252f0*/  LDL R2, [R1+0x4] ;  /* 0x0000040001027983 */ /* 0x000ea80000100800 */
[----:B------:R-:W3:Y:S04]  /*25300*/  LDL.LU R3, [R1+0x38] ;  /* 0x0000380001037983 */ /* 0x000ee80000300800 */
[----:B------:R-:W4:Y:S04]  /*25310*/  LDL.LU R5, [R1+0x30] ;  /* 0x0000300001057983 */ /* 0x000f280000300800 */
[----:B0-----:R-:W5:Y:S01]  /*25320*/  LDL.LU R4, [R1+0x3c] ;  /* 0x00003c0001047983 */ /* 0x001f620000300800 */
[----:B------:R-:W-:Y:S05]  /*25330*/  WARPSYNC.ALL ;  /* 0x0000000000007948 */ /* 0x000fea0003800000 */
[----:B------:R-:W-:Y:S01]  /*25340*/  ULDC.64 UR4, c[0x0][0x298] ;  /* 0x0000a60000047ab9 */ /* 0x000fe20000000a00 */
[----:B------:R-:W-:Y:S01]  /*25350*/  ULDC.64 UR6, c[0x0][0xa00] ;  /* 0x0002800000067ab9 */ /* 0x000fe20000000a00 */
[----:B------:R-:W-:Y:S01]  /*25360*/  BSSY B6, `(.L_x_729) ;  /* 0x0000024000067945 */ /* 0x000fe20003800000 */
[----:B------:R-:W-:Y:S01]  /*25370*/  BAR.SYNC.DEFER_BLOCKING 0x8, 0x180 ;  /* 0x0206000000007b1d */ /* 0x000fe20000010000 */
[----:B------:R-:W-:-:S04]  /*25380*/  ISETP.NE.U32.AND P0, PT, RZ, UR6, PT ;  /* 0x00000006ff007c0c */ /* 0x000fc8000bf05070 */
[----:B------:R-:W-:Y:S02]  /*25390*/  ISETP.NE.AND.EX P0, PT, RZ, UR7, PT, P0 ;  /* 0x00000007ff007c0c */ /* 0x000fe4000bf05300 */
[----:B--2---:R-:W-:Y:S02]  /*253a0*/  IADD3 R2, R2, 0x14400, RZ ;  /* 0x0001440002027810 */ /* 0x004fe40007ffe0ff */
[----:B---3--:R-:W-:Y:S02]  /*253b0*/  SHF.R.S32.HI R0, RZ, 0x1f, R3 ;  /* 0x0000001fff007819 */ /* 0x008fe40000011403 */
[----:B------:R-:W-:Y:S02]  /*253c0*/  LOP3.LUT P1, RZ, R2, 0x1bf, RZ, 0xc0, !PT ;  /* 0x000001bf02ff7812 */ /* 0x000fe4000782c0ff */
[----:B----4-:R-:W-:Y:S01]  /*253d0*/  SEL R5, R5, RZ, !P0 ;  /* 0x000000ff05057207 */ /* 0x010fe20004000000 */
[----:B------:R-:W-:Y:S01]  /*253e0*/  IMAD R0, R0, UR4, RZ ;  /* 0x0000000400007c24 */ /* 0x000fe2000f8e02ff */
[----:B-----5:R-:W-:-:S03]  /*253f0*/  SEL R4, R4, RZ, !P0 ;  /* 0x000000ff04047207 */ /* 0x020fc60004000000 */
[C---:B------:R-:W-:Y:S02]  /*25400*/  IMAD R0, R3.reuse, UR5, R0 ;  /* 0x0000000503007c24 */ /* 0x040fe4000f8e0200 */
[----:B------:R-:W-:-:S05]  /*25410*/  IMAD.WIDE.U32 R2, R3, UR4, RZ ;  /* 0x0000000403027c25 */ /* 0x000fca000f8e00ff */
[----:B------:R0:W-:Y:S04]  /*25420*/  STL.64 [R1+0x48], R2 ;  /* 0x0000480201007387 */ /* 0x0001e80000100a00 */
[----:B------:R2:W-:Y:S04]  /*25430*/  STL [R1+0x30], R5 ;  /* 0x0000300501007387 */ /* 0x0005e80000100800 */
[----:B------:R2:W-:Y:S01]  /*25440*/  STL [R1+0x5c], R4 ;  /* 0x00005c0401007387 */ /* 0x0005e20000100800 */
[----:B0-----:R-:W-:Y:S01]  /*25450*/  IMAD.IADD R2, R3, 0x1, R0 ;  /* 0x0000000103027824 */ /* 0x001fe200078e0200 */
[----:B------:R-:W-:-:S05]  /*25460*/  SHF.R.S32.HI R0, RZ, 0x1f, R18 ;  /* 0x0000001fff007819 */ /* 0x000fca0000011412 */
[----:B------:R2:W-:Y:S04]  /*25470*/  STL [R1+0x3c], R0 ;  /* 0x00003c0001007387 */ /* 0x0005e80000100800 */
[----:B------:R2:W-:Y:S01]  /*25480*/  STL [R1+0x38], R2 ;  /* 0x0000380201007387 */ /* 0x0005e20000100800 */
[----:B------:R-:W-:Y:S05]  /*25490*/  @!P1 BRA `(.L_x_730) ;  /* 0x0000000000409947 */ /* 0x000fea0003800000 */
[----:B--2---:R-:W-:Y:S01]  /*254a0*/  MOV R2, 0x0 ;  /* 0x0000000000027802 */ /* 0x004fe20000000f00 */
        /* <DEDUP_REMOVED lines=11> */
[----:B-1----:R-:W-:Y:S02]  /*25560*/  IMAD.MOV.U32 R8, RZ, RZ, 0x70 ;  /* 0x00000070ff087424 */ /* 0x002fe400078e00ff */
[----:B------:R-:W-:-:S07]  /*25570*/  IMAD.MOV.U32 R13, RZ, RZ, RZ ;  /* 0x000000ffff0d7224 */ /* 0x000fce00078e00ff */
[----:B------:R-:W-:-:S07]  /*25580*/  LEPC R20, `(.L_x_730) ;  /* 0x000000001014794e */ /* 0x000fce0000000000 */
[----:B0-----:R-:W-:Y:S05]  /*25590*/  CALL.ABS.NOINC R2 ;  /* 0x0000000002007343 */ /* 0x001fea0003c00000 */
.L_x_730:
[----:B------:R-:W-:Y:S05]  /*255a0*/  BSYNC B6 ;  /* 0x0000000000067941 */ /* 0x000fea0003800000 */
.L_x_729:
[----:B--2---:R-:W2:Y:S01]  /*255b0*/  LDL.LU R4, [R1+0x38] ;  /* 0x0000380001047983 */ /* 0x004ea20000300800 */
[----:B------:R-:W0:Y:S01]  /*255c0*/  LDC R7, c[0x0][0x448] ;  /* 0x00011200ff077b82 */ /* 0x000e220000000800 */
[----:B------:R-:W-:Y:S01]  /*255d0*/  ULDC.64 UR4, c[0x0][0x2d8] ;  /* 0x0000b60000047ab9 */ /* 0x000fe20000000a00 */
[----:B------:R-:W-:Y:S01]  /*255e0*/  SHF.L.U32 R17, R17, 0x7, RZ ;  /* 0x0000000711117819 */ /* 0x000fe200000006ff */
[----:B------:R-:W2:Y:S01]  /*255f0*/  LDL.LU.64 R2, [R1+0x48] ;  /* 0x0000480001027983 */ /* 0x000ea20000300a00 */
[----:B------:R-:W-:-:S03]  /*25600*/  ULDC.64 UR6, c[0x0][0x280] ;  /* 0x0000a00000067ab9 */ /* 0x000fc60000000a00 */
[----:B------:R-:W3:Y:S04]  /*25610*/  LDL.LU R0, [R1+0x3c] ;  /* 0x00003c0001007983 */ /* 0x000ee80000300800 */
[----:B------:R-:W4:Y:S04]  /*25620*/  LDL.LU R6, [R1+0x5c] ;  /* 0x00005c0001067983 */ /* 0x000f280000300800 */
[----:B------:R-:W4:Y:S01]  /*25630*/  LDL.LU R5, [R1+0x30] ;  /* 0x0000300001057983 */ /* 0x000f220000300800 */
[----:B------:R-:W0:Y:S01]  /*25640*/  S2R R10, SR_TID.X ;  /* 0x00000000000a7919 */ /* 0x000e220000002100 */
[----:B-1----:R-:W1:Y:S01]  /*25650*/  S2R R8, SR_TID.X ;  /* 0x0000000000087919 */ /* 0x002e620000002100 */
[----:B0-----:R-:W-:Y:S01]  /*25660*/  ISETP.NE.AND P0, PT, R7, 0x1, PT ;  /* 0x000000010700780c */ /* 0x001fe20003f05270 */
[----:B------:R-:W-:-:S02]  /*25670*/  IMAD.SHL.U32 R10, R10, 0x10, RZ ;  /* 0x000000100a0a7824 */ /* 0x000fc400078e00ff */
[----:B-1----:R-:W-:-:S03]  /*25680*/  IMAD.SHL.U32 R9, R8, 0x10, RZ ;  /* 0x0000001008097824 */ /* 0x002fc600078e00ff */
[----:B------:R-:W-:-:S04]  /*25690*/  LOP3.LUT R10, R10, 0x30, RZ, 0xc0, !PT ;  /* 0x000000300a0a7812 */ /* 0x000fc800078ec0ff */
[C---:B------:R-:W-:Y:S02]  /*256a0*/  LOP3.LUT R11, R10.reuse, 0x40, RZ, 0xfc, !PT ;  /* 0x000000400a0b7812 */ /* 0x040fe400078efcff */
[----:B------:R-:W-:Y:S02]  /*256b0*/  LOP3.LUT R10, R10, 0x80, RZ, 0xfc, !PT ;  /* 0x000000800a0a7812 */ /* 0x000fe400078efcff */
[----:B------:R-:W-:Y:S01]  /*256c0*/  LOP3.LUT R9, R9, 0x30, RZ, 0xc0, !PT ;  /* 0x0000003009097812 */ /* 0x000fe200078ec0ff */
[----:B--2---:R-:W-:Y:S02]  /*256d0*/  IMAD.MOV.U32 R3, RZ, RZ, R4 ;  /* 0x000000ffff037224 */ /* 0x004fe400078e0004 */
[----:B------:R-:W0:Y:S01]  /*256e0*/  S2R R4, SR_TID.X ;  /* 0x0000000000047919 */ /* 0x000e220000002100 */
[----:B---3--:R-:W-:Y:S02]  /*256f0*/  IMAD R0, R0, UR4, RZ ;  /* 0x0000000400007c24 */ /* 0x008fe4000f8e02ff */
[----:B------:R-:W-:-:S04]  /*25700*/  IMAD.WIDE.U32 R2, R18, UR4, R2 ;  /* 0x0000000412027c25 */ /* 0x000fc8000f8e0002 */
[----:B------:R-:W-:Y:S01]  /*25710*/  IMAD R0, R18, UR5, R0 ;  /* 0x0000000512007c24 */ /* 0x000fe2000f8e0200 */
[----:B------:R-:W-:-:S04]  /*25720*/  ULDC.64 UR4, c[0x0][0x2e0] ;  /* 0x0000b80000047ab9 */ /* 0x000fc80000000a00 */
[----:B------:R-:W-:Y:S01]  /*25730*/  IADD3 R3, R3, R0, RZ ;  /* 0x0000000003037210 */ /* 0x000fe20007ffe0ff */
[----:B----4-:R-:W-:Y:S02]  /*25740*/  IMAD R0, R6, UR4, RZ ;  /* 0x0000000406007c24 */ /* 0x010fe4000f8e02ff */
[----:B------:R-:W1:Y:S02]  /*25750*/  @P0 LDC R6, c[0x0][0x450] ;  /* 0x00011400ff060b82 */ /* 0x000e640000000800 */
[C---:B------:R-:W-:Y:S02]  /*25760*/  IMAD R0, R5.reuse, UR5, R0 ;  /* 0x0000000505007c24 */ /* 0x040fe4000f8e0200 */
[----:B------:R-:W-:Y:S01]  /*25770*/  IMAD.WIDE.U32 R2, R5, UR4, R2 ;  /* 0x0000000405027c25 */ /* 0x000fe2000f8e0002 */
[----:B------:R-:W-:-:S03]  /*25780*/  ULDC.64 UR4, c[0x0][0x2d0] ;  /* 0x0000b40000047ab9 */ /* 0x000fc60000000a00 */
[----:B------:R-:W-:Y:S01]  /*25790*/  IMAD.IADD R3, R3, 0x1, R0 ;  /* 0x0000000103037824 */ /* 0x000fe200078e0200 */
[C---:B0-----:R-:W-:Y:S01]  /*257a0*/  LOP3.LUT R5, R4.reuse, 0x7f, RZ, 0xc0, !PT ;  /* 0x0000007f04057812 */ /* 0x041fe200078ec0ff */
[----:B------:R-:W-:-:S03]  /*257b0*/  IMAD.SHL.U32 R4, R4, 0x20, RZ ;  /* 0x0000002004047824 */ /* 0x000fc600078e00ff */
[----:B------:R-:W-:-:S04]  /*257c0*/  SHF.R.U32.HI R5, RZ, 0x2, R5 ;  /* 0x00000002ff057819 */ /* 0x000fc80000011605 */
[----:B------:R-:W-:Y:S02]  /*257d0*/  LOP3.LUT R4, R5, 0x60, R4, 0xf8, !PT ;  /* 0x0000006005047812 */ /* 0x000fe400078ef804 */
[----:B------:R-:W0:Y:S02]  /*257e0*/  @P0 LDC R5, c[0x0][0x44c] ;  /* 0x00011300ff050b82 */ /* 0x000e240000000800 */
[----:B------:R-:W-:-:S05]  /*257f0*/  LOP3.LUT R0, R4, R17, RZ, 0xfc, !PT ;  /* 0x0000001104007212 */ /* 0x000fca00078efcff */
[----:B------:R-:W-:Y:S02]  /*25800*/  IMAD.MOV.U32 R4, RZ, RZ, R0 ;  /* 0x000000ffff047224 */ /* 0x000fe400078e0000 */
[----:B0-----:R-:W-:-:S05]  /*25810*/  @P0 IMAD.HI.U32 R5, R0, R5, RZ ;  /* 0x0000000500050227 */ /* 0x001fca00078e00ff */
[----:B-1----:R-:W-:-:S05]  /*25820*/  @P0 SHF.R.U32.HI R4, RZ, R6, R5 ;  /* 0x00000006ff040219 */ /* 0x002fca0000011605 */
[----:B------:R-:W-:Y:S02]  /*25830*/  IMAD.MOV R5, RZ, RZ, -R4 ;  /* 0x000000ffff057224 */ /* 0x000fe400078e0a04 */
[----:B------:R-:W-:-:S04]  /*25840*/  IMAD.WIDE.U32 R2, R4, UR4, R2 ;  /* 0x0000000404027c25 */ /* 0x000fc8000f8e0002 */
[----:B------:R-:W-:Y:S01]  /*25850*/  IMAD R0, R7, R5, R0 ;  /* 0x0000000507007224 */ /* 0x000fe200078e0200 */
[----:B------:R-:W-:-:S05]  /*25860*/  SHF.R.S32.HI R5, RZ, 0x1f, R4 ;  /* 0x0000001fff057819 */ /* 0x000fca0000011404 */
[----:B------:R-:W-:-:S04]  /*25870*/  IMAD R5, R5, UR4, RZ ;  /* 0x0000000405057c24 */ /* 0x000fc8000f8e02ff */
[----:B------:R-:W-:Y:S01]  /*25880*/  IMAD R4, R4, UR5, R5 ;  /* 0x0000000504047c24 */ /* 0x000fe2000f8e0205 */
[----:B------:R-:W-:-:S04]  /*25890*/  ULDC.64 UR4, c[0x0][0x2c8] ;  /* 0x0000b20000047ab9 */ /* 0x000fc80000000a00 */
[----:B------:R-:W-:Y:S02]  /*258a0*/  IADD3 R3, R3, R4, RZ ;  /* 0x0000000403037210 */ /* 0x000fe40007ffe0ff */
[----:B------:R-:W-:Y:S01]  /*258b0*/  SHF.R.S32.HI R4, RZ, 0x1f, R0 ;  /* 0x0000001fff047819 */ /* 0x000fe20000011400 */
[----:B------:R-:W-:-:S04]  /*258c0*/  IMAD.WIDE.U32 R2, R0, UR4, R2 ;  /* 0x0000000400027c25 */ /* 0x000fc8000f8e0002 */
[----:B------:R-:W-:Y:S01]  /*258d0*/  IMAD R4, R4, UR4, RZ ;  /* 0x0000000404047c24 */ /* 0x000fe2000f8e02ff */
[----:B------:R-:W-:Y:S02]  /*258e0*/  ULDC UR4, c[0x0][0x2b8] ;  /* 0x0000ae0000047ab9 */ /* 0x000fe40000000800 */
[----:B------:R-:W-:Y:S01]  /*258f0*/  ISETP.GE.AND P2, PT, R10, UR4, PT ;  /* 0x000000040a007c0c */ /* 0x000fe2000bf46270 */
[----:B------:R-:W-:Y:S01]  /*25900*/  IMAD R0, R0, UR5, R4 ;  /* 0x0000000500007c24 */ /* 0x000fe2000f8e0204 */
[----:B------:R-:W-:Y:S02]  /*25910*/  LOP3.LUT R10, R8, 0x7f, RZ, 0xc0, !PT ;  /* 0x0000007f080a7812 */ /* 0x000fe400078ec0ff */
[----:B------:R0:W5:Y:S01]  /*25920*/  LDL R8, [R1+0x34] ;  /* 0x0000340001087983 */ /* 0x0001620000100800 */
[----:B------:R-:W-:Y:S02]  /*25930*/  IADD3 R4, P3, R2, UR6, RZ ;  /* 0x0000000602047c10 */ /* 0x000fe4000ff7e0ff */
[----:B------:R-:W-:-:S02]  /*25940*/  ISETP.GE.AND P0, PT, R9, UR4, PT ;  /* 0x0000000409007c0c */ /* 0x000fc4000bf06270 */
[----:B------:R-:W-:Y:S01]  /*25950*/  ISETP.GE.AND P1, PT, R11, UR4, PT ;  /* 0x000000040b007c0c */ /* 0x000fe2000bf26270 */
[----:B------:R-:W-:Y:S01]  /*25960*/  UMOV UR4, 0xffffffff ;  /* 0xffffffff00047882 */ /* 0x000fe20000000000 */
[----:B------:R-:W-:Y:S02]  /*25970*/  IADD3.X R3, R3, UR7, R0, P3, !PT ;  /* 0x0000000703037c10 */ /* 0x000fe40009ffe400 */
[----:B------:R-:W-:Y:S01]  /*25980*/  SHF.R.U32.HI R10, RZ, 0x2, R10 ;  /* 0x00000002ff0a7819 */ /* 0x000fe2000001160a */
[----:B0-----:R-:W-:Y:S08]  /*25990*/  BRA.DIV UR4, `(.L_x_731) ;  /* 0x0000004e04407947 */ /* 0x001ff0000b800000 */
[----:B------:R-:W2:Y:S01]  /*259a0*/  LDL.LU R6, [R1+0x54] ;  /* 0x0000540001067983 */ /* 0x000ea20000300800 */
[----:B------:R-:W-:-:S05]  /*259b0*/  IADD3 R0, R10, R17, RZ ;  /* 0x000000110a007210 */ /* 0x000fca0007ffe0ff */
[----:B------:R-:W-:Y:S02]  /*259c0*/  VIADD R5, R0, 0x20 ;  /* 0x0000002000057836 */ /* 0x000fe40000000000 */
[----:B--2---:R-:W-:Y:S02]  /*259d0*/  IMAD R2, R6, R7, RZ ;  /* 0x0000000706027224 */ /* 0x004fe400078e02ff */
[----:B------:R-:W0:Y:S03]  /*259e0*/  SHFL.IDX PT, R7, R4, RZ, 0x1c1f ;  /* 0x001c1fff04077589 */ /* 0x000e2600000e0000 */
[----:B------:R-:W-:Y:S01]  /*259f0*/  ISETP.GE.AND P4, PT, R0, R2, PT ;  /* 0x000000020000720c */ /* 0x000fe20003f86270 */
[----:B------:R-:W1:-:S12]  /*25a00*/  SHFL.IDX PT, R6, R3, RZ, 0x1c1f ;  /* 0x001c1fff03067589 */ /* 0x000e5800000e0000 */
[----:B0-----:R-:W-:-:S05]  /*25a10*/  @!P4 IADD3 R7, P3, R9, R7, RZ ;  /* 0x000000070907c210 */ /* 0x001fca0007f7e0ff */
[----:B-1----:R-:W-:Y:S01]  /*25a20*/  @!P4 IMAD.X R6, RZ, RZ, R6, P3 ;  /* 0x000000ffff06c224 */ /* 0x002fe200018e0606 */
[----:B------:R-:W-:Y:S02]  /*25a30*/  ISETP.GE.AND P3, PT, R5, R2, PT ;  /* 0x000000020500720c */ /* 0x000fe40003f66270 */
[----:B------:R-:W0:Y:S02]  /*25a40*/  SHFL.IDX PT, R5, R4, 0x1, 0x1c1f ;  /* 0x003c1f0004057f89 */ /* 0x000e2400000e0000 */
[----:B------:R-:W-:-:S04]  /*25a50*/  @!P4 LOP3.LUT R7, R7, R6, RZ, 0x3c, !PT ;  /* 0x000000060707c212 */ /* 0x000fc800078e3cff */
[----:B------:R-:W-:-:S04]  /*25a60*/  @!P4 LOP3.LUT R6, R7, R6, RZ, 0x3c, !PT ;  /* 0x000000060706c212 */ /* 0x000fc800078e3cff */
[----:B------:R-:W-:-:S05]  /*25a70*/  @!P4 LOP3.LUT R7, R7, R6, RZ, 0x3c, !PT ;  /* 0x000000060707c212 */ /* 0x000fca00078e3cff */
[----:B-----5:R-:W-:Y:S04]  /*25a80*/  @!P4 LDGSTS.E.BYPASS.LTC128B.128 [R8+0x14400], desc[UR54][R6.64], !P0 ;  /* 0x144000000608cfae */ /* 0x020fe8000c101d76 */
[----:B------:R-:W-:Y:S04]  /*25a90*/  @!P4 LDGSTS.E.BYPASS.LTC128B.128 [R8+0x16400], desc[UR54][R6.64+0x40], !P1 ;  /* 0x164000400608cfae */ /* 0x000fe8000c901d76 */
[----:B------:R1:W-:Y:S01]  /*25aa0*/  @!P4 LDGSTS.E.BYPASS.LTC128B.128 [R8+0x18400], desc[UR54][R6.64+0x80], !P2 ;  /* 0x184000800608cfae */ /* 0x0003e2000d101d76 */
[----:B0-----:R-:W-:-:S03]  /*25ab0*/  @!P3 IADD3 R5, P4, R9, R5, RZ ;  /* 0x000000050905b210 */ /* 0x001fc60007f9e0ff */
[----:B-1----:R-:W0:Y:S02]  /*25ac0*/  SHFL.IDX PT, R6, R3, 0x1, 0x1c1f ;  /* 0x003c1f0003067f89 */ /* 0x002e2400000e0000 */
[----:B0-----:R-:W-:-:S05]  /*25ad0*/  @!P3 IADD3.X R6, RZ, R6, RZ, P4, !PT ;  /* 0x00000006ff06b210 */ /* 0x001fca00027fe4ff */
[----:B------:R-:W-:Y:S02]  /*25ae0*/  @!P3 IMAD.MOV.U32 R7, RZ, RZ, R6 ;  /* 0x000000ffff07b224 */ /* 0x000fe400078e0006 */
[----:B------:R-:W-:Y:S01]  /*25af0*/  @!P3 IMAD.MOV.U32 R6, RZ, RZ, R5 ;  /* 0x000000ffff06b224 */ /* 0x000fe200078e0005 */
[----:B------:R-:W-:-:S04]  /*25b00*/  IADD3 R5, R0, 0x40, RZ ;  /* 0x0000004000057810 */ /* 0x000fc80007ffe0ff */
[----:B------:R-:W-:Y:S04]  /*25b10*/  @!P3 LDGSTS.E.BYPASS.LTC128B.128 [R8+0x14c00], desc[UR54][R6.64], !P0 ;  /* 0x14c000000608bfae */ /* 0x000fe8000c101d76 */
[----:B------:R-:W-:Y:S04]  /*25b20*/  @!P3 LDGSTS.E.BYPASS.LTC128B.128 [R8+0x16c00], desc[UR54][R6.64+0x40], !P1 ;  /* 0x16c000400608bfae */ /* 0x000fe8000c901d76 */
[----:B------:R0:W-:Y:S01]  /*25b30*/  @!P3 LDGSTS.E.BYPASS.LTC128B.128 [R8+0x18c00], desc[UR54][R6.64+0x80], !P2 ;  /* 0x18c000800608bfae */ /* 0x0001e2000d101d76 */
[----:B------:R-:W-:-:S03]  /*25b40*/  ISETP.GE.AND P3, PT, R5, R2, PT ;  /* 0x000000020500720c */ /* 0x000fc60003f66270 */
[----:B------:R-:W1:Y:S04]  /*25b50*/  SHFL.IDX PT, R5, R4, 0x2, 0x1c1f ;  /* 0x005c1f0004057f89 */ /* 0x000e6800000e0000 */
[----:B0-----:R-:W0:Y:S06]  /*25b60*/  SHFL.IDX PT, R6, R3, 0x2, 0x1c1f ;  /* 0x005c1f0003067f89 */ /* 0x001e2c00000e0000 */
[----:B-1----:R-:W-:-:S05]  /*25b70*/  @!P3 IADD3 R5, P4, R9, R5, RZ ;  /* 0x000000050905b210 */ /* 0x002fca0007f9e0ff */
[----:B0-----:R-:W-:-:S04]  /*25b80*/  @!P3 IMAD.X R6, RZ, RZ, R6, P4 ;  /* 0x000000ffff06b224 */ /* 0x001fc800020e0606 */
[----:B------:R-:W-:Y:S01]  /*25b90*/  @!P3 IMAD.MOV.U32 R7, RZ, RZ, R6 ;  /* 0x000000ffff07b224 */ /* 0x000fe200078e0006 */
[----:B------:R-:W-:Y:S02]  /*25ba0*/  @!P3 MOV R6, R5 ;  /* 0x000000050006b202 */ /* 0x000fe40000000f00 */
[----:B------:R0:W1:Y:S04]  /*25bb0*/  SHFL.IDX PT, R5, R3, 0x3, 0x1c1f ;  /* 0x007c1f0003057f89 */ /* 0x00006800000e0000 */
[----:B------:R0:W-:Y:S04]  /*25bc0*/  @!P3 LDGSTS.E.BYPASS.LTC128B.128 [R8+0x15400], desc[UR54][R6.64], !P0 ;  /* 0x154000000608bfae */ /* 0x0001e8000c101d76 */
[----:B------:R0:W-:Y:S04]  /*25bd0*/  @!P3 LDGSTS.E.BYPASS.LTC128B.128 [R8+0x17400], desc[UR54][R6.64+0x40], !P1 ;  /* 0x174000400608bfae */ /* 0x0001e8000c901d76 */
[----:B------:R0:W-:Y:S04]  /*25be0*/  @!P3 LDGSTS.E.BYPASS.LTC128B.128 [R8+0x19400], desc[UR54][R6.64+0x80], !P2 ;  /* 0x194000800608bfae */ /* 0x0001e8000d101d76 */
[----:B------:R0:W2:Y:S02]  /*25bf0*/  SHFL.IDX PT, R3, R4, 0x3, 0x1c1f ;  /* 0x007c1f0004037f89 */ /* 0x0000a400000e0000 */
.L_x_891:
[----:B------:R-:W-:Y:S01]  /*25c00*/  VIADD R0, R0, 0x60 ;  /* 0x0000006000007836 */ /* 0x000fe20000000000 */
[----:B------:R-:W-:Y:S04]  /*25c10*/  BSSY B0, `(.L_x_732) ;  /* 0x000000b000007945 */ /* 0x000fe80003800000 */
[----:B------:R-:W-:-:S13]  /*25c20*/  ISETP.GE.AND P3, PT, R0, R2, PT ;  /* 0x000000020000720c */ /* 0x000fda0003f66270 */
[----:B------:R-:W-:Y:S05]  /*25c30*/  @P3 BRA `(.L_x_733) ;  /* 0x0000000000203947 */ /* 0x000fea0003800000 */
[----:B--2---:R-:W-:-:S05]  /*25c40*/  IADD3 R2, P3, R9, R3, RZ ;  /* 0x0000000309027210 */ /* 0x004fca0007f7e0ff */
[----:B01----:R-:W-:-:S05]  /*25c50*/  IMAD.X R3, RZ, RZ, R5, P3 ;  /* 0x000000ffff037224 */ /* 0x003fca00018e0605 */
[----:B------:R-:W-:Y:S01]  /*25c60*/  @!PT LDS RZ, [RZ] ;  /* 0x00000000fffff984 */ /* 0x000fe20000000800 */
[----:B------:R-:W-:Y:S01]  /*25c70*/  @!PT LDS RZ, [RZ] ;  /* 0x00000000fffff984 */ /* 0x000fe20000000800 */
[----:B------:R-:W-:Y:S01]  /*25c80*/  @!PT LDS RZ, [RZ] ;  /* 0x00000000fffff984 */ /* 0x000fe20000000800 */
[----:B------:R4:W-:Y:S04]  /*25c90*/  LDGSTS.E.BYPASS.LTC128B.128 [R8+0x15c00], desc[UR54][R2.64], !P0 ;  /* 0x15c0000002087fae */ /* 0x0009e8000c101d76 */
[----:B------:R4:W-:Y:S04]  /*25ca0*/  LDGSTS.E.BYPASS.LTC128B.128 [R8+0x17c00], desc[UR54][R2.64+0x40], !P1 ;  /* 0x17c0004002087fae */ /* 0x0009e8000c901d76 */
[----:B------:R4:W-:Y:S02]  /*25cb0*/  LDGSTS.E.BYPASS.LTC128B.128 [R8+0x19c00], desc[UR54][R2.64+0x80], !P2 ;  /* 0x19c0008002087fae */ /* 0x0009e4000d101d76 */
.L_x_733:
[----:B------:R-:W-:Y:S05]  /*25cc0*/  BSYNC B0 ;  /* 0x0000000000007941 */ /* 0x000fea0003800000 */
.L_x_732:
[----:B0--34-:R0:W5:Y:S01]  /*25cd0*/  LDL R8, [R1+0x4] ;  /* 0x0000040001087983 */ /* 0x0191620000100800 */
[----:B------:R-:W-:Y:S01]  /*25ce0*/  PLOP3.LUT P0, PT, PT, PT, PT, 0x80, 0x0 ;  /* 0x000000000000781c */ /* 0x000fe20003f0f070 */
[----:B------:R-:W-:-:S12]  /*25cf0*/  NOP ;  /* 0x0000000000007918 */ /* 0x000fd80000000000 */
.L_x_734:
[----:B------:R-:W3:Y:S01]  /*25d00*/  LDL R2, [R1+0x4] ;  /* 0x0000040001027983 */ /* 0x000ee20000100800 */
[----:B------:R-:W-:Y:S02]  /*25d10*/  PLOP3.LUT P1, PT, P1, P0, PT, 0xa2, 0x0 ;  /* 0x000000000000781c */ /* 0x000fe40000f21472 */
[----:B---3--:R-:W-:-:S08]  /*25d20*/  @P0 R2UR P1, UR4, R2 ;  /* 0x00000000020402ca */ /* 0x008fd00000020000 */
[----:B------:R-:W-:-:S05]  /*25d30*/  @P0 PLOP3.LUT P0, PT, P1, PT, PT, 0x80, 0x0 ;  /* 0x000000000000081c */ /* 0x000fca0000f0f070 */
[----:B------:R-:W-:Y:S01]  /*25d40*/  @!P1 SYNCS.ARRIVE.TRANS64.RED.A0T1 RZ, [UR4+0x29800], RZ ;  /* 0x029800ffffff99a7 */ /* 0x000fe20008200404 */
[----:B------:R-:W-:Y:S07]  /*25d50*/  @!P1 ARRIVES.LDGSTSBAR.64.TRANSCNT [UR4+0x29800] ;  /* 0x02980000ff0099b0 */ /* 0x000fee0008000a84 */
[----:B------:R-:W-:Y:S05]  /*25d60*/  @P0 BRA.U.ANY `(.L_x_734) ;  /* 0xfffffffd00e40947 */ /* 0x000fea000393ffff */
[----:B--2---:R-:W2:Y:S02]  /*25d70*/  LDL.LU R3, [R1+0x58] ;  /* 0x0000580001037983 */ /* 0x004ea40000300800 */
[----:B--2---:R-:W-:-:S04]  /*25d80*/  IADD3 R3, R3, 0x1, RZ ;  /* 0x0000000103037810 */ /* 0x004fc80007ffe0ff */
[----:B------:R-:W-:Y:S01]  /*25d90*/  LEA.HI R0, R3, R3, RZ, 0x1 ;  /* 0x0000000303007211 */ /* 0x000fe200078f08ff */
[----:B------:R2:W-:Y:S03]  /*25da0*/  STL [R1+0x58], R3 ;  /* 0x0000580301007387 */ /* 0x0005e60000100800 */
[----:B------:R-:W-:-:S05]  /*25db0*/  LOP3.LUT R0, R0, 0xfffffffe, RZ, 0xc0, !PT ;  /* 0xfffffffe00007812 */ /* 0x000fca00078ec0ff */
[----:B------:R-:W-:-:S05]  /*25dc0*/  IMAD.IADD R0, R3, 0x1, -R0 ;  /* 0x0000000103007824 */ /* 0x000fca00078e0a00 */
[----:B------:R-:W-:Y:S01]  /*25dd0*/  SHF.L.U32 R0, R0, 0x1f, RZ ;  /* 0x0000001f00007819 */ /* 0x000fe200000006ff */
[----:B------:R-:W-:Y:S01]  /*25de0*/  NOP ;  /* 0x0000000000007918 */ /* 0x000fe20000000000 */
[----:B------:R2:W-:Y:S01]  /*25df0*/  SYNCS.ARRIVE.TRANS64.A1T0 RZ, [R2+URZ+0x29800], RZ ;  /* 0x029800ff02ff79a7 */ /* 0x0005e2000810003f */
[----:B------:R-:W-:Y:S01]  /*25e00*/  BSSY B0, `(.L_x_735) ;  /* 0x0000003000007945 */ /* 0x000fe20003800000 */
[----:B------:R-:W3:Y:S03]  /*25e10*/  SYNCS.PHASECHK.TRANS64.TRYWAIT P0, [R2+URZ+0x29820], R0 ;  /* 0x02982000020075a7 */ /* 0x000ee6000800017f */
[----:B--23--:R-:W-:Y:S05]  /*25e20*/  @!P0 BRA `(.L_x_736) ;  /* 0x0000004c00808947 */ /* 0x00cfea0003800000 */
.L_x_892:
[----:B------:R-:W-:Y:S05]  /*25e30*/  BSYNC B0 ;  /* 0x0000000000007941 */ /* 0x000fea0003800000 */
.L_x_735:
[----:B--2---:R-:W2:Y:S02]  /*25e40*/  LDL.LU R2, [R1+0x40] ;  /* 0x0000400001027983 */ /* 0x004ea40000300800 */
[----:B--2---:R-:W-:-:S13]  /*25e50*/  ISETP.GE.AND P0, PT, R2, 0xa1, PT ;  /* 0x000000a10200780c */ /* 0x004fda0003f06270 */
[----:B------:R-:W-:Y:S05]  /*25e60*/  @!P0 BRA `(.L_x_737) ;  /* 0x00000010003c8947 */ /* 0x000fea0003800000 */
[----:B------:R-:W2:Y:S04]  /*25e70*/  LDL.LU R2, [R1+0x50] ;  /* 0x0000500001027983 */ /* 0x000ea80000300800 */
[----:B------:R3:W5:Y:S04]  /*25e80*/  LDL.LU R0, [R1+0x8] ;  /* 0x0000080001007983 */ /* 0x0007680000300800 */
[----:B------:R3:W5:Y:S02]  /*25e90*/  LDL.LU R3, [R1+0x14] ;  /* 0x0000140001037983 */ /* 0x0007640000300800 */
[----:B--23--:R-:W-:-:S07]  /*25ea0*/  VIADD R2, R2, 0xfffffffe ;  /* 0xfffffffe02027836 */ /* 0x00cfce0000000000 */
.L_x_759:
[----:B--2---:R-:W2:Y:S01]  /*25eb0*/  LDL R4, [R1+0x10] ;  /* 0x0000100001047983 */ /* 0x004ea20000100800 */
[----:B-1---5:R-:W-:Y:S01]  /*25ec0*/  IADD3 R5, R0, 0x1, RZ ;  /* 0x0000000100057810 */ /* 0x022fe20007ffe0ff */
[----:B------:R-:W-:Y:S05]  /*25ed0*/  YIELD ;  /* 0x0000000000007946 */ /* 0x000fea0003800000 */
[C---:B------:R-:W-:Y:S01]  /*25ee0*/  ISETP.NE.AND P0, PT, R5.reuse, 0x2, PT ;  /* 0x000000020500780c */ /* 0x040fe20003f05270 */
[----:B------:R-:W-:Y:S03]  /*25ef0*/  BSSY B0, `(.L_x_738) ;  /* 0x0000094000007945 */ /* 0x000fe60003800000 */
[----:B------:R-:W-:-:S02]  /*25f00*/  SEL R10, R5, RZ, P0 ;  /* 0x000000ff050a7207 */ /* 0x000fc40000000000 */
[----:B--2---:R-:W-:Y:S02]  /*25f10*/  LOP3.LUT P1, RZ, R4, 0x1, RZ, 0xc0, !PT ;  /* 0x0000000104ff7812 */ /* 0x004fe4000782c0ff */
[----:B------:R-:W-:-:S04]  /*25f20*/  SEL R4, RZ, 0x1, P0 ;  /* 0x00000001ff047807 */ /* 0x000fc80000000000 */
[----:B------:R-:W-:-:S05]  /*25f30*/  LOP3.LUT R9, R3, R4, RZ, 0x3c, !PT ;  /* 0x0000000403097212 */ /* 0x000fca00078e3cff */
[----:B------:R1:W-:Y:S04]  /*25f40*/  STL [R1+0x14], R9 ;  /* 0x0000140901007387 */ /* 0x0003e80000100800 */
[----:B------:R1:W-:Y:S01]  /*25f50*/  STL [R1+0x8], R10 ;  /* 0x0000080a01007387 */ /* 0x0003e20000100800 */
[----:B------:R-:W-:Y:S05]  /*25f60*/  @!P1 BRA `(.L_x_739) ;  /* 0x0000000800309947 */ /* 0x000fea0003800000 */
[----:B------:R-:W-:Y:S01]  /*25f70*/  ULDC.64 UR4, c[0x0][0x418] ;  /* 0x0001060000047ab9 */ /* 0x000fe20000000a00 */
[----:B------:R-:W-:Y:S01]  /*25f80*/  IMAD.MOV.U32 R8, RZ, RZ, R2 ;  /* 0x000000ffff087224 */ /* 0x000fe200078e0002 */
[----:B------:R-:W-:-:S04]  /*25f90*/  ISETP.NE.U32.AND P0, PT, RZ, UR4, PT ;  /* 0x00000004ff007c0c */ /* 0x000fc8000bf05070 */
[----:B------:R-:W-:-:S13]  /*25fa0*/  ISETP.NE.AND.EX P0, PT, RZ, UR5, PT, P0 ;  /* 0x00000005ff007c0c */ /* 0x000fda000bf05300 */
[----:B------:R-:W-:Y:S05]  /*25fb0*/  @!P0 BRA `(.L_x_740) ;  /* 0x0000000000508947 */ /* 0x000fea0003800000 */
[----:B------:R-:W2:Y:S01]  /*25fc0*/  LDL R12, [R1+0x20] ;  /* 0x00002000010c7983 */ /* 0x000ea20000100800 */
[----:B------:R-:W3:Y:S01]  /*25fd0*/  LDC R7, c[0x0][0x43c] ;  /* 0x00010f00ff077b82 */ /* 0x000ee20000000800 */
[----:B------:R-:W-:Y:S02]  /*25fe0*/  ULDC.64 UR6, c[0x0][0x428] ;  /* 0x00010a0000067ab9 */ /* 0x000fe40000000a00 */
[----:B------:R-:W4:Y:S01]  /*25ff0*/  LDL R11, [R1+0x1c] ;  /* 0x00001c00010b7983 */ /* 0x000f220000100800 */
[----:B---3--:R-:W-:-:S13]  /*26000*/  ISETP.NE.AND P0, PT, R7, 0x1, PT ;  /* 0x000000010700780c */ /* 0x008fda0003f05270 */
[----:B------:R-:W3:Y:S02]  /*26010*/  @P0 LDC.64 R4, c[0x0][0x440] ;  /* 0x00011000ff040b82 */ /* 0x000ee40000000a00 */
[----:B---3--:R-:W-:-:S04]  /*26020*/  @P0 IMAD.HI.U32 R6, R2, R4, RZ ;  /* 0x0000000402060227 */ /* 0x008fc800078e00ff */
[----:B------:R-:W-:Y:S01]  /*26030*/  IMAD.MOV.U32 R4, RZ, RZ, R2 ;  /* 0x000000ffff047224 */ /* 0x000fe200078e0002 */
[----:B------:R-:W-:-:S04]  /*26040*/  @P0 SHF.R.U32.HI R4, RZ, R5, R6 ;  /* 0x00000005ff040219 */ /* 0x000fc80000011606 */
[----:B------:R-:W-:Y:S02]  /*26050*/  SHF.R.S32.HI R5, RZ, 0x1f, R4 ;  /* 0x0000001fff057819 */ /* 0x000fe40000011404 */
[----:B------:R-:W-:-:S05]  /*26060*/  IADD3 R8, -R4, RZ, RZ ;  /* 0x000000ff04087210 */ /* 0x000fca0007ffe1ff */
[----:B------:R-:W-:Y:S02]  /*26070*/  IMAD R8, R7, R8, R2 ;  /* 0x0000000807087224 */ /* 0x000fe400078e0202 */
[----:B--2---:R-:W-:-:S04]  /*26080*/  IMAD R6, R12, UR6, RZ ;  /* 0x000000060c067c24 */ /* 0x004fc8000f8e02ff */
[C---:B----4-:R-:W-:Y:S02]  /*26090*/  IMAD R6, R11.reuse, UR7, R6 ;  /* 0x000000070b067c24 */ /* 0x050fe4000f8e0206 */
[----:B------:R-:W-:-:S04]  /*260a0*/  IMAD.WIDE.U32 R4, R11, UR6, R4 ;  /* 0x000000060b047c25 */ /* 0x000fc8000f8e0004 */
[----:B------:R-:W-:Y:S01]  /*260b0*/  IMAD.IADD R5, R6, 0x1, R5 ;  /* 0x0000000106057824 */ /* 0x000fe200078e0205 */
[----:B------:R-:W-:-:S04]  /*260c0*/  LEA R6, P0, R4, UR4, 0x2 ;  /* 0x0000000404067c11 */ /* 0x000fc8000f8010ff */
[----:B------:R-:W-:-:S05]  /*260d0*/  LEA.HI.X R7, R4, UR5, R5, 0x2, P0 ;  /* 0x0000000504077c11 */ /* 0x000fca00080f1405 */
[----:B------:R-:W2:Y:S04]  /*260e0*/  LDG.E R4, desc[UR54][R6.64] ;  /* 0x0000003606047981 */ /* 0x000ea8000c1e1900 */
[----:B--2---:R2:W-:Y:S02]  /*260f0*/  STL [R1], R4 ;  /* 0x0000000401007387 */ /* 0x0045e40000100800 */
.L_x_740:
[----:B--2---:R-:W2:Y:S01]  /*26100*/  LDL R4, [R1+0x4] ;  /* 0x0000040001047983 */ /* 0x004ea20000100800 */
[----:B------:R-:W3:Y:S02]  /*26110*/  S2R R5, SR_TID.X ;  /* 0x0000000000057919 */ /* 0x000ee40000002100 */
[----:B---3--:R-:W-:Y:S01]  /*26120*/  LOP3.LUT R6, R5, 0x7f, RZ, 0xc0, !PT ;  /* 0x0000007f05067812 */ /* 0x008fe200078ec0ff */
[----:B------:R-:W-:Y:S03]  /*26130*/  BSSY B1, `(.L_x_741) ;  /* 0x0000006000017945 */ /* 0x000fe60003800000 */
[----:B------:R-:W-:Y:S01]  /*26140*/  ISETP.NE.AND P1, PT, R6, RZ, PT ;  /* 0x000000ff0600720c */ /* 0x000fe20003f25270 */
[----:B--2---:R-:W-:Y:S01]  /*26150*/  IMAD R5, R10, 0x8, R4 ;  /* 0x000000080a057824 */ /* 0x004fe200078e0204 */
[----:B------:R-:W-:-:S04]  /*26160*/  SHF.L.U32 R4, R9, 0x1f, RZ ;  /* 0x0000001f09047819 */ /* 0x000fc800000006ff */
[----:B------:R-:W2:Y:S02]  /*26170*/  SYNCS.PHASECHK.TRANS64.TRYWAIT P0, [R5+URZ+0x29880], R4 ;  /* 0x02988004050075a7 */ /* 0x000ea4000800017f */
[----:B--2---:R-:W-:Y:S05]  /*26180*/  @!P0 BRA `(.L_x_742) ;  /* 0x0000004800c08947 */ /* 0x004fea0003800000 */
.L_x_893:
[----:B------:R-:W-:Y:S05]  /*26190*/  BSYNC B1 ;  /* 0x0000000000017941 */ /* 0x000fea0003800000 */
.L_x_741:
[----:B------:R-:W-:Y:S04]  /*261a0*/  BSSY B1, `(.L_x_743) ;  /* 0x0000009000017945 */ /* 0x000fe80003800000 */
[----:B------:R-:W-:Y:S05]  /*261b0*/  @P1 BRA `(.L_x_744) ;  /* 0x00000000001c1947 */ /* 0x000fea0003800000 */
[----:B------:R-:W3:Y:S02]  /*261c0*/  S2R R6, SR_TID.X ;  /* 0x0000000000067919 */ /* 0x000ee40000002100 */
[----:B---3--:R-:W-:Y:S02]  /*261d0*/  LOP3.LUT R7, R6, 0x1f, RZ, 0xc0, !PT ;  /* 0x0000001f06077812 */ /* 0x008fe400078ec0ff */
[----:B------:R-:W-:Y:S02]  /*261e0*/  MOV R6, 0x5000 ;  /* 0x0000500000067802 */ /* 0x000fe40000000f00 */
[----:B------:R-:W-:Y:S02]  /*261f0*/  ISETP.NE.AND P0, PT, R7, RZ, PT ;  /* 0x000000ff0700720c */ /* 0x000fe40003f05270 */
[----:B------:R3:W-:Y:S11]  /*26200*/  SYNCS.ARRIVE.TRANS64 RZ, [R5+URZ+0x29870], R6 ;  /* 0x0298700605ff79a7 */ /* 0x0007f6000800003f */
[----:B---3--:R-:W-:Y:S05]  /*26210*/  @!P0 BRA `(.L_x_744) ;  /* 0x0000000000048947 */ /* 0x008fea0003800000 */
[----:B------:R-:W-:Y:S01]  /*26220*/  BPT.TRAP 0x1 ;  /* 0x000000040000795c */ /* 0x000fe20000300000 */
.L_x_744:
[----:B------:R-:W-:Y:S05]  /*26230*/  BSYNC B1 ;  /* 0x0000000000017941 */ /* 0x000fea0003800000 */
.L_x_743:
[----:B-1----:R-:W3:Y:S04]  /*26240*/  LDL R9, [R1+0x4] ;  /* 0x0000040001097983 */ /* 0x002ee80000100800 */
[----:B------:R-:W3:Y:S04]  /*26250*/  LDL R7, [R1+0x8] ;  /* 0x0000080001077983 */ /* 0x000ee80000100800 */
[----:B------:R-:W4:Y:S01]  /*26260*/  LDL R6, [R1+0x24] ;  /* 0x0000240001067983 */ /* 0x000f220000100800 */
[----:B------:R-:W-:Y:S01]  /*26270*/  IMAD.MOV.U32 R10, RZ, RZ, RZ ;  /* 0x000000ffff0a7224 */ /* 0x000fe200078e00ff */
[----:B------:R-:W-:Y:S01]  /*26280*/  UIADD3 UR4, UP0, UR40, 0x470, URZ ;  /* 0x0000047028047890 */ /* 0x000fe2000ff1e03f */
[----:B------:R-:W-:Y:S01]  /*26290*/  PLOP3.LUT P0, PT, PT, PT, PT, 0x80, 0x0 ;  /* 0x000000000000781c */ /* 0x000fe20003f0f070 */
[----:B------:R-:W-:Y:S01]  /*262a0*/  UMOV UR6, 0x0 ;  /* 0x0000000000067882 */ /* 0x000fe20000000000 */
[----:B------:R-:W-:Y:S01]  /*262b0*/  UMOV UR7, 0x14f00000 ;  /* 0x14f0000000077882 */ /* 0x000fe20000000000 */
[----:B------:R-:W-:Y:S01]  /*262c0*/  R2UR UR10, R10 ;  /* 0x000000000a0a72ca */ /* 0x000fe200000e0000 */
[----:B------:R-:W-:Y:S01]  /*262d0*/  UIADD3.X UR5, URZ, UR41, URZ, UP0, !UPT ;  /* 0x000000293f057290 */ /* 0x000fe200087fe43f */
[----:B---3--:R-:W-:-:S02]  /*262e0*/  IMAD R7, R7, 0x5000, R9 ;  /* 0x0000500007077824 */ /* 0x008fc400078e0209 */
[----:B----4-:R-:W-:Y:S01]  /*262f0*/  IMAD R6, R8, 0xa0, R6 ;  /* 0x000000a008067824 */ /* 0x010fe200078e0206 */
[----:B------:R-:W-:Y:S01]  /*26300*/  IADD3 R8, R5, 0x29870, RZ ;  /* 0x0002987005087810 */ /* 0x000fe20007ffe0ff */
[----:B------:R-:W-:-:S09]  /*26310*/  VIADD R7, R7, 0xa400 ;  /* 0x0000a40007077836 */ /* 0x000fd20000000000 */
.L_x_745:
[----:B------:R-:W3:Y:S01]  /*26320*/  LDL R9, [R1] ;  /* 0x0000000001097983 */ /* 0x000ee20000100800 */
[----:B------:R-:W-:-:S13]  /*26330*/  @P0 ELECT P2, URZ, PT ;  /* 0x00000000003f082f */ /* 0x000fda0003840000 */
[----:B------:R-:W-:Y:S02]  /*26340*/  @P2 R2UR UR12, R18 ;  /* 0x00000000120c22ca */ /* 0x000fe400000e0000 */
[----:B------:R-:W-:Y:S02]  /*26350*/  @P2 R2UR UR11, R6 ;  /* 0x00000000060b22ca */ /* 0x000fe400000e0000 */
[----:B------:R-:W-:Y:S02]  /*26360*/  @P2 R2UR UR9, R8 ;  /* 0x00000000080922ca */ /* 0x000fe400000e0000 */
[----:B------:R-:W-:Y:S02]  /*26370*/  @P2 R2UR UR8, R7 ;  /* 0x00000000070822ca */ /* 0x000fe400000e0000 */
[----:B------:R-:W-:Y:S02]  /*26380*/  @P2 PLOP3.LUT P0, PT, P2, PT, PT, 0x8, 0x0 ;  /* 0x000000000000281c */ /* 0x000fe4000170e170 */
[----:B---3--:R-:W-:-:S02]  /*26390*/  @P2 R2UR UR13, R9 ;  /* 0x00000000090d22ca */ /* 0x008fc400000e0000 */
[----:B------:R-:W-:-:S11]  /*263a0*/  PLOP3.LUT P2, PT, PT, PT, PT, 0x8, 0x0 ;  /* 0x000000000000781c */ /* 0x000fd60003f4e170 */
[----:B------:R1:W-:Y:S02]  /*263b0*/  UTMALDG.4D [UR8], [UR4], desc[UR6] ;  /* 0x00000608040075b4 */ /* 0x0003e40008019000 */
[----:B-1----:R-:W-:Y:S05]  /*263c0*/  @P0 BRA.U.ANY `(.L_x_745) ;  /* 0xfffffffd00d40947 */ /* 0x002fea000393ffff */
[----:B------:R-:W1:Y:S01]  /*263d0*/  SYNCS.PHASECHK.TRANS64.TRYWAIT P0, [R5+URZ+0x29840], R4 ;  /* 0x02984004050075a7 */ /* 0x000e62000800017f */
[----:B------:R-:W-:Y:S04]  /*263e0*/  BSSY B1, `(.L_x_746) ;  /* 0x0000002000017945 */ /* 0x000fe80003800000 */
[----:B-1----:R-:W-:Y:S05]  /*263f0*/  @!P0 BRA `(.L_x_747) ;  /* 0x0000004800388947 */ /* 0x002fea0003800000 */
.L_x_894:
[----:B------:R-:W-:Y:S05]  /*26400*/  BSYNC B1 ;  /* 0x0000000000017941 */ /* 0x000fea0003800000 */
.L_x_746:
[----:B------:R-:W-:Y:S01]  /*26410*/  BSSY B1, `(.L_x_748) ;  /* 0x000000b000017945 */ /* 0x000fe20003800000 */
[----:B------:R-:W-:Y:S02]  /*26420*/  IMAD.MOV.U32 R8, RZ, RZ, 0x0 ;  /* 0x00000000ff087424 */ /* 0x000fe400078e00ff */
[----:B------:R-:W-:Y:S01]  /*26430*/  IMAD.MOV.U32 R9, RZ, RZ, 0x14f00000 ;  /* 0x14f00000ff097424 */ /* 0x000fe200078e00ff */
[----:B------:R-:W-:Y:S06]  /*26440*/  @P1 BRA `(.L_x_749) ;  /* 0x00000000001c1947 */ /* 0x000fec0003800000 */
[----:B------:R-:W3:Y:S01]  /*26450*/  S2R R7, SR_TID.X ;  /* 0x0000000000077919 */ /* 0x000ee20000002100 */
[----:B-12---:R-:W-:-:S04]  /*26460*/  MOV R4, 0x7800 ;  /* 0x0000780000047802 */ /* 0x006fc80000000f00 */
[----:B------:R4:W-:Y:S01]  /*26470*/  SYNCS.ARRIVE.TRANS64 RZ, [R5+URZ+0x29830], R4 ;  /* 0x0298300405ff79a7 */ /* 0x0009e2000800003f */
[----:B---3--:R-:W-:-:S04]  /*26480*/  LOP3.LUT R7, R7, 0x1f, RZ, 0xc0, !PT ;  /* 0x0000001f07077812 */ /* 0x008fc800078ec0ff */
[----:B------:R-:W-:-:S13]  /*26490*/  ISETP.NE.AND P0, PT, R7, RZ, PT ;  /* 0x000000ff0700720c */ /* 0x000fda0003f05270 */
[----:B----4-:R-:W-:Y:S05]  /*264a0*/  @!P0 BRA `(.L_x_749) ;  /* 0x0000000000048947 */ /* 0x010fea0003800000 */
[----:B------:R-:W-:Y:S01]  /*264b0*/  BPT.TRAP 0x1 ;  /* 0x000000040000795c */ /* 0x000fe20000300000 */
.L_x_749:
[----:B------:R-:W-:Y:S05]  /*264c0*/  BSYNC B1 ;  /* 0x0000000000017941 */ /* 0x000fea0003800000 */
.L_x_748:
[----:B------:R-:W3:Y:S04]  /*264d0*/  LDL R7, [R1+0x4] ;  /* 0x0000040001077983 */ /* 0x000ee80000100800 */
[----:B-12---:R-:W3:Y:S01]  /*264e0*/  LDL R4, [R1+0x8] ;  /* 0x0000080001047983 */ /* 0x006ee20000100800 */
[----:B------:R-:W-:Y:S01]  /*264f0*/  R2UR UR10, R10 ;  /* 0x000000000a0a72ca */ /* 0x000fe200000e0000 */
[----:B------:R-:W-:Y:S01]  /*26500*/  UIADD3 UR4, UP0, UR40, 0x370, URZ ;  /* 0x0000037028047890 */ /* 0x000fe2000ff1e03f */
[----:B------:R-:W-:Y:S01]  /*26510*/  R2UR UR6, R8 ;  /* 0x00000000080672ca */ /* 0x000fe200000e0000 */
[----:B------:R-:W-:Y:S01]  /*26520*/  VIADD R5, R5, 0x29830 ;  /* 0x0002983005057836 */ /* 0x000fe20000000000 */
[----:B------:R-:W-:Y:S01]  /*26530*/  R2UR UR7, R9 ;  /* 0x00000000090772ca */ /* 0x000fe200000e0000 */
[----:B------:R-:W-:Y:S01]  /*26540*/  UIADD3.X UR5, URZ, UR41, URZ, UP0, !UPT ;  /* 0x000000293f057290 */ /* 0x000fe200087fe43f */
[----:B------:R-:W-:Y:S01]  /*26550*/  PLOP3.LUT P0, PT, PT, PT, PT, 0x80, 0x0 ;  /* 0x000000000000781c */ /* 0x000fe20003f0f070 */
[----:B---3--:R-:W-:-:S04]  /*26560*/  IMAD R4, R4, 0x7800, R7 ;  /* 0x0000780004047824 */ /* 0x008fc800078e0207 */
[----:B------:R-:W-:-:S08]  /*26570*/  VIADD R7, R4, 0x1a400 ;  /* 0x0001a40004077836 */ /* 0x000fd00000000000 */
.L_x_750:
[----:B------:R-:W2:Y:S01]  /*26580*/  LDL R10, [R1] ;  /* 0x00000000010a7983 */ /* 0x000ea20000100800 */
[----:B------:R-:W-:-:S13]  /*26590*/  @P0 ELECT P1, URZ, PT ;  /* 0x00000000003f082f */ /* 0x000fda0003820000 */
[----:B------:R-:W-:Y:S02]  /*265a0*/  @P1 R2UR UR12, R18 ;  /* 0x00000000120c12ca */ /* 0x000fe400000e0000 */
[----:B------:R-:W-:Y:S02]  /*265b0*/  @P1 R2UR UR11, R6 ;  /* 0x00000000060b12ca */ /* 0x000fe400000e0000 */
[----:B------:R-:W-:Y:S02]  /*265c0*/  @P1 R2UR UR9, R5 ;  /* 0x00000000050912ca */ /* 0x000fe400000e0000 */
[----:B------:R-:W-:Y:S02]  /*265d0*/  @P1 R2UR UR8, R7 ;  /* 0x00000000070812ca */ /* 0x000fe400000e0000 */
[----:B------:R-:W-:Y:S02]  /*265e0*/  @P1 PLOP3.LUT P0, PT, P1, PT, PT, 0x8, 0x0 ;  /* 0x000000000000181c */ /* 0x000fe40000f0e170 */
[----:B--2---:R-:W-:-:S02]  /*265f0*/  @P1 R2UR UR13, R10 ;  /* 0x000000000a0d12ca */ /* 0x004fc400000e0000 */
[----:B------:R-:W-:-:S11]  /*26600*/  PLOP3.LUT P1, PT, PT, PT, PT, 0x8, 0x0 ;  /* 0x000000000000781c */ /* 0x000fd60003f2e170 */
[----:B------:R1:W-:Y:S02]  /*26610*/  UTMALDG.4D [UR8], [UR4], desc[UR6] ;  /* 0x00000608040075b4 */ /* 0x0003e40008019000 */
[----:B-1----:R-:W-:Y:S05]  /*26620*/  @P0 BRA.U.ANY `(.L_x_750) ;  /* 0xfffffffd00d40947 */ /* 0x002fea000393ffff */
[----:B------:R-:W-:Y:S01]  /*26630*/  R2UR UR6, R8 ;  /* 0x00000000080672ca */ /* 0x000fe200000e0000 */
[----:B------:R-:W-:Y:S01]  /*26640*/  UMOV UR10, 0x40 ;  /* 0x00000040000a7882 */ /* 0x000fe20000000000 */
[----:B------:R-:W-:Y:S02]  /*26650*/  R2UR UR7, R9 ;  /* 0x00000000090772ca */ /* 0x000fe400000e0000 */
[----:B------:R-:W-:Y:S02]  /*26660*/  PLOP3.LUT P0, PT, PT, PT, PT, 0x80, 0x0 ;  /* 0x000000000000781c */ /* 0x000fe40003f0f070 */
[----:B------:R-:W-:-:S11]  /*26670*/  IADD3 R7, R4, 0x1cc00, RZ ;  /* 0x0001cc0004077810 */ /* 0x000fd60007ffe0ff */
.L_x_751:
        /* <DEDUP_REMOVED lines=12> */
[----:B------:R-:W-:Y:S01]  /*26740*/  VIADD R4, R4, 0x1f400 ;  /* 0x0001f40004047836 */ /* 0x000fe20000000000 */
[----:B------:R-:W-:Y:S01]  /*26750*/  R2UR UR7, R9 ;  /* 0x00000000090772ca */ /* 0x000fe200000e0000 */
[----:B------:R-:W-:Y:S01]  /*26760*/  UMOV UR10, 0x80 ;  /* 0x00000080000a7882 */ /* 0x000fe20000000000 */
[----:B------:R-:W-:-:S13]  /*26770*/  PLOP3.LUT P0, PT, PT, PT, PT, 0x80, 0x0 ;  /* 0x000000000000781c */ /* 0x000fda0003f0f070 */
.L_x_752:
        /* <DEDUP_REMOVED lines=10> */
[----:B--2---:R-:W-:Y:S05]  /*26820*/  @P0 BRA.U.ANY `(.L_x_752) ;  /* 0xfffffffd00d40947 */ /* 0x004fea000393ffff */
.L_x_739:
[----:B------:R-:W-:Y:S05]  /*26830*/  BSYNC B0 ;  /* 0x0000000000007941 */ /* 0x000fea0003800000 */
.L_x_738:
[----:B------:R-:W-:-:S06]  /*26840*/  UISETP.NE.AND UP0, UPT, UR37, 0x3, UPT ;  /* 0x000000032500788c */ /* 0x000fcc000bf05270 */
[----:B------:R-:W-:-:S13]  /*26850*/  PLOP3.LUT P0, PT, PT, PT, UP0, 0x80, 0x0 ;  /* 0x000000000000781c */ /* 0x000fda0003f0f008 */
[----:B------:R-:W-:Y:S05]  /*26860*/  @!P0 BRA `(.L_x_753) ;  /* 0x0000000000048947 */ /* 0x000fea0003800000 */
[----:B------:R-:W-:Y:S01]  /*26870*/  BPT.TRAP 0x1 ;  /* 0x000000040000795c */ /* 0x000fe20000300000 */
.L_x_753:
[----:B------:R-:W2:Y:S01]  /*26880*/  LDL R5, [R1+0x4] ;  /* 0x0000040001057983 */ /* 0x000ea20000100800 */
[----:B------:R-:W-:Y:S01]  /*26890*/  IMAD.U32 R4, RZ, RZ, UR39 ;  /* 0x00000027ff047e24 */ /* 0x000fe2000f8e00ff */
[----:B------:R-:W-:Y:S04]  /*268a0*/  BSSY B0, `(.L_x_754) ;  /* 0x0000007000007945 */ /* 0x000fe80003800000 */
[----:B------:R-:W-:Y:S02]  /*268b0*/  ISETP.NE.AND P1, PT, R4, 0x3, PT ;  /* 0x000000030400780c */ /* 0x000fe40003f25270 */
[----:B------:R-:W-:-:S04]  /*268c0*/  LOP3.LUT R4, R3, 0x1, RZ, 0x3c, !PT ;  /* 0x0000000103047812 */ /* 0x000fc800078e3cff */
[----:B------:R-:W-:Y:S02]  /*268d0*/  SHF.L.U32 R4, R4, 0x1f, RZ ;  /* 0x0000001f04047819 */ /* 0x000fe400000006ff */
[----:B--2---:R-:W-:-:S04]  /*268e0*/  LEA R17, R0, R5, 0x3 ;  /* 0x0000000500117211 */ /* 0x004fc800078e18ff */
[----:B------:R-:W2:Y:S02]  /*268f0*/  SYNCS.PHASECHK.TRANS64.TRYWAIT P0, [R17+URZ+0x29870], R4 ;  /* 0x02987004110075a7 */ /* 0x000ea4000800017f */
[----:B--2---:R-:W-:Y:S05]  /*26900*/  @!P0 BRA `(.L_x_755) ;  /* 0x0000004400088947 */ /* 0x004fea0003800000 */
.L_x_895:
[----:B------:R-:W-:Y:S05]  /*26910*/  BSYNC B0 ;  /* 0x0000000000007941 */ /* 0x000fea0003800000 */
.L_x_754:
[----:B------:R-:W-:Y:S05]  /*26920*/  @!P1 BRA `(.L_x_756) ;  /* 0x0000000000049947 */ /* 0x000fea0003800000 */
[----:B------:R-:W-:Y:S01]  /*26930*/  BPT.TRAP 0x1 ;  /* 0x000000040000795c */ /* 0x000fe20000300000 */
.L_x_756:
[----:B------:R-:W-:Y:S01]  /*26940*/  SHF.L.U32 R3, R3, 0x1f, RZ ;  /* 0x0000001f03037819 */ /* 0x000fe200000006ff */
[----:B------:R-:W-:-:S03]  /*26950*/  IMAD R12, R0, 0x5000, RZ ;  /* 0x00005000000c7824 */ /* 0x000fc600078e02ff */
[----:B------:R-:W3:Y:S02]  /*26960*/  SYNCS.PHASECHK.TRANS64.TRYWAIT P0, [R17+URZ+0x29860], R3 ;  /* 0x02986003110075a7 */ /* 0x000ee4000800017f */
[----:B---3--:R-:W-:Y:S05]  /*26970*/  @!P0 BRA `(.L_x_757) ;  /* 0x0000004400008947 */ /* 0x008fea0003800000 */
.L_x_896:
[----:B------:R-:W4:Y:S04]  /*26980*/  LDL R0, [R1+0x2c] ;  /* 0x00002c0001007983 */ /* 0x000f280000100800 */
[----:B------:R-:W5:Y:S04]  /*26990*/  LDL R13, [R1+0x4] ;  /* 0x00000400010d7983 */ /* 0x000f680000100800 */
[----:B------:R-:W3:Y:S01]  /*269a0*/  LDL R14, [R1+0x28] ;  /* 0x00002800010e7983 */ /* 0x000ee20000100800 */
[----:B------:R-:W-:Y:S05]  /*269b0*/  WARPSYNC.ALL ;  /* 0x0000000000007948 */ /* 0x000fea0003800000 */
[----:B-1----:R-:W1:Y:S01]  /*269c0*/  S2R R9, SR_TID.X ;  /* 0x0000000000097919 */ /* 0x002e620000002100 */
[----:B------:R-:W-:Y:S01]  /*269d0*/  IMAD.MOV.U32 R15, RZ, RZ, 0x40 ;  /* 0x00000040ff0f7424 */ /* 0x000fe200078e00ff */
[----:B-1----:R-:W-:-:S04]  /*269e0*/  LOP3.LUT P0, RZ, R9, 0x4, RZ, 0xc0, !PT ;  /* 0x0000000409ff7812 */ /* 0x002fc8000780c0ff */
[----:B------:R-:W-:Y:S02]  /*269f0*/  SEL R15, R15, 0xffffffc0, !P0 ;  /* 0xffffffc00f0f7807 */ /* 0x000fe40004000000 */
[----:B----4-:R-:W-:-:S05]  /*26a00*/  LOP3.LUT R0, R12, R0, RZ, 0xfc, !PT ;  /* 0x000000000c007212 */ /* 0x010fca00078efcff */
[----:B-----5:R-:W-:-:S05]  /*26a10*/  IMAD.IADD R0, R13, 0x1, R0 ;  /* 0x000000010d007824 */ /* 0x020fca00078e0200 */
[----:B--2---:R-:W1:Y:S01]  /*26a20*/  LDSM.16.MT88.4 R4, [R0+0xa400] ;  /* 0x00a400000004783b */ /* 0x004e620000004200 */
[----:B---3--:R-:W-:Y:S02]  /*26a30*/  IADD3 R3, R15, R0, RZ ;  /* 0x000000000f037210 */ /* 0x008fe40007ffe0ff */
[----:B------:R-:W-:Y:S02]  /*26a40*/  LOP3.LUT R20, R12, R14, RZ, 0xfc, !PT ;  /* 0x0000000e0c147212 */ /* 0x000fe400078efcff */
[C-C-:B-1----:R-:W-:Y:S02]  /*26a50*/  PRMT R8, R4.reuse, 0x6420, R5.reuse ;  /* 0x0000642004087816 */ /* 0x142fe40000000005 */
[----:B------:R-:W-:Y:S02]  /*26a60*/  PRMT R9, R4, 0x7531, R5 ;  /* 0x0000753104097816 */ /* 0x000fe40000000005 */
[C-C-:B------:R-:W-:Y:S02]  /*26a70*/  PRMT R10, R6.reuse, 0x6420, R7.reuse ;  /* 0x00006420060a7816 */ /* 0x140fe40000000007 */
[----:B------:R-:W-:-:S02]  /*26a80*/  PRMT R11, R6, 0x7531, R7 ;  /* 0x00007531060b7816 */ /* 0x000fc40000000007 */
[----:B------:R-:W1:Y:S01]  /*26a90*/  LDSM.16.MT88.4 R4, [R3+0xa400] ;  /* 0x00a400000304783b */ /* 0x000e620000004200 */
[----:B------:R-:W-:-:S05]  /*26aa0*/  IMAD.IADD R20, R13, 0x1, R20 ;  /* 0x000000010d147824 */ /* 0x000fca00078e0214 */
[----:B------:R1:W-:Y:S02]  /*26ab0*/  STSM.16.M88.4 [R20+0x400], R8 ;  /* 0x0004000814007844 */ /* 0x0003e40000000200 */
[C-C-:B-1----:R-:W-:Y:S02]  /*26ac0*/  PRMT R8, R4.reuse, 0x6420, R5.reuse ;  /* 0x0000642004087816 */ /* 0x142fe40000000005 */
        /* <DEDUP_REMOVED lines=60> */
.L_x_758:
[----:B------:R-:W3:Y:S01]  /*26e90*/  S2R R0, SR_TID.X ;  /* 0x0000000000007919 */ /* 0x000ee20000002100 */
[----:B-1----:R1:W-:Y:S01]  /*26ea0*/  SYNCS.ARRIVE.TRANS64.A1T0 RZ, [R17+URZ+0x29850], RZ ;  /* 0x029850ff11ff79a7 */ /* 0x0023e2000810003f */
[----:B------:R4:W5:Y:S01]  /*26eb0*/  LDL R3, [R1+0x14] ;  /* 0x0000140001037983 */ /* 0x0009620000100800 */
[----:B---3--:R-:W-:Y:S01]  /*26ec0*/  LOP3.LUT R0, R0, 0x7f, RZ, 0xc0, !PT ;  /* 0x0000007f00007812 */ /* 0x008fe200078ec0ff */
[----:B------:R-:W-:Y:S03]  /*26ed0*/  BAR.SYNC.DEFER_BLOCKING 0x2, 0x80 ;  /* 0x0082000000007b1d */ /* 0x000fe60000010000 */
[----:B------:R-:W-:-:S03]  /*26ee0*/  ISETP.NE.AND P0, PT, R0, RZ, PT ;  /* 0x000000ff0000720c */ /* 0x000fc60003f05270 */
[----:B------:R4:W5:Y:S10]  /*26ef0*/  LDL R0, [R1+0x8] ;  /* 0x0000080001007983 */ /* 0x0009740000100800 */
[----:B-1----:R-:W-:-:S05]  /*26f00*/  @!P0 VIADD R17, R17, 0x29880 ;  /* 0x0002988011118836 */ /* 0x002fca0000000000 */
[----:B------:R-:W-:-:S04]  /*26f10*/  @!P0 PRMT R17, RZ, 0x654, R17 ;  /* 0x00000654ff118816 */ /* 0x000fc80000000011 */
[----:B------:R4:W-:Y:S01]  /*26f20*/  @!P0 SYNCS.ARRIVE.TRANS64.RED.A1T0 RZ, [R17+URZ], RZ ;  /* 0x000000ff11ff89a7 */ /* 0x0009e2000810043f */
[C---:B------:R-:W-:Y:S02]  /*26f30*/  ISETP.GT.AND P0, PT, R2.reuse, RZ, PT ;  /* 0x000000ff0200720c */ /* 0x040fe40003f04270 */
[----:B------:R-:W-:-:S11]  /*26f40*/  IADD3 R2, R2, -0x1, RZ ;  /* 0xffffffff02027810 */ /* 0x000fd60007ffe0ff */
[----:B----4-:R-:W-:Y:S05]  /*26f50*/  @P0 BRA `(.L_x_759) ;  /* 0xffffffec00d40947 */ /* 0x010fea000383ffff */
.L_x_737:
[----:B------:R-:W3:Y:S01]  /*26f60*/  S2R R4, SR_TID.X ;  /* 0x0000000000047919 */ /* 0x000ee20000002100 */
[----:B------:R-:W-:Y:S01]  /*26f70*/  BSSY B0, `(.L_x_760) ;  /* 0x0000010000007945 */ /* 0x000fe20003800000 */
[----:B---3--:R-:W-:-:S04]  /*26f80*/  LOP3.LUT R4, R4, 0x7f, RZ, 0xc0, !PT ;  /* 0x0000007f04047812 */ /* 0x008fc800078ec0ff */
[----:B------:R-:W-:-:S13]  /*26f90*/  ISETP.NE.AND P0, PT, R4, RZ, PT ;  /* 0x000000ff0400720c */ /* 0x000fda0003f05270 */
[----:B------:R-:W-:Y:S05]  /*26fa0*/  @P0 BRA `(.L_x_761) ;  /* 0x0000000000300947 */ /* 0x000fea0003800000 */
[----:B------:R-:W3:Y:S01]  /*26fb0*/  S2R R2, SR_LANEID ;  /* 0x0000000000027919 */ /* 0x000ee20000000000 */
[----:B------:R-:W-:Y:S01]  /*26fc0*/  VOTEU.ANY UR4, UPT, PT ;  /* 0x0000000000047886 */ /* 0x000fe200038e0100 */
[----:B-1----:R-:W1:Y:S01]  /*26fd0*/  LDC.64 R4, c[0x0][0xc60] ;  /* 0x00031800ff047b82 */ /* 0x002e620000000a00 */
[----:B-----5:R-:W3:Y:S02]  /*26fe0*/  FLO.U32 R0, UR4 ;  /* 0x0000000400007d00 */ /* 0x020ee400080e0000 */
[----:B---3--:R-:W-:-:S06]  /*26ff0*/  ISETP.EQ.U32.AND P1, PT, R0, R2, PT ;  /* 0x000000020000720c */ /* 0x008fcc0003f22070 */
[----:B------:R-:W1:Y:S07]  /*27000*/  POPC R2, UR4 ;  /* 0x0000000400027d09 */ /* 0x000e6e0008000000 */
[----:B-1----:R-:W3:Y:S04]  /*27010*/  @P1 ATOMG.E.ADD.STRONG.GPU PT, R2, desc[UR54][R4.64], R2 ;  /* 0x00000002040219a8 */ /* 0x002ee800081ee1f6 */
[----:B---3--:R1:W3:Y:S02]  /*27020*/  SHFL.IDX PT, R2, R2, R0, 0x1f ;  /* 0x00001f0002027589 */ /* 0x0082e400000e0000 */
[----:B-1----:R-:W1:Y:S02]  /*27030*/  S2R R0, SR_LTMASK ;  /* 0x0000000000007919 */ /* 0x002e640000003900 */
[----:B-1----:R-:W-:-:S06]  /*27040*/  LOP3.LUT R0, R0, UR4, RZ, 0xc0, !PT ;  /* 0x0000000400007c12 */ /* 0x002fcc000f8ec0ff */
[----:B------:R-:W3:Y:S02]  /*27050*/  POPC R0, R0 ;  /* 0x0000000000007309 */ /* 0x000ee40000000000 */
[----:B---3--:R-:W-:-:S07]  /*27060*/  IADD3 R16, R2, UR38, R0 ;  /* 0x0000002602107c10 */ /* 0x008fce000fffe000 */
.L_x_761:
[----:B------:R-:W-:Y:S05]  /*27070*/  BSYNC B0 ;  /* 0x0000000000007941 */ /* 0x000fea0003800000 */
.L_x_760:
[----:B------:R-:W-:-:S06]  /*27080*/  UISETP.NE.AND UP0, UPT, UR37, 0x3, UPT ;  /* 0x000000032500788c */ /* 0x000fcc000bf05270 */
[----:B------:R-:W-:-:S13]  /*27090*/  PLOP3.LUT P1, PT, PT, PT, UP0, 0x80, 0x0 ;  /* 0x000000000000781c */ /* 0x000fda0003f2f008 */
[----:B------:R-:W-:Y:S05]  /*270a0*/  @!P1 BRA `(.L_x_762) ;  /* 0x0000000000049947 */ /* 0x000fea0003800000 */
[----:B------:R-:W-:Y:S01]  /*270b0*/  BPT.TRAP 0x1 ;  /* 0x000000040000795c */ /* 0x000fe20000300000 */
.L_x_762:
[----:B------:R-:W3:Y:S04]  /*270c0*/  LDL R4, [R1+0x14] ;  /* 0x0000140001047983 */ /* 0x000ee80000100800 */
[----:B-----5:R-:W4:Y:S04]  /*270d0*/  LDL R3, [R1+0x4] ;  /* 0x0000040001037983 */ /* 0x020f280000100800 */
[----:B------:R-:W4:Y:S01]  /*270e0*/  LDL R2, [R1+0x8] ;  /* 0x0000080001027983 */ /* 0x000f220000100800 */
[----:B------:R-:W-:Y:S01]  /*270f0*/  IMAD.U32 R0, RZ, RZ, UR39 ;  /* 0x00000027ff007e24 */ /* 0x000fe2000f8e00ff */
[----:B------:R-:W-:Y:S04]  /*27100*/  BSSY B0, `(.L_x_763) ;  /* 0x0000007000007945 */ /* 0x000fe80003800000 */
[----:B------:R-:W-:-:S02]  /*27110*/  ISETP.NE.AND P2, PT, R0, 0x3, PT ;  /* 0x000000030000780c */ /* 0x000fc40003f45270 */
[----:B---3--:R-:W-:-:S04]  /*27120*/  LOP3.LUT R0, R4, 0x1, RZ, 0x3c, !PT ;  /* 0x0000000104007812 */ /* 0x008fc800078e3cff */
[----:B------:R-:W-:Y:S01]  /*27130*/  SHF.L.U32 R0, R0, 0x1f, RZ ;  /* 0x0000001f00007819 */ /* 0x000fe200000006ff */
[----:B----4-:R-:W-:-:S04]  /*27140*/  IMAD R17, R2, 0x8, R3 ;  /* 0x0000000802117824 */ /* 0x010fc800078e0203 */
[----:B------:R-:W3:Y:S02]  /*27150*/  SYNCS.PHASECHK.TRANS64.TRYWAIT P1, [R17+URZ+0x29870], R0 ;  /* 0x02987000110075a7 */ /* 0x000ee4000802017f */
[----:B---3--:R-:W-:Y:S05]  /*27160*/  @!P1 BRA `(.L_x_764) ;  /* 0x0000003c00189947 */ /* 0x008fea0003800000 */
.L_x_897:
[----:B------:R-:W-:Y:S05]  /*27170*/  BSYNC B0 ;  /* 0x0000000000007941 */ /* 0x000fea0003800000 */
.L_x_763:
[----:B------:R-:W-:Y:S05]  /*27180*/  @!P2 BRA `(.L_x_765) ;  /* 0x000000000004a947 */ /* 0x000fea0003800000 */
[----:B------:R-:W-:Y:S01]  /*27190*/  BPT.TRAP 0x1 ;  /* 0x000000040000795c */ /* 0x000fe20000300000 */
.L_x_765:
[----:B---3--:R-:W3:Y:S02]  /*271a0*/  LDL R0, [R1+0x14] ;  /* 0x0000140001007983 */ /* 0x008ee40000100800 */
[----:B---3--:R-:W-:-:S04]  /*271b0*/  SHF.L.U32 R0, R0, 0x1f, RZ ;  /* 0x0000001f00007819 */ /* 0x008fc800000006ff */
[----:B------:R-:W3:Y:S02]  /*271c0*/  SYNCS.PHASECHK.TRANS64.TRYWAIT P1, [R17+URZ+0x29860], R0 ;  /* 0x02986000110075a7 */ /* 0x000ee4000802017f */
[----:B---3--:R-:W-:Y:S05]  /*271d0*/  @!P1 BRA `(.L_x_766) ;  /* 0x0000003c00109947 */ /* 0x008fea0003800000 */
.L_x_898:
[----:B------:R-:W3:Y:S04]  /*271e0*/  LDL R18, [R1+0x8] ;  /* 0x0000080001127983 */ /* 0x000ee80000100800 */
[----:B------:R-:W4:Y:S04]  /*271f0*/  LDL R2, [R1+0x2c] ;  /* 0x00002c0001027983 */ /* 0x000f280000100800 */
[----:B--2---:R-:W2:Y:S04]  /*27200*/  LDL R12, [R1+0x4] ;  /* 0x00000400010c7983 */ /* 0x004ea80000100800 */
[----:B------:R-:W5:Y:S01]  /*27210*/  LDL R13, [R1+0x28] ;  /* 0x00002800010d7983 */ /* 0x000f620000100800 */
[----:B------:R-:W0:Y:S01]  /*27220*/  S2R R3, SR_TID.X ;  /* 0x0000000000037919 */ /* 0x000e220000002100 */
[----:B------:R-:W-:Y:S05]  /*27230*/  WARPSYNC.ALL ;  /* 0x0000000000007948 */ /* 0x000fea0003800000 */
[----:B0-----:R-:W-:Y:S01]  /*27240*/  LOP3.LUT P1, RZ, R3, 0x4, RZ, 0xc0, !PT ;  /* 0x0000000403ff7812 */ /* 0x001fe2000782c0ff */
[----:B------:R-:W-:-:S05]  /*27250*/  IMAD.MOV.U32 R3, RZ, RZ, 0x40 ;  /* 0x00000040ff037424 */ /* 0x000fca00078e00ff */
[----:B------:R-:W-:Y:S01]  /*27260*/  SEL R3, R3, 0xffffffc0, !P1 ;  /* 0xffffffc003037807 */ /* 0x000fe20004800000 */
[----:B---3--:R-:W-:-:S05]  /*27270*/  IMAD R0, R18, 0x5000, RZ ;  /* 0x0000500012007824 */ /* 0x008fca00078e02ff */
[----:B----4-:R-:W-:-:S04]  /*27280*/  LOP3.LUT R2, R0, R2, RZ, 0xfc, !PT ;  /* 0x0000000200027212 */ /* 0x010fc800078efcff */
[----:B--2---:R-:W-:-:S05]  /*27290*/  IADD3 R2, R12, R2, RZ ;  /* 0x000000020c027210 */ /* 0x004fca0007ffe0ff */
[----:B-1----:R-:W0:Y:S01]  /*272a0*/  LDSM.16.MT88.4 R4, [R2+0xa400] ;  /* 0x00a400000204783b */ /* 0x002e220000004200 */
[----:B------:R-:W-:Y:S01]  /*272b0*/  IMAD.IADD R3, R3, 0x1, R2 ;  /* 0x0000000103037824 */ /* 0x000fe200078e0202 */
[----:B-----5:R-:W-:Y:S02]  /*272c0*/  LOP3.LUT R0, R0, R13, RZ, 0xfc, !PT ;  /* 0x0000000d00007212 */ /* 0x020fe400078efcff */
[C-C-:B0-----:R-:W-:Y:S02]  /*272d0*/  PRMT R8, R4.reuse, 0x6420, R5.reuse ;  /* 0x0000642004087816 */ /* 0x141fe40000000005 */
[----:B------:R-:W-:Y:S02]  /*272e0*/  PRMT R9, R4, 0x7531, R5 ;  /* 0x0000753104097816 */ /* 0x000fe40000000005 */
[C-C-:B------:R-:W-:Y:S02]  /*272f0*/  PRMT R10, R6.reuse, 0x6420, R7.reuse ;  /* 0x00006420060a7816 */ /* 0x140fe40000000007 */
[----:B------:R-:W-:-:S02]  /*27300*/  PRMT R11, R6, 0x7531, R7 ;  /* 0x00007531060b7816 */ /* 0x000fc40000000007 */
[----:B------:R-:W0:Y:S01]  /*27310*/  LDSM.16.MT88.4 R4, [R3+0xa400] ;  /* 0x00a400000304783b */ /* 0x000e220000004200 */
[----:B------:R-:W-:-:S05]  /*27320*/  IADD3 R0, R12, R0, RZ ;  /* 0x000000000c007210 */ /* 0x000fca0007ffe0ff */
[----:B------:R0:W-:Y:S02]  /*27330*/  STSM.16.M88.4 [R0+0x400], R8 ;  /* 0x0004000800007844 */ /* 0x0001e40000000200 */
[C-C-:B0-----:R-:W-:Y:S02]  /*27340*/  PRMT R8, R4.reuse, 0x6420, R5.reuse ;  /* 0x0000642004087816 */ /* 0x141fe40000000005 */
        /* <DEDUP_REMOVED lines=60> */
.L_x_767:
[----:B------:R-:W2:Y:S01]  /*27710*/  LDL.LU R3, [R1+0x14] ;  /* 0x0000140001037983 */ /* 0x000ea20000300800 */
[----:B0-----:R0:W-:Y:S01]  /*27720*/  SYNCS.ARRIVE.TRANS64.A1T0 RZ, [R17+URZ+0x29850], RZ ;  /* 0x029850ff11ff79a7 */ /* 0x0011e2000810003f */
[----:B-1----:R-:W-:Y:S02]  /*27730*/  VIADD R0, R18, 0x1 ;  /* 0x0000000112007836 */ /* 0x002fe40000000000 */
[----:B0-----:R-:W-:-:S05]  /*27740*/  @!P0 VIADD R17, R17, 0x29880 ;  /* 0x0002988011118836 */ /* 0x001fca0000000000 */
[----:B------:R-:W-:Y:S01]  /*27750*/  @!P0 PRMT R17, RZ, 0x654, R17 ;  /* 0x00000654ff118816 */ /* 0x000fe20000000011 */
[----:B------:R-:W-:Y:S06]  /*27760*/  BAR.SYNC.DEFER_BLOCKING 0x2, 0x80 ;  /* 0x0082000000007b1d */ /* 0x000fec0000010000 */
[----:B------:R0:W-:Y:S01]  /*27770*/  @!P0 SYNCS.ARRIVE.TRANS64.RED.A1T0 RZ, [R17+URZ], RZ ;  /* 0x000000ff11ff89a7 */ /* 0x0001e2000810043f */
[----:B------:R-:W-:-:S04]  /*27780*/  ISETP.NE.AND P0, PT, R0, 0x2, PT ;  /* 0x000000020000780c */ /* 0x000fc80003f05270 */
[----:B------:R-:W-:Y:S02]  /*27790*/  SEL R2, RZ, 0x1, P0 ;  /* 0x00000001ff027807 */ /* 0x000fe40000000000 */
[----:B------:R-:W-:-:S05]  /*277a0*/  SEL R0, R0, RZ, P0 ;  /* 0x000000ff00007207 */ /* 0x000fca0000000000 */
[----:B------:R0:W-:Y:S01]  /*277b0*/  STL [R1+0x8], R0 ;  /* 0x0000080001007387 */ /* 0x0001e20000100800 */
[----:B--2---:R-:W-:-:S05]  /*277c0*/  LOP3.LUT R3, R3, R2, RZ, 0x3c, !PT ;  /* 0x0000000203037212 */ /* 0x004fca00078e3cff */
[----:B------:R0:W-:Y:S02]  /*277d0*/  STL [R1+0x14], R3 ;  /* 0x0000140301007387 */ /* 0x0001e40000100800 */
.L_x_712:
[----:B0-----:R-:W2:Y:S02]  /*277e0*/  LDL R0, [R1+0x10] ;  /* 0x0000100001007983 */ /* 0x001ea40000100800 */
[----:B--2---:R-:W-:-:S13]  /*277f0*/  LOP3.LUT P0, RZ, R0, 0x2, RZ, 0xc0, !PT ;  /* 0x0000000200ff7812 */ /* 0x004fda000780c0ff */
[----:B------:R-:W-:Y:S05]  /*27800*/  @!P0 BRA `(.L_x_768) ;  /* 0x0000000000288947 */ /* 0x000fea0003800000 */
[----:B------:R-:W-:Y:S05]  /*27810*/  WARPSYNC.ALL ;  /* 0x0000000000007948 */ /* 0x000fea0003800000 */
[----:B------:R-:W0:Y:S08]  /*27820*/  S2UR UR5, SR_CgaCtaId ;  /* 0x00000000000579c3 */ /* 0x000e300000008800 */
[----:B------:R-:W-:Y:S06]  /*27830*/  BAR.SYNC.DEFER_BLOCKING 0x5, 0x180 ;  /* 0x0146000000007b1d */ /* 0x000fec0000010000 */
[----:B------:R-:W-:-:S02]  /*27840*/  UMOV UR4, 0x400 ;  /* 0x0000040000047882 */ /* 0x000fc40000000000 */
[----:B0-----:R-:W-:-:S06]  /*27850*/  ULEA UR4, UR5, UR4, 0x18 ;  /* 0x0000000405047291 */ /* 0x001fcc000f8ec03f */
[----:B------:R-:W-:-:S05]  /*27860*/  MOV R0, UR4 ;  /* 0x0000000400007c02 */ /* 0x000fca0008000f00 */
[----:B------:R0:W1:Y:S04]  /*27870*/  LDS.128 R16, [R0+0x298d0] ;  /* 0x0298d00000107984 */ /* 0x0000680000000c00 */
[----:B------:R0:W-:Y:S01]  /*27880*/  STL [R1+0x4], R0 ;  /* 0x0000040001007387 */ /* 0x0001e20000100800 */
[----:B------:R-:W-:Y:S06]  /*27890*/  BAR.ARV 0x4, 0x180 ;  /* 0x0106000000007b1d */ /* 0x000fec0000002000 */
[----:B------:R-:W-:Y:S05]  /*278a0*/  BRA `(.L_x_769) ;  /* 0x0000000800487947 */ /* 0x000fea0003800000 */
.L_x_768:
[----:B------:R-:W0:Y:S01]  /*278b0*/  S2R R0, SR_TID.X ;  /* 0x0000000000007919 */ /* 0x000e220000002100 */
[----:B------:R-:W-:Y:S01]  /*278c0*/  UMOV UR4, 0xffffffff ;  /* 0xffffffff00047882 */ /* 0x000fe20000000000 */
[----:B0-----:R-:W-:-:S04]  /*278d0*/  LOP3.LUT R7, R0, 0x1f, RZ, 0xc0, !PT ;  /* 0x0000001f00077812 */ /* 0x001fc800078ec0ff */
[----:B------:R-:W-:Y:S01]  /*278e0*/  ISETP.NE.AND P0, PT, R7, 0x1f, PT ;  /* 0x0000001f0700780c */ /* 0x000fe20003f05270 */
[----:B------:R-:W-:-:S12]  /*278f0*/  BRA.DIV UR4, `(.L_x_770) ;  /* 0x00000036045c7947 */ /* 0x000fd8000b800000 */
[----:B------:R-:W-:Y:S01]  /*27900*/  IMAD.IADD R0, R19, 0x1, R7 ;  /* 0x0000000113007824 */ /* 0x000fe200078e0207 */
[----:B------:R-:W-:-:S04]  /*27910*/  ULDC UR4, c[0x0][0xc3c] ;  /* 0x00030f0000047ab9 */ /* 0x000fc80000000800 */
[----:B------:R-:W-:-:S13]  /*27920*/  ISETP.GE.OR P1, PT, R0, UR4, !P0 ;  /* 0x0000000400007c0c */ /* 0x000fda000c726670 */
[----:B------:R-:W0:Y:S02]  /*27930*/  @!P1 LDC.64 R2, c[0x0][0xc80] ;  /* 0x00032000ff029b82 */ /* 0x000e240000000a00 */
[----:B0-----:R-:W-:-:S06]  /*27940*/  @!P1 IMAD.WIDE R2, R0, 0x4, R2 ;  /* 0x0000000400029825 */ /* 0x001fcc00078e0202 */
[----:B------:R0:W2:Y:S01]  /*27950*/  @!P1 LDG.E R3, desc[UR54][R2.64] ;  /* 0x0000003602039981 */ /* 0x0000a2000c1e1900 */
[C---:B------:R-:W-:Y:S02]  /*27960*/  ISETP.GE.U32.AND P2, PT, R7.reuse, 0x2, PT ;  /* 0x000000020700780c */ /* 0x040fe40003f46070 */
[C---:B------:R-:W-:Y:S01]  /*27970*/  ISETP.GE.U32.AND P3, PT, R7.reuse, 0x4, PT ;  /* 0x000000040700780c */ /* 0x040fe20003f66070 */
[----:B------:R-:W-:Y:S01]  /*27980*/  SHFL.IDX PT, R0, R16, RZ, 0x1f ;  /* 0x00001fff10007589 */ /* 0x000fe200000e0000 */
[C---:B------:R-:W-:Y:S02]  /*27990*/  ISETP.GE.U32.AND P4, PT, R7.reuse, 0x8, PT ;  /* 0x000000080700780c */ /* 0x040fe40003f86070 */
[----:B------:R-:W-:Y:S01]  /*279a0*/  ISETP.GE.U32.AND P5, PT, R7, 0x10, PT ;  /* 0x000000100700780c */ /* 0x000fe20003fa6070 */
[----:B------:R-:W-:Y:S01]  /*279b0*/  SHFL.IDX PT, R4, R16, 0x1, 0x1f ;  /* 0x00201f0010047f89 */ /* 0x000fe200000e0000 */
[----:B0-----:R-:W-:Y:S01]  /*279c0*/  IMAD.MOV.U32 R2, RZ, RZ, RZ ;  /* 0x000000ffff027224 */ /* 0x001fe200078e00ff */
[----:B--2---:R-:W-:-:S02]  /*279d0*/  @!P1 MOV R2, R3 ;  /* 0x0000000300029202 */ /* 0x004fc40000000f00 */
[----:B------:R-:W-:-:S03]  /*279e0*/  ISETP.NE.AND P1, PT, R7, RZ, PT ;  /* 0x000000ff0700720c */ /* 0x000fc60003f25270 */
        /* <DEDUP_REMOVED lines=15> */
[----:B------:R0:W1:Y:S02]  /*27ae0*/  SHFL.IDX PT, R6, R5, 0x1f, 0x1f ;  /* 0x03e01f0005067f89 */ /* 0x00006400000e0000 */
.L_x_908:
[----:B------:R-:W-:Y:S02]  /*27af0*/  ULDC UR4, c[0x0][0xc38] ;  /* 0x00030e0000047ab9 */ /* 0x000fe40000000800 */
[----:B------:R-:W-:-:S05]  /*27b00*/  MOV R16, UR4 ;  /* 0x0000000400107c02 */ /* 0x000fca0008000f00 */
[----:B-1----:R-:W-:-:S04]  /*27b10*/  IMAD R6, R6, R16, RZ ;  /* 0x0000001006067224 */ /* 0x002fc800078e02ff */
[----:B------:R-:W-:-:S05]  /*27b20*/  IMAD.IADD R4, R4, 0x1, R6 ;  /* 0x0000000104047824 */ /* 0x000fca00078e0206 */
[----:B------:R-:W-:-:S13]  /*27b30*/  ISETP.GT.AND P6, PT, R4, R0, PT ;  /* 0x000000000400720c */ /* 0x000fda0003fc4270 */
[----:B------:R-:W-:Y:S05]  /*27b40*/  @P6 BRA `(.L_x_771) ;  /* 0x00000000009c6947 */ /* 0x000fea0003800000 */
.L_x_776:
[----:B------:R-:W1:Y:S01]  /*27b50*/  LDC R2, c[0x0][0xc3c] ;  /* 0x00030f00ff027b82 */ /* 0x000e620000000800 */
[----:B------:R-:W-:-:S05]  /*27b60*/  VIADD R19, R19, 0x1f ;  /* 0x0000001f13137836 */ /* 0x000fca0000000000 */
[----:B-1----:R-:W-:-:S13]  /*27b70*/  ISETP.GE.AND P6, PT, R19, R2, PT ;  /* 0x000000021300720c */ /* 0x002fda0003fc6270 */
[----:B------:R-:W-:Y:S05]  /*27b80*/  @P6 BRA `(.L_x_772) ;  /* 0x0000000400446947 */ /* 0x000fea0003800000 */
[----:B------:R-:W1:Y:S01]  /*27b90*/  S2R R3, SR_TID.X ;  /* 0x0000000000037919 */ /* 0x000e620000002100 */
[----:B------:R-:W-:Y:S01]  /*27ba0*/  BSSY B0, `(.L_x_773) ;  /* 0x0000009000007945 */ /* 0x000fe20003800000 */
[----:B-1----:R-:W-:-:S04]  /*27bb0*/  LOP3.LUT R3, R3, 0x1f, RZ, 0xc0, !PT ;  /* 0x0000001f03037812 */ /* 0x002fc800078ec0ff */
[----:B0-----:R-:W-:-:S04]  /*27bc0*/  IADD3 R5, R19, R3, RZ ;  /* 0x0000000313057210 */ /* 0x001fc80007ffe0ff */
[----:B------:R-:W-:Y:S01]  /*27bd0*/  ISETP.GE.OR P6, PT, R5, R2, !P0 ;  /* 0x000000020500720c */ /* 0x000fe200047c6670 */
[----:B------:R-:W-:-:S12]  /*27be0*/  IMAD.MOV.U32 R2, RZ, RZ, RZ ;  /* 0x000000ffff027224 */ /* 0x000fd800078e00ff */
[----:B------:R-:W-:Y:S05]  /*27bf0*/  @P6 BRA `(.L_x_774) ;  /* 0x00000000000c6947 */ /* 0x000fea0003800000 */
[----:B------:R-:W0:Y:S02]  /*27c00*/  LDC.64 R2, c[0x0][0xc80] ;  /* 0x00032000ff027b82 */ /* 0x000e240000000a00 */
[----:B0-----:R-:W-:-:S06]  /*27c10*/  IMAD.WIDE R2, R5, 0x4, R2 ;  /* 0x0000000405027825 */ /* 0x001fcc00078e0202 */
[----:B------:R0:W5:Y:S02]  /*27c20*/  LDG.E R2, desc[UR54][R2.64] ;  /* 0x0000003602027981 */ /* 0x000164000c1e1900 */
.L_x_774:
[----:B------:R-:W-:Y:S05]  /*27c30*/  BSYNC B0 ;  /* 0x0000000000007941 */ /* 0x000fea0003800000 */
.L_x_773:
[----:B------:R-:W-:-:S03]  /*27c40*/  UMOV UR4, 0xffffffff ;  /* 0xffffffff00047882 */ /* 0x000fc60000000000 */
[----:B------:R-:W-:Y:S05]  /*27c50*/  BRA.DIV UR4, `(.L_x_775) ;  /* 0x0000003604c07947 */ /* 0x000fea000b800000 */
[----:B0----5:R-:W0:Y:S02]  /*27c60*/  SHFL.UP PT, R3, R2, 0x1, RZ ;  /* 0x0420000002037989 */ /* 0x021e2400000e00ff */
        /* <DEDUP_REMOVED lines=14> */
[----:B------:R0:W1:Y:S02]  /*27d50*/  SHFL.IDX PT, R6, R5, 0x1f, 0x1f ;  /* 0x03e01f0005067f89 */ /* 0x00006400000e0000 */
.L_x_916:
[----:B------:R-:W-:Y:S02]  /*27d60*/  ULDC UR4, c[0x0][0xc38] ;  /* 0x00030e0000047ab9 */ /* 0x000fe40000000800 */
[----:B------:R-:W-:-:S04]  /*27d70*/  IMAD.U32 R16, RZ, RZ, UR4 ;  /* 0x00000004ff107e24 */ /* 0x000fc8000f8e00ff */
[----:B-1----:R-:W-:-:S04]  /*27d80*/  IMAD R6, R6, R16, RZ ;  /* 0x0000001006067224 */ /* 0x002fc800078e02ff */
[----:B------:R-:W-:-:S05]  /*27d90*/  IMAD.IADD R4, R6, 0x1, R4 ;  /* 0x0000000106047824 */ /* 0x000fca00078e0204 */
[----:B------:R-:W-:-:S13]  /*27da0*/  ISETP.GT.AND P6, PT, R4, R0, PT ;  /* 0x000000000400720c */ /* 0x000fda0003fc4270 */
[----:B------:R-:W-:Y:S05]  /*27db0*/  @!P6 BRA `(.L_x_776) ;  /* 0xfffffffc0064e947 */ /* 0x000fea000383ffff */
.L_x_771:
[----:B------:R-:W-:Y:S01]  /*27dc0*/  IADD3 R6, -R6, R4, RZ ;  /* 0x0000000406067210 */ /* 0x000fe20007ffe1ff */
[----:B------:R-:W-:-:S04]  /*27dd0*/  UMOV UR4, 0xffffffff ;  /* 0xffffffff00047882 */ /* 0x000fc80000000000 */
[----:B------:R-:W-:-:S05]  /*27de0*/  IMAD R3, R5, R16, R6 ;  /* 0x0000001005037224 */ /* 0x000fca00078e0206 */
[----:B------:R-:W-:Y:S01]  /*27df0*/  ISETP.GT.AND P6, PT, R3, R0, PT ;  /* 0x000000000300720c */ /* 0x000fe20003fc4270 */
[----:B------:R-:W-:-:S12]  /*27e00*/  BRA.DIV UR4, `(.L_x_777) ;  /* 0x0000003a042c7947 */ /* 0x000fd8000b800000 */
[----:B------:R-:W-:-:S04]  /*27e10*/  VOTE.ANY R4, PT, !P6 ;  /* 0x0000000000047806 */ /* 0x000fc800070e0100 */
[----:B------:R-:W1:Y:S02]  /*27e20*/  POPC R3, R4 ;  /* 0x0000000400037309 */ /* 0x000e640000000000 */
[----:B-1----:R1:W2:Y:S02]  /*27e30*/  SHFL.IDX PT, R2, R2, R3, 0x1f ;  /* 0x00001f0302027589 */ /* 0x0022a400000e0000 */
.L_x_920:
[----:B------:R-:W-:Y:S01]  /*27e40*/  ISETP.NE.AND P0, PT, R4, RZ, PT ;  /* 0x000000ff0400720c */ /* 0x000fe20003f05270 */
[----:B------:R-:W-:-:S12]  /*27e50*/  IMAD.MOV.U32 R4, RZ, RZ, RZ ;  /* 0x000000ffff047224 */ /* 0x000fd800078e00ff */
[----:B------:R-:W-:Y:S05]  /*27e60*/  @!P0 BRA `(.L_x_778) ;  /* 0x0000000000108947 */ /* 0x000fea0003800000 */
[----:B------:R-:W-:Y:S01]  /*27e70*/  UMOV UR4, 0xffffffff ;  /* 0xffffffff00047882 */ /* 0x000fe20000000000 */
[----:B------:R-:W-:Y:S02]  /*27e80*/  VIADD R12, R3, 0xffffffff ;  /* 0xffffffff030c7836 */ /* 0x000fe40000000000 */
[----:B------:R-:W-:Y:S05]  /*27e90*/  BRA.DIV UR4, `(.L_x_779) ;  /* 0x0000003a04507947 */ /* 0x000fea000b800000 */
[----:B------:R3:W4:Y:S02]  /*27ea0*/  SHFL.IDX PT, R4, R5, R12, 0x1f ;  /* 0x00001f0c05047589 */ /* 0x00072400000e0000 */
.L_x_778:
[----:B----4-:R-:W-:Y:S01]  /*27eb0*/  IMAD R16, R4, R16, R6 ;  /* 0x0000001004107224 */ /* 0x010fe200078e0206 */
[----:B--2---:R-:W-:Y:S01]  /*27ec0*/  IABS R6, R2 ;  /* 0x0000000200067213 */ /* 0x004fe20000000000 */
[----:B------:R-:W-:-:S03]  /*27ed0*/  IMAD.IADD R19, R3, 0x1, R19 ;  /* 0x0000000103137824 */ /* 0x000fc600078e0213 */
[----:B------:R-:W2:Y:S01]  /*27ee0*/  I2F.RP R4, R6 ;  /* 0x0000000600047306 */ /* 0x000ea20000209400 */
[----:B------:R-:W-:-:S04]  /*27ef0*/  IADD3 R17, R0, -R16, RZ ;  /* 0x8000001000117210 */ /* 0x000fc80007ffe0ff */
[----:B------:R-:W-:-:S03]  /*27f00*/  IABS R0, R17 ;  /* 0x0000001100007213 */ /* 0x000fc60000000000 */
[----:B--2---:R-:W2:Y:S02]  /*27f10*/  MUFU.RCP R4, R4 ;  /* 0x0000000400047308 */ /* 0x004ea40000001000 */
[----:B--2---:R-:W-:-:S06]  /*27f20*/  IADD3 R4, R4, 0xffffffe, RZ ;  /* 0x0ffffffe04047810 */ /* 0x004fcc0007ffe0ff */
[----:B0--3--:R-:W0:Y:S02]  /*27f30*/  F2I.FTZ.U32.TRUNC.NTZ R5, R4 ;  /* 0x0000000400057305 */ /* 0x009e24000021f000 */
[----:B0-----:R-:W-:-:S04]  /*27f40*/  IMAD.MOV R4, RZ, RZ, -R5 ;  /* 0x000000ffff047224 */ /* 0x001fc800078e0a05 */
[----:B------:R-:W-:Y:S02]  /*27f50*/  IMAD R7, R4, R6, RZ ;  /* 0x0000000604077224 */ /* 0x000fe400078e02ff */
[----:B------:R-:W-:-:S04]  /*27f60*/  IMAD.MOV.U32 R4, RZ, RZ, RZ ;  /* 0x000000ffff047224 */ /* 0x000fc800078e00ff */
[----:B------:R-:W-:Y:S01]  /*27f70*/  IMAD.HI.U32 R4, R5, R7, R4 ;  /* 0x0000000705047227 */ /* 0x000fe200078e0004 */
[----:B------:R-:W-:-:S05]  /*27f80*/  IABS R5, R2 ;  /* 0x0000000200057213 */ /* 0x000fca0000000000 */
[----:B------:R-:W-:Y:S02]  /*27f90*/  IMAD.MOV R5, RZ, RZ, -R5 ;  /* 0x000000ffff057224 */ /* 0x000fe400078e0a05 */
[----:B------:R-:W-:-:S04]  /*27fa0*/  IMAD.HI.U32 R4, R4, R0, RZ ;  /* 0x0000000004047227 */ /* 0x000fc800078e00ff */
[----:B------:R-:W-:-:S05]  /*27fb0*/  IMAD R0, R4, R5, R0 ;  /* 0x0000000504007224 */ /* 0x000fca00078e0200 */
[----:B------:R-:W-:-:S13]  /*27fc0*/  ISETP.GT.U32.AND P1, PT, R6, R0, PT ;  /* 0x000000000600720c */ /* 0x000fda0003f24070 */
[----:B------:R-:W-:Y:S01]  /*27fd0*/  @!P1 IMAD.IADD R0, R0, 0x1, -R6 ;  /* 0x0000000100009824 */ /* 0x000fe200078e0a06 */
[----:B------:R-:W-:Y:S02]  /*27fe0*/  @!P1 IADD3 R4, R4, 0x1, RZ ;  /* 0x0000000104049810 */ /* 0x000fe40007ffe0ff */
[----:B------:R-:W-:Y:S02]  /*27ff0*/  ISETP.NE.AND P1, PT, R2, RZ, PT ;  /* 0x000000ff0200720c */ /* 0x000fe40003f25270 */
[----:B------:R-:W-:Y:S02]  /*28000*/  ISETP.GE.U32.AND P0, PT, R0, R6, PT ;  /* 0x000000060000720c */ /* 0x000fe40003f06070 */
[----:B------:R-:W-:-:S04]  /*28010*/  LOP3.LUT R0, R17, R2, RZ, 0x3c, !PT ;  /* 0x0000000211007212 */ /* 0x000fc800078e3cff */
[----:B------:R-:W-:-:S07]  /*28020*/  ISETP.GE.AND P2, PT, R0, RZ, PT ;  /* 0x000000ff0000720c */ /* 0x000fce0003f46270 */
[----:B------:R-:W-:-:S06]  /*28030*/  @P0 VIADD R4, R4, 0x1 ;  /* 0x0000000104040836 */ /* 0x000fcc0000000000 */
[----:B------:R-:W-:Y:S01]  /*28040*/  @!P2 IMAD.MOV R4, RZ, RZ, -R4 ;  /* 0x000000ffff04a224 */ /* 0x000fe200078e0a04 */
[----:B------:R-:W-:-:S04]  /*28050*/  @!P1 LOP3.LUT R4, RZ, R2, RZ, 0x33, !PT ;  /* 0x00000002ff049212 */ /* 0x000fc800078e33ff */
[----:B------:R-:W-:Y:S01]  /*28060*/  IADD3 R0, -R4, RZ, RZ ;  /* 0x000000ff04007210 */ /* 0x000fe20007ffe1ff */
[----:B------:R-:W-:-:S04]  /*28070*/  IMAD.MOV.U32 R18, RZ, RZ, R4 ;  /* 0x000000ffff127224 */ /* 0x000fc800078e0004 */
[----:B------:R-:W-:Y:S01]  /*28080*/  IMAD R17, R2, R0, R17 ;  /* 0x0000000002117224 */ /* 0x000fe200078e0211 */
[----:B------:R-:W-:Y:S06]  /*28090*/  BRA `(.L_x_780) ;  /* 0x00000000001c7947 */ /* 0x000fec0003800000 */
.L_x_772:
[----:B------:R-:W-:Y:S01]  /*280a0*/  UMOV UR4, URZ ;  /* 0x0000003f00047c82 */ /* 0x000fe20008000000 */
[----:B------:R-:W-:Y:S01]  /*280b0*/  UMOV UR5, URZ ;  /* 0x0000003f00057c82 */ /* 0x000fe20008000000 */
[----:B------:R-:W-:Y:S01]  /*280c0*/  ULDC UR6, c[0x0][0xc3c] ;  /* 0x00030f0000067ab9 */ /* 0x000fe20000000800 */
[----:B------:R-:W-:Y:S01]  /*280d0*/  MOV R16, R0 ;  /* 0x0000000000107202 */ /* 0x000fe20000000f00 */
[----:B------:R-:W-:Y:S01]  /*280e0*/  IMAD.U32 R17, RZ, RZ, UR4 ;  /* 0x00000004ff117e24 */ /* 0x000fe2000f8e00ff */
[----:B------:R-:W-:Y:S01]  /*280f0*/  MOV R19, UR6 ;  /* 0x0000000600137c02 */ /* 0x000fe20008000f00 */
[----:B------:R-:W-:-:S07]  /*28100*/  IMAD.U32 R18, RZ, RZ, UR5 ;  /* 0x00000005ff127e24 */ /* 0x000fce000f8e00ff */
.L_x_780:
[----:B-1----:R2:W3:Y:S01]  /*28110*/  LDL R3, [R1+0x4] ;  /* 0x0000040001037983 */ /* 0x0024e20000100800 */
[----:B------:R-:W1:Y:S01]  /*28120*/  S2R R0, SR_TID.X ;  /* 0x0000000000007919 */ /* 0x000e620000002100 */
[----:B------:R-:W-:Y:S05]  /*28130*/  WARPSYNC.ALL ;  /* 0x0000000000007948 */ /* 0x000fea0003800000 */
[----:B-1----:R-:W-:Y:S01]  /*28140*/  LOP3.LUT R0, R0, 0x1f, RZ, 0xc0, !PT ;  /* 0x0000001f00007812 */ /* 0x002fe200078ec0ff */
[----:B------:R-:W-:Y:S03]  /*28150*/  BAR.SYNC.DEFER_BLOCKING 0x4, 0x180 ;  /* 0x0106000000007b1d */ /* 0x000fe60000010000 */
[----:B------:R-:W-:-:S13]  /*28160*/  ISETP.NE.AND P0, PT, R0, RZ, PT ;  /* 0x000000ff0000720c */ /* 0x000fda0003f05270 */
[----:B------:R-:W3:Y:S01]  /*28170*/  @!P0 S2R R0, SR_CgaCtaId ;  /* 0x0000000000008919 */ /* 0x000ee20000008800 */
[----:B------:R-:W-:-:S04]  /*28180*/  @!P0 MOV R2, 0x400 ;  /* 0x0000040000028802 */ /* 0x000fc80000000f00 */
[----:B---3--:R-:W-:-:S05]  /*28190*/  @!P0 LEA R3, R0, R2, 0x18 ;  /* 0x0000000200038211 */ /* 0x008fca00078ec0ff */
[----:B------:R2:W-:Y:S04]  /*281a0*/  @!P0 STS.128 [R3+0x298d0], R16 ;  /* 0x0298d01003008388 */ /* 0x0005e80000000c00 */
[----:B------:R2:W-:Y:S01]  /*281b0*/  @!P0 STL [R1+0x4], R3 ;  /* 0x0000040301008387 */ /* 0x0005e20000100800 */
[----:B------:R-:W-:Y:S06]  /*281c0*/  BAR.ARV 0x5, 0x180 ;  /* 0x0146000000007b1d */ /* 0x000fec0000002000 */
.L_x_769:
[----:B------:R-:W-:Y:S02]  /*281d0*/  ULDC UR4, c[0x0][0xc3c] ;  /* 0x00030f0000047ab9 */ /* 0x000fe40000000800 */
[----:B-1----:R-:W-:-:S13]  /*281e0*/  ISETP.GE.AND P0, PT, R19, UR4, PT ;  /* 0x0000000413007c0c */ /* 0x002fda000bf06270 */
[----:B------:R-:W-:Y:S05]  /*281f0*/  @!P0 BRA `(.L_x_781) ;  /* 0xffffffa800348947 */ /* 0x000fea000383ffff */
[----:B------:R-:W-:Y:S05]  /*28200*/  BSYNC B7 ;  /* 0x0000000000077941 */ /* 0x000fea0003800000 */
.L_x_671:
[----:B0-----:R-:W3:Y:S01]  /*28210*/  LDL.LU R0, [R1+0x58] ;  /* 0x0000580001007983 */ /* 0x001ee20000300800 */
[----:B------:R-:W-:Y:S01]  /*28220*/  BSSY B0, `(.L_x_782) ;  /* 0x000000b000007945 */ /* 0x000fe20003800000 */
[----:B------:R-:W0:Y:S01]  /*28230*/  S2R R5, SR_CgaCtaId ;  /* 0x0000000000057919 */ /* 0x000e220000008800 */
[----:B---3--:R-:W-:-:S05]  /*28240*/  VIADD R0, R0, 0x1 ;  /* 0x0000000100007836 */ /* 0x008fca0000000000 */
[----:B------:R-:W-:-:S04]  /*28250*/  LEA.HI R2, R0, R0, RZ, 0x1 ;  /* 0x0000000000027211 */ /* 0x000fc800078f08ff */
[----:B--2---:R-:W-:-:S05]  /*28260*/  LOP3.LUT R3, R2, 0xfffffffe, RZ, 0xc0, !PT ;  /* 0xfffffffe02037812 */ /* 0x004fca00078ec0ff */
[----:B------:R-:W-:Y:S01]  /*28270*/  IMAD.IADD R3, R0, 0x1, -R3 ;  /* 0x0000000100037824 */ /* 0x000fe200078e0a03 */
[----:B------:R-:W-:-:S04]  /*28280*/  MOV R0, 0x400 ;  /* 0x0000040000007802 */ /* 0x000fc80000000f00 */
[----:B0-----:R-:W-:Y:S02]  /*28290*/  LEA R0, R5, R0, 0x18 ;  /* 0x0000000005007211 */ /* 0x001fe400078ec0ff */
[----:B------:R-:W-:-:S04]  /*282a0*/  SHF.L.U32 R3, R3, 0x1f, RZ ;  /* 0x0000001f03037819 */ /* 0x000fc800000006ff */
[----:B------:R-:W0:Y:S02]  /*282b0*/  SYNCS.PHASECHK.TRANS64.TRYWAIT P0, [R0+URZ+0x29820], R3 ;  /* 0x02982003000075a7 */ /* 0x000e24000800017f */
[----:B0-----:R-:W-:Y:S05]  /*282c0*/  @!P0 BRA `(.L_x_783) ;  /* 0x00000034006c8947 */ /* 0x001fea0003800000 */
.L_x_923:
[----:B------:R-:W-:Y:S05]  /*282d0*/  BSYNC B0 ;  /* 0x0000000000007941 */ /* 0x000fea0003800000 */
.L_x_782:
[----:B------:R-:W-:-:S03]  /*282e0*/  UMOV UR4, 0xffffffff ;  /* 0xffffffff00047882 */ /* 0x000fc60000000000 */
[----:B------:R-:W-:Y:S05]  /*282f0*/  BRA.DIV UR4, `(.L_x_784) ;  /* 0x0000003604747947 */ /* 0x000fea000b800000 */
[----:B------:R-:W1:Y:S02]  /*28300*/  S2R R2, SR_TID.X ;  /* 0x0000000000027919 */ /* 0x000e640000002100 */
[----:B-1----:R-:W-:-:S04]  /*28310*/  SHF.R.U32.HI R2, RZ, 0x5, R2 ;  /* 0x00000005ff027819 */ /* 0x002fc80000011602 */
[----:B------:R-:W-:-:S05]  /*28320*/  LOP3.LUT R2, R2, 0x3, RZ, 0xc0, !PT ;  /* 0x0000000302027812 */ /* 0x000fca00078ec0ff */
[----:B------:R1:W2:Y:S02]  /*28330*/  SHFL.IDX PT, R14, R2, RZ, 0x1f ;  /* 0x00001fff020e7589 */ /* 0x0002a400000e0000 */
.L_x_926:
[----:B--2---:R-:W-:-:S13]  /*28340*/  ISETP.NE.AND P0, PT, R14, RZ, PT ;  /* 0x000000ff0e00720c */ /* 0x004fda0003f05270 */
[----:B------:R-:W-:Y:S05]  /*28350*/  @P0 BRA `(.L_x_470) ;  /* 0x0000000000b00947 */ /* 0x000fea0003800000 */
[----:B------:R-:W-:-:S03]  /*28360*/  UMOV UR4, 0xffffffff ;  /* 0xffffffff00047882 */ /* 0x000fc60000000000 */
[----:B------:R-:W-:Y:S05]  /*28370*/  BRA.DIV UR4, `(.L_x_785) ;  /* 0x0000003604887947 */ /* 0x000fea000b800000 */
[----:B------:R-:W-:-:S13]  /*28380*/  ELECT P6, URZ, PT ;  /* 0x00000000003f782f */ /* 0x000fda00038c0000 */
.L_x_929:
[----:B------:R-:W-:Y:S05]  /*28390*/  @!P6 BRA `(.L_x_470) ;  /* 0x0000000000a0e947 */ /* 0x000fea0003800000 */
[----:B------:R-:W-:-:S06]  /*283a0*/  ULOP3.LUT UR4, UR36, 0x2, URZ, 0xfc, !UPT ;  /* 0x0000000224047892 */ /* 0x000fcc000f8efc3f */
[----:B-1----:R-:W-:-:S04]  /*283b0*/  MOV R2, UR4 ;  /* 0x0000000400027c02 */ /* 0x002fc80008000f00 */
[----:B------:R-:W-:-:S13]  /*283c0*/  ISETP.NE.AND P0, PT, R2, 0x3, PT ;  /* 0x000000030200780c */ /* 0x000fda0003f05270 */
[----:B------:R-:W-:Y:S05]  /*283d0*/  @!P0 BRA `(.L_x_786) ;  /* 0x0000000000048947 */ /* 0x000fea0003800000 */
[----:B------:R-:W-:Y:S01]  /*283e0*/  BPT.TRAP 0x1 ;  /* 0x000000040000795c */ /* 0x000fe20000300000 */
.L_x_786:
[----:B0-----:R-:W2:Y:S04]  /*283f0*/  LDL R3, [R1+0x8] ;  /* 0x0000080001037983 */ /* 0x001ea80000100800 */
[----:B------:R-:W3:Y:S01]  /*28400*/  LDL.LU R7, [R1+0x14] ;  /* 0x0000140001077983 */ /* 0x000ee20000300800 */
[----:B------:R-:W-:-:S04]  /*28410*/  VIADD R2, R0, 0x29840 ;  /* 0x0002984000027836 */ /* 0x000fc80000000000 */
[C---:B--2---:R-:W-:Y:S01]  /*28420*/  IMAD R6, R3.reuse, 0x8, R2 ;  /* 0x0000000803067824 */ /* 0x044fe200078e0202 */
[----:B------:R-:W-:Y:S02]  /*28430*/  IADD3 R3, R3, 0x1, RZ ;  /* 0x0000000103037810 */ /* 0x000fe40007ffe0ff */
[----:B---3--:R-:W-:Y:S02]  /*28440*/  SHF.L.U32 R5, R7, 0x1f, RZ ;  /* 0x0000001f07057819 */ /* 0x008fe400000006ff */
[C---:B------:R-:W-:Y:S02]  /*28450*/  ISETP.NE.AND P2, PT, R3.reuse, 0x2, PT ;  /* 0x000000020300780c */ /* 0x040fe40003f45270 */
[----:B------:R-:W0:Y:S02]  /*28460*/  SYNCS.PHASECHK.TRANS64.TRYWAIT P1, [R6+URZ], R5 ;  /* 0x00000005060075a7 */ /* 0x000e24000802017f */
[----:B------:R-:W-:Y:S02]  /*28470*/  SEL R4, RZ, 0x1, P2 ;  /* 0x00000001ff047807 */ /* 0x000fe40001000000 */
[----:B------:R-:W-:-:S02]  /*28480*/  SEL R3, R3, RZ, P2 ;  /* 0x000000ff03037207 */ /* 0x000fc40001000000 */
[----:B------:R-:W-:-:S03]  /*28490*/  LOP3.LUT R4, R7, R4, RZ, 0x3c, !PT ;  /* 0x0000000407047212 */ /* 0x000fc600078e3cff */
[----:B------:R-:W-:Y:S01]  /*284a0*/  IMAD R7, R3, 0x8, R2 ;  /* 0x0000000803077824 */ /* 0x000fe200078e0202 */
[----:B------:R-:W-:Y:S01]  /*284b0*/  SHF.L.U32 R2, R4, 0x1f, RZ ;  /* 0x0000001f04027819 */ /* 0x000fe200000006ff */
[----:B0-----:R-:W-:Y:S06]  /*284c0*/  @!P1 BRA `(.L_x_787) ;  /* 0x0000003400549947 */ /* 0x001fec0003800000 */
.L_x_930:
[----:B------:R-:W1:Y:S02]  /*284d0*/  SYNCS.PHASECHK.TRANS64.TRYWAIT P1, [R7+URZ], R2 ;  /* 0x00000002070075a7 */ /* 0x000e64000802017f */
[----:B-1----:R-:W-:Y:S05]  /*284e0*/  @!P1 BRA `(.L_x_788) ;  /* 0x0000003400609947 */ /* 0x002fea0003800000 */
.L_x_931:
[----:B------:R-:W-:Y:S05]  /*284f0*/  @!P0 BRA `(.L_x_789) ;  /* 0x0000000000048947 */ /* 0x000fea0003800000 */
[----:B------:R-:W-:Y:S01]  /*28500*/  BPT.TRAP 0x1 ;  /* 0x000000040000795c */ /* 0x000fe20000300000 */
.L_x_789:
[----:B------:R-:W2:Y:S02]  /*28510*/  LDL.LU R4, [R1+0x8] ;  /* 0x0000080001047983 */ /* 0x000ea40000300800 */
[----:B--2---:R-:W-:-:S04]  /*28520*/  IMAD R4, R4, 0x8, R0 ;  /* 0x0000000804047824 */ /* 0x004fc800078e0200 */
[----:B------:R-:W2:Y:S02]  /*28530*/  SYNCS.PHASECHK.TRANS64.TRYWAIT P1, [R4+URZ+0x29860], R5 ;  /* 0x02986005040075a7 */ /* 0x000ea4000802017f */
[----:B--2---:R-:W-:Y:S05]  /*28540*/  @!P1 BRA `(.L_x_790) ;  /* 0x00000034005c9947 */ /* 0x004fea0003800000 */
.L_x_932:
[----:B------:R-:W-:Y:S05]  /*28550*/  @!P0 BRA `(.L_x_791) ;  /* 0x0000000000048947 */ /* 0x000fea0003800000 */
[----:B------:R-:W-:Y:S01]  /*28560*/  BPT.TRAP 0x1 ;  /* 0x000000040000795c */ /* 0x000fe20000300000 */
.L_x_791:
[----:B------:R-:W-:-:S04]  /*28570*/  LEA R3, R3, R0, 0x3 ;  /* 0x0000000003037211 */ /* 0x000fc800078e18ff */
[----:B------:R-:W3:Y:S02]  /*28580*/  SYNCS.PHASECHK.TRANS64.TRYWAIT P1, [R3+URZ+0x29860], R2 ;  /* 0x02986002030075a7 */ /* 0x000ee4000802017f */
[----:B---3--:R-:W-:Y:S05]  /*28590*/  @!P1 BRA `(.L_x_792) ;  /* 0x00000034005c9947 */ /* 0x008fea0003800000 */
.L_x_933:
[----:B------:R-:W-:Y:S05]  /*285a0*/  @!P0 BRA `(.L_x_793) ;  /* 0x0000000000048947 */ /* 0x000fea0003800000 */
[----:B------:R-:W-:Y:S01]  /*285b0*/  BPT.TRAP 0x1 ;  /* 0x000000040000795c */ /* 0x000fe20000300000 */
.L_x_793:
[----:B------:R-:W4:Y:S02]  /*285c0*/  SYNCS.PHASECHK.TRANS64.TRYWAIT P0, [R4+URZ+0x29880], R5 ;  /* 0x02988005040075a7 */ /* 0x000f24000800017f */
[----:B----4-:R-:W-:Y:S05]  /*285d0*/  @!P0 BRA `(.L_x_794) ;  /* 0x0000003400608947 */ /* 0x010fea0003800000 */
.L_x_795:
[----:B------:R0:W0:Y:S02]  /*285e0*/  SYNCS.PHASECHK.TRANS64.TRYWAIT P0, [R3+URZ+0x29880], R2 ;  /* 0x02988002030075a7 */ /* 0x000024000800017f */
[----:B0-----:R-:W-:Y:S05]  /*285f0*/  @!P0 NANOSLEEP.SYNCS 0x989680 ;  /* 0x009896800000895d */ /* 0x001fea0003900000 */
[----:B------:R-:W0:Y:S02]  /*28600*/  @!P0 SYNCS.PHASECHK.TRANS64 P0, [R3+URZ+0x29880], R2 ;  /* 0x02988002030085a7 */ /* 0x000e24000800007f */
[----:B0-----:R-:W-:Y:S05]  /*28610*/  @!P0 BRA `(.L_x_795) ;  /* 0xfffffffc00f08947 */ /* 0x001fea000383ffff */
.L_x_470:
[----:B------:R-:W-:Y:S05]  /*28620*/  BSYNC B8 ;  /* 0x0000000000087941 */ /* 0x000fea0003800000 */
.L_x_467:
[----:B------:R-:W-:Y:S05]  /*28630*/  EXIT ;  /* 0x000000000000794d */ /* 0x000fea0003800000 */
.L_x_488:
[----:B---3--:R3:W4:Y:S02]  /*28640*/  SYNCS.PHASECHK.TRANS64.TRYWAIT P5, [R97+URZ+0x29890], R98 ;  /* 0x02989062610075a7 */ /* 0x00872400080a017f */
[----:B----4-:R-:W-:Y:S05]  /*28650*/  @!P5 NANOSLEEP.SYNCS 0x989680 ;  /* 0x009896800000d95d */ /* 0x010fea0003900000 */
[----:B------:R-:W4:Y:S02]  /*28660*/  @!P5 SYNCS.PHASECHK.TRANS64 P5, [R97+URZ+0x29890], R98 ;  /* 0x029890626100d5a7 */ /* 0x000f2400080a007f */
[----:B----4-:R-:W-:Y:S05]  /*28670*/  @!P5 BRA `(.L_x_488) ;  /* 0xfffffffc00f0d947 */ /* 0x010fea000383ffff */
[----:B------:R-:W-:Y:S05]  /*28680*/  BRA `(.L_x_796) ;  /* 0xfffffdac00987947 */ /* 0x000fea000383ffff */
.L_x_542:
[----:B--2---:R2:W4:Y:S02]  /*28690*/  SYNCS.PHASECHK.TRANS64.TRYWAIT P5, [R97+URZ+0x29890], R98 ;  /* 0x02989062610075a7 */ /* 0x00452400080a017f */
[----:B----4-:R-:W-:Y:S05]  /*286a0*/  @!P5 NANOSLEEP.SYNCS 0x989680 ;  /* 0x009896800000d95d */ /* 0x010fea0003900000 */
[----:B------:R-:W4:Y:S02]  /*286b0*/  @!P5 SYNCS.PHASECHK.TRANS64 P5, [R97+URZ+0x29890], R98 ;  /* 0x029890626100d5a7 */ /* 0x000f2400080a007f */
[----:B----4-:R-:W-:Y:S05]  /*286c0*/  @!P5 BRA `(.L_x_542) ;  /* 0xfffffffc00f0d947 */ /* 0x010fea000383ffff */
[----:B------:R-:W-:Y:S05]  /*286d0*/  BRA `(.L_x_797) ;  /* 0xfffffe0800dc7947 */ /* 0x000fea000383ffff */
.L_x_567:
[----:B-1----:R1:W2:Y:S02]  /*286e0*/  SYNCS.PHASECHK.TRANS64.TRYWAIT P2, [R97+URZ+0x29890], R98 ;  /* 0x02989062610075a7 */ /* 0x0022a4000804017f */
[----:B--2---:R-:W-:Y:S05]  /*286f0*/  @!P2 NANOSLEEP.SYNCS 0x989680 ;  /* 0x009896800000a95d */ /* 0x004fea0003900000 */
[----:B------:R-:W2:Y:S02]  /*28700*/  @!P2 SYNCS.PHASECHK.TRANS64 P2, [R97+URZ+0x29890], R98 ;  /* 0x029890626100a5a7 */ /* 0x000ea4000804007f */
[----:B--2---:R-:W-:Y:S05]  /*28710*/  @!P2 BRA `(.L_x_567) ;  /* 0xfffffffc00f0a947 */ /* 0x004fea000383ffff */
[----:B------:R-:W-:Y:S05]  /*28720*/  BRA `(.L_x_798) ;  /* 0xfffffe68008c7947 */ /* 0x000fea000383ffff */
.L_x_573:
[----:B-1----:R1:W2:Y:S02]  /*28730*/  SYNCS.PHASECHK.TRANS64.TRYWAIT P1, [R97+URZ+0x298b0], R98 ;  /* 0x0298b062610075a7 */ /* 0x0022a4000802017f */
[----:B--2---:R-:W-:Y:S05]  /*28740*/  @!P1 NANOSLEEP.SYNCS 0x989680 ;  /* 0x009896800000995d */ /* 0x004fea0003900000 */
[----:B------:R-:W2:Y:S02]  /*28750*/  @!P1 SYNCS.PHASECHK.TRANS64 P1, [R97+URZ+0x298b0], R98 ;  /* 0x0298b062610095a7 */ /* 0x000ea4000802007f */
[----:B--2---:R-:W-:Y:S05]  /*28760*/  @!P1 BRA `(.L_x_573) ;  /* 0xfffffffc00f09947 */ /* 0x004fea000383ffff */
[----:B------:R-:W-:Y:S05]  /*28770*/  BRA `(.L_x_799) ;  /* 0xfffffe6c008c7947 */ /* 0x000fea000383ffff */
.L_x_581:
[----:B------:R-:W-:Y:S01]  /*28780*/  BSSY B0, `(.L_x_800) ;  /* 0x0000008000007945 */ /* 0x000fe20003800000 */
[----:B------:R-:W-:Y:S01]  /*28790*/  IMAD.MOV.U32 R13, RZ, RZ, R234 ;  /* 0x000000ffff0d7224 */ /* 0x000fe200078e00ea */
[----:B------:R-:W-:Y:S01]  /*287a0*/  MOV R11, 0x1f ;  /* 0x0000001f000b7802 */ /* 0x000fe20000000f00 */
[----:B------:R-:W-:Y:S02]  /*287b0*/  IMAD.MOV.U32 R12, RZ, RZ, RZ ;  /* 0x000000ffff0c7224 */ /* 0x000fe400078e00ff */
[----:B------:R-:W-:-:S07]  /*287c0*/  IMAD.MOV.U32 R15, RZ, RZ, -0x1 ;  /* 0xffffffffff0f7424 */ /* 0x000fce00078e00ff */
[----:B-----5:R-:W-:Y:S05]  /*287d0*/  WARPSYNC.COLLECTIVE R15, `(.L_x_801) ;  /* 0x000000000f087348 */ /* 0x020fea0003c00000 */
[----:B------:R0:W1:Y:S02]  /*287e0*/  SHFL.IDX P6, R14, R13, R12, R11 ;  /* 0x0000000c0d0e7389 */ /* 0x00006400000c000b */
[----:B01---5:R-:W-:Y:S01]  /*287f0*/  ENDCOLLECTIVE ;  /* 0x000000000000791b */ /* 0x023fe20003800000 */
.L_x_801:
[----:B------:R-:W-:Y:S05]  /*28800*/  BSYNC B0 ;  /* 0x0000000000007941 */ /* 0x000fea0003800000 */
.L_x_800:
[----:B------:R-:W-:Y:S01]  /*28810*/  IMAD.MOV.U32 R201, RZ, RZ, R14 ;  /* 0x000000ffffc97224 */ /* 0x000fe200078e000e */
[----:B------:R-:W-:Y:S06]  /*28820*/  BRA `(.L_x_802) ;  /* 0xfffffe74004c7947 */ /* 0x000fec000383ffff */
.L_x_591:
[----:B------:R-:W-:Y:S01]  /*28830*/  BSSY B1, `(.L_x_803) ;  /* 0x0000008000017945 */ /* 0x000fe20003800000 */
[----:B------:R-:W-:Y:S01]  /*28840*/  MOV R13, R26 ;  /* 0x0000001a000d7202 */ /* 0x000fe20000000f00 */
[----:B------:R-:W-:Y:S01]  /*28850*/  IMAD.MOV.U32 R12, RZ, RZ, RZ ;  /* 0x000000ffff0c7224 */ /* 0x000fe200078e00ff */
[----:B------:R-:W-:Y:S01]  /*28860*/  MOV R15, 0xffffffff ;  /* 0xffffffff000f7802 */ /* 0x000fe20000000f00 */
[----:B------:R-:W-:-:S07]  /*28870*/  IMAD.MOV.U32 R11, RZ, RZ, 0x1e1f ;  /* 0x00001e1fff0b7424 */ /* 0x000fce00078e00ff */
[----:B0-----:R-:W-:Y:S05]  /*28880*/  WARPSYNC.COLLECTIVE R15, `(.L_x_804) ;  /* 0x000000000f087348 */ /* 0x001fea0003c00000 */
[----:B------:R1:W2:Y:S02]  /*28890*/  SHFL.IDX P6, R14, R13, R12, R11 ;  /* 0x0000000c0d0e7389 */ /* 0x0002a400000c000b */
[----:B012---:R-:W-:Y:S01]  /*288a0*/  ENDCOLLECTIVE ;  /* 0x000000000000791b */ /* 0x007fe20003800000 */
.L_x_804:
[----:B------:R-:W-:Y:S05]  /*288b0*/  BSYNC B1 ;  /* 0x0000000000017941 */ /* 0x000fea0003800000 */
.L_x_803:
[----:B------:R-:W-:Y:S01]  /*288c0*/  IMAD.MOV.U32 R13, RZ, RZ, R24 ;  /* 0x000000ffff0d7224 */ /* 0x000fe200078e0018 */
[----:B------:R-:W-:Y:S01]  /*288d0*/  MOV R12, RZ ;  /* 0x000000ff000c7202 */ /* 0x000fe20000000f00 */
[----:B------:R-:W-:Y:S02]  /*288e0*/  IMAD.MOV.U32 R11, RZ, RZ, 0x1e1f ;  /* 0x00001e1fff0b7424 */ /* 0x000fe400078e00ff */
[----:B------:R-:W-:Y:S02]  /*288f0*/  IMAD.MOV.U32 R15, RZ, RZ, -0x1 ;  /* 0xffffffffff0f7424 */ /* 0x000fe400078e00ff */
[----:B------:R-:W-:-:S07]  /*28900*/  IMAD.MOV.U32 R3, RZ, RZ, R14 ;  /* 0x000000ffff037224 */ /* 0x000fce00078e000e */
[----:B------:R-:W-:Y:S05]  /*28910*/  WARPSYNC.COLLECTIVE R15, `(.L_x_805) ;  /* 0x000000000f087348 */ /* 0x000fea0003c00000 */
[----:B------:R0:W1:Y:S02]  /*28920*/  SHFL.IDX P6, R14, R13, R12, R11 ;  /* 0x0000000c0d0e7389 */ /* 0x00006400000c000b */
[----:B01----:R-:W-:Y:S01]  /*28930*/  ENDCOLLECTIVE ;  /* 0x000000000000791b */ /* 0x003fe20003800000 */
.L_x_805:
[----:B------:R-:W-:Y:S01]  /*28940*/  IMAD.MOV.U32 R13, RZ, RZ, R27 ;  /* 0x000000ffff0d7224 */ /* 0x000fe200078e001b */
[----:B------:R-:W-:-:S07]  /*28950*/  MOV R5, R14 ;  /* 0x0000000e00057202 */ /* 0x000fce0000000f00 */
[----:B------:R-:W-:Y:S05]  /*28960*/  WARPSYNC.COLLECTIVE R15, `(.L_x_806) ;  /* 0x000000000f087348 */ /* 0x000fea0003c00000 */
[----:B------:R0:W1:Y:S02]  /*28970*/  SHFL.IDX P6, R14, R13, R12, R11 ;  /* 0x0000000c0d0e7389 */ /* 0x00006400000c000b */
[----:B01----:R-:W-:Y:S01]  /*28980*/  ENDCOLLECTIVE ;  /* 0x000000000000791b */ /* 0x003fe20003800000 */
.L_x_806:
[----:B------:R-:W-:Y:S01]  /*28990*/  MOV R13, R144 ;  /* 0x00000090000d7202 */ /* 0x000fe20000000f00 */
[----:B------:R-:W-:-:S07]  /*289a0*/  IMAD.MOV.U32 R7, RZ, RZ, R14 ;  /* 0x000000ffff077224 */ /* 0x000fce00078e000e */
[----:B------:R-:W-:Y:S05]  /*289b0*/  WARPSYNC.COLLECTIVE R15, `(.L_x_807) ;  /* 0x000000000f087348 */ /* 0x000fea0003c00000 */
[----:B------:R0:W1:Y:S02]  /*289c0*/  SHFL.IDX P6, R14, R13, R12, R11 ;  /* 0x0000000c0d0e7389 */ /* 0x00006400000c000b */
[----:B01----:R-:W-:Y:S01]  /*289d0*/  ENDCOLLECTIVE ;  /* 0x000000000000791b */ /* 0x003fe20003800000 */
.L_x_807:
[----:B------:R-:W-:Y:S05]  /*289e0*/  BRA `(.L_x_808) ;  /* 0xfffffe7800d47947 */ /* 0x000fea000383ffff */
.L_x_595:
[----:B-1----:R1:W2:Y:S02]  /*289f0*/  SYNCS.PHASECHK.TRANS64.TRYWAIT P0, [R16+URZ+0x29800], R5 ;  /* 0x02980005100075a7 */ /* 0x0022a4000800017f */
[----:B--2---:R-:W-:Y:S05]  /*28a00*/  @!P0 NANOSLEEP.SYNCS 0x989680 ;  /* 0x009896800000895d */ /* 0x004fea0003900000 */
[----:B------:R-:W2:Y:S02]  /*28a10*/  @!P0 SYNCS.PHASECHK.TRANS64 P0, [R16+URZ+0x29800], R5 ;  /* 0x02980005100085a7 */ /* 0x000ea4000800007f */
[----:B--2---:R-:W-:Y:S05]  /*28a20*/  @!P0 BRA `(.L_x_595) ;  /* 0xfffffffc00f08947 */ /* 0x004fea000383ffff */
[----:B------:R-:W-:Y:S05]  /*28a30*/  BRA `(.L_x_809) ;  /* 0xfffffe8000147947 */ /* 0x000fea000383ffff */
.L_x_607:
[----:B------:R-:W-:Y:S01]  /*28a40*/  BSSY B1, `(.L_x_810) ;  /* 0x0000008000017945 */ /* 0x000fe20003800000 */
[----:B------:R-:W-:Y:S01]  /*28a50*/  IMAD.MOV.U32 R13, RZ, RZ, R26 ;  /* 0x000000ffff0d7224 */ /* 0x000fe200078e001a */
[----:B------:R-:W-:Y:S01]  /*28a60*/  MOV R11, 0x1e1f ;  /* 0x00001e1f000b7802 */ /* 0x000fe20000000f00 */
[----:B------:R-:W-:Y:S02]  /*28a70*/  IMAD.MOV.U32 R12, RZ, RZ, RZ ;  /* 0x000000ffff0c7224 */ /* 0x000fe400078e00ff */
[----:B------:R-:W-:-:S07]  /*28a80*/  IMAD.MOV.U32 R15, RZ, RZ, -0x1 ;  /* 0xffffffffff0f7424 */ /* 0x000fce00078e00ff */
[----:B0-----:R-:W-:Y:S05]  /*28a90*/  WARPSYNC.COLLECTIVE R15, `(.L_x_811) ;  /* 0x000000000f087348 */ /* 0x001fea0003c00000 */
[----:B------:R1:W2:Y:S02]  /*28aa0*/  SHFL.IDX P6, R14, R13, R12, R11 ;  /* 0x0000000c0d0e7389 */ /* 0x0002a400000c000b */
[----:B012---:R-:W-:Y:S01]  /*28ab0*/  ENDCOLLECTIVE ;  /* 0x000000000000791b */ /* 0x007fe20003800000 */
.L_x_811:
[----:B------:R-:W-:Y:S05]  /*28ac0*/  BSYNC B1 ;  /* 0x0000000000017941 */ /* 0x000fea0003800000 */
.L_x_810:
[----:B------:R-:W-:Y:S01]  /*28ad0*/  MOV R13, R24 ;  /* 0x00000018000d7202 */ /* 0x000fe20000000f00 */
[----:B------:R-:W-:Y:S01]  /*28ae0*/  IMAD.MOV.U32 R12, RZ, RZ, RZ ;  /* 0x000000ffff0c7224 */ /* 0x000fe200078e00ff */
[----:B------:R-:W-:Y:S01]  /*28af0*/  MOV R15, 0xffffffff ;  /* 0xffffffff000f7802 */ /* 0x000fe20000000f00 */
[----:B------:R-:W-:Y:S02]  /*28b00*/  IMAD.MOV.U32 R11, RZ, RZ, 0x1e1f ;  /* 0x00001e1fff0b7424 */ /* 0x000fe400078e00ff */
[----:B------:R-:W-:-:S07]  /*28b10*/  IMAD.MOV.U32 R0, RZ, RZ, R14 ;  /* 0x000000ffff007224 */ /* 0x000fce00078e000e */
[----:B------:R-:W-:Y:S05]  /*28b20*/  WARPSYNC.COLLECTIVE R15, `(.L_x_812) ;  /* 0x000000000f087348 */ /* 0x000fea0003c00000 */
[----:B------:R0:W1:Y:S02]  /*28b30*/  SHFL.IDX P6, R14, R13, R12, R11 ;  /* 0x0000000c0d0e7389 */ /* 0x00006400000c000b */
[----:B01----:R-:W-:Y:S01]  /*28b40*/  ENDCOLLECTIVE ;  /* 0x000000000000791b */ /* 0x003fe20003800000 */
.L_x_812:
[----:B------:R-:W-:Y:S02]  /*28b50*/  IMAD.MOV.U32 R13, RZ, RZ, R27 ;  /* 0x000000ffff0d7224 */ /* 0x000fe400078e001b */
[----:B------:R-:W-:-:S07]  /*28b60*/  IMAD.MOV.U32 R3, RZ, RZ, R14 ;  /* 0x000000ffff037224 */ /* 0x000fce00078e000e */
[----:B------:R-:W-:Y:S05]  /*28b70*/  WARPSYNC.COLLECTIVE R15, `(.L_x_813) ;  /* 0x000000000f087348 */ /* 0x000fea0003c00000 */
[----:B------:R0:W1:Y:S02]  /*28b80*/  SHFL.IDX P6, R14, R13, R12, R11 ;  /* 0x0000000c0d0e7389 */ /* 0x00006400000c000b */
[----:B01----:R-:W-:Y:S01]  /*28b90*/  ENDCOLLECTIVE ;  /* 0x000000000000791b */ /* 0x003fe20003800000 */
.L_x_813:
[----:B------:R-:W-:Y:S01]  /*28ba0*/  IMAD.MOV.U32 R13, RZ, RZ, R144 ;  /* 0x000000ffff0d7224 */ /* 0x000fe200078e0090 */
[----:B------:R-:W-:-:S07]  /*28bb0*/  MOV R20, R14 ;  /* 0x0000000e00147202 */ /* 0x000fce0000000f00 */
[----:B------:R-:W-:Y:S05]  /*28bc0*/  WARPSYNC.COLLECTIVE R15, `(.L_x_814) ;  /* 0x000000000f087348 */ /* 0x000fea0003c00000 */
[----:B------:R0:W1:Y:S02]  /*28bd0*/  SHFL.IDX P6, R14, R13, R12, R11 ;  /* 0x0000000c0d0e7389 */ /* 0x00006400000c000b */
[----:B01----:R-:W-:Y:S01]  /*28be0*/  ENDCOLLECTIVE ;  /* 0x000000000000791b */ /* 0x003fe20003800000 */
.L_x_814:
[----:B------:R-:W-:Y:S01]  /*28bf0*/  IMAD.MOV.U32 R21, RZ, RZ, R14 ;  /* 0x000000ffff157224 */ /* 0x000fe200078e000e */
[----:B------:R-:W-:Y:S06]  /*28c00*/  BRA `(.L_x_815) ;  /* 0xfffffeac00647947 */ /* 0x000fec000383ffff */
.L_x_611:
[----:B--2---:R2:W3:Y:S02]  /*28c10*/  SYNCS.PHASECHK.TRANS64.TRYWAIT P0, [R16+URZ+0x29800], R21 ;  /* 0x02980015100075a7 */ /* 0x0044e4000800017f */
[----:B---3--:R-:W-:Y:S05]  /*28c20*/  @!P0 NANOSLEEP.SYNCS 0x989680 ;  /* 0x009896800000895d */ /* 0x008fea0003900000 */
[----:B------:R-:W3:Y:S02]  /*28c30*/  @!P0 SYNCS.PHASECHK.TRANS64 P0, [R16+URZ+0x29800], R21 ;  /* 0x02980015100085a7 */ /* 0x000ee4000800007f */
[----:B---3--:R-:W-:Y:S05]  /*28c40*/  @!P0 BRA `(.L_x_611) ;  /* 0xfffffffc00f08947 */ /* 0x008fea000383ffff */
[----:B------:R-:W-:Y:S05]  /*28c50*/  BRA `(.L_x_816) ;  /* 0xfffffeb000687947 */ /* 0x000fea000383ffff */
.L_x_619:
[----:B-1----:R1:W2:Y:S02]  /*28c60*/  SYNCS.PHASECHK.TRANS64.TRYWAIT P2, [R3+URZ+0x29830], R0 ;  /* 0x02983000030075a7 */ /* 0x0022a4000804017f */
[----:B--2---:R-:W-:Y:S05]  /*28c70*/  @!P2 NANOSLEEP.SYNCS 0x989680 ;  /* 0x009896800000a95d */ /* 0x004fea0003900000 */
[----:B------:R-:W2:Y:S02]  /*28c80*/  @!P2 SYNCS.PHASECHK.TRANS64 P2, [R3+URZ+0x29830], R0 ;  /* 0x029830000300a5a7 */ /* 0x000ea4000804007f */
[----:B--2---:R-:W-:Y:S05]  /*28c90*/  @!P2 BRA `(.L_x_619) ;  /* 0xfffffffc00f0a947 */ /* 0x004fea000383ffff */
[----:B------:R-:W-:Y:S05]  /*28ca0*/  BRA `(.L_x_618) ;  /* 0xfffffee0009c7947 */ /* 0x000fea000383ffff */
.L_x_625:
[----:B-1----:R1:W2:Y:S02]  /*28cb0*/  SYNCS.PHASECHK.TRANS64.TRYWAIT P2, [R11+URZ+0x29830], R10 ;  /* 0x0298300a0b0075a7 */ /* 0x0022a4000804017f */
[----:B--2---:R-:W-:Y:S05]  /*28cc0*/  @!P2 NANOSLEEP.SYNCS 0x989680 ;  /* 0x009896800000a95d */ /* 0x004fea0003900000 */
[----:B------:R-:W2:Y:S02]  /*28cd0*/  @!P2 SYNCS.PHASECHK.TRANS64 P2, [R11+URZ+0x29830], R10 ;  /* 0x0298300a0b00a5a7 */ /* 0x000ea4000804007f */
[----:B--2---:R-:W-:Y:S05]  /*28ce0*/  @!P2 BRA `(.L_x_625) ;  /* 0xfffffffc00f0a947 */ /* 0x004fea000383ffff */
[----:B------:R-:W-:Y:S05]  /*28cf0*/  BRA `(.L_x_624) ;  /* 0xffffff2000c47947 */ /* 0x000fea000383ffff */
.L_x_629:
[----:B-1----:R1:W2:Y:S02]  /*28d00*/  SYNCS.PHASECHK.TRANS64.TRYWAIT P1, [R11+URZ+0x29850], R8 ;  /* 0x029850080b0075a7 */ /* 0x0022a4000802017f */
[----:B--2---:R-:W-:Y:S05]  /*28d10*/  @!P1 NANOSLEEP.SYNCS 0x989680 ;  /* 0x009896800000995d */ /* 0x004fea0003900000 */
[----:B------:R-:W2:Y:S02]  /*28d20*/  @!P1 SYNCS.PHASECHK.TRANS64 P1, [R11+URZ+0x29850], R8 ;  /* 0x029850080b0095a7 */ /* 0x000ea4000802007f */
[----:B--2---:R-:W-:Y:S05]  /*28d30*/  @!P1 BRA `(.L_x_629) ;  /* 0xfffffffc00f09947 */ /* 0x004fea000383ffff */
[----:B------:R-:W-:Y:S05]  /*28d40*/  BRA `(.L_x_626) ;  /* 0xffffff3400007947 */ /* 0x000fea000383ffff */
.L_x_635:
[----:B-1----:R1:W2:Y:S02]  /*28d50*/  SYNCS.PHASECHK.TRANS64.TRYWAIT P1, [R13+URZ+0x29850], R0 ;  /* 0x029850000d0075a7 */ /* 0x0022a4000802017f */
[----:B--2---:R-:W-:Y:S05]  /*28d60*/  @!P1 NANOSLEEP.SYNCS 0x989680 ;  /* 0x009896800000995d */ /* 0x004fea0003900000 */
[----:B------:R-:W2:Y:S02]  /*28d70*/  @!P1 SYNCS.PHASECHK.TRANS64 P1, [R13+URZ+0x29850], R0 ;  /* 0x029850000d0095a7 */ /* 0x000ea4000802007f */
[----:B--2---:R-:W-:Y:S05]  /*28d80*/  @!P1 BRA `(.L_x_635) ;  /* 0xfffffffc00f09947 */ /* 0x004fea000383ffff */
[----:B------:R-:W-:Y:S05]  /*28d90*/  BRA `(.L_x_634) ;  /* 0xffffff5c009c7947 */ /* 0x000fea000383ffff */
.L_x_639:
[----:B------:R-:W-:Y:S01]  /*28da0*/  MOV R12, R0 ;  /* 0x00000000000c7202 */ /* 0x000fe20000000f00 */
[----:B------:R-:W-:Y:S01]  /*28db0*/  IMAD.MOV.U32 R11, RZ, RZ, 0x1c1f ;  /* 0x00001c1fff0b7424 */ /* 0x000fe200078e00ff */
[----:B------:R-:W-:Y:S01]  /*28dc0*/  SEL R5, R96, R97, P0 ;  /* 0x0000006160057207 */ /* 0x000fe20000000000 */
[----:B------:R-:W-:Y:S01]  /*28dd0*/  IMAD.MOV.U32 R15, RZ, RZ, -0x1 ;  /* 0xffffffffff0f7424 */ /* 0x000fe200078e00ff */
[----:B------:R-:W-:Y:S02]  /*28de0*/  SEL R7, R97, R96, P0 ;  /* 0x0000006061077207 */ /* 0x000fe40000000000 */
[----:B------:R-:W-:-:S07]  /*28df0*/  SEL R9, R92, R93, P0 ;  /* 0x0000005d5c097207 */ /* 0x000fce0000000000 */
[----:B-1---5:R-:W-:Y:S05]  /*28e00*/  WARPSYNC.COLLECTIVE R15, `(.L_x_817) ;  /* 0x000000000f087348 */ /* 0x022fea0003c00000 */
[----:B------:R0:W2:Y:S02]  /*28e10*/  SHFL.IDX P6, R14, R13, R12, R11 ;  /* 0x0000000c0d0e7389 */ /* 0x0000a400000c000b */
[----:B012--5:R-:W-:Y:S01]  /*28e20*/  ENDCOLLECTIVE ;  /* 0x000000000000791b */ /* 0x027fe20003800000 */
.L_x_817:
[----:B------:R-:W-:Y:S02]  /*28e30*/  SEL R21, R93, R92, P0 ;  /* 0x0000005c5d157207 */ /* 0x000fe40000000000 */
[----:B------:R-:W-:Y:S02]  /*28e40*/  SEL R25, R48, R45, P0 ;  /* 0x0000002d30197207 */ /* 0x000fe40000000000 */
[----:B------:R-:W-:Y:S02]  /*28e50*/  SEL R27, R45, R48, P0 ;  /* 0x000000302d1b7207 */ /* 0x000fe40000000000 */
[----:B------:R-:W-:Y:S02]  /*28e60*/  SEL R29, R40, R37, P0 ;  /* 0x00000025281d7207 */ /* 0x000fe40000000000 */
[----:B------:R-:W-:Y:S02]  /*28e70*/  SEL R31, R37, R40, P0 ;  /* 0x00000028251f7207 */ /* 0x000fe40000000000 */
[----:B------:R-:W-:-:S02]  /*28e80*/  SEL R45, R65, R68, P0 ;  /* 0x00000044412d7207 */ /* 0x000fc40000000000 */
[----:B------:R-:W-:Y:S01]  /*28e90*/  SEL R49, R68, R65, P0 ;  /* 0x0000004144317207 */ /* 0x000fe20000000000 */
[----:B------:R-:W-:Y:S01]  /*28ea0*/  IMAD.MOV.U32 R13, RZ, RZ, R3 ;  /* 0x000000ffff0d7224 */ /* 0x000fe200078e0003 */
[----:B------:R-:W-:Y:S01]  /*28eb0*/  SEL R63, R38, R67, P0 ;  /* 0x00000043263f7207 */ /* 0x000fe20000000000 */
[----:B------:R-:W-:Y:S01]  /*28ec0*/  IMAD.MOV.U32 R12, RZ, RZ, R2 ;  /* 0x000000ffff0c7224 */ /* 0x000fe200078e0002 */
[----:B------:R-:W-:Y:S02]  /*28ed0*/  SEL R65, R67, R38, P0 ;  /* 0x0000002643417207 */ /* 0x000fe40000000000 */
[----:B------:R-:W-:Y:S02]  /*28ee0*/  SEL R67, R30, R69, P0 ;  /* 0x000000451e437207 */ /* 0x000fe40000000000 */
[----:B------:R-:W-:Y:S02]  /*28ef0*/  SEL R69, R69, R30, P0 ;  /* 0x0000001e45457207 */ /* 0x000fe40000000000 */
[----:B------:R-:W-:-:S02]  /*28f00*/  SEL R33, R32, R35, P0 ;  /* 0x0000002320217207 */ /* 0x000fc40000000000 */
[----:B------:R-:W-:-:S07]  /*28f10*/  MOV R6, R14 ;  /* 0x0000000e00067202 */ /* 0x000fce0000000f00 */
[----:B------:R-:W-:Y:S05]  /*28f20*/  WARPSYNC.COLLECTIVE R15, `(.L_x_818) ;  /* 0x000000000f087348 */ /* 0x000fea0003c00000 */
[----:B------:R0:W1:Y:S02]  /*28f30*/  SHFL.IDX P6, R14, R13, R12, R11 ;  /* 0x0000000c0d0e7389 */ /* 0x00006400000c000b */
[----:B01----:R-:W-:Y:S01]  /*28f40*/  ENDCOLLECTIVE ;  /* 0x000000000000791b */ /* 0x003fe20003800000 */
.L_x_818:
        /* <DEDUP_REMOVED lines=18> */
.L_x_819:
[----:B------:R-:W-:Y:S02]  /*29070*/  SEL R61, R42, R61, P0 ;  /* 0x0000003d2a3d7207 */ /* 0x000fe40000000000 */
[----:B------:R-:W-:Y:S02]  /*29080*/  SEL R75, R77, R44, P0 ;  /* 0x0000002c4d4b7207 */ /* 0x000fe40000000000 */
[----:B------:R-:W-:Y:S02]  /*29090*/  SEL R77, R44, R77, P0 ;  /* 0x0000004d2c4d7207 */ /* 0x000fe40000000000 */
[----:B------:R-:W-:Y:S02]  /*290a0*/  SEL R4, R6, R3, P0 ;  /* 0x0000000306047207 */ /* 0x000fe40000000000 */
[----:B------:R-:W-:Y:S01]  /*290b0*/  SEL R6, R3, R6, P0 ;  /* 0x0000000603067207 */ /* 0x000fe20000000000 */
[----:B------:R-:W-:Y:S02]  /*290c0*/  IMAD.MOV.U32 R13, RZ, RZ, R7 ;  /* 0x000000ffff0d7224 */ /* 0x000fe400078e0007 */
[----:B------:R-:W-:Y:S01]  /*290d0*/  IMAD.MOV.U32 R12, RZ, RZ, R2 ;  /* 0x000000ffff0c7224 */ /* 0x000fe200078e0002 */
[----:B------:R-:W-:-:S07]  /*290e0*/  MOV R10, R14 ;  /* 0x0000000e000a7202 */ /* 0x000fce0000000f00 */
[----:B------:R-:W-:Y:S05]  /*290f0*/  WARPSYNC.COLLECTIVE R15, `(.L_x_820) ;  /* 0x000000000f087348 */ /* 0x000fea0003c00000 */
[----:B------:R0:W1:Y:S02]  /*29100*/  SHFL.IDX P6, R14, R13, R12, R11 ;  /* 0x0000000c0d0e7389 */ /* 0x00006400000c000b */
[----:B01----:R-:W-:Y:S01]  /*29110*/  ENDCOLLECTIVE ;  /* 0x000000000000791b */ /* 0x003fe20003800000 */
.L_x_820:
[----:B------:R-:W-:Y:S02]  /*29120*/  IMAD.MOV.U32 R13, RZ, RZ, R9 ;  /* 0x000000ffff0d7224 */ /* 0x000fe400078e0009 */
[----:B------:R-:W-:Y:S01]  /*29130*/  IMAD.MOV.U32 R12, RZ, RZ, R0 ;  /* 0x000000ffff0c7224 */ /* 0x000fe200078e0000 */
[----:B------:R-:W-:-:S07]  /*29140*/  MOV R7, R14 ;  /* 0x0000000e00077202 */ /* 0x000fce0000000f00 */
[----:B------:R-:W-:Y:S05]  /*29150*/  WARPSYNC.COLLECTIVE R15, `(.L_x_821) ;  /* 0x000000000f087348 */ /* 0x000fea0003c00000 */
[----:B------:R0:W1:Y:S02]  /*29160*/  SHFL.IDX P6, R14, R13, R12, R11 ;  /* 0x0000000c0d0e7389 */ /* 0x00006400000c000b */
[----:B01----:R-:W-:Y:S01]  /*29170*/  ENDCOLLECTIVE ;  /* 0x000000000000791b */ /* 0x003fe20003800000 */
.L_x_821:
        /* <DEDUP_REMOVED lines=8> */
.L_x_822:
[----:B------:R-:W-:Y:S02]  /*29200*/  IMAD.MOV.U32 R13, RZ, RZ, R25 ;  /* 0x000000ffff0d7224 */ /* 0x000fe400078e0019 */
[----:B------:R-:W-:Y:S01]  /*29210*/  IMAD.MOV.U32 R12, RZ, RZ, R0 ;  /* 0x000000ffff0c7224 */ /* 0x000fe200078e0000 */
[----:B------:R-:W-:-:S07]  /*29220*/  MOV R20, R14 ;  /* 0x0000000e00147202 */ /* 0x000fce0000000f00 */
[----:B------:R-:W-:Y:S05]  /*29230*/  WARPSYNC.COLLECTIVE R15, `(.L_x_823) ;  /* 0x000000000f087348 */ /* 0x000fea0003c00000 */
[----:B------:R0:W1:Y:S02]  /*29240*/  SHFL.IDX P6, R14, R13, R12, R11 ;  /* 0x0000000c0d0e7389 */ /* 0x00006400000c000b */
[----:B01----:R-:W-:Y:S01]  /*29250*/  ENDCOLLECTIVE ;  /* 0x000000000000791b */ /* 0x003fe20003800000 */
.L_x_823:
[----:B------:R-:W-:Y:S02]  /*29260*/  IMAD.MOV.U32 R13, RZ, RZ, R27 ;  /* 0x000000ffff0d7224 */ /* 0x000fe400078e001b */
[----:B------:R-:W-:Y:S01]  /*29270*/  IMAD.MOV.U32 R12, RZ, RZ, R2 ;  /* 0x000000ffff0c7224 */ /* 0x000fe200078e0002 */
[----:B------:R-:W-:-:S07]  /*29280*/  MOV R26, R14 ;  /* 0x0000000e001a7202 */ /* 0x000fce0000000f00 */
[----:B------:R-:W-:Y:S05]  /*29290*/  WARPSYNC.COLLECTIVE R15, `(.L_x_824) ;  /* 0x000000000f087348 */ /* 0x000fea0003c00000 */
[----:B------:R0:W1:Y:S02]  /*292a0*/  SHFL.IDX P6, R14, R13, R12, R11 ;  /* 0x0000000c0d0e7389 */ /* 0x00006400000c000b */
[----:B01----:R-:W-:Y:S01]  /*292b0*/  ENDCOLLECTIVE ;  /* 0x000000000000791b */ /* 0x003fe20003800000 */
.L_x_824:
[----:B------:R-:W-:Y:S02]  /*292c0*/  IMAD.MOV.U32 R13, RZ, RZ, R29 ;  /* 0x000000ffff0d7224 */ /* 0x000fe400078e001d */
[----:B------:R-:W-:Y:S01]  /*292d0*/  IMAD.MOV.U32 R12, RZ, RZ, R0 ;  /* 0x000000ffff0c7224 */ /* 0x000fe200078e0000 */
[----:B------:R-:W-:-:S07]  /*292e0*/  MOV R27, R14 ;  /* 0x0000000e001b7202 */ /* 0x000fce0000000f00 */
[----:B------:R-:W-:Y:S05]  /*292f0*/  WARPSYNC.COLLECTIVE R15, `(.L_x_825) ;  /* 0x000000000f087348 */ /* 0x000fea0003c00000 */
[----:B------:R0:W1:Y:S02]  /*29300*/  SHFL.IDX P6, R14, R13, R12, R11 ;  /* 0x0000000c0d0e7389 */ /* 0x00006400000c000b */
[----:B01----:R-:W-:Y:S01]  /*29310*/  ENDCOLLECTIVE ;  /* 0x000000000000791b */ /* 0x003fe20003800000 */
.L_x_825:
        /* <DEDUP_REMOVED lines=8> */
.L_x_826:
[----:B------:R-:W-:Y:S02]  /*293a0*/  IMAD.MOV.U32 R13, RZ, RZ, R33 ;  /* 0x000000ffff0d7224 */ /* 0x000fe400078e0021 */
[----:B------:R-:W-:Y:S01]  /*293b0*/  IMAD.MOV.U32 R12, RZ, RZ, R0 ;  /* 0x000000ffff0c7224 */ /* 0x000fe200078e0000 */
[----:B------:R-:W-:-:S07]  /*293c0*/  MOV R31, R14 ;  /* 0x0000000e001f7202 */ /* 0x000fce0000000f00 */
[----:B------:R-:W-:Y:S05]  /*293d0*/  WARPSYNC.COLLECTIVE R15, `(.L_x_827) ;  /* 0x000000000f087348 */ /* 0x000fea0003c00000 */
[----:B------:R0:W1:Y:S02]  /*293e0*/  SHFL.IDX P6, R14, R13, R12, R11 ;  /* 0x0000000c0d0e7389 */ /* 0x00006400000c000b */
[----:B01----:R-:W-:Y:S01]  /*293f0*/  ENDCOLLECTIVE ;  /* 0x000000000000791b */ /* 0x003fe20003800000 */
.L_x_827:
        /* <DEDUP_REMOVED lines=8> */
.L_x_828:
[----:B------:R-:W-:Y:S02]  /*29480*/  IMAD.MOV.U32 R13, RZ, RZ, R37 ;  /* 0x000000ffff0d7224 */ /* 0x000fe400078e0025 */
[----:B------:R-:W-:Y:S01]  /*29490*/  IMAD.MOV.U32 R12, RZ, RZ, R0 ;  /* 0x000000ffff0c7224 */ /* 0x000fe200078e0000 */
[----:B------:R-:W-:-:S07]  /*294a0*/  MOV R35, R14 ;  /* 0x0000000e00237202 */ /* 0x000fce0000000f00 */
[----:B------:R-:W-:Y:S05]  /*294b0*/  WARPSYNC.COLLECTIVE R15, `(.L_x_829) ;  /* 0x000000000f087348 */ /* 0x000fea0003c00000 */
[----:B------:R0:W1:Y:S02]  /*294c0*/  SHFL.IDX P6, R14, R13, R12, R11 ;  /* 0x0000000c0d0e7389 */ /* 0x00006400000c000b */
[----:B01----:R-:W-:Y:S01]  /*294d0*/  ENDCOLLECTIVE ;  /* 0x000000000000791b */ /* 0x003fe20003800000 */
.L_x_829:
        /* <DEDUP_REMOVED lines=8> */
.L_x_830:
[----:B------:R-:W-:Y:S02]  /*29560*/  IMAD.MOV.U32 R13, RZ, RZ, R41 ;  /* 0x000000ffff0d7224 */ /* 0x000fe400078e0029 */
[----:B------:R-:W-:Y:S01]  /*29570*/  IMAD.MOV.U32 R12, RZ, RZ, R0 ;  /* 0x000000ffff0c7224 */ /* 0x000fe200078e0000 */
[----:B------:R-:W-:-:S07]  /*29580*/  MOV R39, R14 ;  /* 0x0000000e00277202 */ /* 0x000fce0000000f00 */
[----:B------:R-:W-:Y:S05]  /*29590*/  WARPSYNC.COLLECTIVE R15, `(.L_x_831) ;  /* 0x000000000f087348 */ /* 0x000fea0003c00000 */
[----:B------:R0:W1:Y:S02]  /*295a0*/  SHFL.IDX P6, R14, R13, R12, R11 ;  /* 0x0000000c0d0e7389 */ /* 0x00006400000c000b */
[----:B01----:R-:W-:Y:S01]  /*295b0*/  ENDCOLLECTIVE ;  /* 0x000000000000791b */ /* 0x003fe20003800000 */
.L_x_831:
        /* <DEDUP_REMOVED lines=8> */
.L_x_832:
[----:B------:R-:W-:Y:S02]  /*29640*/  IMAD.MOV.U32 R13, RZ, RZ, R45 ;  /* 0x000000ffff0d7224 */ /* 0x000fe400078e002d */
[----:B------:R-:W-:Y:S01]  /*29650*/  IMAD.MOV.U32 R12, RZ, RZ, R0 ;  /* 0x000000ffff0c7224 */ /* 0x000fe200078e0000 */
[----:B------:R-:W-:-:S07]  /*29660*/  MOV R43, R14 ;  /* 0x0000000e002b7202 */ /* 0x000fce0000000f00 */
[----:B------:R-:W-:Y:S05]  /*29670*/  WARPSYNC.COLLECTIVE R15, `(.L_x_833) ;  /* 0x000000000f087348 */ /* 0x000fea0003c00000 */
[----:B------:R0:W1:Y:S02]  /*29680*/  SHFL.IDX P6, R14, R13, R12, R11 ;  /* 0x0000000c0d0e7389 */ /* 0x00006400000c000b */
[----:B01----:R-:W-:Y:S01]  /*29690*/  ENDCOLLECTIVE ;  /* 0x000000000000791b */ /* 0x003fe20003800000 */
.L_x_833:
[----:B------:R-:W-:Y:S02]  /*296a0*/  SEL R40, R42, R43, P0 ;  /* 0x0000002b2a287207 */ /* 0x000fe40000000000 */
[----:B------:R-:W-:Y:S01]  /*296b0*/  SEL R42, R43, R42, P0 ;  /* 0x0000002a2b2a7207 */ /* 0x000fe20000000000 */
[----:B------:R-:W-:Y:S02]  /*296c0*/  IMAD.MOV.U32 R13, RZ, RZ, R49 ;  /* 0x000000ffff0d7224 */ /* 0x000fe400078e0031 */
[----:B------:R-:W-:Y:S02]  /*296d0*/  IMAD.MOV.U32 R12, RZ, RZ, R2 ;  /* 0x000000ffff0c7224 */ /* 0x000fe400078e0002 */
[----:B------:R-:W-:Y:S01]  /*296e0*/  IMAD.MOV.U32 R49, RZ, RZ, RZ ;  /* 0x000000ffff317224 */ /* 0x000fe200078e00ff */
[----:B------:R-:W-:-:S07]  /*296f0*/  MOV R45, R14 ;  /* 0x0000000e002d7202 */ /* 0x000fce0000000f00 */
[----:B------:R-:W-:Y:S05]  /*29700*/  WARPSYNC.COLLECTIVE R15, `(.L_x_834) ;  /* 0x000000000f087348 */ /* 0x000fea0003c00000 */
[----:B------:R0:W1:Y:S02]  /*29710*/  SHFL.IDX P6, R14, R13, R12, R11 ;  /* 0x0000000c0d0e7389 */ /* 0x00006400000c000b */
[----:B01----:R-:W-:Y:S01]  /*29720*/  ENDCOLLECTIVE ;  /* 0x000000000000791b */ /* 0x003fe20003800000 */
.L_x_834:
[----:B------:R-:W-:Y:S02]  /*29730*/  IMAD.MOV.U32 R13, RZ, RZ, R51 ;  /* 0x000000ffff0d7224 */ /* 0x000fe400078e0033 */
[----:B------:R-:W-:Y:S01]  /*29740*/  IMAD.MOV.U32 R12, RZ, RZ, R0 ;  /* 0x000000ffff0c7224 */ /* 0x000fe200078e0000 */
[----:B------:R-:W-:-:S07]  /*29750*/  MOV R44, R14 ;  /* 0x0000000e002c7202 */ /* 0x000fce0000000f00 */
[----:B------:R-:W-:Y:S05]  /*29760*/  WARPSYNC.COLLECTIVE R15, `(.L_x_835) ;  /* 0x000000000f087348 */ /* 0x000fea0003c00000 */
[----:B------:R0:W1:Y:S02]  /*29770*/  SHFL.IDX P6, R14, R13, R12, R11 ;  /* 0x0000000c0d0e7389 */ /* 0x00006400000c000b */
[----:B01----:R-:W-:Y:S01]  /*29780*/  ENDCOLLECTIVE ;  /* 0x000000000000791b */ /* 0x003fe20003800000 */
.L_x_835:
        /* <DEDUP_REMOVED lines=8> */
.L_x_836:
[----:B------:R-:W-:Y:S02]  /*29810*/  IMAD.MOV.U32 R13, RZ, RZ, R55 ;  /* 0x000000ffff0d7224 */ /* 0x000fe400078e0037 */
[----:B------:R-:W-:Y:S01]  /*29820*/  IMAD.MOV.U32 R12, RZ, RZ, R0 ;  /* 0x000000ffff0c7224 */ /* 0x000fe200078e0000 */
[----:B------:R-:W-:-:S07]  /*29830*/  MOV R48, R14 ;  /* 0x0000000e00307202 */ /* 0x000fce0000000f00 */
[----:B------:R-:W-:Y:S05]  /*29840*/  WARPSYNC.COLLECTIVE R15, `(.L_x_837) ;  /* 0x000000000f087348 */ /* 0x000fea0003c00000 */
[----:B------:R0:W1:Y:S02]  /*29850*/  SHFL.IDX P6, R14, R13, R12, R11 ;  /* 0x0000000c0d0e7389 */ /* 0x00006400000c000b */
[----:B01----:R-:W-:Y:S01]  /*29860*/  ENDCOLLECTIVE ;  /* 0x000000000000791b */ /* 0x003fe20003800000 */
.L_x_837:
[----:B------:R-:W-:Y:S02]  /*29870*/  IMAD.MOV.U32 R13, RZ, RZ, R57 ;  /* 0x000000ffff0d7224 */ /* 0x000fe400078e0039 */
[----:B------:R-:W-:Y:S01]  /*29880*/  IMAD.MOV.U32 R12, RZ, RZ, R2 ;  /* 0x000000ffff0c7224 */ /* 0x000fe200078e0002 */
[----:B------:R-:W-:-:S07]  /*29890*/  MOV R55, R14 ;  /* 0x0000000e00377202 */ /* 0x000fce0000000f00 */
[----:B------:R-:W-:Y:S05]  /*298a0*/  WARPSYNC.COLLECTIVE R15, `(.L_x_838) ;  /* 0x000000000f087348 */ /* 0x000fea0003c00000 */
[----:B------:R0:W1:Y:S02]  /*298b0*/  SHFL.IDX P6, R14, R13, R12, R11 ;  /* 0x0000000c0d0e7389 */ /* 0x00006400000c000b */
[----:B01----:R-:W-:Y:S01]  /*298c0*/  ENDCOLLECTIVE ;  /* 0x000000000000791b */ /* 0x003fe20003800000 */
.L_x_838:
[----:B------:R-:W-:Y:S02]  /*298d0*/  IMAD.MOV.U32 R13, RZ, RZ, R59 ;  /* 0x000000ffff0d7224 */ /* 0x000fe400078e003b */
[----:B------:R-:W-:Y:S01]  /*298e0*/  IMAD.MOV.U32 R12, RZ, RZ, R0 ;  /* 0x000000ffff0c7224 */ /* 0x000fe200078e0000 */
[----:B------:R-:W-:-:S07]  /*298f0*/  MOV R50, R14 ;  /* 0x0000000e00327202 */ /* 0x000fce0000000f00 */
[----:B------:R-:W-:Y:S05]  /*29900*/  WARPSYNC.COLLECTIVE R15, `(.L_x_839) ;  /* 0x000000000f087348 */ /* 0x000fea0003c00000 */
[----:B------:R0:W1:Y:S02]  /*29910*/  SHFL.IDX P6, R14, R13, R12, R11 ;  /* 0x0000000c0d0e7389 */ /* 0x00006400000c000b */
[----:B01----:R-:W-:Y:S01]  /*29920*/  ENDCOLLECTIVE ;  /* 0x000000000000791b */ /* 0x003fe20003800000 */
.L_x_839:
[----:B------:R-:W-:Y:S02]  /*29930*/  IMAD.MOV.U32 R13, RZ, RZ, R61 ;  /* 0x000000ffff0d7224 */ /* 0x000fe400078e003d */
[----:B------:R-:W-:Y:S01]  /*29940*/  IMAD.MOV.U32 R12, RZ, RZ, R2 ;  /* 0x000000ffff0c7224 */ /* 0x000fe200078e0002 */
[----:B------:R-:W-:-:S07]  /*29950*/  MOV R59, R14 ;  /* 0x0000000e003b7202 */ /* 0x000fce0000000f00 */
[----:B------:R-:W-:Y:S05]  /*29960*/  WARPSYNC.COLLECTIVE R15, `(.L_x_840) ;  /* 0x000000000f087348 */ /* 0x000fea0003c00000 */
[----:B------:R0:W1:Y:S02]  /*29970*/  SHFL.IDX P6, R14, R13, R12, R11 ;  /* 0x0000000c0d0e7389 */ /* 0x00006400000c000b */
[----:B01----:R-:W-:Y:S01]  /*29980*/  ENDCOLLECTIVE ;  /* 0x000000000000791b */ /* 0x003fe20003800000 */
.L_x_840:
[----:B------:R-:W-:Y:S02]  /*29990*/  IMAD.MOV.U32 R13, RZ, RZ, R63 ;  /* 0x000000ffff0d7224 */ /* 0x000fe400078e003f */
[----:B------:R-:W-:Y:S01]  /*299a0*/  IMAD.MOV.U32 R12, RZ, RZ, R0 ;  /* 0x000000ffff0c7224 */ /* 0x000fe200078e0000 */
[----:B------:R-:W-:-:S07]  /*299b0*/  MOV R52, R14 ;  /* 0x0000000e00347202 */ /* 0x000fce0000000f00 */
[----:B------:R-:W-:Y:S05]  /*299c0*/  WARPSYNC.COLLECTIVE R15, `(.L_x_841) ;  /* 0x000000000f087348 */ /* 0x000fea0003c00000 */
[----:B------:R0:W1:Y:S02]  /*299d0*/  SHFL.IDX P6, R14, R13, R12, R11 ;  /* 0x0000000c0d0e7389 */ /* 0x00006400000c000b */
[----:B01----:R-:W-:Y:S01]  /*299e0*/  ENDCOLLECTIVE ;  /* 0x000000000000791b */ /* 0x003fe20003800000 */
.L_x_841:
        /* <DEDUP_REMOVED lines=8> */
.L_x_842:
[----:B------:R-:W-:Y:S02]  /*29a70*/  IMAD.MOV.U32 R13, RZ, RZ, R67 ;  /* 0x000000ffff0d7224 */ /* 0x000fe400078e0043 */
[----:B------:R-:W-:Y:S01]  /*29a80*/  IMAD.MOV.U32 R12, RZ, RZ, R0 ;  /* 0x000000ffff0c7224 */ /* 0x000fe200078e0000 */
[----:B------:R-:W-:-:S07]  /*29a90*/  MOV R54, R14 ;  /* 0x0000000e00367202 */ /* 0x000fce0000000f00 */
[----:B------:R-:W-:Y:S05]  /*29aa0*/  WARPSYNC.COLLECTIVE R15, `(.L_x_843) ;  /* 0x000000000f087348 */ /* 0x000fea0003c00000 */
[----:B------:R0:W1:Y:S02]  /*29ab0*/  SHFL.IDX P6, R14, R13, R12, R11 ;  /* 0x0000000c0d0e7389 */ /* 0x00006400000c000b */
[----:B01----:R-:W-:Y:S01]  /*29ac0*/  ENDCOLLECTIVE ;  /* 0x000000000000791b */ /* 0x003fe20003800000 */
.L_x_843:
        /* <DEDUP_REMOVED lines=8> */
.L_x_844:
[----:B------:R-:W-:Y:S02]  /*29b50*/  IMAD.MOV.U32 R13, RZ, RZ, R71 ;  /* 0x000000ffff0d7224 */ /* 0x000fe400078e0047 */
[----:B------:R-:W-:Y:S01]  /*29b60*/  IMAD.MOV.U32 R12, RZ, RZ, R0 ;  /* 0x000000ffff0c7224 */ /* 0x000fe200078e0000 */
[----:B------:R-:W-:-:S07]  /*29b70*/  MOV R56, R14 ;  /* 0x0000000e00387202 */ /* 0x000fce0000000f00 */
[----:B------:R-:W-:Y:S05]  /*29b80*/  WARPSYNC.COLLECTIVE R15, `(.L_x_845) ;  /* 0x000000000f087348 */ /* 0x000fea0003c00000 */
[----:B------:R0:W1:Y:S02]  /*29b90*/  SHFL.IDX P6, R14, R13, R12, R11 ;  /* 0x0000000c0d0e7389 */ /* 0x00006400000c000b */
[----:B01----:R-:W-:Y:S01]  /*29ba0*/  ENDCOLLECTIVE ;  /* 0x000000000000791b */ /* 0x003fe20003800000 */
.L_x_845:
        /* <DEDUP_REMOVED lines=8> */
.L_x_846:
[----:B------:R-:W-:Y:S02]  /*29c30*/  IMAD.MOV.U32 R13, RZ, RZ, R75 ;  /* 0x000000ffff0d7224 */ /* 0x000fe400078e004b */
[----:B------:R-:W-:Y:S01]  /*29c40*/  IMAD.MOV.U32 R12, RZ, RZ, R0 ;  /* 0x000000ffff0c7224 */ /* 0x000fe200078e0000 */
[----:B------:R-:W-:-:S07]  /*29c50*/  MOV R58, R14 ;  /* 0x0000000e003a7202 */ /* 0x000fce0000000f00 */
[----:B------:R-:W-:Y:S05]  /*29c60*/  WARPSYNC.COLLECTIVE R15, `(.L_x_847) ;  /* 0x000000000f087348 */ /* 0x000fea0003c00000 */
[----:B------:R0:W1:Y:S02]  /*29c70*/  SHFL.IDX P6, R14, R13, R12, R11 ;  /* 0x0000000c0d0e7389 */ /* 0x00006400000c000b */
[----:B01----:R-:W-:Y:S01]  /*29c80*/  ENDCOLLECTIVE ;  /* 0x000000000000791b */ /* 0x003fe20003800000 */
.L_x_847:
        /* <DEDUP_REMOVED lines=8> */
.L_x_848:
[----:B------:R-:W-:Y:S02]  /*29d10*/  SEL R12, R9, R20, P0 ;  /* 0x00000014090c7207 */ /* 0x000fe40000000000 */
[----:B------:R-:W-:Y:S02]  /*29d20*/  SEL R11, R48, R51, P0 ;  /* 0x00000033300b7207 */ /* 0x000fe40000000000 */
[----:B------:R-:W-:Y:S02]  /*29d30*/  SEL R13, R55, R50, P0 ;  /* 0x00000032370d7207 */ /* 0x000fe40000000000 */
[----:B------:R-:W-:Y:S02]  /*29d40*/  SEL R15, R50, R55, P0 ;  /* 0x00000037320f7207 */ /* 0x000fe40000000000 */
[----:B------:R-:W-:Y:S02]  /*29d50*/  MOV R60, R14 ;  /* 0x0000000e003c7202 */ /* 0x000fe40000000f00 */
[----:B------:R-:W-:-:S02]  /*29d60*/  SEL R14, R20, R9, P0 ;  /* 0x00000009140e7207 */ /* 0x000fc40000000000 */
[----:B------:R-:W-:Y:S01]  /*29d70*/  SEL R9, R51, R48, P0 ;  /* 0x0000003033097207 */ /* 0x000fe20000000000 */
[----:B------:R-:W-:Y:S06]  /*29d80*/  BRA `(.L_x_849) ;  /* 0xffffff6400447947 */ /* 0x000fec000383ffff */
.L_x_651:
[----:B------:R-:W-:Y:S01]  /*29d90*/  IMAD.MOV.U32 R13, RZ, RZ, R3 ;  /* 0x000000ffff0d7224 */ /* 0x000fe200078e0003 */
[----:B------:R-:W-:Y:S01]  /*29da0*/  MOV R12, RZ ;  /* 0x000000ff000c7202 */ /* 0x000fe20000000f00 */
[----:B------:R-:W-:Y:S02]  /*29db0*/  IMAD.MOV.U32 R11, RZ, RZ, 0x181f ;  /* 0x0000181fff0b7424 */ /* 0x000fe400078e00ff */
[----:B------:R-:W-:-:S07]  /*29dc0*/  IMAD.MOV.U32 R15, RZ, RZ, -0x1 ;  /* 0xffffffffff0f7424 */ /* 0x000fce00078e00ff */
[----:B01----:R-:W-:Y:S05]  /*29dd0*/  WARPSYNC.COLLECTIVE R15, `(.L_x_850) ;  /* 0x000000000f087348 */ /* 0x003fea0003c00000 */
[----:B------:R2:W3:Y:S02]  /*29de0*/  SHFL.IDX P6, R14, R13, R12, R11 ;  /* 0x0000000c0d0e7389 */ /* 0x0004e400000c000b */
[----:B0123--:R-:W-:Y:S01]  /*29df0*/  ENDCOLLECTIVE ;  /* 0x000000000000791b */ /* 0x00ffe20003800000 */
.L_x_850:
[----:B------:R-:W-:Y:S01]  /*29e00*/  IMAD.MOV.U32 R13, RZ, RZ, R2 ;  /* 0x000000ffff0d7224 */ /* 0x000fe200078e0002 */
[----:B------:R-:W-:-:S07]  /*29e10*/  MOV R0, R14 ;  /* 0x0000000e00007202 */ /* 0x000fce0000000f00 */
[----:B------:R-:W-:Y:S05]  /*29e20*/  WARPSYNC.COLLECTIVE R15, `(.L_x_851) ;  /* 0x000000000f087348 */ /* 0x000fea0003c00000 */
[----:B------:R0:W1:Y:S02]  /*29e30*/  SHFL.IDX P6, R14, R13, R12, R11 ;  /* 0x0000000c0d0e7389 */ /* 0x00006400000c000b */
[----:B01----:R-:W-:Y:S01]  /*29e40*/  ENDCOLLECTIVE ;  /* 0x000000000000791b */ /* 0x003fe20003800000 */
.L_x_851:
[----:B------:R-:W-:Y:S05]  /*29e50*/  BRA `(.L_x_852) ;  /* 0xffffff7800a87947 */ /* 0x000fea000383ffff */
.L_x_654:
[----:B------:R-:W-:Y:S01]  /*29e60*/  BSSY B1, `(.L_x_853) ;  /* 0x0000008000017945 */ /* 0x000fe20003800000 */
[----:B------:R-:W-:Y:S01]  /*29e70*/  IMAD.MOV.U32 R13, RZ, RZ, R3 ;  /* 0x000000ffff0d7224 */ /* 0x000fe200078e0003 */
[----:B------:R-:W-:Y:S01]  /*29e80*/  MOV R12, 0x1 ;  /* 0x00000001000c7802 */ /* 0x000fe20000000f00 */
[----:B------:R-:W-:Y:S02]  /*29e90*/  IMAD.MOV.U32 R11, RZ, RZ, 0x181f ;  /* 0x0000181fff0b7424 */ /* 0x000fe400078e00ff */
[----:B---3--:R-:W-:-:S07]  /*29ea0*/  IMAD.MOV.U32 R15, RZ, RZ, -0x1 ;  /* 0xffffffffff0f7424 */ /* 0x008fce00078e00ff */
[----:B012-4-:R-:W-:Y:S05]  /*29eb0*/  WARPSYNC.COLLECTIVE R15, `(.L_x_854) ;  /* 0x000000000f087348 */ /* 0x017fea0003c00000 */
[----:B----4-:R3:W4:Y:S02]  /*29ec0*/  SHFL.IDX P6, R14, R13, R12, R11 ;  /* 0x0000000c0d0e7389 */ /* 0x01072400000c000b */
[----:B01234-:R-:W-:Y:S01]  /*29ed0*/  ENDCOLLECTIVE ;  /* 0x000000000000791b */ /* 0x01ffe20003800000 */
.L_x_854:
[----:B------:R-:W-:Y:S05]  /*29ee0*/  BSYNC B1 ;  /* 0x0000000000017941 */ /* 0x000fea0003800000 */
.L_x_853:
[----:B------:R-:W-:Y:S01]  /*29ef0*/  IMAD.MOV.U32 R13, RZ, RZ, R2 ;  /* 0x000000ffff0d7224 */ /* 0x000fe200078e0002 */
[----:B------:R-:W-:Y:S01]  /*29f00*/  MOV R11, 0x181f ;  /* 0x0000181f000b7802 */ /* 0x000fe20000000f00 */
[----:B------:R-:W-:Y:S01]  /*29f10*/  IMAD.MOV.U32 R12, RZ, RZ, 0x1 ;  /* 0x00000001ff0c7424 */ /* 0x000fe200078e00ff */
[----:B------:R-:W-:Y:S01]  /*29f20*/  MOV R0, R14 ;  /* 0x0000000e00007202 */ /* 0x000fe20000000f00 */
[----:B------:R-:W-:-:S07]  /*29f30*/  IMAD.MOV.U32 R15, RZ, RZ, -0x1 ;  /* 0xffffffffff0f7424 */ /* 0x000fce00078e00ff */
[----:B------:R-:W-:Y:S05]  /*29f40*/  WARPSYNC.COLLECTIVE R15, `(.L_x_855) ;  /* 0x000000000f087348 */ /* 0x000fea0003c00000 */
[----:B------:R0:W1:Y:S02]  /*29f50*/  SHFL.IDX P6, R14, R13, R12, R11 ;  /* 0x0000000c0d0e7389 */ /* 0x00006400000c000b */
[----:B01----:R-:W-:Y:S01]  /*29f60*/  ENDCOLLECTIVE ;  /* 0x000000000000791b */ /* 0x003fe20003800000 */
.L_x_855:
[----:B------:R-:W-:Y:S05]  /*29f70*/  BRA `(.L_x_856) ;  /* 0xffffff7800b47947 */ /* 0x000fea000383ffff */
.L_x_657:
[----:B------:R-:W-:Y:S01]  /*29f80*/  BSSY B1, `(.L_x_857) ;  /* 0x0000008000017945 */ /* 0x000fe20003800000 */
[----:B------:R-:W-:Y:S01]  /*29f90*/  IMAD.MOV.U32 R13, RZ, RZ, R3 ;  /* 0x000000ffff0d7224 */ /* 0x000fe200078e0003 */
[----:B------:R-:W-:Y:S01]  /*29fa0*/  MOV R12, 0x2 ;  /* 0x00000002000c7802 */ /* 0x000fe20000000f00 */
[----:B------:R-:W-:Y:S02]  /*29fb0*/  IMAD.MOV.U32 R11, RZ, RZ, 0x181f ;  /* 0x0000181fff0b7424 */ /* 0x000fe400078e00ff */
[----:B0-----:R-:W-:-:S07]  /*29fc0*/  IMAD.MOV.U32 R15, RZ, RZ, -0x1 ;  /* 0xffffffffff0f7424 */ /* 0x001fce00078e00ff */
[----:B-1234-:R-:W-:Y:S05]  /*29fd0*/  WARPSYNC.COLLECTIVE R15, `(.L_x_858) ;  /* 0x000000000f087348 */ /* 0x01efea0003c00000 */
[----:B----4-:R0:W4:Y:S02]  /*29fe0*/  SHFL.IDX P6, R14, R13, R12, R11 ;  /* 0x0000000c0d0e7389 */ /* 0x01012400000c000b */
[----:B01234-:R-:W-:Y:S01]  /*29ff0*/  ENDCOLLECTIVE ;  /* 0x000000000000791b */ /* 0x01ffe20003800000 */
.L_x_858:
[----:B------:R-:W-:Y:S05]  /*2a000*/  BSYNC B1 ;  /* 0x0000000000017941 */ /* 0x000fea0003800000 */
.L_x_857:
        /* <DEDUP_REMOVED lines=8> */
.L_x_859:
[----:B------:R-:W-:Y:S05]  /*2a090*/  BRA `(.L_x_860) ;  /* 0xffffff7800bc7947 */ /* 0x000fea000383ffff */
.L_x_660:
[----:B------:R-:W-:Y:S01]  /*2a0a0*/  BSSY B1, `(.L_x_861) ;  /* 0x0000008000017945 */ /* 0x000fe20003800000 */
[----:B------:R-:W-:Y:S01]  /*2a0b0*/  IMAD.MOV.U32 R13, RZ, RZ, R3 ;  /* 0x000000ffff0d7224 */ /* 0x000fe200078e0003 */
[----:B------:R-:W-:Y:S01]  /*2a0c0*/  MOV R12, 0x3 ;  /* 0x00000003000c7802 */ /* 0x000fe20000000f00 */
[----:B------:R-:W-:Y:S02]  /*2a0d0*/  IMAD.MOV.U32 R11, RZ, RZ, 0x181f ;  /* 0x0000181fff0b7424 */ /* 0x000fe400078e00ff */
[----:B0-----:R-:W-:-:S07]  /*2a0e0*/  IMAD.MOV.U32 R15, RZ, RZ, -0x1 ;  /* 0xffffffffff0f7424 */ /* 0x001fce00078e00ff */
[----:B-1234-:R-:W-:Y:S05]  /*2a0f0*/  WARPSYNC.COLLECTIVE R15, `(.L_x_862) ;  /* 0x000000000f087348 */ /* 0x01efea0003c00000 */
[----:B------:R0:W0:Y:S02]  /*2a100*/  SHFL.IDX P6, R14, R13, R12, R11 ;  /* 0x0000000c0d0e7389 */ /* 0x00002400000c000b */
[----:B01234-:R-:W-:Y:S01]  /*2a110*/  ENDCOLLECTIVE ;  /* 0x000000000000791b */ /* 0x01ffe20003800000 */
.L_x_862:
[----:B------:R-:W-:Y:S05]  /*2a120*/  BSYNC B1 ;  /* 0x0000000000017941 */ /* 0x000fea0003800000 */
.L_x_861:
        /* <DEDUP_REMOVED lines=8> */
.L_x_863:
[----:B------:R-:W-:Y:S05]  /*2a1b0*/  BRA `(.L_x_864) ;  /* 0xffffff7800c47947 */ /* 0x000fea000383ffff */
.L_x_677:
[----:B------:R-:W0:Y:S01]  /*2a1c0*/  S2R R9, SR_TID.X ;  /* 0x0000000000097919 */ /* 0x000e220000002100 */
[----:B------:R-:W-:Y:S01]  /*2a1d0*/  BSSY B1, `(.L_x_865) ;  /* 0x000000a000017945 */ /* 0x000fe20003800000 */
[----:B------:R-:W-:Y:S01]  /*2a1e0*/  MOV R12, RZ ;  /* 0x000000ff000c7202 */ /* 0x000fe20000000f00 */
[----:B------:R-:W-:Y:S02]  /*2a1f0*/  IMAD.MOV.U32 R11, RZ, RZ, 0x1f ;  /* 0x0000001fff0b7424 */ /* 0x000fe400078e00ff */
[----:B------:R-:W-:Y:S01]  /*2a200*/  IMAD.MOV.U32 R15, RZ, RZ, -0x1 ;  /* 0xffffffffff0f7424 */ /* 0x000fe200078e00ff */
[----:B0-----:R-:W-:-:S04]  /*2a210*/  SHF.R.U32.HI R9, RZ, 0x5, R9 ;  /* 0x00000005ff097819 */ /* 0x001fc80000011609 */
[----:B------:R-:W-:-:S05]  /*2a220*/  LOP3.LUT R9, R9, 0x3, RZ, 0xc0, !PT ;  /* 0x0000000309097812 */ /* 0x000fca00078ec0ff */
[----:B------:R-:W-:-:S07]  /*2a230*/  IMAD.MOV.U32 R13, RZ, RZ, R9 ;  /* 0x000000ffff0d7224 */ /* 0x000fce00078e0009 */
[----:B------:R-:W-:Y:S05]  /*2a240*/  WARPSYNC.COLLECTIVE R15, `(.L_x_866) ;  /* 0x000000000f087348 */ /* 0x000fea0003c00000 */
[----:B------:R0:W1:Y:S02]  /*2a250*/  SHFL.IDX P6, R14, R13, R12, R11 ;  /* 0x0000000c0d0e7389 */ /* 0x00006400000c000b */
[----:B01----:R-:W-:Y:S01]  /*2a260*/  ENDCOLLECTIVE ;  /* 0x000000000000791b */ /* 0x003fe20003800000 */
.L_x_866:
[----:B------:R-:W-:Y:S05]  /*2a270*/  BSYNC B1 ;  /* 0x0000000000017941 */ /* 0x000fea0003800000 */
.L_x_865:
[----:B------:R-:W-:Y:S05]  /*2a280*/  BRA `(.L_x_867) ;  /* 0xffffff8c00d87947 */ /* 0x000fea000383ffff */
.L_x_679:
[----:B------:R-:W-:Y:S01]  /*2a290*/  BSSY B1, `(.L_x_868) ;  /* 0x0000006000017945 */ /* 0x000fe20003800000 */
[----:B------:R-:W-:-:S07]  /*2a2a0*/  MOV R15, 0xffffffff ;  /* 0xffffffff000f7802 */ /* 0x000fce0000000f00 */
[----:B0-----:R-:W-:Y:S05]  /*2a2b0*/  WARPSYNC.COLLECTIVE R15, `(.L_x_869) ;  /* 0x000000000f0c7348 */ /* 0x001fea0003c00000 */
[----:B------:R-:W-:Y:S02]  /*2a2c0*/  ELECT P6, UR62, PT ;  /* 0x00000000003e782f */ /* 0x000fe400038c0000 */
[----:B------:R-:W-:Y:S01]  /*2a2d0*/  MOV R14, UR62 ;  /* 0x0000003e000e7c02 */ /* 0x000fe20008000f00 */
[----:B0-----:R-:W-:Y:S10]  /*2a2e0*/  ENDCOLLECTIVE ;  /* 0x000000000000791b */ /* 0x001ff40003800000 */
.L_x_869:
[----:B------:R-:W-:Y:S05]  /*2a2f0*/  BSYNC B1 ;  /* 0x0000000000017941 */ /* 0x000fea0003800000 */
.L_x_868:
[----:B------:R-:W-:Y:S05]  /*2a300*/  BRA `(.L_x_678) ;  /* 0xffffff8c00d07947 */ /* 0x000fea000383ffff */
.L_x_681:
[----:B0-----:R-:W2:Y:S02]  /*2a310*/  LDL R5, [R1+0x4] ;  /* 0x0000040001057983 */ /* 0x001ea40000100800 */
[----:B--2---:R0:W1:Y:S02]  /*2a320*/  SYNCS.PHASECHK.TRANS64.TRYWAIT P0, [R5+URZ+0x29820], R4 ;  /* 0x02982004050075a7 */ /* 0x004064000800017f */
[----:B-1----:R-:W-:Y:S05]  /*2a330*/  @!P0 NANOSLEEP.SYNCS 0x989680 ;  /* 0x009896800000895d */ /* 0x002fea0003900000 */
[----:B------:R-:W1:Y:S02]  /*2a340*/  @!P0 SYNCS.PHASECHK.TRANS64 P0, [R5+URZ+0x29820], R4 ;  /* 0x02982004050085a7 */ /* 0x000e64000800007f */
[----:B-1----:R-:W-:Y:S05]  /*2a350*/  @!P0 BRA `(.L_x_681) ;  /* 0xfffffffc00ec8947 */ /* 0x002fea000383ffff */
[----:B------:R-:W-:Y:S05]  /*2a360*/  BRA `(.L_x_870) ;  /* 0xffffff8c00e07947 */ /* 0x000fea000383ffff */
.L_x_685:
[----:B0-----:R0:W1:Y:S02]  /*2a370*/  SYNCS.PHASECHK.TRANS64.TRYWAIT P0, [R7+URZ+0x298a0], R10 ;  /* 0x0298a00a070075a7 */ /* 0x001064000800017f */
[----:B-1----:R-:W-:Y:S05]  /*2a380*/  @!P0 NANOSLEEP.SYNCS 0x989680 ;  /* 0x009896800000895d */ /* 0x002fea0003900000 */
[----:B------:R-:W1:Y:S02]  /*2a390*/  @!P0 SYNCS.PHASECHK.TRANS64 P0, [R7+URZ+0x298a0], R10 ;  /* 0x0298a00a070085a7 */ /* 0x000e64000800007f */
[----:B-1----:R-:W-:Y:S05]  /*2a3a0*/  @!P0 BRA `(.L_x_685) ;  /* 0xfffffffc00f08947 */ /* 0x002fea000383ffff */
[----:B------:R-:W-:Y:S05]  /*2a3b0*/  BRA `(.L_x_871) ;  /* 0xffffff9000087947 */ /* 0x000fea000383ffff */
.L_x_692:
[----:B-1----:R1:W2:Y:S02]  /*2a3c0*/  SYNCS.PHASECHK.TRANS64.TRYWAIT P0, [R7+URZ+0x298c0], R10 ;  /* 0x0298c00a070075a7 */ /* 0x0022a4000800017f */
[----:B--2---:R-:W-:Y:S05]  /*2a3d0*/  @!P0 NANOSLEEP.SYNCS 0x989680 ;  /* 0x009896800000895d */ /* 0x004fea0003900000 */
[----:B------:R-:W2:Y:S02]  /*2a3e0*/  @!P0 SYNCS.PHASECHK.TRANS64 P0, [R7+URZ+0x298c0], R10 ;  /* 0x0298c00a070085a7 */ /* 0x000ea4000800007f */
[----:B--2---:R-:W-:Y:S05]  /*2a3f0*/  @!P0 BRA `(.L_x_692) ;  /* 0xfffffffc00f08947 */ /* 0x004fea000383ffff */
[----:B------:R-:W-:Y:S05]  /*2a400*/  BRA `(.L_x_872) ;  /* 0xffffff9400047947 */ /* 0x000fea000383ffff */
.L_x_699:
[----:B0-----:R0:W1:Y:S02]  /*2a410*/  SYNCS.PHASECHK.TRANS64.TRYWAIT P1, [R8+URZ+0x298a0], R7 ;  /* 0x0298a007080075a7 */ /* 0x001064000802017f */
[----:B-1----:R-:W-:Y:S05]  /*2a420*/  @!P1 NANOSLEEP.SYNCS 0x989680 ;  /* 0x009896800000995d */ /* 0x002fea0003900000 */
[----:B------:R-:W1:Y:S02]  /*2a430*/  @!P1 SYNCS.PHASECHK.TRANS64 P1, [R8+URZ+0x298a0], R7 ;  /* 0x0298a007080095a7 */ /* 0x000e64000802007f */
[----:B-1----:R-:W-:Y:S05]  /*2a440*/  @!P1 BRA `(.L_x_699) ;  /* 0xfffffffc00f09947 */ /* 0x002fea000383ffff */
[----:B------:R-:W-:Y:S05]  /*2a450*/  BRA `(.L_x_873) ;  /* 0xffffff9400e87947 */ /* 0x000fea000383ffff */
.L_x_706:
[----:B-1----:R1:W2:Y:S02]  /*2a460*/  SYNCS.PHASECHK.TRANS64.TRYWAIT P1, [R8+URZ+0x298c0], R7 ;  /* 0x0298c007080075a7 */ /* 0x0022a4000802017f */
[----:B--2---:R-:W-:Y:S05]  /*2a470*/  @!P1 NANOSLEEP.SYNCS 0x989680 ;  /* 0x009896800000995d */ /* 0x004fea0003900000 */
[----:B------:R-:W2:Y:S02]  /*2a480*/  @!P1 SYNCS.PHASECHK.TRANS64 P1, [R8+URZ+0x298c0], R7 ;  /* 0x0298c007080095a7 */ /* 0x000ea4000802007f */
[----:B--2---:R-:W-:Y:S05]  /*2a490*/  @!P1 BRA `(.L_x_706) ;  /* 0xfffffffc00f09947 */ /* 0x004fea000383ffff */
[----:B------:R-:W-:Y:S05]  /*2a4a0*/  BRA `(.L_x_874) ;  /* 0xffffff9800e07947 */ /* 0x000fea000383ffff */
.L_x_721:
[----:B------:R-:W0:Y:S01]  /*2a4b0*/  S2R R4, SR_TID.X ;  /* 0x0000000000047919 */ /* 0x000e220000002100 */
[----:B------:R-:W-:Y:S01]  /*2a4c0*/  BSSY B0, `(.L_x_875) ;  /* 0x000000a000007945 */ /* 0x000fe20003800000 */
[----:B------:R-:W-:Y:S01]  /*2a4d0*/  IMAD.MOV.U32 R12, RZ, RZ, RZ ;  /* 0x000000ffff0c7224 */ /* 0x000fe200078e00ff */
[----:B------:R-:W-:Y:S01]  /*2a4e0*/  MOV R11, 0x1f ;  /* 0x0000001f000b7802 */ /* 0x000fe20000000f00 */
[----:B------:R-:W-:Y:S01]  /*2a4f0*/  IMAD.MOV.U32 R15, RZ, RZ, -0x1 ;  /* 0xffffffffff0f7424 */ /* 0x000fe200078e00ff */
[----:B0-----:R-:W-:-:S04]  /*2a500*/  SHF.R.U32.HI R4, RZ, 0x5, R4 ;  /* 0x00000005ff047819 */ /* 0x001fc80000011604 */
[----:B------:R-:W-:-:S05]  /*2a510*/  LOP3.LUT R4, R4, 0x3, RZ, 0xc0, !PT ;  /* 0x0000000304047812 */ /* 0x000fca00078ec0ff */
[----:B------:R-:W-:-:S07]  /*2a520*/  IMAD.MOV.U32 R13, RZ, RZ, R4 ;  /* 0x000000ffff0d7224 */ /* 0x000fce00078e0004 */
[----:B-1----:R-:W-:Y:S05]  /*2a530*/  WARPSYNC.COLLECTIVE R15, `(.L_x_876) ;  /* 0x000000000f087348 */ /* 0x002fea0003c00000 */
[----:B------:R0:W2:Y:S02]  /*2a540*/  SHFL.IDX P6, R14, R13, R12, R11 ;  /* 0x0000000c0d0e7389 */ /* 0x0000a400000c000b */
[----:B012---:R-:W-:Y:S01]  /*2a550*/  ENDCOLLECTIVE ;  /* 0x000000000000791b */ /* 0x007fe20003800000 */
.L_x_876:
[----:B------:R-:W-:Y:S05]  /*2a560*/  BSYNC B0 ;  /* 0x0000000000007941 */ /* 0x000fea0003800000 */
.L_x_875:
[----:B------:R-:W-:Y:S05]  /*2a570*/  BRA `(.L_x_877) ;  /* 0xffffffa4008c7947 */ /* 0x000fea000383ffff */
.L_x_723:
[----:B------:R-:W-:Y:S01]  /*2a580*/  BSSY B0, `(.L_x_878) ;  /* 0x0000006000007945 */ /* 0x000fe20003800000 */
[----:B------:R-:W-:-:S07]  /*2a590*/  IMAD.MOV.U32 R15, RZ, RZ, -0x1 ;  /* 0xffffffffff0f7424 */ /* 0x000fce00078e00ff */
[----:B01----:R-:W-:Y:S05]  /*2a5a0*/  WARPSYNC.COLLECTIVE R15, `(.L_x_879) ;  /* 0x000000000f0c7348 */ /* 0x003fea0003c00000 */
[----:B------:R-:W-:Y:S02]  /*2a5b0*/  ELECT P6, UR62, PT ;  /* 0x00000000003e782f */ /* 0x000fe400038c0000 */
[----:B------:R-:W-:Y:S01]  /*2a5c0*/  MOV R14, UR62 ;  /* 0x0000003e000e7c02 */ /* 0x000fe20008000f00 */
[----:B01----:R-:W-:Y:S10]  /*2a5d0*/  ENDCOLLECTIVE ;  /* 0x000000000000791b */ /* 0x003ff40003800000 */
.L_x_879:
[----:B------:R-:W-:Y:S05]  /*2a5e0*/  BSYNC B0 ;  /* 0x0000000000007941 */ /* 0x000fea0003800000 */
.L_x_878:
[----:B------:R-:W-:Y:S05]  /*2a5f0*/  BRA `(.L_x_880) ;  /* 0xffffffa400987947 */ /* 0x000fea000383ffff */
.L_x_725:
[----:B0-----:R0:W1:Y:S02]  /*2a600*/  SYNCS.PHASECHK.TRANS64.TRYWAIT P0, [R2+URZ+0x29880], R3 ;  /* 0x02988003020075a7 */ /* 0x001064000800017f */
[----:B-1----:R-:W-:Y:S05]  /*2a610*/  @!P0 NANOSLEEP.SYNCS 0x989680 ;  /* 0x009896800000895d */ /* 0x002fea0003900000 */
[----:B------:R-:W1:Y:S02]  /*2a620*/  @!P0 SYNCS.PHASECHK.TRANS64 P0, [R2+URZ+0x29880], R3 ;  /* 0x02988003020085a7 */ /* 0x000e64000800007f */
[----:B-1----:R-:W-:Y:S05]  /*2a630*/  @!P0 BRA `(.L_x_725) ;  /* 0xfffffffc00f08947 */ /* 0x002fea000383ffff */
[----:B------:R-:W-:Y:S05]  /*2a640*/  BRA `(.L_x_881) ;  /* 0xffffffa8000c7947 */ /* 0x000fea000383ffff */
.L_x_727:
[----:B-1----:R1:W2:Y:S02]  /*2a650*/  SYNCS.PHASECHK.TRANS64.TRYWAIT P0, [R2+URZ+0x29840], R3 ;  /* 0x02984003020075a7 */ /* 0x0022a4000800017f */
[----:B--2---:R-:W-:Y:S05]  /*2a660*/  @!P0 NANOSLEEP.SYNCS 0x989680 ;  /* 0x009896800000895d */ /* 0x004fea0003900000 */
[----:B------:R-:W2:Y:S02]  /*2a670*/  @!P0 SYNCS.PHASECHK.TRANS64 P0, [R2+URZ+0x29840], R3 ;  /* 0x02984003020085a7 */ /* 0x000ea4000800007f */
[----:B--2---:R-:W-:Y:S05]  /*2a680*/  @!P0 BRA `(.L_x_727) ;  /* 0xfffffffc00f08947 */ /* 0x004fea000383ffff */
[----:B------:R-:W-:Y:S05]  /*2a690*/  BRA `(.L_x_882) ;  /* 0xffffffa8006c7947 */ /* 0x000fea000383ffff */
.L_x_731:
[----:B------:R-:W2:Y:S01]  /*2a6a0*/  LDL.LU R11, [R1+0x54] ;  /* 0x00005400010b7983 */ /* 0x000ea20000300800 */
[----:B------:R-:W-:Y:S01]  /*2a6b0*/  MOV R13, R3 ;  /* 0x00000003000d7202 */ /* 0x000fe20000000f00 */
[----:B------:R-:W-:Y:S01]  /*2a6c0*/  IMAD.MOV.U32 R12, RZ, RZ, RZ ;  /* 0x000000ffff0c7224 */ /* 0x000fe200078e00ff */
[----:B------:R-:W-:Y:S01]  /*2a6d0*/  MOV R15, 0xffffffff ;  /* 0xffffffff000f7802 */ /* 0x000fe20000000f00 */
[----:B------:R-:W-:-:S05]  /*2a6e0*/  IMAD.IADD R0, R10, 0x1, R17 ;  /* 0x000000010a007824 */ /* 0x000fca00078e0211 */
[----:B------:R-:W-:Y:S01]  /*2a6f0*/  IADD3 R5, R0, 0x20, RZ ;  /* 0x0000002000057810 */ /* 0x000fe20007ffe0ff */
[----:B--2---:R-:W-:Y:S02]  /*2a700*/  IMAD R2, R11, R7, RZ ;  /* 0x000000070b027224 */ /* 0x004fe400078e02ff */
[----:B------:R-:W-:-:S03]  /*2a710*/  IMAD.MOV.U32 R11, RZ, RZ, 0x1c1f ;  /* 0x00001c1fff0b7424 */ /* 0x000fc600078e00ff */
[----:B------:R-:W-:-:S13]  /*2a720*/  ISETP.GE.AND P4, PT, R0, R2, PT ;  /* 0x000000020000720c */ /* 0x000fda0003f86270 */
[----:B-----5:R-:W-:Y:S05]  /*2a730*/  WARPSYNC.COLLECTIVE R15, `(.L_x_883) ;  /* 0x000000000f087348 */ /* 0x020fea0003c00000 */
[----:B------:R0:W1:Y:S02]  /*2a740*/  SHFL.IDX P6, R14, R13, R12, R11 ;  /* 0x0000000c0d0e7389 */ /* 0x00006400000c000b */
[----:B01---5:R-:W-:Y:S01]  /*2a750*/  ENDCOLLECTIVE ;  /* 0x000000000000791b */ /* 0x023fe20003800000 */
.L_x_883:
[----:B------:R-:W-:Y:S02]  /*2a760*/  IMAD.MOV.U32 R13, RZ, RZ, R4 ;  /* 0x000000ffff0d7224 */ /* 0x000fe400078e0004 */
[----:B------:R-:W-:-:S07]  /*2a770*/  IMAD.MOV.U32 R6, RZ, RZ, R14 ;  /* 0x000000ffff067224 */ /* 0x000fce00078e000e */
[----:B------:R-:W-:Y:S05]  /*2a780*/  WARPSYNC.COLLECTIVE R15, `(.L_x_884) ;  /* 0x000000000f087348 */ /* 0x000fea0003c00000 */
[----:B------:R0:W1:Y:S02]  /*2a790*/  SHFL.IDX P6, R14, R13, R12, R11 ;  /* 0x0000000c0d0e7389 */ /* 0x00006400000c000b */
[----:B01----:R-:W-:Y:S01]  /*2a7a0*/  ENDCOLLECTIVE ;  /* 0x000000000000791b */ /* 0x003fe20003800000 */
.L_x_884:
[----:B------:R-:W-:Y:S02]  /*2a7b0*/  IMAD.MOV.U32 R13, RZ, RZ, R3 ;  /* 0x000000ffff0d7224 */ /* 0x000fe400078e0003 */
[----:B------:R-:W-:Y:S01]  /*2a7c0*/  IMAD.MOV.U32 R12, RZ, RZ, 0x1 ;  /* 0x00000001ff0c7424 */ /* 0x000fe200078e00ff */
[----:B------:R-:W-:-:S07]  /*2a7d0*/  MOV R7, R14 ;  /* 0x0000000e00077202 */ /* 0x000fce0000000f00 */
[----:B------:R-:W-:Y:S05]  /*2a7e0*/  WARPSYNC.COLLECTIVE R15, `(.L_x_885) ;  /* 0x000000000f087348 */ /* 0x000fea0003c00000 */
[----:B------:R0:W1:Y:S02]  /*2a7f0*/  SHFL.IDX P6, R14, R13, R12, R11 ;  /* 0x0000000c0d0e7389 */ /* 0x00006400000c000b */
[----:B01----:R-:W-:Y:S01]  /*2a800*/  ENDCOLLECTIVE ;  /* 0x000000000000791b */ /* 0x003fe20003800000 */
.L_x_885:
        /* <DEDUP_REMOVED lines=13> */
[----:B0-----:R-:W-:-:S07]  /*2a8e0*/  MOV R6, R14 ;  /* 0x0000000e00067202 */ /* 0x001fce0000000f00 */
[----:B------:R-:W-:Y:S05]  /*2a8f0*/  WARPSYNC.COLLECTIVE R15, `(.L_x_886) ;  /* 0x000000000f087348 */ /* 0x000fea0003c00000 */
[----:B------:R0:W1:Y:S02]  /*2a900*/  SHFL.IDX P6, R14, R13, R12, R11 ;  /* 0x0000000c0d0e7389 */ /* 0x00006400000c000b */
[----:B01----:R-:W-:Y:S01]  /*2a910*/  ENDCOLLECTIVE ;  /* 0x000000000000791b */ /* 0x003fe20003800000 */
.L_x_886:
[----:B------:R-:W-:Y:S02]  /*2a920*/  IMAD.MOV.U32 R13, RZ, RZ, R3 ;  /* 0x000000ffff0d7224 */ /* 0x000fe400078e0003 */
[----:B------:R-:W-:Y:S02]  /*2a930*/  IMAD.MOV.U32 R12, RZ, RZ, 0x2 ;  /* 0x00000002ff0c7424 */ /* 0x000fe400078e00ff */
[----:B------:R-:W-:-:S07]  /*2a940*/  IMAD.MOV.U32 R5, RZ, RZ, R14 ;  /* 0x000000ffff057224 */ /* 0x000fce00078e000e */
[----:B------:R-:W-:Y:S05]  /*2a950*/  WARPSYNC.COLLECTIVE R15, `(.L_x_887) ;  /* 0x000000000f087348 */ /* 0x000fea0003c00000 */
[----:B------:R0:W1:Y:S02]  /*2a960*/  SHFL.IDX P6, R14, R13, R12, R11 ;  /* 0x0000000c0d0e7389 */ /* 0x00006400000c000b */
[----:B01----:R-:W-:Y:S01]  /*2a970*/  ENDCOLLECTIVE ;  /* 0x000000000000791b */ /* 0x003fe20003800000 */
.L_x_887:
[----:B------:R-:W-:-:S04]  /*2a980*/  @!P3 IADD3 R5, P4, R9, R5, RZ ;  /* 0x000000050905b210 */ /* 0x000fc80007f9e0ff */
[----:B------:R-:W-:-:S05]  /*2a990*/  @!P3 IADD3.X R6, RZ, R6, RZ, P4, !PT ;  /* 0x00000006ff06b210 */ /* 0x000fca00027fe4ff */
[----:B------:R-:W-:Y:S02]  /*2a9a0*/  @!P3 IMAD.MOV.U32 R7, RZ, RZ, R6 ;  /* 0x000000ffff07b224 */ /* 0x000fe400078e0006 */
[----:B------:R-:W-:Y:S01]  /*2a9b0*/  @!P3 IMAD.MOV.U32 R6, RZ, RZ, R5 ;  /* 0x000000ffff06b224 */ /* 0x000fe200078e0005 */
[----:B------:R-:W-:Y:S01]  /*2a9c0*/  IADD3 R5, R0, 0x40, RZ ;  /* 0x0000004000057810 */ /* 0x000fe20007ffe0ff */
[----:B------:R-:W-:-:S03]  /*2a9d0*/  IMAD.MOV.U32 R13, RZ, RZ, R4 ;  /* 0x000000ffff0d7224 */ /* 0x000fc600078e0004 */
[----:B------:R-:W-:Y:S01]  /*2a9e0*/  @!PT LDS RZ, [RZ] ;  /* 0x00000000fffff984 */ /* 0x000fe20000000800 */
[----:B------:R-:W-:Y:S01]  /*2a9f0*/  @!PT LDS RZ, [RZ] ;  /* 0x00000000fffff984 */ /* 0x000fe20000000800 */
[----:B------:R-:W-:Y:S01]  /*2aa00*/  @!PT LDS RZ, [RZ] ;  /* 0x00000000fffff984 */ /* 0x000fe20000000800 */
[----:B------:R-:W-:Y:S04]  /*2aa10*/  @!P3 LDGSTS.E.BYPASS.LTC128B.128 [R8+0x14c00], desc[UR54][R6.64], !P0 ;  /* 0x14c000000608bfae */ /* 0x000fe8000c101d76 */
[----:B------:R-:W-:Y:S04]  /*2aa20*/  @!P3 LDGSTS.E.BYPASS.LTC128B.128 [R8+0x16c00], desc[UR54][R6.64+0x40], !P1 ;  /* 0x16c000400608bfae */ /* 0x000fe8000c901d76 */
[----:B------:R0:W-:Y:S01]  /*2aa30*/  @!P3 LDGSTS.E.BYPASS.LTC128B.128 [R8+0x18c00], desc[UR54][R6.64+0x80], !P2 ;  /* 0x18c000800608bfae */ /* 0x0001e2000d101d76 */
[----:B------:R-:W-:Y:S02]  /*2aa40*/  ISETP.GE.AND P3, PT, R5, R2, PT ;  /* 0x000000020500720c */ /* 0x000fe40003f66270 */
[----:B0-----:R-:W-:-:S11]  /*2aa50*/  MOV R6, R14 ;  /* 0x0000000e00067202 */ /* 0x001fd60000000f00 */
[----:B------:R-:W-:Y:S05]  /*2aa60*/  WARPSYNC.COLLECTIVE R15, `(.L_x_888) ;  /* 0x000000000f087348 */ /* 0x000fea0003c00000 */
[----:B------:R0:W1:Y:S02]  /*2aa70*/  SHFL.IDX P6, R14, R13, R12, R11 ;  /* 0x0000000c0d0e7389 */ /* 0x00006400000c000b */
[----:B01----:R-:W-:Y:S01]  /*2aa80*/  ENDCOLLECTIVE ;  /* 0x000000000000791b */ /* 0x003fe20003800000 */
.L_x_888:
[----:B------:R-:W-:Y:S01]  /*2aa90*/  MOV R13, R3 ;  /* 0x00000003000d7202 */ /* 0x000fe20000000f00 */
[----:B------:R-:W-:Y:S02]  /*2aaa0*/  IMAD.MOV.U32 R12, RZ, RZ, 0x3 ;  /* 0x00000003ff0c7424 */ /* 0x000fe400078e00ff */
[----:B------:R-:W-:-:S07]  /*2aab0*/  IMAD.MOV.U32 R5, RZ, RZ, R14 ;  /* 0x000000ffff057224 */ /* 0x000fce00078e000e */
[----:B------:R-:W-:Y:S05]  /*2aac0*/  WARPSYNC.COLLECTIVE R15, `(.L_x_889) ;  /* 0x000000000f087348 */ /* 0x000fea0003c00000 */
[----:B------:R0:W1:Y:S02]  /*2aad0*/  SHFL.IDX P6, R14, R13, R12, R11 ;  /* 0x0000000c0d0e7389 */ /* 0x00006400000c000b */
[----:B01----:R-:W-:Y:S01]  /*2aae0*/  ENDCOLLECTIVE ;  /* 0x000000000000791b */ /* 0x003fe20003800000 */
.L_x_889:
[----:B------:R-:W-:-:S04]  /*2aaf0*/  @!P3 IADD3 R5, P4, R9, R5, RZ ;  /* 0x000000050905b210 */ /* 0x000fc80007f9e0ff */
[----:B------:R-:W-:-:S05]  /*2ab00*/  @!P3 IADD3.X R6, RZ, R6, RZ, P4, !PT ;  /* 0x00000006ff06b210 */ /* 0x000fca00027fe4ff */
[----:B------:R-:W-:Y:S01]  /*2ab10*/  @!P3 IMAD.MOV.U32 R7, RZ, RZ, R6 ;  /* 0x000000ffff07b224 */ /* 0x000fe200078e0006 */
[----:B------:R-:W-:Y:S01]  /*2ab20*/  MOV R13, R4 ;  /* 0x00000004000d7202 */ /* 0x000fe20000000f00 */
[----:B------:R-:W-:-:S05]  /*2ab30*/  @!P3 IMAD.MOV.U32 R6, RZ, RZ, R5 ;  /* 0x000000ffff06b224 */ /* 0x000fca00078e0005 */
[----:B------:R-:W-:Y:S01]  /*2ab40*/  @!PT LDS RZ, [RZ] ;  /* 0x00000000fffff984 */ /* 0x000fe20000000800 */
[----:B------:R-:W-:Y:S01]  /*2ab50*/  @!PT LDS RZ, [RZ] ;  /* 0x00000000fffff984 */ /* 0x000fe20000000800 */
[----:B------:R-:W-:Y:S01]  /*2ab60*/  @!PT LDS RZ, [RZ] ;  /* 0x00000000fffff984 */ /* 0x000fe20000000800 */
[----:B------:R0:W-:Y:S01]  /*2ab70*/  @!P3 LDGSTS.E.BYPASS.LTC128B.128 [R8+0x15400], desc[UR54][R6.64], !P0 ;  /* 0x154000000608bfae */ /* 0x0001e2000c101d76 */
[----:B------:R-:W-:-:S03]  /*2ab80*/  IMAD.MOV.U32 R5, RZ, RZ, R14 ;  /* 0x000000ffff057224 */ /* 0x000fc600078e000e */
[----:B------:R0:W-:Y:S04]  /*2ab90*/  @!P3 LDGSTS.E.BYPASS.LTC128B.128 [R8+0x17400], desc[UR54][R6.64+0x40], !P1 ;  /* 0x174000400608bfae */ /* 0x0001e8000c901d76 */
[----:B0-----:R-:W-:Y:S05]  /*2aba0*/  WARPSYNC.COLLECTIVE R15, `(.L_x_890) ;  /* 0x000000000f087348 */ /* 0x001fea0003c00000 */
[----:B------:R1:W2:Y:S02]  /*2abb0*/  SHFL.IDX P6, R14, R13, R12, R11 ;  /* 0x0000000c0d0e7389 */ /* 0x0002a400000c000b */
[----:B012---:R-:W-:Y:S01]  /*2abc0*/  ENDCOLLECTIVE ;  /* 0x000000000000791b */ /* 0x007fe20003800000 */
.L_x_890:
[----:B------:R-:W-:Y:S01]  /*2abd0*/  @!PT LDS RZ, [RZ] ;  /* 0x00000000fffff984 */ /* 0x000fe20000000800 */
[----:B------:R-:W-:Y:S01]  /*2abe0*/  @!PT LDS RZ, [RZ] ;  /* 0x00000000fffff984 */ /* 0x000fe20000000800 */
[----:B------:R-:W-:Y:S01]  /*2abf0*/  @!PT LDS RZ, [RZ] ;  /* 0x00000000fffff984 */ /* 0x000fe20000000800 */
[----:B------:R3:W-:Y:S01]  /*2ac00*/  @!P3 LDGSTS.E.BYPASS.LTC128B.128 [R8+0x19400], desc[UR54][R6.64+0x80], !P2 ;  /* 0x194000800608bfae */ /* 0x0007e2000d101d76 */
[----:B------:R-:W-:Y:S01]  /*2ac10*/  IMAD.MOV.U32 R3, RZ, RZ, R14 ;  /* 0x000000ffff037224 */ /* 0x000fe200078e000e */
[----:B------:R-:W-:Y:S06]  /*2ac20*/  BRA `(.L_x_891) ;  /* 0xffffffac00f47947 */ /* 0x000fec000383ffff */
.L_x_736:
[----:B--2---:R-:W2:Y:S02]  /*2ac30*/  LDL R2, [R1+0x4] ;  /* 0x0000040001027983 */ /* 0x004ea40000100800 */
[----:B--2---:R2:W3:Y:S02]  /*2ac40*/  SYNCS.PHASECHK.TRANS64.TRYWAIT P0, [R2+URZ+0x29820], R0 ;  /* 0x02982000020075a7 */ /* 0x0044e4000800017f */
[----:B---3--:R-:W-:Y:S05]  /*2ac50*/  @!P0 NANOSLEEP.SYNCS 0x989680 ;  /* 0x009896800000895d */ /* 0x008fea0003900000 */
[----:B------:R-:W3:Y:S02]  /*2ac60*/  @!P0 SYNCS.PHASECHK.TRANS64 P0, [R2+URZ+0x29820], R0 ;  /* 0x02982000020085a7 */ /* 0x000ee4000800007f */
[----:B---3--:R-:W-:Y:S05]  /*2ac70*/  @!P0 BRA `(.L_x_736) ;  /* 0xfffffffc00ec8947 */ /* 0x008fea000383ffff */
[----:B------:R-:W-:Y:S05]  /*2ac80*/  BRA `(.L_x_892) ;  /* 0xffffffb000687947 */ /* 0x000fea000383ffff */
.L_x_742:
[----:B--2---:R2:W3:Y:S02]  /*2ac90*/  SYNCS.PHASECHK.TRANS64.TRYWAIT P0, [R5+URZ+0x29880], R4 ;  /* 0x02988004050075a7 */ /* 0x0044e4000800017f */
[----:B---3--:R-:W-:Y:S05]  /*2aca0*/  @!P0 NANOSLEEP.SYNCS 0x989680 ;  /* 0x009896800000895d */ /* 0x008fea0003900000 */
[----:B------:R-:W3:Y:S02]  /*2acb0*/  @!P0 SYNCS.PHASECHK.TRANS64 P0, [R5+URZ+0x29880], R4 ;  /* 0x02988004050085a7 */ /* 0x000ee4000800007f */
[----:B---3--:R-:W-:Y:S05]  /*2acc0*/  @!P0 BRA `(.L_x_742) ;  /* 0xfffffffc00f08947 */ /* 0x008fea000383ffff */
[----:B------:R-:W-:Y:S05]  /*2acd0*/  BRA `(.L_x_893) ;  /* 0xffffffb4002c7947 */ /* 0x000fea000383ffff */
.L_x_747:
[----:B-1----:R1:W3:Y:S02]  /*2ace0*/  SYNCS.PHASECHK.TRANS64.TRYWAIT P0, [R5+URZ+0x29840], R4 ;  /* 0x02984004050075a7 */ /* 0x0022e4000800017f */
[----:B---3--:R-:W-:Y:S05]  /*2acf0*/  @!P0 NANOSLEEP.SYNCS 0x989680 ;  /* 0x009896800000895d */ /* 0x008fea0003900000 */
[----:B------:R-:W3:Y:S02]  /*2ad00*/  @!P0 SYNCS.PHASECHK.TRANS64 P0, [R5+URZ+0x29840], R4 ;  /* 0x02984004050085a7 */ /* 0x000ee4000800007f */
[----:B---3--:R-:W-:Y:S05]  /*2ad10*/  @!P0 BRA `(.L_x_747) ;  /* 0xfffffffc00f08947 */ /* 0x008fea000383ffff */
[----:B------:R-:W-:Y:S05]  /*2ad20*/  BRA `(.L_x_894) ;  /* 0xffffffb400b47947 */ /* 0x000fea000383ffff */
.L_x_755:
[----:B--2---:R2:W3:Y:S02]  /*2ad30*/  SYNCS.PHASECHK.TRANS64.TRYWAIT P0, [R17+URZ+0x29870], R4 ;  /* 0x02987004110075a7 */ /* 0x0044e4000800017f */
[----:B---3--:R-:W-:Y:S05]  /*2ad40*/  @!P0 NANOSLEEP.SYNCS 0x989680 ;  /* 0x009896800000895d */ /* 0x008fea0003900000 */
[----:B------:R-:W3:Y:S02]  /*2ad50*/  @!P0 SYNCS.PHASECHK.TRANS64 P0, [R17+URZ+0x29870], R4 ;  /* 0x02987004110085a7 */ /* 0x000ee4000800007f */
[----:B---3--:R-:W-:Y:S05]  /*2ad60*/  @!P0 BRA `(.L_x_755) ;  /* 0xfffffffc00f08947 */ /* 0x008fea000383ffff */
[----:B------:R-:W-:Y:S05]  /*2ad70*/  BRA `(.L_x_895) ;  /* 0xffffffb800e47947 */ /* 0x000fea000383ffff */
.L_x_757:
[----:B---3--:R3:W4:Y:S02]  /*2ad80*/  SYNCS.PHASECHK.TRANS64.TRYWAIT P0, [R17+URZ+0x29860], R3 ;  /* 0x02986003110075a7 */ /* 0x008724000800017f */
[----:B----4-:R-:W-:Y:S05]  /*2ad90*/  @!P0 NANOSLEEP.SYNCS 0x989680 ;  /* 0x009896800000895d */ /* 0x010fea0003900000 */
[----:B------:R-:W4:Y:S02]  /*2ada0*/  @!P0 SYNCS.PHASECHK.TRANS64 P0, [R17+URZ+0x29860], R3 ;  /* 0x02986003110085a7 */ /* 0x000f24000800007f */
[----:B----4-:R-:W-:Y:S05]  /*2adb0*/  @!P0 BRA `(.L_x_757) ;  /* 0xfffffffc00f08947 */ /* 0x010fea000383ffff */
[----:B------:R-:W-:Y:S05]  /*2adc0*/  BRA `(.L_x_896) ;  /* 0xffffffb800ec7947 */ /* 0x000fea000383ffff */
.L_x_764:
[----:B---3--:R3:W4:Y:S02]  /*2add0*/  SYNCS.PHASECHK.TRANS64.TRYWAIT P1, [R17+URZ+0x29870], R0 ;  /* 0x02987000110075a7 */ /* 0x008724000802017f */
[----:B----4-:R-:W-:Y:S05]  /*2ade0*/  @!P1 NANOSLEEP.SYNCS 0x989680 ;  /* 0x009896800000995d */ /* 0x010fea0003900000 */
[----:B------:R-:W4:Y:S02]  /*2adf0*/  @!P1 SYNCS.PHASECHK.TRANS64 P1, [R17+URZ+0x29870], R0 ;  /* 0x02987000110095a7 */ /* 0x000f24000802007f */
[----:B----4-:R-:W-:Y:S05]  /*2ae00*/  @!P1 BRA `(.L_x_764) ;  /* 0xfffffffc00f09947 */ /* 0x010fea000383ffff */
[----:B------:R-:W-:Y:S05]  /*2ae10*/  BRA `(.L_x_897) ;  /* 0xffffffc000d47947 */ /* 0x000fea000383ffff */
.L_x_766:
[----:B---3--:R3:W4:Y:S02]  /*2ae20*/  SYNCS.PHASECHK.TRANS64.TRYWAIT P1, [R17+URZ+0x29860], R0 ;  /* 0x02986000110075a7 */ /* 0x008724000802017f */
[----:B----4-:R-:W-:Y:S05]  /*2ae30*/  @!P1 NANOSLEEP.SYNCS 0x989680 ;  /* 0x009896800000995d */ /* 0x010fea0003900000 */
[----:B------:R-:W4:Y:S02]  /*2ae40*/  @!P1 SYNCS.PHASECHK.TRANS64 P1, [R17+URZ+0x29860], R0 ;  /* 0x02986000110095a7 */ /* 0x000f24000802007f */
[----:B----4-:R-:W-:Y:S05]  /*2ae50*/  @!P1 BRA `(.L_x_766) ;  /* 0xfffffffc00f09947 */ /* 0x010fea000383ffff */
[----:B------:R-:W-:Y:S05]  /*2ae60*/  BRA `(.L_x_898) ;  /* 0xffffffc000dc7947 */ /* 0x000fea000383ffff */
.L_x_770:
[----:B------:R-:W-:Y:S01]  /*2ae70*/  BSSY B0, `(.L_x_899) ;  /* 0x0000008000007945 */ /* 0x000fe20003800000 */
[----:B------:R-:W-:Y:S01]  /*2ae80*/  IMAD.MOV.U32 R13, RZ, RZ, R16 ;  /* 0x000000ffff0d7224 */ /* 0x000fe200078e0010 */
[----:B------:R-:W-:Y:S01]  /*2ae90*/  MOV R12, RZ ;  /* 0x000000ff000c7202 */ /* 0x000fe20000000f00 */
[----:B------:R-:W-:Y:S02]  /*2aea0*/  IMAD.MOV.U32 R11, RZ, RZ, 0x1f ;  /* 0x0000001fff0b7424 */ /* 0x000fe400078e00ff */
[----:B------:R-:W-:-:S07]  /*2aeb0*/  IMAD.MOV.U32 R15, RZ, RZ, -0x1 ;  /* 0xffffffffff0f7424 */ /* 0x000fce00078e00ff */
[----:B------:R-:W-:Y:S05]  /*2aec0*/  WARPSYNC.COLLECTIVE R15, `(.L_x_900) ;  /* 0x000000000f087348 */ /* 0x000fea0003c00000 */
[----:B------:R0:W1:Y:S02]  /*2aed0*/  SHFL.IDX P6, R14, R13, R12, R11 ;  /* 0x0000000c0d0e7389 */ /* 0x00006400000c000b */
[----:B01----:R-:W-:Y:S01]  /*2aee0*/  ENDCOLLECTIVE ;  /* 0x000000000000791b */ /* 0x003fe20003800000 */
.L_x_900:
[----:B------:R-:W-:Y:S05]  /*2aef0*/  BSYNC B0 ;  /* 0x0000000000007941 */ /* 0x000fea0003800000 */
.L_x_899:
[----:B------:R-:W-:Y:S01]  /*2af00*/  IMAD.MOV.U32 R13, RZ, RZ, R16 ;  /* 0x000000ffff0d7224 */ /* 0x000fe200078e0010 */
[----:B------:R-:W-:Y:S01]  /*2af10*/  MOV R11, 0x1f ;  /* 0x0000001f000b7802 */ /* 0x000fe20000000f00 */
[----:B------:R-:W-:Y:S01]  /*2af20*/  IMAD.MOV.U32 R12, RZ, RZ, 0x1 ;  /* 0x00000001ff0c7424 */ /* 0x000fe200078e00ff */
[----:B------:R-:W-:Y:S01]  /*2af30*/  MOV R0, R14 ;  /* 0x0000000e00007202 */ /* 0x000fe20000000f00 */
[----:B------:R-:W-:Y:S01]  /*2af40*/  IMAD.MOV.U32 R15, RZ, RZ, -0x1 ;  /* 0xffffffffff0f7424 */ /* 0x000fe200078e00ff */
[----:B------:R-:W-:-:S07]  /*2af50*/  IADD3 R5, R19, R7, RZ ;  /* 0x0000000713057210 */ /* 0x000fce0007ffe0ff */
[----:B------:R-:W-:Y:S05]  /*2af60*/  WARPSYNC.COLLECTIVE R15, `(.L_x_901) ;  /* 0x000000000f087348 */ /* 0x000fea0003c00000 */
[----:B------:R0:W1:Y:S02]  /*2af70*/  SHFL.IDX P6, R14, R13, R12, R11 ;  /* 0x0000000c0d0e7389 */ /* 0x00006400000c000b */
[----:B01----:R-:W-:Y:S01]  /*2af80*/  ENDCOLLECTIVE ;  /* 0x000000000000791b */ /* 0x003fe20003800000 */
.L_x_901:
[----:B------:R-:W-:Y:S02]  /*2af90*/  ULDC UR4, c[0x0][0xc3c] ;  /* 0x00030f0000047ab9 */ /* 0x000fe40000000800 */
[----:B------:R-:W-:-:S13]  /*2afa0*/  ISETP.GE.OR P1, PT, R5, UR4, !P0 ;  /* 0x0000000405007c0c */ /* 0x000fda000c726670 */
[----:B------:R-:W0:Y:S01]  /*2afb0*/  @!P1 LDC.64 R2, c[0x0][0xc80] ;  /* 0x00032000ff029b82 */ /* 0x000e220000000a00 */
[----:B------:R-:W-:Y:S02]  /*2afc0*/  IMAD.MOV.U32 R11, RZ, RZ, RZ ;  /* 0x000000ffff0b7224 */ /* 0x000fe400078e00ff */
[----:B------:R-:W-:Y:S02]  /*2afd0*/  IMAD.MOV.U32 R4, RZ, RZ, R14 ;  /* 0x000000ffff047224 */ /* 0x000fe400078e000e */
[----:B0-----:R-:W-:-:S06]  /*2afe0*/  @!P1 IMAD.WIDE R2, R5, 0x4, R2 ;  /* 0x0000000405029825 */ /* 0x001fcc00078e0202 */
[----:B------:R0:W2:Y:S01]  /*2aff0*/  @!P1 LDG.E R3, desc[UR54][R2.64] ;  /* 0x0000003602039981 */ /* 0x0000a2000c1e1900 */
[C---:B------:R-:W-:Y:S02]  /*2b000*/  ISETP.GE.U32.AND P2, PT, R7.reuse, 0x2, PT ;  /* 0x000000020700780c */ /* 0x040fe40003f46070 */
[C---:B------:R-:W-:Y:S02]  /*2b010*/  ISETP.GE.U32.AND P3, PT, R7.reuse, 0x4, PT ;  /* 0x000000040700780c */ /* 0x040fe40003f66070 */
[C---:B------:R-:W-:Y:S02]  /*2b020*/  ISETP.GE.U32.AND P4, PT, R7.reuse, 0x8, PT ;  /* 0x000000080700780c */ /* 0x040fe40003f86070 */
[C---:B------:R-:W-:Y:S01]  /*2b030*/  ISETP.GE.U32.AND P5, PT, R7.reuse, 0x10, PT ;  /* 0x000000100700780c */ /* 0x040fe20003fa6070 */
[----:B0-----:R-:W-:Y:S02]  /*2b040*/  IMAD.MOV.U32 R2, RZ, RZ, RZ ;  /* 0x000000ffff027224 */ /* 0x001fe400078e00ff */
[----:B--2---:R-:W-:Y:S01]  /*2b050*/  @!P1 IMAD.MOV.U32 R2, RZ, RZ, R3 ;  /* 0x000000ffff029224 */ /* 0x004fe200078e0003 */
[----:B------:R-:W-:-:S04]  /*2b060*/  ISETP.NE.AND P1, PT, R7, RZ, PT ;  /* 0x000000ff0700720c */ /* 0x000fc80003f25270 */
[----:B------:R-:W-:-:S09]  /*2b070*/  MOV R13, R2 ;  /* 0x00000002000d7202 */ /* 0x000fd20000000f00 */
[----:B------:R-:W-:Y:S05]  /*2b080*/  WARPSYNC.COLLECTIVE R15, `(.L_x_902) ;  /* 0x000000000f087348 */ /* 0x000fea0003c00000 */
[----:B------:R0:W1:Y:S02]  /*2b090*/  SHFL.UP P6, R14, R13, R12, R11 ;  /* 0x0400000c0d0e7389 */ /* 0x00006400000c000b */
[----:B01----:R-:W-:Y:S01]  /*2b0a0*/  ENDCOLLECTIVE ;  /* 0x000000000000791b */ /* 0x003fe20003800000 */
.L_x_902:
[----:B------:R-:W-:Y:S02]  /*2b0b0*/  IMAD.MOV.U32 R12, RZ, RZ, 0x2 ;  /* 0x00000002ff0c7424 */ /* 0x000fe400078e00ff */
[----:B------:R-:W-:-:S05]  /*2b0c0*/  IMAD.MOV.U32 R3, RZ, RZ, R14 ;  /* 0x000000ffff037224 */ /* 0x000fca00078e000e */
[----:B------:R-:W-:-:S04]  /*2b0d0*/  SEL R3, R3, RZ, P1 ;  /* 0x000000ff03037207 */ /* 0x000fc80000800000 */
[----:B------:R-:W-:-:S05]  /*2b0e0*/  IADD3 R3, R2, R3, RZ ;  /* 0x0000000302037210 */ /* 0x000fca0007ffe0ff */
[----:B------:R-:W-:-:S07]  /*2b0f0*/  IMAD.MOV.U32 R13, RZ, RZ, R3 ;  /* 0x000000ffff0d7224 */ /* 0x000fce00078e0003 */
[----:B------:R-:W-:Y:S05]  /*2b100*/  WARPSYNC.COLLECTIVE R15, `(.L_x_903) ;  /* 0x000000000f087348 */ /* 0x000fea0003c00000 */
[----:B------:R0:W1:Y:S02]  /*2b110*/  SHFL.UP P6, R14, R13, R12, R11 ;  /* 0x0400000c0d0e7389 */ /* 0x00006400000c000b */
[----:B01----:R-:W-:Y:S01]  /*2b120*/  ENDCOLLECTIVE ;  /* 0x000000000000791b */ /* 0x003fe20003800000 */
.L_x_903:
[----:B------:R-:W-:Y:S02]  /*2b130*/  MOV R12, 0x4 ;  /* 0x00000004000c7802 */ /* 0x000fe40000000f00 */
[----:B------:R-:W-:-:S04]  /*2b140*/  MOV R5, R14 ;  /* 0x0000000e00057202 */ /* 0x000fc80000000f00 */
[----:B------:R-:W-:-:S05]  /*2b150*/  SEL R5, R5, RZ, P2 ;  /* 0x000000ff05057207 */ /* 0x000fca0001000000 */
[----:B------:R-:W-:-:S04]  /*2b160*/  IMAD.IADD R3, R3, 0x1, R5 ;  /* 0x0000000103037824 */ /* 0x000fc800078e0205 */
[----:B------:R-:W-:-:S07]  /*2b170*/  IMAD.MOV.U32 R13, RZ, RZ, R3 ;  /* 0x000000ffff0d7224 */ /* 0x000fce00078e0003 */
[----:B------:R-:W-:Y:S05]  /*2b180*/  WARPSYNC.COLLECTIVE R15, `(.L_x_904) ;  /* 0x000000000f087348 */ /* 0x000fea0003c00000 */
[----:B------:R0:W1:Y:S02]  /*2b190*/  SHFL.UP P6, R14, R13, R12, R11 ;  /* 0x0400000c0d0e7389 */ /* 0x00006400000c000b */
[----:B01----:R-:W-:Y:S01]  /*2b1a0*/  ENDCOLLECTIVE ;  /* 0x000000000000791b */ /* 0x003fe20003800000 */
.L_x_904:
[----:B------:R-:W-:Y:S02]  /*2b1b0*/  IMAD.MOV.U32 R12, RZ, RZ, 0x8 ;  /* 0x00000008ff0c7424 */ /* 0x000fe400078e00ff */
[----:B------:R-:W-:-:S05]  /*2b1c0*/  IMAD.MOV.U32 R5, RZ, RZ, R14 ;  /* 0x000000ffff057224 */ /* 0x000fca00078e000e */
[----:B------:R-:W-:-:S05]  /*2b1d0*/  SEL R5, R5, RZ, P3 ;  /* 0x000000ff05057207 */ /* 0x000fca0001800000 */
[----:B------:R-:W-:-:S05]  /*2b1e0*/  IMAD.IADD R3, R3, 0x1, R5 ;  /* 0x0000000103037824 */ /* 0x000fca00078e0205 */
[----:B------:R-:W-:-:S07]  /*2b1f0*/  MOV R13, R3 ;  /* 0x00000003000d7202 */ /* 0x000fce0000000f00 */
[----:B------:R-:W-:Y:S05]  /*2b200*/  WARPSYNC.COLLECTIVE R15, `(.L_x_905) ;  /* 0x000000000f087348 */ /* 0x000fea0003c00000 */
[----:B------:R0:W1:Y:S02]  /*2b210*/  SHFL.UP P6, R14, R13, R12, R11 ;  /* 0x0400000c0d0e7389 */ /* 0x00006400000c000b */
[----:B01----:R-:W-:Y:S01]  /*2b220*/  ENDCOLLECTIVE ;  /* 0x000000000000791b */ /* 0x003fe20003800000 */
.L_x_905:
        /* <DEDUP_REMOVED lines=8> */
.L_x_906:
[----:B------:R-:W-:Y:S01]  /*2b2b0*/  MOV R12, 0x1f ;  /* 0x0000001f000c7802 */ /* 0x000fe20000000f00 */
[----:B------:R-:W-:Y:S01]  /*2b2c0*/  IMAD.MOV.U32 R11, RZ, RZ, 0x1f ;  /* 0x0000001fff0b7424 */ /* 0x000fe200078e00ff */
[----:B------:R-:W-:-:S04]  /*2b2d0*/  MOV R5, R14 ;  /* 0x0000000e00057202 */ /* 0x000fc80000000f00 */
[----:B------:R-:W-:-:S05]  /*2b2e0*/  SEL R5, R5, RZ, P5 ;  /* 0x000000ff05057207 */ /* 0x000fca0002800000 */
[----:B------:R-:W-:-:S04]  /*2b2f0*/  IMAD.IADD R5, R3, 0x1, R5 ;  /* 0x0000000103057824 */ /* 0x000fc800078e0205 */
[----:B------:R-:W-:-:S07]  /*2b300*/  IMAD.MOV.U32 R13, RZ, RZ, R5 ;  /* 0x000000ffff0d7224 */ /* 0x000fce00078e0005 */
[----:B------:R-:W-:Y:S05]  /*2b310*/  WARPSYNC.COLLECTIVE R15, `(.L_x_907) ;  /* 0x000000000f087348 */ /* 0x000fea0003c00000 */
[----:B------:R0:W1:Y:S02]  /*2b320*/  SHFL.IDX P6, R14, R13, R12, R11 ;  /* 0x0000000c0d0e7389 */ /* 0x00006400000c000b */
[----:B01----:R-:W-:Y:S01]  /*2b330*/  ENDCOLLECTIVE ;  /* 0x000000000000791b */ /* 0x003fe20003800000 */
.L_x_907:
[----:B------:R-:W-:Y:S01]  /*2b340*/  IMAD.MOV.U32 R6, RZ, RZ, R14 ;  /* 0x000000ffff067224 */ /* 0x000fe200078e000e */
[----:B------:R-:W-:Y:S06]  /*2b350*/  BRA `(.L_x_908) ;  /* 0xffffffc400e47947 */ /* 0x000fec000383ffff */
.L_x_775:
[----:B------:R-:W-:Y:S01]  /*2b360*/  BSSY B0, `(.L_x_909) ;  /* 0x0000008000007945 */ /* 0x000fe20003800000 */
[----:B-----5:R-:W-:Y:S01]  /*2b370*/  MOV R13, R2 ;  /* 0x00000002000d7202 */ /* 0x020fe20000000f00 */
[----:B------:R-:W-:Y:S01]  /*2b380*/  IMAD.MOV.U32 R12, RZ, RZ, 0x1 ;  /* 0x00000001ff0c7424 */ /* 0x000fe200078e00ff */
[----:B------:R-:W-:Y:S01]  /*2b390*/  MOV R15, 0xffffffff ;  /* 0xffffffff000f7802 */ /* 0x000fe20000000f00 */
[----:B------:R-:W-:-:S07]  /*2b3a0*/  IMAD.MOV.U32 R11, RZ, RZ, RZ ;  /* 0x000000ffff0b7224 */ /* 0x000fce00078e00ff */
[----:B0-----:R-:W-:Y:S05]  /*2b3b0*/  WARPSYNC.COLLECTIVE R15, `(.L_x_910) ;  /* 0x000000000f087348 */ /* 0x001fea0003c00000 */
[----:B------:R1:W2:Y:S02]  /*2b3c0*/  SHFL.UP P6, R14, R13, R12, R11 ;  /* 0x0400000c0d0e7389 */ /* 0x0002a400000c000b */
[----:B012---:R-:W-:Y:S01]  /*2b3d0*/  ENDCOLLECTIVE ;  /* 0x000000000000791b */ /* 0x007fe20003800000 */
.L_x_910:
[----:B------:R-:W-:Y:S05]  /*2b3e0*/  BSYNC B0 ;  /* 0x0000000000007941 */ /* 0x000fea0003800000 */
.L_x_909:
[----:B------:R-:W-:Y:S01]  /*2b3f0*/  IMAD.MOV.U32 R3, RZ, RZ, R14 ;  /* 0x000000ffff037224 */ /* 0x000fe200078e000e */
[----:B------:R-:W-:Y:S01]  /*2b400*/  MOV R15, 0xffffffff ;  /* 0xffffffff000f7802 */ /* 0x000fe20000000f00 */
[----:B------:R-:W-:Y:S02]  /*2b410*/  IMAD.MOV.U32 R12, RZ, RZ, 0x2 ;  /* 0x00000002ff0c7424 */ /* 0x000fe400078e00ff */
[----:B------:R-:W-:Y:S01]  /*2b420*/  IMAD.MOV.U32 R11, RZ, RZ, RZ ;  /* 0x000000ffff0b7224 */ /* 0x000fe200078e00ff */
[----:B------:R-:W-:-:S05]  /*2b430*/  SEL R3, R3, RZ, P1 ;  /* 0x000000ff03037207 */ /* 0x000fca0000800000 */
[----:B------:R-:W-:-:S05]  /*2b440*/  IMAD.IADD R3, R2, 0x1, R3 ;  /* 0x0000000102037824 */ /* 0x000fca00078e0203 */
[----:B------:R-:W-:-:S07]  /*2b450*/  MOV R13, R3 ;  /* 0x00000003000d7202 */ /* 0x000fce0000000f00 */
[----:B------:R-:W-:Y:S05]  /*2b460*/  WARPSYNC.COLLECTIVE R15, `(.L_x_911) ;  /* 0x000000000f087348 */ /* 0x000fea0003c00000 */
[----:B------:R0:W1:Y:S02]  /*2b470*/  SHFL.UP P6, R14, R13, R12, R11 ;  /* 0x0400000c0d0e7389 */ /* 0x00006400000c000b */
[----:B01----:R-:W-:Y:S01]  /*2b480*/  ENDCOLLECTIVE ;  /* 0x000000000000791b */ /* 0x003fe20003800000 */
.L_x_911:
        /* <DEDUP_REMOVED lines=8> */
.L_x_912:
        /* <DEDUP_REMOVED lines=8> */
.L_x_913:
        /* <DEDUP_REMOVED lines=8> */
.L_x_914:
[----:B------:R-:W-:Y:S02]  /*2b610*/  IMAD.MOV.U32 R12, RZ, RZ, 0x1f ;  /* 0x0000001fff0c7424 */ /* 0x000fe400078e00ff */
[----:B------:R-:W-:Y:S02]  /*2b620*/  IMAD.MOV.U32 R11, RZ, RZ, 0x1f ;  /* 0x0000001fff0b7424 */ /* 0x000fe400078e00ff */
[----:B------:R-:W-:-:S05]  /*2b630*/  IMAD.MOV.U32 R5, RZ, RZ, R14 ;  /* 0x000000ffff057224 */ /* 0x000fca00078e000e */
[----:B------:R-:W-:-:S05]  /*2b640*/  SEL R5, R5, RZ, P5 ;  /* 0x000000ff05057207 */ /* 0x000fca0002800000 */
[----:B------:R-:W-:-:S05]  /*2b650*/  IMAD.IADD R5, R3, 0x1, R5 ;  /* 0x0000000103057824 */ /* 0x000fca00078e0205 */
[----:B------:R-:W-:-:S07]  /*2b660*/  MOV R13, R5 ;  /* 0x00000005000d7202 */ /* 0x000fce0000000f00 */
[----:B------:R-:W-:Y:S05]  /*2b670*/  WARPSYNC.COLLECTIVE R15, `(.L_x_915) ;  /* 0x000000000f087348 */ /* 0x000fea0003c00000 */
[----:B------:R0:W1:Y:S02]  /*2b680*/  SHFL.IDX P6, R14, R13, R12, R11 ;  /* 0x0000000c0d0e7389 */ /* 0x00006400000c000b */
[----:B01----:R-:W-:Y:S01]  /*2b690*/  ENDCOLLECTIVE ;  /* 0x000000000000791b */ /* 0x003fe20003800000 */
.L_x_915:
[----:B------:R-:W-:Y:S01]  /*2b6a0*/  MOV R6, R14 ;  /* 0x0000000e00067202 */ /* 0x000fe20000000f00 */
[----:B------:R-:W-:Y:S06]  /*2b6b0*/  BRA `(.L_x_916) ;  /* 0xffffffc400a87947 */ /* 0x000fec000383ffff */
.L_x_777:
[----:B------:R-:W-:Y:S01]  /*2b6c0*/  BSSY B0, `(.L_x_917) ;  /* 0x0000006000007945 */ /* 0x000fe20003800000 */
[----:B------:R-:W-:Y:S01]  /*2b6d0*/  PLOP3.LUT P6, PT, P6, PT, PT, 0x8, 0x0 ;  /* 0x000000000000781c */ /* 0x000fe200037ce170 */
[----:B------:R-:W-:-:S12]  /*2b6e0*/  IMAD.MOV.U32 R15, RZ, RZ, -0x1 ;  /* 0xffffffffff0f7424 */ /* 0x000fd800078e00ff */
[----:B0-----:R-:W-:Y:S05]  /*2b6f0*/  WARPSYNC.COLLECTIVE R15, `(.L_x_918) ;  /* 0x000000000f087348 */ /* 0x001fea0003c00000 */
[----:B------:R-:W-:Y:S01]  /*2b700*/  VOTE.ANY R14, PT, P6 ;  /* 0x00000000000e7806 */ /* 0x000fe200030e0100 */
[----:B0-----:R-:W-:Y:S06]  /*2b710*/  ENDCOLLECTIVE ;  /* 0x000000000000791b */ /* 0x001fec0003800000 */
.L_x_918:
[----:B------:R-:W-:Y:S05]  /*2b720*/  BSYNC B0 ;  /* 0x0000000000007941 */ /* 0x000fea0003800000 */
.L_x_917:
[----:B------:R-:W-:Y:S01]  /*2b730*/  IMAD.MOV.U32 R4, RZ, RZ, R14 ;  /* 0x000000ffff047224 */ /* 0x000fe200078e000e */
[----:B------:R-:W-:Y:S01]  /*2b740*/  MOV R13, R2 ;  /* 0x00000002000d7202 */ /* 0x000fe20000000f00 */
[----:B------:R-:W-:Y:S01]  /*2b750*/  IMAD.MOV.U32 R11, RZ, RZ, 0x1f ;  /* 0x0000001fff0b7424 */ /* 0x000fe200078e00ff */
[----:B------:R-:W-:Y:S01]  /*2b760*/  MOV R15, 0xffffffff ;  /* 0xffffffff000f7802 */ /* 0x000fe20000000f00 */
[----:B------:R-:W0:Y:S02]  /*2b770*/  POPC R3, R4 ;  /* 0x0000000400037309 */ /* 0x000e240000000000 */
[----:B0-----:R-:W-:-:S07]  /*2b780*/  IMAD.MOV.U32 R12, RZ, RZ, R3 ;  /* 0x000000ffff0c7224 */ /* 0x001fce00078e0003 */
[----:B------:R-:W-:Y:S05]  /*2b790*/  WARPSYNC.COLLECTIVE R15, `(.L_x_919) ;  /* 0x000000000f087348 */ /* 0x000fea0003c00000 */
[----:B------:R0:W1:Y:S02]  /*2b7a0*/  SHFL.IDX P6, R14, R13, R12, R11 ;  /* 0x0000000c0d0e7389 */ /* 0x00006400000c000b */
[----:B01----:R-:W-:Y:S01]  /*2b7b0*/  ENDCOLLECTIVE ;  /* 0x000000000000791b */ /* 0x003fe20003800000 */
.L_x_919:
[----:B------:R-:W-:Y:S01]  /*2b7c0*/  IMAD.MOV.U32 R2, RZ, RZ, R14 ;  /* 0x000000ffff027224 */ /* 0x000fe200078e000e */
[----:B------:R-:W-:Y:S06]  /*2b7d0*/  BRA `(.L_x_920) ;  /* 0xffffffc400987947 */ /* 0x000fec000383ffff */
.L_x_779:
[----:B------:R-:W-:Y:S01]  /*2b7e0*/  BSSY B0, `(.L_x_921) ;  /* 0x0000007000007945 */ /* 0x000fe20003800000 */
[----:B------:R-:W-:Y:S01]  /*2b7f0*/  IMAD.MOV.U32 R13, RZ, RZ, R5 ;  /* 0x000000ffff0d7224 */ /* 0x000fe200078e0005 */
[----:B------:R-:W-:Y:S01]  /*2b800*/  MOV R11, 0x1f ;  /* 0x0000001f000b7802 */ /* 0x000fe20000000f00 */
[----:B------:R-:W-:-:S07]  /*2b810*/  IMAD.MOV.U32 R15, RZ, RZ, -0x1 ;  /* 0xffffffffff0f7424 */ /* 0x000fce00078e00ff */
[----:B012---:R-:W-:Y:S05]  /*2b820*/  WARPSYNC.COLLECTIVE R15, `(.L_x_922) ;  /* 0x000000000f087348 */ /* 0x007fea0003c00000 */
[----:B------:R3:W4:Y:S02]  /*2b830*/  SHFL.IDX P6, R14, R13, R12, R11 ;  /* 0x0000000c0d0e7389 */ /* 0x00072400000c000b */
[----:B01234-:R-:W-:Y:S01]  /*2b840*/  ENDCOLLECTIVE ;  /* 0x000000000000791b */ /* 0x01ffe20003800000 */
.L_x_922:
[----:B------:R-:W-:Y:S05]  /*2b850*/  BSYNC B0 ;  /* 0x0000000000007941 */ /* 0x000fea0003800000 */
.L_x_921:
[----:B------:R-:W-:Y:S01]  /*2b860*/  IMAD.MOV.U32 R4, RZ, RZ, R14 ;  /* 0x000000ffff047224 */ /* 0x000fe200078e000e */
[----:B------:R-:W-:Y:S06]  /*2b870*/  BRA `(.L_x_778) ;  /* 0xffffffc4008c7947 */ /* 0x000fec000383ffff */
.L_x_783:
[----:B0-----:R0:W1:Y:S02]  /*2b880*/  SYNCS.PHASECHK.TRANS64.TRYWAIT P0, [R0+URZ+0x29820], R3 ;  /* 0x02982003000075a7 */ /* 0x001064000800017f */
[----:B-1----:R-:W-:Y:S05]  /*2b890*/  @!P0 NANOSLEEP.SYNCS 0x989680 ;  /* 0x009896800000895d */ /* 0x002fea0003900000 */
[----:B------:R-:W1:Y:S02]  /*2b8a0*/  @!P0 SYNCS.PHASECHK.TRANS64 P0, [R0+URZ+0x29820], R3 ;  /* 0x02982003000085a7 */ /* 0x000e64000800007f */
[----:B-1----:R-:W-:Y:S05]  /*2b8b0*/  @!P0 BRA `(.L_x_783) ;  /* 0xfffffffc00f08947 */ /* 0x002fea000383ffff */
[----:B------:R-:W-:Y:S05]  /*2b8c0*/  BRA `(.L_x_923) ;  /* 0xffffffc800807947 */ /* 0x000fea000383ffff */
.L_x_784:
[----:B------:R-:W1:Y:S01]  /*2b8d0*/  S2R R2, SR_TID.X ;  /* 0x0000000000027919 */ /* 0x000e620000002100 */
[----:B------:R-:W-:Y:S01]  /*2b8e0*/  BSSY B0, `(.L_x_924) ;  /* 0x000000a000007945 */ /* 0x000fe20003800000 */
[----:B------:R-:W-:Y:S01]  /*2b8f0*/  IMAD.MOV.U32 R12, RZ, RZ, RZ ;  /* 0x000000ffff0c7224 */ /* 0x000fe200078e00ff */
[----:B------:R-:W-:Y:S01]  /*2b900*/  MOV R15, 0xffffffff ;  /* 0xffffffff000f7802 */ /* 0x000fe20000000f00 */
[----:B------:R-:W-:Y:S01]  /*2b910*/  IMAD.MOV.U32 R11, RZ, RZ, 0x1f ;  /* 0x0000001fff0b7424 */ /* 0x000fe200078e00ff */
[----:B-1----:R-:W-:-:S04]  /*2b920*/  SHF.R.U32.HI R2, RZ, 0x5, R2 ;  /* 0x00000005ff027819 */ /* 0x002fc80000011602 */
[----:B------:R-:W-:-:S04]  /*2b930*/  LOP3.LUT R2, R2, 0x3, RZ, 0xc0, !PT ;  /* 0x0000000302027812 */ /* 0x000fc800078ec0ff */
[----:B------:R-:W-:-:S07]  /*2b940*/  MOV R13, R2 ;  /* 0x00000002000d7202 */ /* 0x000fce0000000f00 */
[----:B0-----:R-:W-:Y:S05]  /*2b950*/  WARPSYNC.COLLECTIVE R15, `(.L_x_925) ;  /* 0x000000000f087348 */ /* 0x001fea0003c00000 */
[----:B------:R1:W2:Y:S02]  /*2b960*/  SHFL.IDX P6, R14, R13, R12, R11 ;  /* 0x0000000c0d0e7389 */ /* 0x0002a400000c000b */
[----:B012---:R-:W-:Y:S01]  /*2b970*/  ENDCOLLECTIVE ;  /* 0x000000000000791b */ /* 0x007fe20003800000 */
.L_x_925:
[----:B------:R-:W-:Y:S05]  /*2b980*/  BSYNC B0 ;  /* 0x0000000000007941 */ /* 0x000fea0003800000 */
.L_x_924:
[----:B------:R-:W-:Y:S05]  /*2b990*/  BRA `(.L_x_926) ;  /* 0xffffffc800687947 */ /* 0x000fea000383ffff */
.L_x_785:
[----:B------:R-:W-:Y:S01]  /*2b9a0*/  BSSY B0, `(.L_x_927) ;  /* 0x0000006000007945 */ /* 0x000fe20003800000 */
[----:B------:R-:W-:-:S07]  /*2b9b0*/  IMAD.MOV.U32 R15, RZ, RZ, -0x1 ;  /* 0xffffffffff0f7424 */ /* 0x000fce00078e00ff */
[----:B01----:R-:W-:Y:S05]  /*2b9c0*/  WARPSYNC.COLLECTIVE R15, `(.L_x_928) ;  /* 0x000000000f0c7348 */ /* 0x003fea0003c00000 */
[----:B------:R-:W-:Y:S02]  /*2b9d0*/  ELECT P6, UR62, PT ;  /* 0x00000000003e782f */ /* 0x000fe400038c0000 */
[----:B------:R-:W-:Y:S01]  /*2b9e0*/  MOV R14, UR62 ;  /* 0x0000003e000e7c02 */ /* 0x000fe20008000f00 */
[----:B01----:R-:W-:Y:S10]  /*2b9f0*/  ENDCOLLECTIVE ;  /* 0x000000000000791b */ /* 0x003ff40003800000 */
.L_x_928:
[----:B------:R-:W-:Y:S05]  /*2ba00*/  BSYNC B0 ;  /* 0x0000000000007941 */ /* 0x000fea0003800000 */
.L_x_927:
[----:B------:R-:W-:Y:S05]  /*2ba10*/  BRA `(.L_x_929) ;  /* 0xffffffc8005c7947 */ /* 0x000fea000383ffff */
.L_x_787:
[----:B0-----:R0:W1:Y:S02]  /*2ba20*/  SYNCS.PHASECHK.TRANS64.TRYWAIT P1, [R6+URZ], R5 ;  /* 0x00000005060075a7 */ /* 0x001064000802017f */
[----:B-1----:R-:W-:Y:S05]  /*2ba30*/  @!P1 NANOSLEEP.SYNCS 0x989680 ;  /* 0x009896800000995d */ /* 0x002fea0003900000 */
[----:B------:R-:W1:Y:S02]  /*2ba40*/  @!P1 SYNCS.PHASECHK.TRANS64 P1, [R6+URZ], R5 ;  /* 0x00000005060095a7 */ /* 0x000e64000802007f */
[----:B-1----:R-:W-:Y:S05]  /*2ba50*/  @!P1 BRA `(.L_x_787) ;  /* 0xfffffffc00f09947 */ /* 0x002fea000383ffff */
[----:B------:R-:W-:Y:S05]  /*2ba60*/  BRA `(.L_x_930) ;  /* 0xffffffc800987947 */ /* 0x000fea000383ffff */
.L_x_788:
[----:B-1----:R1:W2:Y:S02]  /*2ba70*/  SYNCS.PHASECHK.TRANS64.TRYWAIT P1, [R7+URZ], R2 ;  /* 0x00000002070075a7 */ /* 0x0022a4000802017f */
[----:B--2---:R-:W-:Y:S05]  /*2ba80*/  @!P1 NANOSLEEP.SYNCS 0x989680 ;  /* 0x009896800000995d */ /* 0x004fea0003900000 */
[----:B------:R-:W2:Y:S02]  /*2ba90*/  @!P1 SYNCS.PHASECHK.TRANS64 P1, [R7+URZ], R2 ;  /* 0x00000002070095a7 */ /* 0x000ea4000802007f */
[----:B--2---:R-:W-:Y:S05]  /*2baa0*/  @!P1 BRA `(.L_x_788) ;  /* 0xfffffffc00f09947 */ /* 0x004fea000383ffff */
[----:B------:R-:W-:Y:S05]  /*2bab0*/  BRA `(.L_x_931) ;  /* 0xffffffc8008c7947 */ /* 0x000fea000383ffff */
.L_x_790:
[----:B--2---:R2:W3:Y:S02]  /*2bac0*/  SYNCS.PHASECHK.TRANS64.TRYWAIT P1, [R4+URZ+0x29860], R5 ;  /* 0x02986005040075a7 */ /* 0x0044e4000802017f */
[----:B---3--:R-:W-:Y:S05]  /*2bad0*/  @!P1 NANOSLEEP.SYNCS 0x989680 ;  /* 0x009896800000995d */ /* 0x008fea0003900000 */
[----:B------:R-:W3:Y:S02]  /*2bae0*/  @!P1 SYNCS.PHASECHK.TRANS64 P1, [R4+URZ+0x29860], R5 ;  /* 0x02986005040095a7 */ /* 0x000ee4000802007f */
[----:B---3--:R-:W-:Y:S05]  /*2baf0*/  @!P1 BRA `(.L_x_790) ;  /* 0xfffffffc00f09947 */ /* 0x008fea000383ffff */
[----:B------:R-:W-:Y:S05]  /*2bb00*/  BRA `(.L_x_932) ;  /* 0xffffffc800907947 */ /* 0x000fea000383ffff */
.L_x_792:
[----:B---3--:R3:W4:Y:S02]  /*2bb10*/  SYNCS.PHASECHK.TRANS64.TRYWAIT P1, [R3+URZ+0x29860], R2 ;  /* 0x02986002030075a7 */ /* 0x008724000802017f */
[----:B----4-:R-:W-:Y:S05]  /*2bb20*/  @!P1 NANOSLEEP.SYNCS 0x989680 ;  /* 0x009896800000995d */ /* 0x010fea0003900000 */
[----:B------:R-:W4:Y:S02]  /*2bb30*/  @!P1 SYNCS.PHASECHK.TRANS64 P1, [R3+URZ+0x29860], R2 ;  /* 0x02986002030095a7 */ /* 0x000f24000802007f */
[----:B----4-:R-:W-:Y:S05]  /*2bb40*/  @!P1 BRA `(.L_x_792) ;  /* 0xfffffffc00f09947 */ /* 0x010fea000383ffff */
[----:B------:R-:W-:Y:S05]  /*2bb50*/  BRA `(.L_x_933) ;  /* 0xffffffc800907947 */ /* 0x000fea000383ffff */
.L_x_794:
[----:B----4-:R4:W0:Y:S02]  /*2bb60*/  SYNCS.PHASECHK.TRANS64.TRYWAIT P0, [R4+URZ+0x29880], R5 ;  /* 0x02988005040075a7 */ /* 0x010824000800017f */
[----:B0-----:R-:W-:Y:S05]  /*2bb70*/  @!P0 NANOSLEEP.SYNCS 0x989680 ;  /* 0x009896800000895d */ /* 0x001fea0003900000 */
[----:B------:R-:W0:Y:S02]  /*2bb80*/  @!P0 SYNCS.PHASECHK.TRANS64 P0, [R4+URZ+0x29880], R5 ;  /* 0x02988005040085a7 */ /* 0x000e24000800007f */
[----:B0-----:R-:W-:Y:S05]  /*2bb90*/  @!P0 BRA `(.L_x_794) ;  /* 0xfffffffc00f08947 */ /* 0x001fea000383ffff */
[----:B------:R-:W-:Y:S05]  /*2bba0*/  BRA `(.L_x_795) ;  /* 0xffffffc8008c7947 */ /* 0x000fea000383ffff */
.L_x_934:
        /* <DEDUP_REMOVED lines=13> */
.L_x_2808:


//--------------------- .text._ZN7cutlass13device_kernelIN5flash11enable_sm90INS1_16FlashAttnFwdSm90INS1_25CollectiveMainloopFwdSm90ILi2EN4cute5tupleIJNS5_1CILi1EEES8_S8_EEENS6_IJNS7_ILi128EEESA_NS7_ILi192EEEEEELi128ENS_12float_e4m3_tEfNS_4arch4Sm90ELb0ELb1ELb1ELb0ELb0ELb0ELb0ELb1ELb1ELb1ELb0ELb0EEENS1_21CollectiveEpilogueFwdINS6_IJSA_SA_SA_EEES9_NS_10bfloat16_tESF_Li256ELb0ELb1ELb0ELb1EEENS1_30DynamicPersistentTileSchedulerILi256ELi128ELb0ELb1ELb1EEEEEEEEEvNT_6ParamsE --------------------------
	.section	.text._ZN7cutlass13device_kernelIN5flash11enable_sm90INS1_16FlashAttnFwdSm90INS1_25CollectiveMainloopFwdSm90ILi2EN4cute5tupleIJNS5_1CILi1EEES8_S8_EEENS6_IJNS7_ILi128EEESA_NS7_ILi192EEEEEELi128ENS_12float_e4m3_tEfNS_4arch4Sm90ELb0ELb1ELb1ELb0ELb0ELb0ELb0ELb1ELb1ELb1ELb0ELb0EEENS1_21CollectiveEpilogueFwdINS6_IJSA_SA_SA_EEES9_NS_10bfloat16_tESF_Li256ELb0ELb1ELb0ELb1EEENS1_30DynamicPersistentTileSchedulerILi256ELi128ELb0ELb1ELb1EEEEEEEEEvNT_6ParamsE,"ax",@progbits
	.align	128
.text._ZN7cutlass13device_kernelIN5flash11enable_sm90INS1_16FlashAttnFwdSm90INS1_25CollectiveMainloopFwdSm90ILi2EN4cute5tupleIJNS5_1CILi1EEES8_S8_EEENS6_IJNS7_ILi128EEESA_NS7_ILi192EEEEEELi128ENS_12float_e4m3_tEfNS_4arch4Sm90ELb0ELb1ELb1ELb0ELb0ELb0ELb0ELb1ELb1ELb1ELb0ELb0EEENS1_21CollectiveEpilogueFwdINS6_IJSA_SA_SA_EEES9_NS_10bfloat16_tESF_Li256ELb0ELb1ELb0ELb1EEENS1_30DynamicPersistentTileSchedulerILi256ELi128ELb0ELb1ELb1EEEEEEEEEvNT_6ParamsE:
        .type           _ZN7cutlass13device_kernelIN5flash11enable_sm90INS1_16FlashAttnFwdSm90INS1_25CollectiveMainloopFwdSm90ILi2EN4cute5tupleIJNS5_1CILi1EEES8_S8_EEENS6_IJNS7_ILi128EEESA_NS7_ILi192EEEEEELi128ENS_12float_e4m3_tEfNS_4arch4Sm90ELb0ELb1ELb1ELb0ELb0ELb0ELb0ELb1ELb1ELb1ELb0ELb0EEENS1_21CollectiveEpilogueFwdINS6_IJSA_SA_SA_EEES9_NS_10bfloat16_tESF_Li256ELb0ELb1ELb0ELb1EEENS1_30DynamicPersistentTileSchedulerILi256ELi128ELb0ELb1ELb1EEEEEEEEEvNT_6ParamsE,@function
        .size           _ZN7cutlass13device_kernelIN5flash11enable_sm90INS1_16FlashAttnFwdSm90INS1_25CollectiveMainloopFwdSm90ILi2EN4cute5tupleIJNS5_1CILi1EEES8_S8_EEENS6_IJNS7_ILi128EEESA_NS7_ILi192EEEEEELi128ENS_12float_e4m3_tEfNS_4arch4Sm90ELb0ELb1ELb1ELb0ELb0ELb0ELb0ELb1ELb1ELb1ELb0ELb0EEENS1_21CollectiveEpilogueFwdINS6_IJSA_SA_SA_EEES9_NS_10bfloat16_tESF_Li256ELb0ELb1ELb0ELb1EEENS1_30DynamicPersistentTileSchedulerILi256ELi128ELb0ELb1ELb1EEEEEEEEEvNT_6ParamsE,(.L_x_2809 - _ZN7cutlass13device_kernelIN5flash11enable_sm90INS1_16FlashAttnFwdSm90INS1_25CollectiveMainloopFwdSm90ILi2EN4cute5tupleIJNS5_1CILi1EEES8_S8_EEENS6_IJNS7_ILi128EEESA_NS7_ILi192EEEEEELi128ENS_12float_e4m3_tEfNS_4arch4Sm90ELb0ELb1ELb1ELb0ELb0ELb0ELb0ELb1ELb1ELb1ELb0ELb0EEENS1_21CollectiveEpilogueFwdINS6_IJSA_SA_SA_EEES9_NS_10bfloat16_tESF_Li256ELb0ELb1ELb0ELb1EEENS1_30DynamicPersistentTileSchedulerILi256ELi128ELb0ELb1ELb1EEEEEEEEEvNT_6ParamsE)
        .other          _ZN7cutlass13device_kernelIN5flash11enable_sm90INS1_16FlashAttnFwdSm90INS1_25CollectiveMainloopFwdSm90ILi2EN4cute5tupleIJNS5_1CILi1EEES8_S8_EEENS6_IJNS7_ILi128EEESA_NS7_ILi192EEEEEELi128ENS_12float_e4m3_tEfNS_4arch4Sm90ELb0ELb1ELb1ELb0ELb0ELb0ELb0ELb1ELb1ELb1ELb0ELb0EEENS1_21CollectiveEpilogueFwdINS6_IJSA_SA_SA_EEES9_NS_10bfloat16_tESF_Li256ELb0ELb1ELb0ELb1EEENS1_30DynamicPersistentTileSchedulerILi256ELi128ELb0ELb1ELb1EEEEEEEEEvNT_6ParamsE,@"STO_CUDA_ENTRY STV_DEFAULT"
_ZN7cutlass13device_kernelIN5flash11enable_sm90INS1_16FlashAttnFwdSm90INS1_25CollectiveMainloopFwdSm90ILi2EN4cute5tupleIJNS5_1CILi1EEES8_S8_EEENS6_IJNS7_ILi128EEESA_NS7_ILi192EEEEEELi128ENS_12float_e4m3_tEfNS_4arch4Sm90ELb0ELb1ELb1ELb0ELb0ELb0ELb0ELb1ELb1ELb1ELb0ELb0EEENS1_21CollectiveEpilogueFwdINS6_IJSA_SA_SA_EEES9_NS_10bfloat16_tESF_Li256ELb0ELb1ELb0ELb1EEENS1_30DynamicPersistentTileSchedulerILi256ELi128ELb0ELb1ELb1EEEEEEEEEvNT_6ParamsE:
        /* <DEDUP_REMOVED lines=18> */
.L_x_936:
[----:B------:R-:W-:Y:S05]  /*0120*/  BSYNC B0 ;  /* 0x0000000000007941 */ /* 0x000fea0003800000 */
.L_x_935:
        /* <DEDUP_REMOVED lines=41> */
.L_x_937:
        /* <DEDUP_REMOVED lines=22> */
.L_x_938:
        /* <DEDUP_REMOVED lines=18> */
.L_x_939:
        /* <DEDUP_REMOVED lines=22> */
.L_x_940:
        /* <DEDUP_REMOVED lines=22> */
.L_x_941:
[----:B------:R-:W-:Y:S01]  /*0900*/  PLOP3.LUT P0, PT, PT, PT, UP0, 0x80, 0x0 ;  /* 0x000000000000781c */ /* 0x000fe20003f0f008 */
[----:B------:R-:W-:Y:S01]  /*0910*/  UMOV UR38, 0x1 ;  /* 0x0000000100267882 */ /* 0x000fe20000000000 */
[----:B------:R-:W-:Y:S01]  /*0920*/  NOP ;  /* 0x0000000000007918 */ /* 0x000fe20000000000 */
[----:B------:R-:W-:Y:S01]  /*0930*/  USEL UR38, UR38, 0x2, !UP0 ;  /* 0x0000000226267887 */ /* 0x000fe2000c000000 */
[----:B------:R-:W-:Y:S01]  /*0940*/  ULDC.64 UR44, c[0x0][0x208] ;  /* 0x00008200002c7ab9 */ /* 0x000fe20000000a00 */
[----:B012-4-:R-:W-:Y:S08]  /*0950*/  BAR.SYNC.DEFER_BLOCKING 0x0 ;  /* 0x0000000000007b1d */ /* 0x017ff00000010000 */
[----:B------:R-:W-:Y:S05]  /*0960*/  @!P0 BRA `(.L_x_942) ;  /* 0x00000110006c8947 */ /* 0x000fea0003800000 */
.L_x_943:
[----:B------:R-:W-:-:S08]  /*0970*/  NOP ;  /* 0x0000000000007918 */ /* 0x000fd00000000000 */
[----:B------:R-:W0:Y:S02]  /*0980*/  USETMAXREG.TRY_ALLOC.CTAPOOL UP0, 0xf0 ;  /* 0x000000f0000079c8 */ /* 0x000e240008000600 */
[----:B0-----:R-:W-:-:S13]  /*0990*/  PLOP3.LUT P0, PT, PT, PT, UP0, 0x80, 0x0 ;  /* 0x000000000000781c */ /* 0x001fda0003f0f008 */
[----:B------:R-:W-:Y:S05]  /*09a0*/  @!P0 BRA `(.L_x_943) ;  /* 0xfffffffc00f08947 */ /* 0x000fea000383ffff */
[----:B------:R-:W0:Y:S01]  /*09b0*/  S2R R2, SR_TID.X ;  /* 0x0000000000027919 */ /* 0x000e220000002100 */
[----:B------:R-:W1:Y:S08]  /*09c0*/  S2UR UR4, SR_CTAID.X ;  /* 0x00000000000479c3 */ /* 0x000e700000002500 */
[----:B------:R-:W-:Y:S08]  /*09d0*/  BAR.ARV 0x4, 0x180 ;  /* 0x0106000000007b1d */ /* 0x000ff00000002000 */
        /* <DEDUP_REMOVED lines=9> */
[----:B------:R-:W-:Y:S01]  /*0a70*/  IMAD.MOV.U32 R171, RZ, RZ, RZ ;  /* 0x000000ffffab7224 */ /* 0x000fe200078e00ff */
[----:B------:R-:W-:Y:S01]  /*0a80*/  UMOV UR36, URZ ;  /* 0x0000003f00247c82 */ /* 0x000fe20008000000 */
[----:B------:R-:W-:Y:S01]  /*0a90*/  UMOV UR46, URZ ;  /* 0x0000003f002e7c82 */ /* 0x000fe20008000000 */
[----:B------:R-:W-:-:S04]  /*0aa0*/  SHF.R.S32.HI R3, RZ, 0x1f, R178 ;  /* 0x0000001fff037819 */ /* 0x000fc800000114b2 */
[CC--:B------:R-:W-:Y:S02]  /*0ab0*/  LEA.HI R0, R3.reuse, R178.reuse, RZ, 0x7 ;  /* 0x000000b203007211 */ /* 0x0c0fe400078f38ff */
[CC--:B------:R-:W-:Y:S02]  /*0ac0*/  LEA.HI R4, R3.reuse, R178.reuse, RZ, 0x5 ;  /* 0x000000b203047211 */ /* 0x0c0fe400078f28ff */
[----:B------:R-:W-:Y:S02]  /*0ad0*/  LOP3.LUT R5, R0, 0xffffff80, RZ, 0xc0, !PT ;  /* 0xffffff8000057812 */ /* 0x000fe400078ec0ff */
[----:B------:R-:W-:Y:S01]  /*0ae0*/  LEA.HI R2, R3, R178, RZ, 0x4 ;  /* 0x000000b203027211 */ /* 0x000fe200078f20ff */
[----:B------:R-:W-:Y:S01]  /*0af0*/  IMAD.SHL.U32 R4, R4, 0x20, RZ ;  /* 0x0000002004047824 */ /* 0x000fe200078e00ff */
[----:B------:R-:W-:Y:S01]  /*0b00*/  SHF.R.S32.HI R173, RZ, 0x7, R0 ;  /* 0x00000007ffad7819 */ /* 0x000fe20000011400 */
[----:B------:R-:W-:Y:S01]  /*0b10*/  IMAD.IADD R172, R178, 0x1, -R5 ;  /* 0x00000001b2ac7824 */ /* 0x000fe200078e0a05 */
[----:B------:R-:W-:-:S02]  /*0b20*/  SHF.R.S32.HI R7, RZ, 0x4, R2 ;  /* 0x00000004ff077819 */ /* 0x000fc40000011402 */
[----:B------:R-:W-:Y:S02]  /*0b30*/  LOP3.LUT R5, R2, 0x3fffff0, RZ, 0xc0, !PT ;  /* 0x03fffff002057812 */ /* 0x000fe400078ec0ff */
[----:B------:R-:W-:Y:S02]  /*0b40*/  SHF.R.S32.HI R9, RZ, 0x1f, R172 ;  /* 0x0000001fff097819 */ /* 0x000fe400000114ac */
[----:B------:R-:W-:Y:S01]  /*0b50*/  LOP3.LUT R4, R4, 0xfffffc00, RZ, 0xc0, !PT ;  /* 0xfffffc0004047812 */ /* 0x000fe200078ec0ff */
[----:B------:R-:W-:Y:S01]  /*0b60*/  IMAD.IADD R5, R178, 0x1, -R5 ;  /* 0x00000001b2057824 */ /* 0x000fe200078e0a05 */
[----:B------:R-:W-:Y:S02]  /*0b70*/  LEA.HI R2, R2, R7, RZ, 0x1 ;  /* 0x0000000702027211 */ /* 0x000fe400078f08ff */
[----:B------:R-:W-:Y:S01]  /*0b80*/  LEA.HI R6, R9, R172, RZ, 0x2 ;  /* 0x000000ac09067211 */ /* 0x000fe200078f10ff */
[----:B------:R-:W-:Y:S01]  /*0b90*/  IMAD R5, R5, 0x40, R4 ;  /* 0x0000004005057824 */ /* 0x000fe200078e0204 */
[----:B------:R-:W-:-:S02]  /*0ba0*/  LOP3.LUT R2, R2, 0x1ffffffe, RZ, 0xc0, !PT ;  /* 0x1ffffffe02027812 */ /* 0x000fc400078ec0ff */
[-C--:B------:R-:W-:Y:S02]  /*0bb0*/  LEA.HI R4, R3, R178.reuse, RZ, 0x2 ;  /* 0x000000b203047211 */ /* 0x080fe400078f10ff */
[----:B------:R-:W-:Y:S01]  /*0bc0*/  SHF.R.S32.HI R8, RZ, 0x2, R6 ;  /* 0x00000002ff087819 */ /* 0x000fe20000011406 */
[----:B------:R-:W-:Y:S01]  /*0bd0*/  IMAD.IADD R2, R7, 0x1, -R2 ;  /* 0x0000000107027824 */ /* 0x000fe200078e0a02 */
[----:B------:R-:W-:Y:S02]  /*0be0*/  SHF.R.S32.HI R11, RZ, 0x1f, R6 ;  /* 0x0000001fff0b7819 */ /* 0x000fe40000011406 */
[----:B------:R-:W-:Y:S01]  /*0bf0*/  LOP3.LUT R7, R4, 0xfffffffc, RZ, 0xc0, !PT ;  /* 0xfffffffc04077812 */ /* 0x000fe200078ec0ff */
[----:B------:R-:W-:Y:S01]  /*0c00*/  IMAD R175, R2, 0x8, R5 ;  /* 0x0000000802af7824 */ /* 0x000fe200078e0205 */
[----:B------:R-:W-:Y:S02]  /*0c10*/  LEA.HI R3, R3, R178, RZ, 0x3 ;  /* 0x000000b203037211 */ /* 0x000fe400078f18ff */
[----:B------:R-:W-:Y:S01]  /*0c20*/  LEA.HI R11, R11, R8, RZ, 0x3 ;  /* 0x000000080b0b7211 */ /* 0x000fe200078f18ff */
[----:B------:R-:W-:Y:S01]  /*0c30*/  IMAD.IADD R7, R178, 0x1, -R7 ;  /* 0x00000001b2077824 */ /* 0x000fe200078e0a07 */
[----:B------:R-:W-:-:S02]  /*0c40*/  LOP3.LUT R169, R3, 0xfffffff8, RZ, 0xc0, !PT ;  /* 0xfffffff803a97812 */ /* 0x000fc400078ec0ff */
[----:B------:R-:W-:Y:S02]  /*0c50*/  LOP3.LUT R11, R11, 0xfffffff8, RZ, 0xc0, !PT ;  /* 0xfffffff80b0b7812 */ /* 0x000fe400078ec0ff */
        /* <DEDUP_REMOVED lines=16> */
[----:B------:R-:W-:Y:S01]  /*0d60*/  IMAD R174, R0, 0x40, R9 ;  /* 0x0000004000ae7824 */ /* 0x000fe200078e0209 */
[----:B------:R-:W-:Y:S01]  /*0d70*/  SHF.R.S32.HI R176, RZ, 0x1f, R168 ;  /* 0x0000001fffb07819 */ /* 0x000fe200000114a8 */
[----:B------:R-:W-:-:S02]  /*0d80*/  IMAD.IADD R16, R172, 0x1, -R5 ;  /* 0x00000001ac107824 */ /* 0x000fc400078e0a05 */
[----:B------:R-:W-:-:S07]  /*0d90*/  IMAD R17, R17, 0x8, R174 ;  /* 0x0000000811117824 */ /* 0x000fce00078e02ae */
.L_x_1044:
[----:B------:R-:W-:Y:S01]  /*0da0*/  ULDC UR5, c[0x0][0xc60] ;  /* 0x0003180000057ab9 */ /* 0x000fe20000000800 */
[----:B------:R-:W-:Y:S01]  /*0db0*/  UMOV UR8, UR4 ;  /* 0x0000000400087c82 */ /* 0x000fe20008000000 */
[----:B------:R-:W-:-:S11]  /*0dc0*/  UISETP.NE.AND UP0, UPT, UR5, 0x1, UPT ;  /* 0x000000010500788c */ /* 0x000fd6000bf05270 */
[----:B------:R-:W-:Y:S01]  /*0dd0*/  @UP0 ULDC UR6, c[0x0][0xc64] ;  /* 0x0003190000060ab9 */ /* 0x000fe20000000800 */
[----:B------:R-:W-:Y:S01]  /*0de0*/  @UP0 ULDC UR9, c[0x0][0xc68] ;  /* 0x00031a0000090ab9 */ /* 0x000fe20000000800 */
[----:B------:R-:W-:-:S04]  /*0df0*/  UIMAD.WIDE.U32 UR6, UR4, UR6, URZ ;  /* 0x00000006040672a5 */ /* 0x000fc8000f8e003f */
[----:B------:R-:W-:-:S03]  /*0e00*/  @UP0 USHF.R.U32.HI UR8, URZ, UR9, UR7 ;  /* 0x000000093f080299 */ /* 0x000fc60008011607 */
[----:B------:R-:W-:Y:S02]  /*0e10*/  ULDC UR6, c[0x0][0xc78] ;  /* 0x00031e0000067ab9 */ /* 0x000fe40000000800 */
[----:B------:R-:W-:Y:S02]  /*0e20*/  UISETP.GE.AND UP0, UPT, UR8, UR6, UPT ;  /* 0x000000060800728c */ /* 0x000fe4000bf06270 */
[----:B------:R-:W-:-:S04]  /*0e30*/  UIADD3 UR6, -UR8, URZ, URZ ;  /* 0x0000003f08067290 */ /* 0x000fc8000fffe13f */
[----:B------:R-:W-:Y:S01]  /*0e40*/  PLOP3.LUT P0, PT, PT, PT, UP0, 0x80, 0x0 ;  /* 0x000000000000781c */ /* 0x000fe20003f0f008 */
[----:B------:R-:W-:-:S12]  /*0e50*/  UIMAD UR9, UR5, UR6, UR4 ;  /* 0x00000006050972a4 */ /* 0x000fd8000f8e0204 */
[----:B012345:R-:W-:Y:S05]  /*0e60*/  @!P0 BRA `(.L_x_944) ;  /* 0x0000000000208947 */ /* 0x03ffea0003800000 */
[----:B------:R-:W-:Y:S01]  /*0e70*/  ULDC UR7, c[0x0][0xc6c] ;  /* 0x00031b0000077ab9 */ /* 0x000fe20000000800 */
[----:B------:R-:W-:Y:S01]  /*0e80*/  UMOV UR6, UR9 ;  /* 0x0000000900067c82 */ /* 0x000fe20008000000 */
[----:B------:R-:W-:-:S11]  /*0e90*/  UISETP.NE.AND UP0, UPT, UR7, 0x1, UPT ;  /* 0x000000010700788c */ /* 0x000fd6000bf05270 */
[----:B------:R-:W-:Y:S02]  /*0ea0*/  @UP0 ULDC.64 UR10, c[0x0][0xc70] ;  /* 0x00031c00000a0ab9 */ /* 0x000fe40000000a00 */
[----:B------:R-:W-:-:S04]  /*0eb0*/  UIMAD.WIDE.U32 UR4, UR9, UR10, URZ ;  /* 0x0000000a090472a5 */ /* 0x000fc8000f8e003f */
[----:B------:R-:W-:-:S04]  /*0ec0*/  @UP0 USHF.R.U32.HI UR6, URZ, UR11, UR5 ;  /* 0x0000000b3f060299 */ /* 0x000fc80008011605 */
[----:B------:R-:W-:Y:S01]  /*0ed0*/  UIMAD UR4, UR6, UR7, URZ ;  /* 0x00000007060472a4 */ /* 0x000fe2000f8e023f */
[----:B------:R-:W-:Y:S11]  /*0ee0*/  BRA `(.L_x_945) ;  /* 0x00000000001c7947 */ /* 0x000ff60003800000 */
.L_x_944:
[----:B------:R-:W-:Y:S01]  /*0ef0*/  ULDC UR7, c[0x0][0xc54] ;  /* 0x0003150000077ab9 */ /* 0x000fe20000000800 */
[----:B------:R-:W-:Y:S01]  /*0f00*/  UMOV UR6, UR9 ;  /* 0x0000000900067c82 */ /* 0x000fe20008000000 */
[----:B------:R-:W-:-:S11]  /*0f10*/  UISETP.NE.AND UP0, UPT, UR7, 0x1, UPT ;  /* 0x000000010700788c */ /* 0x000fd6000bf05270 */
[----:B------:R-:W-:Y:S02]  /*0f20*/  @UP0 ULDC.64 UR10, c[0x0][0xc58] ;  /* 0x00031600000a0ab9 */ /* 0x000fe40000000a00 */
[----:B------:R-:W-:-:S04]  /*0f30*/  UIMAD.WIDE.U32 UR4, UR9, UR10, URZ ;  /* 0x0000000a090472a5 */ /* 0x000fc8000f8e003f */
[----:B------:R-:W-:-:S04]  /*0f40*/  @UP0 USHF.R.U32.HI UR6, URZ, UR11, UR5 ;  /* 0x0000000b3f060299 */ /* 0x000fc80008011605 */
[----:B------:R-:W-:-:S12]  /*0f50*/  UIMAD UR4, UR6, UR7, URZ ;  /* 0x00000007060472a4 */ /* 0x000fd8000f8e023f */
.L_x_945:
[----:B------:R-:W0:Y:S01]  /*0f60*/  LDC R23, c[0x0][0xc48] ;  /* 0x00031200ff177b82 */ /* 0x000e220000000800 */
[----:B------:R-:W-:Y:S02]  /*0f70*/  ULOP3.LUT UR5, URZ, UR6, URZ, 0x33, !UPT ;  /* 0x000000063f057292 */ /* 0x000fe4000f8e333f */
[----:B------:R-:W-:Y:S01]  /*0f80*/  UIADD3 UR4, UR9, -UR4, URZ ;  /* 0x8000000409047290 */ /* 0x000fe2000fffe03f */
[----:B------:R-:W-:Y:S01]  /*0f90*/  ULDC UR6, c[0x0][0xc3c] ;  /* 0x00030f0000067ab9 */ /* 0x000fe20000000800 */
[----:B------:R-:W-:Y:S01]  /*0fa0*/  ULDC.64 UR10, c[0x0][0x418] ;  /* 0x00010600000a7ab9 */ /* 0x000fe20000000a00 */
[----:B------:R-:W-:Y:S02]  /*0fb0*/  UIADD3 UR5, UR5, UR6, URZ ;  /* 0x0000000605057290 */ /* 0x000fe4000fffe03f */
[----:B------:R-:W1:Y:S01]  /*0fc0*/  LDC R0, c[0x0][0x448] ;  /* 0x00011200ff007b82 */ /* 0x000e620000000800 */
[----:B------:R-:W-:Y:S01]  /*0fd0*/  UISETP.NE.U32.AND UP0, UPT, UR10, URZ, UPT ;  /* 0x0000003f0a00728c */ /* 0x000fe2000bf05070 */
[----:B------:R-:W-:Y:S01]  /*0fe0*/  ULDC UR6, c[0x0][0xc54] ;  /* 0x0003150000067ab9 */ /* 0x000fe20000000800 */
[----:B------:R-:W-:-:S02]  /*0ff0*/  USHF.L.U32 UR42, UR5, 0x7, URZ ;  /* 0x00000007052a7899 */ /* 0x000fc4000800063f */
[----:B------:R-:W-:-:S03]  /*1000*/  UIMAD UR8, UR8, UR6, UR4 ;  /* 0x00000006080872a4 */ /* 0x000fc6000f8e0204 */
[----:B------:R-:W2:Y:S01]  /*1010*/  LDC.64 R6, c[0x0][0x9e0] ;  /* 0x00027800ff067b82 */ /* 0x000ea20000000a00 */
[----:B------:R-:W-:Y:S02]  /*1020*/  UIADD3 UR5, UR42, 0x7f, URZ ;  /* 0x0000007f2a057890 */ /* 0x000fe4000fffe03f */
[----:B------:R-:W-:Y:S01]  /*1030*/  UISETP.NE.AND.EX UP0, UPT, UR11, URZ, UPT, UP0 ;  /* 0x0000003f0b00728c */ /* 0x000fe2000bf05300 */
[----:B------:R-:W-:Y:S01]  /*1040*/  IMAD.U32 R19, RZ, RZ, UR8 ;  /* 0x00000008ff137e24 */ /* 0x000fe2000f8e00ff */
[----:B------:R-:W-:Y:S01]  /*1050*/  ULDC UR41, c[0x0][0x424] ;  /* 0x0001090000297ab9 */ /* 0x000fe20000000800 */
[----:B------:R-:W-:Y:S01]  /*1060*/  ULDC UR47, c[0x0][0x288] ;  /* 0x0000a200002f7ab9 */ /* 0x000fe20000000800 */
[----:B------:R-:W-:Y:S01]  /*1070*/  USEL UR41, UR41, 0x1, UP0 ;  /* 0x0000000129297887 */ /* 0x000fe20008000000 */
[----:B0-----:R-:W-:Y:S01]  /*1080*/  ISETP.NE.AND P0, PT, R23, 0x1, PT ;  /* 0x000000011700780c */ /* 0x001fe20003f05270 */
[----:B------:R-:W-:Y:S01]  /*1090*/  UIADD3 UR4, -UR47, 0x1, URZ ;  /* 0x000000012f047890 */ /* 0x000fe2000fffe13f */
[----:B------:R-:W-:Y:S01]  /*10a0*/  IMAD.U32 R2, RZ, RZ, UR5 ;  /* 0x00000005ff027e24 */ /* 0x000fe2000f8e00ff */
[----:B------:R-:W-:-:S02]  /*10b0*/  ULDC UR6, c[0x0][0x2f0] ;  /* 0x0000bc0000067ab9 */ /* 0x000fc40000000800 */
[----:B------:R-:W-:Y:S01]  /*10c0*/  UIMAD UR4, UR41, UR6, UR4 ;  /* 0x00000006290472a4 */ /* 0x000fe2000f8e0204 */
[----:B-1----:R-:W-:-:S07]  /*10d0*/  ISETP.NE.AND P1, PT, R0, 0x1, PT ;  /* 0x000000010000780c */ /* 0x002fce0003f25270 */
[----:B------:R-:W0:Y:S01]  /*10e0*/  @P0 LDC R0, c[0x0][0xc4c] ;  /* 0x00031300ff000b82 */ /* 0x000e220000000800 */
[----:B--2---:R-:W-:-:S07]  /*10f0*/  ISETP.GE.AND P2, PT, R7, 0x1, PT ;  /* 0x000000010700780c */ /* 0x004fce0003f46270 */
[----:B------:R-:W1:Y:S08]  /*1100*/  @P1 LDC R3, c[0x0][0x44c] ;  /* 0x00011300ff031b82 */ /* 0x000e700000000800 */
[----:B------:R-:W2:Y:S08]  /*1110*/  @P0 LDC R5, c[0x0][0xc50] ;  /* 0x00031400ff050b82 */ /* 0x000eb00000000800 */
[----:B------:R-:W3:Y:S01]  /*1120*/  @P1 LDC R4, c[0x0][0x450] ;  /* 0x00011400ff041b82 */ /* 0x000ee20000000800 */
[----:B0-----:R-:W-:-:S04]  /*1130*/  @P0 IMAD.HI.U32 R0, R0, UR8, RZ ;  /* 0x0000000800000c27 */ /* 0x001fc8000f8e00ff */
[----:B-1----:R-:W-:Y:S01]  /*1140*/  @P1 IMAD.HI.U32 R3, R3, UR5, RZ ;  /* 0x0000000503031c27 */ /* 0x002fe2000f8e00ff */
[----:B--2---:R-:W-:-:S05]  /*1150*/  @P0 SHF.R.U32.HI R19, RZ, R5, R0 ;  /* 0x00000005ff130219 */ /* 0x004fca0000011600 */
[----:B------:R-:W-:Y:S01]  /*1160*/  IMAD.MOV R0, RZ, RZ, -R19 ;  /* 0x000000ffff007224 */ /* 0x000fe200078e0a13 */
[----:B---3--:R-:W-:-:S03]  /*1170*/  @P1 SHF.R.U32.HI R2, RZ, R4, R3 ;  /* 0x00000004ff021219 */ /* 0x008fc60000011603 */
[----:B------:R-:W-:Y:S02]  /*1180*/  IMAD R23, R23, R0, UR8 ;  /* 0x0000000817177e24 */ /* 0x000fe4000f8e0200 */
[----:B------:R-:W-:-:S04]  /*1190*/  VIADD R3, R2, UR4 ;  /* 0x0000000402037c36 */ /* 0x000fc80008000000 */
[----:B------:R-:W-:Y:S01]  /*11a0*/  IMAD.IADD R0, R3, 0x1, R6 ;  /* 0x0000000103007824 */ /* 0x000fe200078e0206 */
[----:B------:R-:W-:Y:S06]  /*11b0*/  @!P2 BRA `(.L_x_946) ;  /* 0x000000000040a947 */ /* 0x000fec0003800000 */
[C---:B------:R-:W-:Y:S01]  /*11c0*/  ISETP.GT.AND P0, PT, R3.reuse, RZ, PT ;  /* 0x000000ff0300720c */ /* 0x040fe20003f04270 */
[----:B------:R-:W-:-:S12]  /*11d0*/  VIADD R2, R3, 0xffffffff ;  /* 0xffffffff03027836 */ /* 0x000fd80000000000 */
[----:B------:R-:W-:Y:S05]  /*11e0*/  @P0 BRA `(.L_x_947) ;  /* 0x00000000001c0947 */ /* 0x000fea0003800000 */
[----:B------:R-:W-:Y:S01]  /*11f0*/  ISETP.NE.AND P0, PT, R7, 0x1, PT ;  /* 0x000000010700780c */ /* 0x000fe20003f05270 */
[----:B------:R-:W-:-:S12]  /*1200*/  IMAD.MOV R3, RZ, RZ, -R3 ;  /* 0x000000ffff037224 */ /* 0x000fd800078e0a03 */
[----:B------:R-:W0:Y:S02]  /*1210*/  @P0 LDC.64 R4, c[0x0][0x9e8] ;  /* 0x00027a00ff040b82 */ /* 0x000e240000000a00 */
[----:B0-----:R-:W-:-:S05]  /*1220*/  @P0 IMAD.HI.U32 R2, R3, R4, RZ ;  /* 0x0000000403020227 */ /* 0x001fca00078e00ff */
[----:B------:R-:W-:-:S04]  /*1230*/  @P0 SHF.R.U32.HI R3, RZ, R5, R2 ;  /* 0x00000005ff030219 */ /* 0x000fc80000011602 */
[----:B------:R-:W-:Y:S01]  /*1240*/  LOP3.LUT R2, RZ, R3, RZ, 0x33, !PT ;  /* 0x00000003ff027212 */ /* 0x000fe200078e33ff */
[----:B------:R-:W-:Y:S06]  /*1250*/  BRA `(.L_x_948) ;  /* 0x0000000000107947 */ /* 0x000fec0003800000 */
.L_x_947:
[----:B------:R-:W-:-:S13]  /*1260*/  ISETP.NE.AND P0, PT, R7, 0x1, PT ;  /* 0x000000010700780c */ /* 0x000fda0003f05270 */
[----:B------:R-:W0:Y:S02]  /*1270*/  @P0 LDC.64 R4, c[0x0][0x9e8] ;  /* 0x00027a00ff040b82 */ /* 0x000e240000000a00 */
[----:B0-----:R-:W-:-:S05]  /*1280*/  @P0 IMAD.HI.U32 R4, R2, R4, RZ ;  /* 0x0000000402040227 */ /* 0x001fca00078e00ff */
[----:B------:R-:W-:-:S07]  /*1290*/  @P0 SHF.R.U32.HI R2, RZ, R5, R4 ;  /* 0x00000005ff020219 */ /* 0x000fce0000011604 */
.L_x_948:
[----:B------:R-:W-:-:S05]  /*12a0*/  IMAD R3, R2, R7, R7 ;  /* 0x0000000702037224 */ /* 0x000fca00078e0207 */
[----:B------:R-:W-:-:S07]  /*12b0*/  VIMNMX R0, R0, R3, PT ;  /* 0x0000000300007248 */ /* 0x000fce0003fe0100 */
.L_x_946:
[----:B------:R-:W0:Y:S01]  /*12c0*/  @P1 LDC R4, c[0x0][0x44c] ;  /* 0x00011300ff041b82 */ /* 0x000e220000000800 */
[----:B------:R-:W-:Y:S01]  /*12d0*/  UIMAD UR4, UR41, UR6, 0x7f ;  /* 0x0000007f290474a4 */ /* 0x000fe2000f8e0206 */
[----:B------:R-:W-:Y:S01]  /*12e0*/  VIADD R0, R0, 0x7f ;  /* 0x0000007f00007836 */ /* 0x000fe20000000000 */
[----:B------:R-:W-:Y:S01]  /*12f0*/  UIMAD UR47, UR41, UR6, -UR47 ;  /* 0x00000006292f72a4 */ /* 0x000fe2000f8e0a2f */
[----:B------:R-:W-:Y:S01]  /*1300*/  IMAD.U32 R2, RZ, RZ, UR42 ;  /* 0x0000002aff027e24 */ /* 0x000fe2000f8e00ff */
[----:B------:R-:W-:Y:S02]  /*1310*/  USHF.R.S32.HI UR5, URZ, 0x1f, UR4 ;  /* 0x0000001f3f057899 */ /* 0x000fe40008011404 */
[----:B------:R-:W-:Y:S01]  /*1320*/  SHF.R.S32.HI R3, RZ, 0x1f, R0 ;  /* 0x0000001fff037819 */ /* 0x000fe20000011400 */
[----:B------:R-:W1:Y:S01]  /*1330*/  @P1 LDC R5, c[0x0][0x450] ;  /* 0x00011400ff051b82 */ /* 0x000e620000000800 */
[----:B------:R-:W-:Y:S02]  /*1340*/  ULEA.HI UR5, UR5, UR4, URZ, 0x7 ;  /* 0x0000000405057291 */ /* 0x000fe4000f8f383f */
[----:B------:R-:W-:Y:S01]  /*1350*/  LEA.HI R3, R3, R0, RZ, 0x7 ;  /* 0x0000000003037211 */ /* 0x000fe200078f38ff */
[----:B------:R-:W-:Y:S01]  /*1360*/  ULDC UR4, c[0x0][0x9dc] ;  /* 0x0002770000047ab9 */ /* 0x000fe20000000800 */
[----:B------:R-:W-:-:S02]  /*1370*/  USHF.R.S32.HI UR5, URZ, 0x7, UR5 ;  /* 0x000000073f057899 */ /* 0x000fc40008011405 */
[----:B------:R-:W-:-:S04]  /*1380*/  SHF.R.S32.HI R3, RZ, 0x7, R3 ;  /* 0x00000007ff037819 */ /* 0x000fc80000011403 */
[----:B------:R-:W-:Y:S01]  /*1390*/  VIMNMX R89, R3, UR5, PT ;  /* 0x0000000503597c48 */ /* 0x000fe2000bfe0100 */
[----:B0-----:R-:W-:-:S05]  /*13a0*/  @P1 IMAD.HI.U32 R4, R4, UR42, RZ ;  /* 0x0000002a04041c27 */ /* 0x001fca000f8e00ff */
[----:B-1----:R-:W-:-:S05]  /*13b0*/  @P1 SHF.R.U32.HI R2, RZ, R5, R4 ;  /* 0x00000005ff021219 */ /* 0x002fca0000011604 */
[----:B------:R-:W-:-:S04]  /*13c0*/  VIADD R2, R2, UR47 ;  /* 0x0000002f02027c36 */ /* 0x000fc80008000000 */
[----:B------:R-:W-:Y:S01]  /*13d0*/  VIADD R3, R2, -UR4 ;  /* 0x8000000402037c36 */ /* 0x000fe20008000000 */
[----:B------:R-:W-:Y:S06]  /*13e0*/  @!P2 BRA `(.L_x_949) ;  /* 0x00000000003ca947 */ /* 0x000fec0003800000 */
[----:B------:R-:W-:-:S13]  /*13f0*/  ISETP.GT.AND P0, PT, R2, -0x1, PT ;  /* 0xffffffff0200780c */ /* 0x000fda0003f04270 */
[----:B------:R-:W-:Y:S05]  /*1400*/  @P0 BRA `(.L_x_950) ;  /* 0x00000000001c0947 */ /* 0x000fea0003800000 */
[----:B------:R-:W-:Y:S02]  /*1410*/  ISETP.NE.AND P0, PT, R7, 0x1, PT ;  /* 0x000000010700780c */ /* 0x000fe40003f05270 */
[----:B------:R-:W-:-:S11]  /*1420*/  LOP3.LUT R5, RZ, R2, RZ, 0x33, !PT ;  /* 0x00000002ff057212 */ /* 0x000fd600078e33ff */
[----:B------:R-:W0:Y:S02]  /*1430*/  @P0 LDC.64 R8, c[0x0][0x9e8] ;  /* 0x00027a00ff080b82 */ /* 0x000e240000000a00 */
[----:B0-----:R-:W-:-:S05]  /*1440*/  @P0 IMAD.HI.U32 R0, R5, R8, RZ ;  /* 0x0000000805000227 */ /* 0x001fca00078e00ff */
[----:B------:R-:W-:-:S04]  /*1450*/  @P0 SHF.R.U32.HI R5, RZ, R9, R0 ;  /* 0x00000009ff050219 */ /* 0x000fc80000011600 */
[----:B------:R-:W-:Y:S01]  /*1460*/  LOP3.LUT R2, RZ, R5, RZ, 0x33, !PT ;  /* 0x00000005ff027212 */ /* 0x000fe200078e33ff */
[----:B------:R-:W-:Y:S06]  /*1470*/  BRA `(.L_x_951) ;  /* 0x0000000000107947 */ /* 0x000fec0003800000 */
.L_x_950:
[----:B------:R-:W-:-:S13]  /*1480*/  ISETP.NE.AND P0, PT, R7, 0x1, PT ;  /* 0x000000010700780c */ /* 0x000fda0003f05270 */
[----:B------:R-:W0:Y:S02]  /*1490*/  @P0 LDC.64 R4, c[0x0][0x9e8] ;  /* 0x00027a00ff040b82 */ /* 0x000e240000000a00 */
[----:B0-----:R-:W-:-:S05]  /*14a0*/  @P0 IMAD.HI.U32 R0, R2, R4, RZ ;  /* 0x0000000402000227 */ /* 0x001fca00078e00ff */
[----:B------:R-:W-:-:S07]  /*14b0*/  @P0 SHF.R.U32.HI R2, RZ, R5, R0 ;  /* 0x00000005ff020219 */ /* 0x000fce0000011600 */
.L_x_951:
[----:B------:R-:W-:-:S05]  /*14c0*/  IMAD R2, R2, R7, RZ ;  /* 0x0000000702027224 */ /* 0x000fca00078e02ff */
[----:B------:R-:W-:-:S07]  /*14d0*/  VIMNMX R3, R3, R2, !PT ;  /* 0x0000000203037248 */ /* 0x000fce0007fe0100 */
.L_x_949:
[----:B------:R-:W-:Y:S01]  /*14e0*/  SHF.R.S32.HI R2, RZ, 0x1f, R3 ;  /* 0x0000001fff027819 */ /* 0x000fe20000011403 */
[----:B------:R-:W-:Y:S01]  /*14f0*/  IMAD.MOV.U32 R0, RZ, RZ, RZ ;  /* 0x000000ffff007224 */ /* 0x000fe200078e00ff */
[----:B------:R-:W-:Y:S02]  /*1500*/  PLOP3.LUT P0, PT, PT, PT, PT, 0x80, 0x0 ;  /* 0x000000000000781c */ /* 0x000fe40003f0f070 */
[----:B------:R-:W-:Y:S02]  /*1510*/  CS2R R150, SRZ ;  /* 0x0000000000967805 */ /* 0x000fe4000001ff00 */
[----:B------:R-:W-:Y:S01]  /*1520*/  LEA.HI R3, R2, R3, RZ, 0x7 ;  /* 0x0000000302037211 */ /* 0x000fe200078f38ff */
[----:B------:R-:W-:Y:S01]  /*1530*/  IMAD.MOV.U32 R2, RZ, RZ, RZ ;  /* 0x000000ffff027224 */ /* 0x000fe200078e00ff */
[----:B------:R-:W-:Y:S02]  /*1540*/  CS2R R4, SRZ ;  /* 0x0000000000047805 */ /* 0x000fe4000001ff00 */
[----:B------:R-:W-:-:S02]  /*1550*/  CS2R R148, SRZ ;  /* 0x0000000000947805 */ /* 0x000fc4000001ff00 */
[----:B------:R-:W-:Y:S02]  /*1560*/  SHF.R.S32.HI R3, RZ, 0x7, R3 ;  /* 0x00000007ff037819 */ /* 0x000fe40000011403 */
[----:B------:R-:W-:Y:S02]  /*1570*/  CS2R R6, SRZ ;  /* 0x0000000000067805 */ /* 0x000fe4000001ff00 */
[----:B------:R-:W-:Y:S02]  /*1580*/  CS2R R142, SRZ ;  /* 0x00000000008e7805 */ /* 0x000fe4000001ff00 */
[----:B------:R-:W-:Y:S02]  /*1590*/  CS2R R8, SRZ ;  /* 0x0000000000087805 */ /* 0x000fe4000001ff00 */
[----:B------:R-:W-:Y:S02]  /*15a0*/  VIMNMX R22, RZ, R3, !PT ;  /* 0x00000003ff167248 */ /* 0x000fe40007fe0100 */
[----:B------:R-:W-:-:S02]  /*15b0*/  CS2R R140, SRZ ;  /* 0x00000000008c7805 */ /* 0x000fc4000001ff00 */
[----:B------:R-:W-:Y:S02]  /*15c0*/  CS2R R10, SRZ ;  /* 0x00000000000a7805 */ /* 0x000fe4000001ff00 */
[----:B------:R-:W-:Y:S02]  /*15d0*/  CS2R R134, SRZ ;  /* 0x0000000000867805 */ /* 0x000fe4000001ff00 */
[----:B------:R-:W-:Y:S02]  /*15e0*/  ISETP.GT.AND P1, PT, R89, R22, PT ;  /* 0x000000165900720c */ /* 0x000fe40003f24270 */
        /* <DEDUP_REMOVED lines=23> */
[----:B------:R-:W-:Y:S06]  /*1760*/  @!P1 BRA `(.L_x_952) ;  /* 0x000000e000289947 */ /* 0x000fec0003800000 */
        /* <DEDUP_REMOVED lines=31> */
.L_x_953:
[----:B------:R-:W0:Y:S01]  /*1960*/  LDC.64 R12, c[0x0][0x990] ;  /* 0x00026400ff0c7b82 */ /* 0x000e220000000a00 */
[----:B------:R-:W-:-:S07]  /*1970*/  ULDC UR4, c[0x0][0x9d8] ;  /* 0x0002760000047ab9 */ /* 0x000fce0000000800 */
[----:B------:R-:W1:Y:S01]  /*1980*/  LDC.64 R20, c[0x0][0x998] ;  /* 0x00026600ff147b82 */ /* 0x000e620000000a00 */
[----:B0-----:R-:W-:-:S04]  /*1990*/  ISETP.NE.U32.AND P0, PT, R12, RZ, PT ;  /* 0x000000ff0c00720c */ /* 0x001fc80003f05070 */
[----:B------:R-:W-:Y:S02]  /*19a0*/  ISETP.NE.AND.EX P0, PT, R13, RZ, PT, P0 ;  /* 0x000000ff0d00720c */ /* 0x000fe40003f05300 */
[----:B-1----:R-:W-:-:S04]  /*19b0*/  ISETP.NE.U32.AND P1, PT, R20, RZ, PT ;  /* 0x000000ff1400720c */ /* 0x002fc80003f25070 */
[----:B------:R-:W-:-:S07]  /*19c0*/  ISETP.NE.AND.EX P1, PT, R21, RZ, PT, P1 ;  /* 0x000000ff1500720c */ /* 0x000fce0003f25310 */
[----:B------:R-:W0:Y:S01]  /*19d0*/  @P0 LDC.64 R8, c[0x0][0x9a8] ;  /* 0x00026a00ff080b82 */ /* 0x000e220000000a00 */
[----:B------:R-:W-:Y:S02]  /*19e0*/  @P0 SHF.R.S32.HI R3, RZ, 0x1f, R19 ;  /* 0x0000001fff030819 */ /* 0x000fe40000011413 */
[----:B------:R-:W-:-:S05]  /*19f0*/  @P0 SHF.R.S32.HI R7, RZ, 0x1f, R23 ;  /* 0x0000001fff070819 */ /* 0x000fca0000011417 */
[----:B------:R-:W1:Y:S01]  /*1a00*/  @P1 LDC.64 R10, c[0x0][0x9b8] ;  /* 0x00026e00ff0a1b82 */ /* 0x000e620000000a00 */
[----:B------:R-:W-:-:S07]  /*1a10*/  @P1 SHF.R.S32.HI R5, RZ, 0x1f, R19 ;  /* 0x0000001fff051819 */ /* 0x000fce0000011413 */
[----:B------:R-:W2:Y:S08]  /*1a20*/  @P1 LDC.64 R24, c[0x0][0x9c0] ;  /* 0x00027000ff181b82 */ /* 0x000eb00000000a00 */
[----:B------:R-:W3:Y:S01]  /*1a30*/  @P0 LDC.64 R14, c[0x0][0x9b0] ;  /* 0x00026c00ff0e0b82 */ /* 0x000ee20000000a00 */
[-C--:B0-----:R-:W-:Y:S02]  /*1a40*/  @P0 IMAD R0, R3, R8.reuse, RZ ;  /* 0x0000000803000224 */ /* 0x081fe400078e02ff */
[----:B------:R-:W-:-:S04]  /*1a50*/  @P0 IMAD.WIDE.U32 R2, R19, R8, RZ ;  /* 0x0000000813020225 */ /* 0x000fc800078e00ff */
[----:B------:R-:W-:Y:S02]  /*1a60*/  @P0 IMAD R9, R19, R9, R0 ;  /* 0x0000000913090224 */ /* 0x000fe400078e0200 */
[-C--:B-1----:R-:W-:Y:S02]  /*1a70*/  @P1 IMAD R4, R5, R10.reuse, RZ ;  /* 0x0000000a05041224 */ /* 0x082fe400078e02ff */
[----:B------:R-:W-:Y:S01]  /*1a80*/  @P0 IMAD.IADD R3, R3, 0x1, R9 ;  /* 0x0000000103030824 */ /* 0x000fe200078e0209 */
[----:B------:R-:W-:Y:S01]  /*1a90*/  @P1 SHF.R.S32.HI R9, RZ, 0x1f, R23 ;  /* 0x0000001fff091819 */ /* 0x000fe20000011417 */
[C---:B------:R-:W-:Y:S02]  /*1aa0*/  @P1 IMAD R11, R19.reuse, R11, R4 ;  /* 0x0000000b130b1224 */ /* 0x040fe400078e0204 */
[----:B------:R-:W-:-:S04]  /*1ab0*/  @P1 IMAD.WIDE.U32 R4, R19, R10, RZ ;  /* 0x0000000a13041225 */ /* 0x000fc800078e00ff */
[----:B--2---:R-:W-:Y:S02]  /*1ac0*/  @P1 IMAD R6, R9, R24, RZ ;  /* 0x0000001809061224 */ /* 0x004fe400078e02ff */
[----:B------:R-:W-:Y:S02]  /*1ad0*/  @P1 IMAD.IADD R5, R5, 0x1, R11 ;  /* 0x0000000105051824 */ /* 0x000fe400078e020b */
[----:B------:R-:W-:Y:S02]  /*1ae0*/  @P1 IMAD R11, R23, R25, R6 ;  /* 0x00000019170b1224 */ /* 0x000fe400078e0206 */
[-C--:B---3--:R-:W-:Y:S02]  /*1af0*/  @P0 IMAD R0, R7, R14.reuse, RZ ;  /* 0x0000000e07000224 */ /* 0x088fe400078e02ff */
[----:B------:R-:W-:-:S04]  /*1b00*/  @P0 IMAD.WIDE.U32 R2, R23, R14, R2 ;  /* 0x0000000e17020225 */ /* 0x000fc800078e0002 */
[C---:B------:R-:W-:Y:S02]  /*1b10*/  @P0 IMAD R9, R23.reuse, R15, R0 ;  /* 0x0000000f17090224 */ /* 0x040fe400078e0200 */
[----:B------:R-:W-:Y:S01]  /*1b20*/  @P1 IMAD.WIDE.U32 R6, R23, R24, R4 ;  /* 0x0000001817061225 */ /* 0x000fe200078e0004 */
[----:B------:R-:W-:-:S03]  /*1b30*/  @P0 LEA R4, P2, R2, R12, 0x2 ;  /* 0x0000000c02040211 */ /* 0x000fc600078410ff */
[----:B------:R-:W-:Y:S01]  /*1b40*/  @P0 IMAD.IADD R3, R3, 0x1, R9 ;  /* 0x0000000103030824 */ /* 0x000fe200078e0209 */
[----:B------:R-:W-:Y:S01]  /*1b50*/  @P1 LEA R8, P3, R6, R20, 0x2 ;  /* 0x0000001406081211 */ /* 0x000fe200078610ff */
[----:B------:R-:W-:-:S03]  /*1b60*/  @P1 IMAD.IADD R0, R7, 0x1, R11 ;  /* 0x0000000107001824 */ /* 0x000fc600078e020b */
[----:B------:R-:W-:Y:S01]  /*1b70*/  @P0 LEA.HI.X R5, R2, R13, R3, 0x2, P2 ;  /* 0x0000000d02050211 */ /* 0x000fe200010f1403 */
[----:B------:R-:W-:Y:S01]  /*1b80*/  IMAD.MOV.U32 R3, RZ, RZ, 0x3f800000 ;  /* 0x3f800000ff037424 */ /* 0x000fe200078e00ff */
[----:B------:R-:W-:Y:S01]  /*1b90*/  @P1 LEA.HI.X R9, R6, R21, R0, 0x2, P3 ;  /* 0x0000001506091211 */ /* 0x000fe200018f1400 */
[----:B------:R-:W-:-:S04]  /*1ba0*/  IMAD.MOV.U32 R0, RZ, RZ, 0x3f800000 ;  /* 0x3f800000ff007424 */ /* 0x000fc800078e00ff */
[----:B------:R-:W2:Y:S04]  /*1bb0*/  @P0 LDG.E R3, desc[UR44][R4.64] ;  /* 0x0000002c04030981 */ /* 0x000ea8000c1e1900 */
[----:B------:R-:W2:Y:S01]  /*1bc0*/  @P1 LDG.E R0, desc[UR44][R8.64] ;  /* 0x0000002c08001981 */ /* 0x000ea2000c1e1900 */
[----:B------:R-:W-:Y:S01]  /*1bd0*/  LEA.HI R2, R171, R171, RZ, 0x1 ;  /* 0x000000abab027211 */ /* 0x000fe200078f08ff */
[----:B------:R-:W-:-:S03]  /*1be0*/  IMAD.U32 R6, RZ, RZ, UR43 ;  /* 0x0000002bff067e24 */ /* 0x000fc6000f8e00ff */
[----:B------:R-:W-:Y:S02]  /*1bf0*/  LOP3.LUT R2, R2, 0xfffffffe, RZ, 0xc0, !PT ;  /* 0xfffffffe02027812 */ /* 0x000fe400078ec0ff */
[----:B------:R-:W-:-:S03]  /*1c00*/  ISETP.NE.AND P0, PT, R6, 0x3, PT ;  /* 0x000000030600780c */ /* 0x000fc60003f05270 */
[----:B------:R-:W-:-:S05]  /*1c10*/  IMAD.IADD R2, R171, 0x1, -R2 ;  /* 0x00000001ab027824 */ /* 0x000fca00078e0a02 */
[----:B------:R-:W-:-:S04]  /*1c20*/  SHF.L.U32 R2, R2, 0x1f, RZ ;  /* 0x0000001f02027819 */ /* 0x000fc800000006ff */
[----:B------:R-:W0:Y:S01]  /*1c30*/  SYNCS.PHASECHK.TRANS64.TRYWAIT P1, [UR37+0x22800], R2 ;  /* 0x02280002ff0075a7 */ /* 0x000e220008020165 */
[----:B--2---:R-:W-:-:S04]  /*1c40*/  FMUL.FTZ R0, R3, R0 ;  /* 0x0000000003007220 */ /* 0x004fc80000410000 */
[----:B------:R-:W-:Y:S01]  /*1c50*/  FMUL.FTZ R0, R0, UR4 ;  /* 0x0000000400007c20 */ /* 0x000fe20008410000 */
[----:B0-----:R-:W-:Y:S06]  /*1c60*/  @!P1 BRA `(.L_x_954) ;  /* 0x0000014000489947 */ /* 0x001fec0003800000 */
.L_x_1131:
[----:B------:R-:W-:Y:S05]  /*1c70*/  @!P0 BRA `(.L_x_955) ;  /* 0x0000000000048947 */ /* 0x000fea0003800000 */
[----:B------:R-:W-:Y:S01]  /*1c80*/  BPT.TRAP 0x1 ;  /* 0x000000040000795c */ /* 0x000fe20000300000 */
.L_x_955:
[----:B------:R-:W-:Y:S02]  /*1c90*/  IMAD.U32 R91, RZ, RZ, UR46 ;  /* 0x0000002eff5b7e24 */ /* 0x000fe4000f8e00ff */
[----:B0-----:R-:W-:-:S03]  /*1ca0*/  IMAD.U32 R2, RZ, RZ, UR36 ;  /* 0x00000024ff027e24 */ /* 0x001fc6000f8e00ff */
[----:B------:R-:W-:Y:S02]  /*1cb0*/  LEA R91, R91, UR37, 0x3 ;  /* 0x000000255b5b7c11 */ /* 0x000fe4000f8e18ff */
[----:B------:R-:W-:-:S04]  /*1cc0*/  SHF.L.U32 R2, R2, 0x1f, RZ ;  /* 0x0000001f02027819 */ /* 0x000fc800000006ff */
[----:B------:R0:W1:Y:S01]  /*1cd0*/  SYNCS.PHASECHK.TRANS64.TRYWAIT P2, [R91+URZ+0x22830], R2 ;  /* 0x022830025b0075a7 */ /* 0x000062000804017f */
[----:B------:R-:W-:Y:S05]  /*1ce0*/  @!P0 BRA `(.L_x_956) ;  /* 0x0000000000048947 */ /* 0x000fea0003800000 */
[----:B------:R-:W-:Y:S01]  /*1cf0*/  BPT.TRAP 0x1 ;  /* 0x000000040000795c */ /* 0x000fe20000300000 */
.L_x_956:
[----:B------:R-:W2:Y:S02]  /*1d00*/  S2R R3, SR_TID.X ;  /* 0x0000000000037919 */ /* 0x000ea40000002100 */
[----:B--2---:R-:W-:Y:S01]  /*1d10*/  LOP3.LUT P1, RZ, R3, 0x7f, RZ, 0xc0, !PT ;  /* 0x0000007f03ff7812 */ /* 0x004fe2000782c0ff */
[----:B-1----:R-:W-:-:S12]  /*1d20*/  @P2 BRA `(.L_x_957) ;  /* 0x0000000000082947 */ /* 0x002fd80003800000 */
[----:B------:R-:W1:Y:S02]  /*1d30*/  SYNCS.PHASECHK.TRANS64.TRYWAIT P2, [R91+URZ+0x22830], R2 ;  /* 0x022830025b0075a7 */ /* 0x000e64000804017f */
[----:B-1----:R-:W-:Y:S05]  /*1d40*/  @!P2 BRA `(.L_x_958) ;  /* 0x000001400028a947 */ /* 0x002fea0003800000 */
.L_x_957:
[----:B------:R-:W-:Y:S05]  /*1d50*/  WARPSYNC.ALL ;  /* 0x0000000000007948 */ /* 0x000fea0003800000 */
[----:B------:R-:W-:Y:S01]  /*1d60*/  UIADD3 UR4, UR37, 0x16400, URZ ;  /* 0x0001640025047890 */ /* 0x000fe2000fffe03f */
[----:B------:R-:W-:Y:S01]  /*1d70*/  WARPGROUP.ARRIVE ;  /* 0x00000000000079c5 */ /* 0x000fe20000000000 */
[----:B------:R-:W-:Y:S01]  /*1d80*/  ULOP3.LUT UR24, UR48, 0x10000, URZ, 0xfc, !UPT ;  /* 0x0001000030187892 */ /* 0x000fe2000f8efc3f */
[----:B------:R-:W-:Y:S01]  /*1d90*/  VIADD R10, R17, UR42 ;  /* 0x0000002a110a7c36 */ /* 0x000fe20008000000 */
[----:B------:R-:W-:Y:S01]  /*1da0*/  USHF.R.U32.HI UR4, URZ, 0x4, UR4 ;  /* 0x000000043f047899 */ /* 0x000fe20008011604 */
[----:B------:R-:W2:Y:S01]  /*1db0*/  LDC R9, c[0x0][0x2f0] ;  /* 0x0000bc00ff097b82 */ /* 0x000ea20000000800 */
[----:B------:R-:W-:Y:S01]  /*1dc0*/  UMOV UR25, 0x80000020 ;  /* 0x8000002000197882 */ /* 0x000fe20000000000 */
[----:B------:R-:W-:Y:S01]  /*1dd0*/  UMOV UR27, 0x80000020 ;  /* 0x80000020001b7882 */ /* 0x000fe20000000000 */
[----:B------:R-:W-:Y:S01]  /*1de0*/  ULOP3.LUT UR4, UR4, 0x3fff, URZ, 0xc0, !UPT ;  /* 0x00003fff04047892 */ /* 0x000fe2000f8ec03f */
[----:B------:R-:W-:Y:S01]  /*1df0*/  IMAD.MOV.U32 R14, RZ, RZ, -0x80 ;  /* 0xffffff80ff0e7424 */ /* 0x000fe200078e00ff */
[----:B------:R-:W-:Y:S01]  /*1e00*/  UMOV UR5, 0x80000020 ;  /* 0x8000002000057882 */ /* 0x000fe20000000000 */
[----:B------:R-:W-:Y:S01]  /*1e10*/  UMOV UR7, 0x80000020 ;  /* 0x8000002000077882 */ /* 0x000fe20000000000 */
[----:B------:R-:W-:Y:S01]  /*1e20*/  ULOP3.LUT UR28, UR4, 0x10000, URZ, 0xfc, !UPT ;  /* 0x00010000041c7892 */ /* 0x000fe2000f8efc3f */
[----:B------:R-:W3:Y:S01]  /*1e30*/  LDC R11, c[0x0][0x288] ;  /* 0x0000a200ff0b7b82 */ /* 0x000ee20000000800 */
[----:B------:R-:W-:-:S02]  /*1e40*/  UIADD3 UR4, UR24, 0x2, URZ ;  /* 0x0000000218047890 */ /* 0x000fc4000fffe03f */
[----:B------:R-:W-:Y:S02]  /*1e50*/  UIMAD UR26, UR46, 0x600, UR28 ;  /* 0x000006002e1a78a4 */ /* 0x000fe4000f8e021c */
[----:B------:R-:W-:Y:S02]  /*1e60*/  UIADD3 UR8, UR24, 0x200, URZ ;  /* 0x0000020018087890 */ /* 0x000fe4000fffe03f */
[----:B------:R-:W-:Y:S02]  /*1e70*/  UIADD3 UR6, UR26, 0x2, URZ ;  /* 0x000000021a067890 */ /* 0x000fe4000fffe03f */
[----:B------:R-:W-:Y:S01]  /*1e80*/  UIADD3 UR10, UR26, 0x200, URZ ;  /* 0x000002001a0a7890 */ /* 0x000fe2000fffe03f */
[----:B------:R-:W-:Y:S02]  /*1e90*/  UMOV UR9, 0x80000020 ;  /* 0x8000002000097882 */ /* 0x000fe40000000000 */
[----:B------:R-:W-:Y:S01]  /*1ea0*/  QGMMA.64x128x32.F32.E4M3.E4M3 R24, gdesc[UR24], RZ, !UPT, gsb0 ;  /* 0x01e00000181879f3 */ /* 0x000fe2000c0008ff */
[----:B------:R-:W-:Y:S01]  /*1eb0*/  UMOV UR11, 0x80000020 ;  /* 0x80000020000b7882 */ /* 0x000fe20000000000 */
[----:B------:R-:W-:-:S02]  /*1ec0*/  UIADD3 UR12, UR24, 0x202, URZ ;  /* 0x00000202180c7890 */ /* 0x000fc4000fffe03f */
[----:B------:R-:W-:Y:S01]  /*1ed0*/  UIADD3 UR14, UR26, 0x202, URZ ;  /* 0x000002021a0e7890 */ /* 0x000fe2000fffe03f */
[----:B------:R-:W-:Y:S01]  /*1ee0*/  UMOV UR13, 0x80000020 ;  /* 0x80000020000d7882 */ /* 0x000fe20000000000 */
[----:B------:R-:W-:Y:S01]  /*1ef0*/  UMOV UR15, 0x80000020 ;  /* 0x80000020000f7882 */ /* 0x000fe20000000000 */
[----:B------:R-:W-:Y:S02]  /*1f00*/  UIADD3 UR16, UR24, 0x400, URZ ;  /* 0x0000040018107890 */ /* 0x000fe4000fffe03f */
[----:B------:R-:W-:Y:S01]  /*1f10*/  UIADD3 UR18, UR26, 0x400, URZ ;  /* 0x000004001a127890 */ /* 0x000fe2000fffe03f */
[----:B------:R-:W-:Y:S01]  /*1f20*/  UMOV UR17, 0x80000020 ;  /* 0x8000002000117882 */ /* 0x000fe20000000000 */
[----:B------:R-:W-:Y:S01]  /*1f30*/  UMOV UR19, 0x80000020 ;  /* 0x8000002000137882 */ /* 0x000fe20000000000 */
[----:B------:R-:W-:Y:S02]  /*1f40*/  UIADD3 UR20, UR24, 0x402, URZ ;  /* 0x0000040218147890 */ /* 0x000fe4000fffe03f */
[----:B------:R-:W-:Y:S01]  /*1f50*/  UIADD3 UR22, UR26, 0x402, URZ ;  /* 0x000004021a167890 */ /* 0x000fe2000fffe03f */
[----:B------:R-:W-:Y:S01]  /*1f60*/  UMOV UR21, 0x80000020 ;  /* 0x8000002000157882 */ /* 0x000fe20000000000 */
[----:B------:R-:W-:Y:S01]  /*1f70*/  UMOV UR23, 0x80000020 ;  /* 0x8000002000177882 */ /* 0x000fe20000000000 */
[----:B------:R-:W-:-:S02]  /*1f80*/  ULDC UR29, c[0x0][0x9dc] ;  /* 0x00027700001d7ab9 */ /* 0x000fc40000000800 */
[----:B------:R-:W-:Y:S01]  /*1f90*/  ULOP3.LUT UR29, URZ, UR29, URZ, 0x33, !UPT ;  /* 0x0000001d3f1d7292 */ /* 0x000fe2000f8e333f */
[----:B------:R-:W-:Y:S02]  /*1fa0*/  WARPGROUP.DEPBAR.LE gsb0, 0x0 ;  /* 0x00008000000079c5 */ /* 0x000fe40000010000 */
[----:B------:R-:W-:-:S06]  /*1fb0*/  WARPGROUP.ARRIVE ;  /* 0x00000000000079c5 */ /* 0x000fcc0000000000 */
[----:B------:R-:W-:Y:S01]  /*1fc0*/  QGMMA.64x128x32.F32.E4M3.E4M3 R24, gdesc[UR4], R24, gsb0 ;  /* 0x01e00000041879f3 */ /* 0x000fe20008000818 */
[----:B------:R-:W-:Y:S02]  /*1fd0*/  ULDC UR6, c[0x0][0x448] ;  /* 0x0001120000067ab9 */ /* 0x000fe40000000800 */
[----:B------:R-:W-:-:S06]  /*1fe0*/  UISETP.NE.AND UP0, UPT, UR6, 0x1, UPT ;  /* 0x000000010600788c */ /* 0x000fcc000bf05270 */
[----:B------:R-:W-:Y:S02]  /*1ff0*/  PLOP3.LUT P2, PT, PT, PT, UP0, 0x80, 0x0 ;  /* 0x000000000000781c */ /* 0x000fe40003f4f008 */
[----:B------:R-:W-:-:S03]  /*2000*/  PLOP3.LUT P3, PT, PT, PT, UP0, 0x80, 0x0 ;  /* 0x000000000000781c */ /* 0x000fc60003f6f008 */
[----:B------:R-:W-:-:S08]  /*2010*/  @UP0 ULDC UR6, c[0x0][0x44c] ;  /* 0x0001130000060ab9 */ /* 0x000fd00000000800 */
[----:B------:R-:W-:Y:S01]  /*2020*/  @P2 IMAD.HI.U32 R12, R10, UR6, RZ ;  /* 0x000000060a0c2c27 */ /* 0x000fe2000f8e00ff */
[----:B------:R-:W-:Y:S01]  /*2030*/  @UP0 ULDC UR6, c[0x0][0x450] ;  /* 0x0001140000060ab9 */ /* 0x000fe20000000800 */
[----:B------:R-:W-:Y:S02]  /*2040*/  WARPGROUP.DEPBAR.LE gsb0, 0x0 ;  /* 0x00008000000079c5 */ /* 0x000fe40000010000 */
[----:B------:R-:W-:-:S06]  /*2050*/  WARPGROUP.ARRIVE ;  /* 0x00000000000079c5 */ /* 0x000fcc0000000000 */
[----:B------:R-:W-:Y:S03]  /*2060*/  QGMMA.64x128x32.F32.E4M3.E4M3 R24, gdesc[UR8], R24, gsb0 ;  /* 0x01e00000081879f3 */ /* 0x000fe60008000818 */
[----:B------:R-:W-:Y:S02]  /*2070*/  WARPGROUP.DEPBAR.LE gsb0, 0x0 ;  /* 0x00008000000079c5 */ /* 0x000fe40000010000 */
[----:B------:R-:W-:-:S07]  /*2080*/  WARPGROUP.ARRIVE ;  /* 0x00000000000079c5 */ /* 0x000fce0000000000 */
        /* <DEDUP_REMOVED lines=8> */
[C---:B------:R-:W-:Y:S01]  /*2110*/  FMUL.FTZ R29, R0.reuse, R29 ;  /* 0x0000001d001d7220 */ /* 0x040fe20000410000 */
[----:B------:R-:W-:Y:S01]  /*2120*/  FMUL.FTZ R13, R0, R30 ;  /* 0x0000001e000d7220 */ /* 0x000fe20000410000 */
[----:B------:R-:W-:Y:S01]  /*2130*/  IMAD.MOV.U32 R30, RZ, RZ, R10 ;  /* 0x000000ffff1e7224 */ /* 0x000fe200078e000a */
[----:B------:R-:W-:Y:S01]  /*2140*/  @P3 SHF.R.U32.HI R30, RZ, UR6, R12 ;  /* 0x00000006ff1e3c19 */ /* 0x000fe2000801160c */
[----:B------:R4:W0:Y:S01]  /*2150*/  MUFU.TANH R20, R29 ;  /* 0x0000001d00147308 */ /* 0x0008220000002400 */
[----:B------:R-:W-:-:S02]  /*2160*/  @!P1 VIADD R10, R91, 0x22840 ;  /* 0x000228405b0a9836 */ /* 0x000fc40000000000 */
[C---:B------:R-:W-:Y:S01]  /*2170*/  FMUL.FTZ R3, R0.reuse, R53 ;  /* 0x0000003500037220 */ /* 0x040fe20000410000 */
[C---:B------:R-:W-:Y:S01]  /*2180*/  FMUL.FTZ R4, R0.reuse, R57 ;  /* 0x0000003900047220 */ /* 0x040fe20000410000 */
[C---:B------:R-:W-:Y:S01]  /*2190*/  FMUL.FTZ R49, R0.reuse, R49 ;  /* 0x0000003100317220 */ /* 0x040fe20000410000 */
[C---:B------:R-:W-:Y:S01]  /*21a0*/  FMUL.FTZ R6, R0.reuse, R27 ;  /* 0x0000001b00067220 */ /* 0x040fe20000410000 */
[C---:B------:R-:W-:Y:S01]  /*21b0*/  FMUL.FTZ R33, R0.reuse, R33 ;  /* 0x0000002100217220 */ /* 0x040fe20000410000 */
[C---:B------:R-:W-:Y:S01]  /*21c0*/  FMUL.FTZ R37, R0.reuse, R37 ;  /* 0x0000002500257220 */ /* 0x040fe20000410000 */
[C---:B------:R-:W-:Y:S01]  /*21d0*/  FMUL.FTZ R41, R0.reuse, R41 ;  /* 0x0000002900297220 */ /* 0x040fe20000410000 */
[C---:B----4-:R-:W-:Y:S01]  /*21e0*/  FMUL.FTZ R29, R0.reuse, R35 ;  /* 0x00000023001d7220 */ /* 0x050fe20000410000 */
[C---:B------:R-:W-:Y:S01]  /*21f0*/  FMUL.FTZ R35, R0.reuse, R42 ;  /* 0x0000002a00237220 */ /* 0x040fe20000410000 */
[----:B------:R-:W-:Y:S01]  /*2200*/  IMAD R42, R89, R14, 0x80 ;  /* 0x00000080592a7424 */ /* 0x000fe200078e020e */
[----:B------:R4:W2:Y:S01]  /*2210*/  MUFU.TANH R100, R3 ;  /* 0x0000000300647308 */ /* 0x0008a20000002400 */
[----:B------:R-:W-:Y:S01]  /*2220*/  @!P1 PRMT R10, RZ, 0x654, R10 ;  /* 0x00000654ff0a9816 */ /* 0x000fe2000000000a */
[----:B------:R-:W5:Y:S01]  /*2230*/  SHFL.IDX PT, R12, R30, RZ, 0x1c1f ;  /* 0x001c1fff1e0c7589 */ /* 0x000f6200000e0000 */
[----:B------:R-:W-:Y:S01]  /*2240*/  FMUL.FTZ R45, R0, R45 ;  /* 0x0000002d002d7220 */ /* 0x000fe20000410000 */
[----:B------:R-:W-:Y:S01]  /*2250*/  VIADD R27, R42, 0x1 ;  /* 0x000000012a1b7836 */ /* 0x000fe20000000000 */
[----:B------:R-:W-:Y:S01]  /*2260*/  ULDC.64 UR6, c[0x0][0x9e0] ;  /* 0x0002780000067ab9 */ /* 0x000fe20000000a00 */
[C---:B------:R-:W-:Y:S01]  /*2270*/  FMUL.FTZ R7, R0.reuse, R24 ;  /* 0x0000001800077220 */ /* 0x040fe20000410000 */
[----:B------:R-:W-:Y:S01]  /*2280*/  UISETP.GE.AND UP1, UPT, UR7, 0x1, UPT ;  /* 0x000000010700788c */ /* 0x000fe2000bf26270 */
[----:B------:R3:W2:Y:S01]  /*2290*/  MUFU.TANH R96, R4 ;  /* 0x0000000400607308 */ /* 0x0006a20000002400 */
[C---:B----4-:R-:W-:Y:S01]  /*22a0*/  FMUL.FTZ R3, R0.reuse, R65 ;  /* 0x0000004100037220 */ /* 0x050fe20000410000 */
[C---:B01----:R-:W-:Y:S01]  /*22b0*/  FMUL.FTZ R2, R0.reuse, R26 ;  /* 0x0000001a00027220 */ /* 0x043fe20000410000 */
[----:B------:R0:W-:Y:S01]  /*22c0*/  @!P1 SYNCS.ARRIVE.TRANS64.RED.A1T0 RZ, [R10+URZ], RZ ;  /* 0x000000ff0aff99a7 */ /* 0x0001e2000810043f */
[C---:B------:R-:W-:Y:S01]  /*22d0*/  FMUL.FTZ R8, R0.reuse, R25 ;  /* 0x0000001900087220 */ /* 0x040fe20000410000 */
[C---:B------:R-:W-:Y:S01]  /*22e0*/  FMUL.FTZ R15, R0.reuse, R31 ;  /* 0x0000001f000f7220 */ /* 0x040fe20000410000 */
[C---:B------:R-:W-:Y:S01]  /*22f0*/  FMUL.FTZ R65, R0.reuse, R67 ;  /* 0x0000004300417220 */ /* 0x040fe20000410000 */
[C---:B------:R-:W-:Y:S01]  /*2300*/  FMUL.FTZ R28, R0.reuse, R28 ;  /* 0x0000001c001c7220 */ /* 0x040fe20000410000 */
[----:B------:R1:W4:Y:S01]  /*2310*/  MUFU.TANH R104, R49 ;  /* 0x0000003100687308 */ /* 0x0003220000002400 */
[C---:B---3--:R-:W-:Y:S01]  /*2320*/  FMUL.FTZ R4, R0.reuse, R69 ;  /* 0x0000004500047220 */ /* 0x048fe20000410000 */
[----:B------:R-:W-:Y:S01]  /*2330*/  FMUL.FTZ R32, R0, R32 ;  /* 0x0000002000207220 */ /* 0x000fe20000410000 */
[----:B0-----:R-:W-:-:S02]  /*2340*/  IMAD R10, R16, -0x2, R27 ;  /* 0xfffffffe100a7824 */ /* 0x001fc400078e021b */
[C---:B------:R-:W-:Y:S01]  /*2350*/  FMUL.FTZ R21, R0.reuse, R34 ;  /* 0x0000002200157220 */ /* 0x040fe20000410000 */
[C---:B------:R-:W-:Y:S01]  /*2360*/  FMUL.FTZ R36, R0.reuse, R36 ;  /* 0x0000002400247220 */ /* 0x040fe20000410000 */
[C---:B------:R-:W-:Y:S01]  /*2370*/  FMUL.FTZ R31, R0.reuse, R38 ;  /* 0x00000026001f7220 */ /* 0x040fe20000410000 */
[C---:B------:R-:W-:Y:S01]  /*2380*/  FMUL.FTZ R40, R0.reuse, R40 ;  /* 0x0000002800287220 */ /* 0x040fe20000410000 */
[----:B------:R0:W3:Y:S01]  /*2390*/  MUFU.TANH R24, R33 ;  /* 0x0000002100187308 */ /* 0x0000e20000002400 */
[C---:B-1----:R-:W-:Y:S01]  /*23a0*/  FMUL.FTZ R49, R0.reuse, R55 ;  /* 0x0000003700317220 */ /* 0x042fe20000410000 */
[C---:B------:R-:W-:Y:S01]  /*23b0*/  FMUL.FTZ R55, R0.reuse, R59 ;  /* 0x0000003b00377220 */ /* 0x040fe20000410000 */
[C---:B------:R-:W-:Y:S01]  /*23c0*/  FMUL.FTZ R59, R0.reuse, R63 ;  /* 0x0000003f003b7220 */ /* 0x040fe20000410000 */
[C---:B------:R-:W-:Y:S01]  /*23d0*/  FMUL.FTZ R44, R0.reuse, R44 ;  /* 0x0000002c002c7220 */ /* 0x040fe20000410000 */
[C---:B------:R-:W-:Y:S01]  /*23e0*/  FMUL.FTZ R48, R0.reuse, R48 ;  /* 0x0000003000307220 */ /* 0x040fe20000410000 */
[C---:B------:R-:W-:Y:S01]  /*23f0*/  FMUL.FTZ R52, R0.reuse, R52 ;  /* 0x0000003400347220 */ /* 0x040fe20000410000 */
[C---:B------:R-:W-:Y:S01]  /*2400*/  FMUL.FTZ R56, R0.reuse, R56 ;  /* 0x0000003800387220 */ /* 0x040fe20000410000 */
[----:B------:R1:W2:Y:S01]  /*2410*/  MUFU.TANH R116, R37 ;  /* 0x0000002500747308 */ /* 0x0002a20000002400 */
[C---:B0-----:R-:W-:Y:S01]  /*2420*/  FMUL.FTZ R33, R0.reuse, R39 ;  /* 0x0000002700217220 */ /* 0x041fe20000410000 */
[C---:B------:R-:W-:Y:S01]  /*2430*/  FMUL.FTZ R39, R0.reuse, R46 ;  /* 0x0000002e00277220 */ /* 0x040fe20000410000 */
[C---:B------:R-:W-:Y:S01]  /*2440*/  FMUL.FTZ R53, R0.reuse, R58 ;  /* 0x0000003a00357220 */ /* 0x040fe20000410000 */
[C---:B------:R-:W-:Y:S01]  /*2450*/  FMUL.FTZ R60, R0.reuse, R60 ;  /* 0x0000003c003c7220 */ /* 0x040fe20000410000 */
[C---:B------:R-:W-:Y:S01]  /*2460*/  FMUL.FTZ R61, R0.reuse, R61 ;  /* 0x0000003d003d7220 */ /* 0x040fe20000410000 */
[C---:B------:R-:W-:Y:S01]  /*2470*/  FMUL.FTZ R57, R0.reuse, R62 ;  /* 0x0000003e00397220 */ /* 0x040fe20000410000 */
[C---:B------:R-:W-:Y:S01]  /*2480*/  FMUL.FTZ R64, R0.reuse, R64 ;  /* 0x0000004000407220 */ /* 0x040fe20000410000 */
[----:B------:R0:W2:Y:S01]  /*2490*/  MUFU.TANH R112, R41 ;  /* 0x0000002900707308 */ /* 0x0000a20000002400 */
        /* <DEDUP_REMOVED lines=23> */
[----:B------:R1:W3:Y:S01]  /*2610*/  MUFU.TANH R26, R4 ;  /* 0x00000004001a7308 */ /* 0x0002e20000002400 */
[C---:B0-----:R-:W-:Y:S01]  /*2620*/  FMUL.FTZ R3, R0.reuse, R79 ;  /* 0x0000004f00037220 */ /* 0x041fe20000410000 */
[C---:B------:R-:W-:Y:S01]  /*2630*/  FMUL.FTZ R78, R0.reuse, R78 ;  /* 0x0000004e004e7220 */ /* 0x040fe20000410000 */
[C---:B------:R-:W-:Y:S01]  /*2640*/  FMUL.FTZ R84, R0.reuse, R84 ;  /* 0x0000005400547220 */ /* 0x040fe20000410000 */
[----:B------:R-:W-:Y:S01]  /*2650*/  PLOP3.LUT P2, PT, PT, PT, UP1, 0x40, 0x0 ;  /* 0x000000000000781c */ /* 0x000fe20003f4e818 */
[----:B--2---:R-:W-:Y:S01]  /*2660*/  IMAD R10, R9, UR41, R10 ;  /* 0x00000029090a7c24 */ /* 0x004fe2000f8e020a */
[----:B------:R-:W-:Y:S01]  /*2670*/  LEA R79, R89, 0xffffff80, 0x7 ;  /* 0xffffff80594f7811 */ /* 0x000fe200078e38ff */
[----:B------:R-:W-:Y:S01]  /*2680*/  IMAD R51, R9, UR41, R42 ;  /* 0x0000002909337c24 */ /* 0x000fe2000f8e022a */
[----:B------:R-:W0:Y:S01]  /*2690*/  MUFU.TANH R7, R7 ;  /* 0x0000000700077308 */ /* 0x000e220000002400 */
[----:B-1----:R-:W-:Y:S01]  /*26a0*/  FMUL.FTZ R4, R0, R83 ;  /* 0x0000005300047220 */ /* 0x002fe20000410000 */
[----:B------:R-:W-:-:S02]  /*26b0*/  IMAD.IADD R10, R10, 0x1, -R11 ;  /* 0x000000010a0a7824 */ /* 0x000fc400078e0a0b */
[----:B------:R-:W-:Y:S02]  /*26c0*/  IMAD R46, R16, -0x2, R51 ;  /* 0xfffffffe102e7824 */ /* 0x000fe400078e0233 */
[C---:B------:R-:W-:Y:S02]  /*26d0*/  VIADD R83, R10.reuse, UR6 ;  /* 0x000000060a537c36 */ /* 0x040fe40008000000 */
[----:B------:R-:W1:Y:S01]  /*26e0*/  MUFU.TANH R8, R8 ;  /* 0x0000000800087308 */ /* 0x000e620000002400 */
[----:B------:R-:W-:Y:S02]  /*26f0*/  VIADD R50, R10, UR29 ;  /* 0x0000001d0a327c36 */ /* 0x000fe40008000000 */
[----:B-----5:R-:W-:Y:S02]  /*2700*/  VIADDMNMX R10, R12, R83, R46, PT ;  /* 0x000000530c0a7246 */ /* 0x020fe4000380012e */
[----:B------:R-:W-:-:S03]  /*2710*/  IMAD.IADD R34, R50, 0x1, R12 ;  /* 0x0000000132227824 */ /* 0x000fc600078e020c */
[----:B------:R-:W2:Y:S08]  /*2720*/  MUFU.TANH R2, R2 ;  /* 0x0000000200027308 */ /* 0x000eb00000002400 */
        /* <DEDUP_REMOVED lines=37> */
[----:B------:R0:W0:Y:S08]  /*2980*/  MUFU.TANH R71, R74 ;  /* 0x0000004a00477308 */ /* 0x0000300000002400 */
[----:B------:R-:W0:Y:S08]  /*2990*/  MUFU.TANH R75, R75 ;  /* 0x0000004b004b7308 */ /* 0x000e300000002400 */
[----:B------:R-:W0:Y:S08]  /*29a0*/  MUFU.TANH R76, R76 ;  /* 0x0000004c004c7308 */ /* 0x000e300000002400 */
[----:B------:R-:W0:Y:S08]  /*29b0*/  MUFU.TANH R77, R77 ;  /* 0x0000004d004d7308 */ /* 0x000e300000002400 */
[----:B------:R0:W0:Y:S08]  /*29c0*/  MUFU.TANH R93, R78 ;  /* 0x0000004e005d7308 */ /* 0x0000300000002400 */
        /* <DEDUP_REMOVED lines=8> */
[----:B------:R-:W0:Y:S01]  /*2a50*/  MUFU.TANH R27, R27 ;  /* 0x0000001b001b7308 */ /* 0x000e220000002400 */
[----:B-1234-:R-:W-:Y:S05]  /*2a60*/  @P2 BRA `(.L_x_959) ;  /* 0x00000000005c2947 */ /* 0x01efea0003800000 */
[----:B------:R-:W-:Y:S01]  /*2a70*/  IMAD R12, R9, UR41, R12 ;  /* 0x00000029090c7c24 */ /* 0x000fe2000f8e020c */
[----:B------:R-:W-:Y:S03]  /*2a80*/  BSSY B0, `(.L_x_960) ;  /* 0x0000011000007945 */ /* 0x000fe60003800000 */
[----:B------:R-:W-:-:S05]  /*2a90*/  IMAD.IADD R12, R12, 0x1, -R11 ;  /* 0x000000010c0c7824 */ /* 0x000fca00078e0a0b */
[----:B------:R-:W-:-:S13]  /*2aa0*/  ISETP.GT.AND P2, PT, R12, -0x1, PT ;  /* 0xffffffff0c00780c */ /* 0x000fda0003f44270 */
[----:B------:R-:W-:Y:S05]  /*2ab0*/  @P2 BRA `(.L_x_961) ;  /* 0x0000000000202947 */ /* 0x000fea0003800000 */
[----:B------:R-:W-:Y:S01]  /*2ac0*/  UISETP.NE.AND UP2, UPT, UR7, 0x1, UPT ;  /* 0x000000010700788c */ /* 0x000fe2000bf45270 */
[----:B------:R-:W-:-:S05]  /*2ad0*/  LOP3.LUT R12, RZ, R12, RZ, 0x33, !PT ;  /* 0x0000000cff0c7212 */ /* 0x000fca00078e33ff */
[----:B------:R-:W-:-:S05]  /*2ae0*/  PLOP3.LUT P2, PT, PT, PT, UP2, 0x80, 0x0 ;  /* 0x000000000000781c */ /* 0x000fca0003f4f028 */
[----:B------:R-:W-:-:S08]  /*2af0*/  @UP2 ULDC.64 UR10, c[0x0][0x9e8] ;  /* 0x00027a00000a2ab9 */ /* 0x000fd00000000a00 */
[----:B------:R-:W-:-:S05]  /*2b00*/  @P2 IMAD.HI.U32 R14, R12, UR10, RZ ;  /* 0x0000000a0c0e2c27 */ /* 0x000fca000f8e00ff */
[----:B------:R-:W-:-:S04]  /*2b10*/  @P2 SHF.R.U32.HI R12, RZ, UR11, R14 ;  /* 0x0000000bff0c2c19 */ /* 0x000fc8000801160e */
[----:B------:R-:W-:Y:S01]  /*2b20*/  LOP3.LUT R12, RZ, R12, RZ, 0x33, !PT ;  /* 0x0000000cff0c7212 */ /* 0x000fe200078e33ff */
[----:B------:R-:W-:Y:S06]  /*2b30*/  BRA `(.L_x_962) ;  /* 0x0000000000147947 */ /* 0x000fec0003800000 */
.L_x_961:
[----:B------:R-:W-:-:S06]  /*2b40*/  UISETP.NE.AND UP2, UPT, UR7, 0x1, UPT ;  /* 0x000000010700788c */ /* 0x000fcc000bf45270 */
[----:B------:R-:W-:-:S05]  /*2b50*/  PLOP3.LUT P2, PT, PT, PT, UP2, 0x80, 0x0 ;  /* 0x000000000000781c */ /* 0x000fca0003f4f028 */
[----:B------:R-:W-:-:S08]  /*2b60*/  @UP2 ULDC.64 UR10, c[0x0][0x9e8] ;  /* 0x00027a00000a2ab9 */ /* 0x000fd00000000a00 */
[----:B------:R-:W-:-:S05]  /*2b70*/  @P2 IMAD.HI.U32 R14, R12, UR10, RZ ;  /* 0x0000000a0c0e2c27 */ /* 0x000fca000f8e00ff */
[----:B------:R-:W-:-:S07]  /*2b80*/  @P2 SHF.R.U32.HI R12, RZ, UR11, R14 ;  /* 0x0000000bff0c2c19 */ /* 0x000fce000801160e */
.L_x_962:
[----:B------:R-:W-:Y:S05]  /*2b90*/  BSYNC B0 ;  /* 0x0000000000007941 */ /* 0x000fea0003800000 */
.L_x_960:
[----:B------:R-:W-:-:S04]  /*2ba0*/  IMAD R51, R12, UR7, -R79 ;  /* 0x000000070c337c24 */ /* 0x000fc8000f8e0a4f */
[----:B------:R-:W-:-:S05]  /*2bb0*/  IMAD R51, R16, -0x2, R51 ;  /* 0xfffffffe10337824 */ /* 0x000fca00078e0233 */
[----:B------:R-:W-:Y:S02]  /*2bc0*/  VIMNMX R34, R34, R51, !PT ;  /* 0x0000003322227248 */ /* 0x000fe40007fe0100 */
[----:B------:R-:W-:-:S07]  /*2bd0*/  VIADDMNMX R10, R51, UR7, R10, PT ;  /* 0x00000007330a7c46 */ /* 0x000fce000b80010a */
.L_x_959:
[C---:B------:R-:W-:Y:S01]  /*2be0*/  ISETP.GE.AND P2, PT, R42.reuse, 0x2, PT ;  /* 0x000000022a00780c */ /* 0x040fe20003f46270 */
[----:B------:R-:W1:Y:S01]  /*2bf0*/  SHFL.IDX PT, R30, R30, 0x1, 0x1c1f ;  /* 0x003c1f001e1e7f89 */ /* 0x000e6200000e0000 */
[----:B------:R-:W-:Y:S02]  /*2c00*/  ISETP.GE.AND P5, PT, R42, 0xa, PT ;  /* 0x0000000a2a00780c */ /* 0x000fe40003fa6270 */
[----:B------:R-:W-:Y:S02]  /*2c10*/  ISETP.GT.AND P3, PT, R34, 0x1, !P2 ;  /* 0x000000012200780c */ /* 0x000fe40005764270 */
[----:B------:R-:W-:Y:S02]  /*2c20*/  ISETP.GE.AND P4, PT, R42, 0x9, PT ;  /* 0x000000092a00780c */ /* 0x000fe40003f86270 */
[----:B------:R-:W-:Y:S02]  /*2c30*/  ISETP.LT.OR P3, PT, R10, 0x2, P3 ;  /* 0x000000020a00780c */ /* 0x000fe40001f61670 */
[----:B------:R-:W-:-:S02]  /*2c40*/  P2R R54, PR, RZ, 0x10 ;  /* 0x00000010ff367803 */ /* 0x000fc40000000000 */
[----:B------:R-:W-:Y:S02]  /*2c50*/  FSEL R122, R8, -INF , !P3 ;  /* 0xff800000087a7808 */ /* 0x000fe40005800000 */
[----:B------:R-:W-:Y:S02]  /*2c60*/  ISETP.GT.AND P3, PT, R34, 0x9, !P5 ;  /* 0x000000092200780c */ /* 0x000fe40006f64270 */
[----:B------:R-:W-:Y:S02]  /*2c70*/  P2R R58, PR, RZ, 0x20 ;  /* 0x00000020ff3a7803 */ /* 0x000fe40000000000 */
[----:B------:R-:W-:Y:S02]  /*2c80*/  ISETP.LT.OR P3, PT, R10, 0xa, P3 ;  /* 0x0000000a0a00780c */ /* 0x000fe40001f61670 */
[----:B------:R-:W-:Y:S02]  /*2c90*/  ISETP.GT.AND P4, PT, R34, 0x8, !P4 ;  /* 0x000000082200780c */ /* 0x000fe40006784270 */
[----:B------:R-:W-:-:S02]  /*2ca0*/  ISETP.GE.AND P5, PT, R42, 0x11, PT ;  /* 0x000000112a00780c */ /* 0x000fc40003fa6270 */
[----:B------:R-:W-:Y:S02]  /*2cb0*/  FSEL R126, R20, -INF , !P3 ;  /* 0xff800000147e7808 */ /* 0x000fe40005800000 */
[----:B------:R-:W-:Y:S02]  /*2cc0*/  ISETP.LT.OR P4, PT, R10, 0x9, P4 ;  /* 0x000000090a00780c */ /* 0x000fe40002781670 */
[----:B------:R-:W-:Y:S02]  /*2cd0*/  ISETP.GT.AND P3, PT, R34, 0x10, !P5 ;  /* 0x000000102200780c */ /* 0x000fe40006f64270 */
[----:B0-----:R-:W-:Y:S02]  /*2ce0*/  FSEL R124, R28, -INF , !P4 ;  /* 0xff8000001c7c7808 */ /* 0x001fe40006000000 */
[----:B------:R-:W-:Y:S02]  /*2cf0*/  ISETP.LT.OR P3, PT, R10, 0x11, P3 ;  /* 0x000000110a00780c */ /* 0x000fe40001f61670 */
[----:B------:R-:W-:-:S02]  /*2d00*/  ISETP.GE.AND P4, PT, R42, 0x12, PT ;  /* 0x000000122a00780c */ /* 0x000fc40003f86270 */
[----:B------:R-:W-:Y:S02]  /*2d10*/  FSEL R128, R32, -INF , !P3 ;  /* 0xff80000020807808 */ /* 0x000fe40005800000 */
[----:B------:R-:W-:Y:S02]  /*2d20*/  ISETP.GT.AND P3, PT, R34, 0x11, !P4 ;  /* 0x000000112200780c */ /* 0x000fe40006764270 */
[----:B------:R-:W-:Y:S02]  /*2d30*/  P2R R66, PR, RZ, 0x10 ;  /* 0x00000010ff427803 */ /* 0x000fe40000000000 */
[----:B------:R-:W-:Y:S02]  /*2d40*/  ISETP.LT.OR P3, PT, R10, 0x12, P3 ;  /* 0x000000120a00780c */ /* 0x000fe40001f61670 */
[----:B------:R-:W-:Y:S02]  /*2d50*/  ISETP.GE.AND P4, PT, R42, 0x19, PT ;  /* 0x000000192a00780c */ /* 0x000fe40003f86270 */
[----:B------:R-:W-:-:S02]  /*2d60*/  FSEL R84, R24, -INF , !P3 ;  /* 0xff80000018547808 */ /* 0x000fc40005800000 */
[----:B------:R-:W-:Y:S02]  /*2d70*/  ISETP.GT.AND P3, PT, R34, 0x18, !P4 ;  /* 0x000000182200780c */ /* 0x000fe40006764270 */
[----:B------:R-:W-:Y:S02]  /*2d80*/  P2R R70, PR, RZ, 0x10 ;  /* 0x00000010ff467803 */ /* 0x000fe40000000000 */
[----:B------:R-:W-:Y:S02]  /*2d90*/  ISETP.LT.OR P3, PT, R10, 0x19, P3 ;  /* 0x000000190a00780c */ /* 0x000fe40001f61670 */
[----:B------:R-:W-:Y:S02]  /*2da0*/  ISETP.GE.AND P4, PT, R42, 0x1a, PT ;  /* 0x0000001a2a00780c */ /* 0x000fe40003f86270 */
[----:B------:R-:W-:Y:S02]  /*2db0*/  FSEL R118, R36, -INF , !P3 ;  /* 0xff80000024767808 */ /* 0x000fe40005800000 */
[----:B------:R-:W-:-:S02]  /*2dc0*/  ISETP.GT.AND P3, PT, R34, 0x19, !P4 ;  /* 0x000000192200780c */ /* 0x000fc40006764270 */
[----:B------:R-:W-:Y:S02]  /*2dd0*/  P2R R74, PR, RZ, 0x10 ;  /* 0x00000010ff4a7803 */ /* 0x000fe40000000000 */
[----:B------:R-:W-:Y:S02]  /*2de0*/  ISETP.LT.OR P3, PT, R10, 0x1a, P3 ;  /* 0x0000001a0a00780c */ /* 0x000fe40001f61670 */
[----:B------:R-:W-:Y:S02]  /*2df0*/  ISETP.GE.AND P4, PT, R42, 0x21, PT ;  /* 0x000000212a00780c */ /* 0x000fe40003f86270 */
[----:B------:R-:W-:Y:S02]  /*2e00*/  FSEL R116, R116, -INF , !P3 ;  /* 0xff80000074747808 */ /* 0x000fe40005800000 */
[----:B------:R-:W-:Y:S02]  /*2e10*/  ISETP.GT.AND P3, PT, R34, 0x20, !P4 ;  /* 0x000000202200780c */ /* 0x000fe40006764270 */
[----:B------:R-:W-:-:S02]  /*2e20*/  P2R R78, PR, RZ, 0x10 ;  /* 0x00000010ff4e7803 */ /* 0x000fc40000000000 */
[----:B------:R-:W-:Y:S02]  /*2e30*/  ISETP.LT.OR P3, PT, R10, 0x21, P3 ;  /* 0x000000210a00780c */ /* 0x000fe40001f61670 */
[----:B------:R-:W-:Y:S02]  /*2e40*/  ISETP.GE.AND P4, PT, R42, 0x22, PT ;  /* 0x000000222a00780c */ /* 0x000fe40003f86270 */
[----:B------:R-:W-:Y:S02]  /*2e50*/  FSEL R114, R40, -INF , !P3 ;  /* 0xff80000028727808 */ /* 0x000fe40005800000 */
[----:B------:R-:W-:Y:S02]  /*2e60*/  ISETP.GT.AND P3, PT, R34, 0x21, !P4 ;  /* 0x000000212200780c */ /* 0x000fe40006764270 */
[----:B------:R-:W-:Y:S02]  /*2e70*/  P2R R82, PR, RZ, 0x10 ;  /* 0x00000010ff527803 */ /* 0x000fe40000000000 */
[----:B------:R-:W-:-:S02]  /*2e80*/  ISETP.LT.OR P3, PT, R10, 0x22, P3 ;  /* 0x000000220a00780c */ /* 0x000fc40001f61670 */
[----:B------:R-:W-:Y:S02]  /*2e90*/  ISETP.GE.AND P4, PT, R42, 0x29, PT ;  /* 0x000000292a00780c */ /* 0x000fe40003f86270 */
[----:B------:R-:W-:Y:S02]  /*2ea0*/  FSEL R112, R112, -INF , !P3 ;  /* 0xff80000070707808 */ /* 0x000fe40005800000 */
[----:B------:R-:W-:Y:S02]  /*2eb0*/  ISETP.GT.AND P3, PT, R34, 0x28, !P4 ;  /* 0x000000282200780c */ /* 0x000fe40006764270 */
[----:B------:R-:W-:Y:S02]  /*2ec0*/  P2R R87, PR, RZ, 0x10 ;  /* 0x00000010ff577803 */ /* 0x000fe40000000000 */
        /* <DEDUP_REMOVED lines=47> */
[----:B------:R-:W-:Y:S01]  /*31c0*/  FSEL R92, R61, -INF , !P3 ;  /* 0xff8000003d5c7808 */ /* 0x000fe20005800000 */
[----:B-1----:R-:W-:Y:S01]  /*31d0*/  IMAD.IADD R61, R50, 0x1, R30 ;  /* 0x00000001323d7824 */ /* 0x002fe200078e021e */
        /* <DEDUP_REMOVED lines=38> */
[----:B------:R-:W-:Y:S02]  /*3440*/  P2R R62, PR, RZ, 0x20 ;  /* 0x00000020ff3e7803 */ /* 0x000fe40000000000 */
[----:B------:R-:W-:Y:S02]  /*3450*/  FSEL R20, R77, -INF , !P3 ;  /* 0xff8000004d147808 */ /* 0x000fe40005800000 */
[----:B------:R-:W-:Y:S02]  /*3460*/  ISETP.GE.AND P3, PT, R42, 0x71, PT ;  /* 0x000000712a00780c */ /* 0x000fe40003f66270 */
[----:B------:R-:W-:Y:S02]  /*3470*/  VIADDMNMX R51, R30, R83, R46, PT ;  /* 0x000000531e337246 */ /* 0x000fe4000380012e */
[----:B------:R-:W-:-:S04]  /*3480*/  ISETP.GT.AND P4, PT, R34, 0x70, !P3 ;  /* 0x000000702200780c */ /* 0x000fc80005f84270 */
[----:B------:R-:W-:-:S04]  /*3490*/  ISETP.LT.OR P4, PT, R10, 0x71, P4 ;  /* 0x000000710a00780c */ /* 0x000fc80002781670 */
[----:B------:R-:W-:Y:S02]  /*34a0*/  FSEL R14, R80, -INF , !P4 ;  /* 0xff800000500e7808 */ /* 0x000fe40006000000 */
[----:B------:R-:W-:-:S04]  /*34b0*/  ISETP.GE.AND P4, PT, R42, 0x72, PT ;  /* 0x000000722a00780c */ /* 0x000fc80003f86270 */
        /* <DEDUP_REMOVED lines=8> */
[----:B------:R-:W-:Y:S02]  /*3540*/  P2R R73, PR, RZ, 0x40 ;  /* 0x00000040ff497803 */ /* 0x000fe40000000000 */
[----:B------:R-:W-:-:S04]  /*3550*/  ISETP.GT.AND P6, PT, R34, RZ, !P6 ;  /* 0x000000ff2200720c */ /* 0x000fc800077c4270 */
[----:B------:R-:W-:-:S04]  /*3560*/  ISETP.LT.OR P6, PT, R10, 0x1, P6 ;  /* 0x000000010a00780c */ /* 0x000fc800037c1670 */
[----:B------:R-:W-:Y:S02]  /*3570*/  FSEL R120, R7, -INF , !P6 ;  /* 0xff80000007787808 */ /* 0x000fe40007000000 */
[----:B------:R-:W-:-:S04]  /*3580*/  ISETP.GE.AND P6, PT, R42, 0x7a, PT ;  /* 0x0000007a2a00780c */ /* 0x000fc80003fc6270 */
[----:B------:R-:W-:Y:S02]  /*3590*/  P2R R77, PR, RZ, 0x40 ;  /* 0x00000040ff4d7803 */ /* 0x000fe40000000000 */
[----:B------:R-:W-:-:S04]  /*35a0*/  ISETP.GT.AND P6, PT, R34, 0x79, !P6 ;  /* 0x000000792200780c */ /* 0x000fc800077c4270 */
[----:B------:R-:W-:-:S04]  /*35b0*/  ISETP.LT.OR P6, PT, R10, 0x7a, P6 ;  /* 0x0000007a0a00780c */ /* 0x000fc800037c1670 */
[----:B------:R-:W-:Y:S02]  /*35c0*/  FSEL R10, R85, -INF , !P6 ;  /* 0xff800000550a7808 */ /* 0x000fe40007000000 */
[----:B------:R-:W-:-:S13]  /*35d0*/  PLOP3.LUT P6, PT, PT, PT, UP1, 0x40, 0x0 ;  /* 0x000000000000781c */ /* 0x000fda0003fce818 */
[----:B------:R-:W-:Y:S05]  /*35e0*/  @P6 BRA `(.L_x_963) ;  /* 0x0000000000646947 */ /* 0x000fea0003800000 */
        /* <DEDUP_REMOVED lines=9> */
[----:B------:R-:W-:Y:S01]  /*3680*/  @P6 IMAD.HI.U32 R7, R30, UR10, RZ ;  /* 0x0000000a1e076c27 */ /* 0x000fe2000f8e00ff */
[----:B------:R-:W-:-:S13]  /*3690*/  PLOP3.LUT P6, PT, PT, PT, UP2, 0x80, 0x0 ;  /* 0x000000000000781c */ /* 0x000fda0003fcf028 */
[----:B------:R-:W-:-:S04]  /*36a0*/  @P6 SHF.R.U32.HI R30, RZ, UR11, R7 ;  /* 0x0000000bff1e6c19 */ /* 0x000fc80008011607 */
[----:B------:R-:W-:Y:S01]  /*36b0*/  LOP3.LUT R30, RZ, R30, RZ, 0x33, !PT ;  /* 0x0000001eff1e7212 */ /* 0x000fe200078e33ff */
[----:B------:R-:W-:Y:S06]  /*36c0*/  BRA `(.L_x_966) ;  /* 0x0000000000187947 */ /* 0x000fec0003800000 */
.L_x_965:
[----:B------:R-:W-:-:S06]  /*36d0*/  UISETP.NE.AND UP2, UPT, UR7, 0x1, UPT ;  /* 0x000000010700788c */ /* 0x000fcc000bf45270 */
[----:B------:R-:W-:-:S05]  /*36e0*/  PLOP3.LUT P6, PT, PT, PT, UP2, 0x80, 0x0 ;  /* 0x000000000000781c */ /* 0x000fca0003fcf028 */
[----:B------:R-:W-:-:S08]  /*36f0*/  @UP2 ULDC.64 UR10, c[0x0][0x9e8] ;  /* 0x00027a00000a2ab9 */ /* 0x000fd00000000a00 */
[----:B------:R-:W-:Y:S01]  /*3700*/  @P6 IMAD.HI.U32 R7, R30, UR10, RZ ;  /* 0x0000000a1e076c27 */ /* 0x000fe2000f8e00ff */
[----:B------:R-:W-:-:S13]  /*3710*/  PLOP3.LUT P6, PT, PT, PT, UP2, 0x80, 0x0 ;  /* 0x000000000000781c */ /* 0x000fda0003fcf028 */
[----:B------:R-:W-:-:S07]  /*3720*/  @P6 SHF.R.U32.HI R30, RZ, UR11, R7 ;  /* 0x0000000bff1e6c19 */ /* 0x000fce0008011607 */
.L_x_966:
[----:B------:R-:W-:Y:S05]  /*3730*/  BSYNC B0 ;  /* 0x0000000000007941 */ /* 0x000fea0003800000 */
.L_x_964:
[----:B------:R-:W-:-:S04]  /*3740*/  IMAD R7, R30, UR7, -R79 ;  /* 0x000000071e077c24 */ /* 0x000fc8000f8e0a4f */
[----:B------:R-:W-:-:S05]  /*3750*/  IMAD R30, R16, -0x2, R7 ;  /* 0xfffffffe101e7824 */ /* 0x000fca00078e0207 */
[----:B------:R-:W-:Y:S02]  /*3760*/  VIMNMX R61, R61, R30, !PT ;  /* 0x0000001e3d3d7248 */ /* 0x000fe40007fe0100 */
[----:B------:R-:W-:-:S07]  /*3770*/  VIADDMNMX R51, R30, UR7, R51, PT ;  /* 0x000000071e337c46 */ /* 0x000fce000b800133 */
.L_x_963:
[----:B------:R-:W-:Y:S01]  /*3780*/  ISETP.GT.AND P2, PT, R61, 0x1, !P2 ;  /* 0x000000013d00780c */ /* 0x000fe20005744270 */
[----:B------:R-:W-:Y:S01]  /*3790*/  ULDC UR10, c[0x0][0x988] ;  /* 0x00026200000a7ab9 */ /* 0x000fe20000000800 */
[----:B------:R-:W-:Y:S01]  /*37a0*/  ISETP.NE.AND P6, PT, R62, RZ, PT ;  /* 0x000000ff3e00720c */ /* 0x000fe20003fc5270 */
[----:B------:R-:W-:Y:S01]  /*37b0*/  @UP0 ULDC UR15, c[0x0][0x450] ;  /* 0x00011400000f0ab9 */ /* 0x000fe20000000800 */
[----:B------:R-:W-:Y:S01]  /*37c0*/  ISETP.LT.OR P2, PT, R51, 0x2, P2 ;  /* 0x000000023300780c */ /* 0x000fe20001741670 */
[----:B------:R-:W-:Y:S01]  /*37d0*/  UMOV UR14, UR42 ;  /* 0x0000002a000e7c82 */ /* 0x000fe20008000000 */
[----:B------:R-:W-:Y:S02]  /*37e0*/  ISETP.GT.AND P3, PT, R61, 0x70, !P3 ;  /* 0x000000703d00780c */ /* 0x000fe40005f64270 */
[----:B------:R-:W-:Y:S02]  /*37f0*/  FSEL R30, R6, -INF , !P2 ;  /* 0xff800000061e7808 */ /* 0x000fe40005000000 */
[----:B------:R-:W-:-:S02]  /*3800*/  ISETP.NE.AND P2, PT, R54, RZ, PT ;  /* 0x000000ff3600720c */ /* 0x000fc40003f45270 */
[----:B------:R-:W-:Y:S02]  /*3810*/  FMNMX.FTZ R6, R120, R122, !PT ;  /* 0x0000007a78067209 */ /* 0x000fe40007810000 */
[----:B------:R-:W-:Y:S02]  /*3820*/  ISETP.GT.AND P2, PT, R61, 0x8, !P2 ;  /* 0x000000083d00780c */ /* 0x000fe40005744270 */
[----:B------:R-:W-:Y:S02]  /*3830*/  FMNMX.FTZ R6, R124, R6, !PT ;  /* 0x000000067c067209 */ /* 0x000fe40007810000 */
[----:B------:R-:W-:Y:S02]  /*3840*/  ISETP.LT.OR P2, PT, R51, 0x9, P2 ;  /* 0x000000093300780c */ /* 0x000fe40001741670 */
[----:B------:R-:W-:Y:S02]  /*3850*/  FMNMX.FTZ R6, R126, R6, !PT ;  /* 0x000000067e067209 */ /* 0x000fe40007810000 */
[----:B------:R-:W-:-:S02]  /*3860*/  FSEL R34, R13, -INF , !P2 ;  /* 0xff8000000d227808 */ /* 0x000fc40005000000 */
[----:B------:R-:W-:Y:S02]  /*3870*/  ISETP.NE.AND P2, PT, R58, RZ, PT ;  /* 0x000000ff3a00720c */ /* 0x000fe40003f45270 */
[----:B------:R-:W-:Y:S02]  /*3880*/  FMNMX.FTZ R7, R128, R6, !PT ;  /* 0x0000000680077209 */ /* 0x000fe40007810000 */
[----:B------:R-:W-:Y:S02]  /*3890*/  ISETP.GT.AND P2, PT, R61, 0x9, !P2 ;  /* 0x000000093d00780c */ /* 0x000fe40005744270 */
[----:B------:R-:W-:Y:S02]  /*38a0*/  FMNMX.FTZ R7, R84, R7, !PT ;  /* 0x0000000754077209 */ /* 0x000fe40007810000 */
[----:B------:R-:W-:Y:S02]  /*38b0*/  ISETP.LT.OR P2, PT, R51, 0xa, P2 ;  /* 0x0000000a3300780c */ /* 0x000fe40001741670 */
[----:B------:R-:W-:-:S02]  /*38c0*/  FMNMX.FTZ R7, R118, R7, !PT ;  /* 0x0000000776077209 */ /* 0x000fc40007810000 */
[----:B------:R-:W-:Y:S02]  /*38d0*/  FSEL R36, R15, -INF , !P2 ;  /* 0xff8000000f247808 */ /* 0x000fe40005000000 */
[----:B------:R-:W-:Y:S02]  /*38e0*/  ISETP.GT.AND P2, PT, R61, 0x10, !P6 ;  /* 0x000000103d00780c */ /* 0x000fe40007744270 */
[----:B------:R-:W-:Y:S02]  /*38f0*/  ISETP.NE.AND P6, PT, R40, RZ, PT ;  /* 0x000000ff2800720c */ /* 0x000fe40003fc5270 */
        /* <DEDUP_REMOVED lines=10> */
[----:B------:R-:W-:Y:S02]  /*39a0*/  ISETP.NE.AND P2, PT, R70, RZ, PT ;  /* 0x000000ff4600720c */ /* 0x000fe40003f45270 */
[----:B------:R-:W-:Y:S02]  /*39b0*/  FMNMX.FTZ R7, R108, R7, !PT ;  /* 0x000000076c077209 */ /* 0x000fe40007810000 */
[----:B------:R-:W-:Y:S02]  /*39c0*/  ISETP.GT.AND P2, PT, R61, 0x18, !P2 ;  /* 0x000000183d00780c */ /* 0x000fe40005744270 */
[----:B------:R-:W-:Y:S02]  /*39d0*/  FMNMX.FTZ R7, R106, R7, !PT ;  /* 0x000000076a077209 */ /* 0x000fe40007810000 */
[----:B------:R-:W-:-:S02]  /*39e0*/  ISETP.LT.OR P2, PT, R51, 0x19, P2 ;  /* 0x000000193300780c */ /* 0x000fc40001741670 */
[----:B------:R-:W-:Y:S02]  /*39f0*/  FMNMX.FTZ R7, R104, R7, !PT ;  /* 0x0000000768077209 */ /* 0x000fe40007810000 */
[----:B------:R-:W-:Y:S02]  /*3a00*/  FSEL R42, R31, -INF , !P2 ;  /* 0xff8000001f2a7808 */ /* 0x000fe40005000000 */
[----:B------:R-:W-:Y:S02]  /*3a10*/  ISETP.NE.AND P2, PT, R74, RZ, PT ;  /* 0x000000ff4a00720c */ /* 0x000fe40003f45270 */
[----:B------:R-:W-:Y:S02]  /*3a20*/  FMNMX.FTZ R7, R102, R7, !PT ;  /* 0x0000000766077209 */ /* 0x000fe40007810000 */
[----:B------:R-:W-:Y:S02]  /*3a30*/  ISETP.GT.AND P2, PT, R61, 0x19, !P2 ;  /* 0x000000193d00780c */ /* 0x000fe40005744270 */
[----:B------:R-:W-:-:S02]  /*3a40*/  FMNMX.FTZ R7, R100, R7, !PT ;  /* 0x0000000764077209 */ /* 0x000fc40007810000 */
[----:B------:R-:W-:Y:S02]  /*3a50*/  ISETP.LT.OR P2, PT, R51, 0x1a, P2 ;  /* 0x0000001a3300780c */ /* 0x000fe40001741670 */
[----:B------:R-:W-:Y:S02]  /*3a60*/  FMNMX.FTZ R7, R98, R7, !PT ;  /* 0x0000000762077209 */ /* 0x000fe40007810000 */
[----:B------:R-:W-:Y:S02]  /*3a70*/  FSEL R44, R33, -INF , !P2 ;  /* 0xff800000212c7808 */ /* 0x000fe40005000000 */
[----:B------:R-:W-:Y:S02]  /*3a80*/  ISETP.NE.AND P2, PT, R78, RZ, PT ;  /* 0x000000ff4e00720c */ /* 0x000fe40003f45270 */
[----:B------:R-:W-:Y:S02]  /*3a90*/  FMNMX.FTZ R7, R96, R7, !PT ;  /* 0x0000000760077209 */ /* 0x000fe40007810000 */
[----:B------:R-:W-:-:S02]  /*3aa0*/  ISETP.GT.AND P2, PT, R61, 0x20, !P2 ;  /* 0x000000203d00780c */ /* 0x000fc40005744270 */
[----:B------:R-:W-:Y:S02]  /*3ab0*/  FMNMX.FTZ R7, R94, R7, !PT ;  /* 0x000000075e077209 */ /* 0x000fe40007810000 */
[----:B------:R-:W-:Y:S02]  /*3ac0*/  ISETP.LT.OR P2, PT, R51, 0x21, P2 ;  /* 0x000000213300780c */ /* 0x000fe40001741670 */
[----:B------:R-:W-:Y:S02]  /*3ad0*/  FMNMX.FTZ R7, R92, R7, !PT ;  /* 0x000000075c077209 */ /* 0x000fe40007810000 */
[----:B------:R-:W-:Y:S02]  /*3ae0*/  FSEL R46, R35, -INF , !P2 ;  /* 0xff800000232e7808 */ /* 0x000fe40005000000 */
[----:B------:R-:W-:Y:S02]  /*3af0*/  ISETP.NE.AND P2, PT, R82, RZ, PT ;  /* 0x000000ff5200720c */ /* 0x000fe40003f45270 */
[----:B------:R-:W-:-:S02]  /*3b00*/  FMNMX.FTZ R7, R90, R7, !PT ;  /* 0x000000075a077209 */ /* 0x000fc40007810000 */
[----:B------:R-:W-:Y:S02]  /*3b10*/  ISETP.GT.AND P2, PT, R61, 0x21, !P2 ;  /* 0x000000213d00780c */ /* 0x000fe40005744270 */
[----:B------:R-:W-:Y:S02]  /*3b20*/  FMNMX.FTZ R7, R88, R7, !PT ;  /* 0x0000000758077209 */ /* 0x000fe40007810000 */
[----:B------:R-:W-:Y:S02]  /*3b30*/  ISETP.LT.OR P2, PT, R51, 0x22, P2 ;  /* 0x000000223300780c */ /* 0x000fe40001741670 */
[----:B------:R-:W-:Y:S02]  /*3b40*/  FMNMX.FTZ R7, R86, R7, !PT ;  /* 0x0000000756077209 */ /* 0x000fe40007810000 */
        /* <DEDUP_REMOVED lines=20> */
[----:B------:R-:W-:Y:S01]  /*3c90*/  FMNMX.FTZ R13, R10, R7, !PT ;  /* 0x000000070a0d7209 */ /* 0x000fe20007810000 */
[----:B------:R-:W-:Y:S01]  /*3ca0*/  IMAD.U32 R7, RZ, RZ, UR10 ;  /* 0x0000000aff077e24 */ /* 0x000fe2000f8e00ff */
[----:B------:R-:W-:Y:S01]  /*3cb0*/  FSEL R54, R43, -INF , !P2 ;  /* 0xff8000002b367808 */ /* 0x000fe20005000000 */
[----:B------:R-:W-:Y:S01]  /*3cc0*/  @UP0 ULDC UR10, c[0x0][0x44c] ;  /* 0x00011300000a0ab9 */ /* 0x000fe20000000800 */
[----:B------:R-:W-:Y:S01]  /*3cd0*/  ISETP.NE.AND P2, PT, R97, RZ, PT ;  /* 0x000000ff6100720c */ /* 0x000fe20003f45270 */
[----:B------:R-:W0:Y:S01]  /*3ce0*/  SHFL.BFLY PT, R6, R13, 0x2, 0x1f ;  /* 0x0c401f000d067f89 */ /* 0x000e2200000e0000 */
[C---:B------:R-:W-:Y:S01]  /*3cf0*/  ISETP.GT.AND P4, PT, R61.reuse, 0x71, !P4 ;  /* 0x000000713d00780c */ /* 0x040fe20006784270 */
[----:B------:R-:W-:Y:S01]  /*3d00*/  UIMAD.WIDE.U32 UR10, UR42, UR10, URZ ;  /* 0x0000000a2a0a72a5 */ /* 0x000fe2000f8e003f */
[----:B------:R-:W-:Y:S02]  /*3d10*/  ISETP.GT.AND P2, PT, R61, 0x31, !P2 ;  /* 0x000000313d00780c */ /* 0x000fe40005744270 */
[C---:B------:R-:W-:Y:S01]  /*3d20*/  ISETP.LT.OR P3, PT, R51.reuse, 0x71, P3 ;  /* 0x000000713300780c */ /* 0x040fe20001f61670 */
[----:B------:R-:W-:Y:S01]  /*3d30*/  @UP0 USHF.R.U32.HI UR14, URZ, UR15, UR11 ;  /* 0x0000000f3f0e0299 */ /* 0x000fe2000801160b */
[----:B------:R-:W-:-:S02]  /*3d40*/  ISETP.LT.OR P2, PT, R51, 0x32, P2 ;  /* 0x000000323300780c */ /* 0x000fc40001741670 */
[----:B------:R-:W-:Y:S01]  /*3d50*/  ISETP.GT.AND P5, PT, R61, 0x78, !P5 ;  /* 0x000000783d00780c */ /* 0x000fe20006fa4270 */
[----:B------:R-:W-:Y:S01]  /*3d60*/  UIADD3 UR47, UR47, UR14, URZ ;  /* 0x0000000e2f2f7290 */ /* 0x000fe2000fffe03f */
[----:B------:R-:W-:Y:S02]  /*3d70*/  FSEL R56, R45, -INF , !P2 ;  /* 0xff8000002d387808 */ /* 0x000fe40005000000 */
[----:B------:R-:W-:Y:S01]  /*3d80*/  ISETP.NE.AND P2, PT, R99, RZ, PT ;  /* 0x000000ff6300720c */ /* 0x000fe20003f45270 */
[----:B------:R-:W-:Y:S01]  /*3d90*/  UIADD3 UR6, UR47, UR6, URZ ;  /* 0x000000062f067290 */ /* 0x000fe2000fffe03f */
[----:B------:R-:W-:Y:S02]  /*3da0*/  ISETP.LT.OR P4, PT, R51, 0x72, P4 ;  /* 0x000000723300780c */ /* 0x000fe40002781670 */
[----:B------:R-:W-:Y:S02]  /*3db0*/  ISETP.GT.AND P2, PT, R61, 0x38, !P2 ;  /* 0x000000383d00780c */ /* 0x000fe40005744270 */
[----:B------:R-:W-:-:S02]  /*3dc0*/  ISETP.LT.OR P5, PT, R51, 0x79, P5 ;  /* 0x000000793300780c */ /* 0x000fc40002fa1670 */
[----:B------:R-:W-:Y:S02]  /*3dd0*/  ISETP.LT.OR P2, PT, R51, 0x39, P2 ;  /* 0x000000393300780c */ /* 0x000fe40001741670 */
[----:B0-----:R-:W-:Y:S02]  /*3de0*/  FMNMX.FTZ R15, R13, R6, !PT ;  /* 0x000000060d0f7209 */ /* 0x001fe40007810000 */
[----:B------:R-:W-:Y:S02]  /*3df0*/  FSEL R58, R47, -INF , !P2 ;  /* 0xff8000002f3a7808 */ /* 0x000fe40005000000 */
[----:B------:R-:W-:Y:S01]  /*3e00*/  ISETP.GT.AND P2, PT, R61, 0x39, !P6 ;  /* 0x000000393d00780c */ /* 0x000fe20007744270 */
[----:B------:R-:W0:Y:S01]  /*3e10*/  SHFL.BFLY PT, R6, R15, 0x1, 0x1f ;  /* 0x0c201f000f067f89 */ /* 0x000e2200000e0000 */
[----:B------:R-:W-:Y:S02]  /*3e20*/  ISETP.NE.AND P6, PT, R60, RZ, PT ;  /* 0x000000ff3c00720c */ /* 0x000fe40003fc5270 */
[----:B------:R-:W-:-:S04]  /*3e30*/  ISETP.LT.OR P2, PT, R51, 0x3a, P2 ;  /* 0x0000003a3300780c */ /* 0x000fc80001741670 */
[----:B------:R-:W-:Y:S02]  /*3e40*/  FSEL R60, R49, -INF , !P2 ;  /* 0xff800000313c7808 */ /* 0x000fe40005000000 */
[----:B------:R-:W-:-:S04]  /*3e50*/  ISETP.NE.AND P2, PT, R101, RZ, PT ;  /* 0x000000ff6500720c */ /* 0x000fc80003f45270 */
[----:B------:R-:W-:-:S04]  /*3e60*/  ISETP.GT.AND P2, PT, R61, 0x40, !P2 ;  /* 0x000000403d00780c */ /* 0x000fc80005744270 */
[----:B------:R-:W-:-:S04]  /*3e70*/  ISETP.LT.OR P2, PT, R51, 0x41, P2 ;  /* 0x000000413300780c */ /* 0x000fc80001741670 */
[----:B------:R-:W-:Y:S02]  /*3e80*/  FSEL R62, R53, -INF , !P2 ;  /* 0xff800000353e7808 */ /* 0x000fe40005000000 */
[----:B------:R-:W-:Y:S02]  /*3e90*/  ISETP.NE.AND P2, PT, R103, RZ, PT ;  /* 0x000000ff6700720c */ /* 0x000fe40003f45270 */
[----:B0-----:R-:W-:Y:S02]  /*3ea0*/  FMNMX.FTZ R6, R15, R6, !PT ;  /* 0x000000060f067209 */ /* 0x001fe40007810000 */
[----:B------:R-:W-:-:S03]  /*3eb0*/  ISETP.GT.AND P2, PT, R61, 0x41, !P2 ;  /* 0x000000413d00780c */ /* 0x000fc60005744270 */
[----:B------:R-:W-:Y:S01]  /*3ec0*/  FFMA.FTZ R21, R6, R7, -8 ;  /* 0xc100000006157423 */ /* 0x000fe20000010007 */
[----:B------:R-:W-:-:S04]  /*3ed0*/  ISETP.LT.OR P2, PT, R51, 0x42, P2 ;  /* 0x000000423300780c */ /* 0x000fc80001741670 */
[----:B------:R-:W-:Y:S02]  /*3ee0*/  FSEL R64, R55, -INF , !P2 ;  /* 0xff80000037407808 */ /* 0x000fe40005000000 */
[----:B------:R-:W-:-:S04]  /*3ef0*/  ISETP.NE.AND P2, PT, R105, RZ, PT ;  /* 0x000000ff6900720c */ /* 0x000fc80003f45270 */
[----:B------:R-:W-:-:S04]  /*3f00*/  ISETP.GT.AND P2, PT, R61, 0x48, !P2 ;  /* 0x000000483d00780c */ /* 0x000fc80005744270 */
        /* <DEDUP_REMOVED lines=30> */
[----:B------:R-:W-:Y:S02]  /*40f0*/  ISETP.GT.AND P2, PT, R61, 0x68, !P6 ;  /* 0x000000683d00780c */ /* 0x000fe40007744270 */
[----:B------:R-:W-:Y:S02]  /*4100*/  ISETP.NE.AND P6, PT, R73, RZ, PT ;  /* 0x000000ff4900720c */ /* 0x000fe40003fc5270 */
[----:B------:R-:W-:-:S04]  /*4110*/  ISETP.LT.OR P2, PT, R51, 0x69, P2 ;  /* 0x000000693300780c */ /* 0x000fc80001741670 */
[----:B------:R-:W-:Y:S02]  /*4120*/  FSEL R76, R93, -INF , !P2 ;  /* 0xff8000005d4c7808 */ /* 0x000fe40005000000 */
[----:B------:R-:W-:-:S04]  /*4130*/  FSETP.NEU.FTZ.AND P2, PT, R6, -INF , PT ;  /* 0xff8000000600780b */ /* 0x000fc80003f5d000 */
[----:B------:R-:W-:Y:S02]  /*4140*/  FSEL R35, R21, RZ, P2 ;  /* 0x000000ff15237208 */ /* 0x000fe40001000000 */
[----:B------:R-:W-:Y:S02]  /*4150*/  ISETP.GT.AND P2, PT, R61, RZ, !P6 ;  /* 0x000000ff3d00720c */ /* 0x000fe40007744270 */
[----:B------:R-:W-:Y:S01]  /*4160*/  ISETP.NE.AND P6, PT, R77, RZ, PT ;  /* 0x000000ff4d00720c */ /* 0x000fe20003fc5270 */
[----:B------:R-:W-:-:S01]  /*4170*/  FFMA.FTZ R33, R126, R7, -R35 ;  /* 0x000000077e217223 */ /* 0x000fc20000010823 */
[----:B------:R-:W-:Y:S01]  /*4180*/  ISETP.LT.OR P2, PT, R51, 0x1, P2 ;  /* 0x000000013300780c */ /* 0x000fe20001741670 */
[----:B------:R-:W-:-:S01]  /*4190*/  FFMA.FTZ R45, R100, R7, -R35 ;  /* 0x00000007642d7223 */ /* 0x000fc20000010823 */
[-CC-:B------:R-:W-:Y:S01]  /*41a0*/  FFMA.FTZ R102, R102, R7.reuse, -R35.reuse ;  /* 0x0000000766667223 */ /* 0x180fe20000010823 */
[----:B------:R-:W-:Y:S01]  /*41b0*/  ISETP.GT.AND P6, PT, R61, 0x79, !P6 ;  /* 0x000000793d00780c */ /* 0x000fe200077c4270 */
[-CC-:B------:R-:W-:Y:S01]  /*41c0*/  FFMA.FTZ R104, R104, R7.reuse, -R35.reuse ;  /* 0x0000000768687223 */ /* 0x180fe20000010823 */
[----:B------:R-:W-:Y:S01]  /*41d0*/  FSEL R31, R2, -INF , !P2 ;  /* 0xff800000021f7808 */ /* 0x000fe20005000000 */
[-CC-:B------:R-:W-:Y:S01]  /*41e0*/  FFMA.FTZ R2, R120, R7.reuse, -R35.reuse ;  /* 0x0000000778027223 */ /* 0x180fe20000010823 */
[----:B------:R-:W-:Y:S01]  /*41f0*/  ISETP.NE.AND P2, PT, R121, RZ, PT ;  /* 0x000000ff7900720c */ /* 0x000fe20003f45270 */
[----:B------:R-:W-:Y:S01]  /*4200*/  MUFU.EX2 R120, R33 ;  /* 0x0000002100787308 */ /* 0x000fe20000000800 */
[----:B------:R-:W-:Y:S01]  /*4210*/  FMNMX.FTZ R15, R31, R30, !PT ;  /* 0x0000001e1f0f7209 */ /* 0x000fe20007810000 */
[-CC-:B------:R-:W-:Y:S01]  /*4220*/  FFMA.FTZ R13, R122, R7.reuse, -R35.reuse ;  /* 0x000000077a0d7223 */ /* 0x180fe20000010823 */
[----:B------:R-:W-:Y:S01]  /*4230*/  ISETP.GT.AND P2, PT, R61, 0x69, !P2 ;  /* 0x000000693d00780c */ /* 0x000fe20005744270 */
[--C-:B------:R-:W-:Y:S01]  /*4240*/  FFMA.FTZ R29, R124, R7, -R35.reuse ;  /* 0x000000077c1d7223 */ /* 0x100fe20000010823 */
[----:B------:R-:W-:Y:S01]  /*4250*/  FMNMX.FTZ R21, R34, R15, !PT ;  /* 0x0000000f22157209 */ /* 0x000fe20007810000 */
[--C-:B------:R-:W-:Y:S01]  /*4260*/  FFMA.FTZ R114, R114, R7, -R35.reuse ;  /* 0x0000000772727223 */ /* 0x100fe20000010823 */
[----:B------:R-:W-:Y:S01]  /*4270*/  ISETP.LT.OR P2, PT, R51, 0x6a, P2 ;  /* 0x0000006a3300780c */ /* 0x000fe20001741670 */
[----:B------:R0:W-:Y:S01]  /*4280*/  MUFU.EX2 R43, R102 ;  /* 0x00000066002b7308 */ /* 0x0001e20000000800 */
[----:B------:R-:W-:Y:S01]  /*4290*/  FMNMX.FTZ R21, R36, R21, !PT ;  /* 0x0000001524157209 */ /* 0x000fe20007810000 */
[-CC-:B------:R-:W-:Y:S01]  /*42a0*/  FFMA.FTZ R37, R128, R7.reuse, -R35.reuse ;  /* 0x0000000780257223 */ /* 0x180fe20000010823 */
[----:B------:R-:W-:Y:S01]  /*42b0*/  FSEL R100, R3, -INF , !P2 ;  /* 0xff80000003647808 */ /* 0x000fe20005000000 */
[--C-:B------:R-:W-:Y:S01]  /*42c0*/  FFMA.FTZ R3, R98, R7, -R35.reuse ;  /* 0x0000000762037223 */ /* 0x100fe20000010823 */
[----:B------:R-:W-:Y:S01]  /*42d0*/  FMNMX.FTZ R21, R38, R21, !PT ;  /* 0x0000001526157209 */ /* 0x000fe20007810000 */
[-CC-:B------:R-:W-:Y:S01]  /*42e0*/  FFMA.FTZ R84, R84, R7.reuse, -R35.reuse ;  /* 0x0000000754547223 */ /* 0x180fe20000010823 */
[----:B------:R-:W-:Y:S01]  /*42f0*/  FSEL R98, R5, -INF , !P3 ;  /* 0xff80000005627808 */ /* 0x000fe20005800000 */
[--C-:B------:R-:W-:Y:S01]  /*4300*/  FFMA.FTZ R5, R96, R7, -R35.reuse ;  /* 0x0000000760057223 */ /* 0x100fe20000010823 */
[----:B------:R-:W-:Y:S01]  /*4310*/  FMNMX.FTZ R21, R40, R21, !PT ;  /* 0x0000001528157209 */ /* 0x000fe20007810000 */
[----:B------:R1:W-:Y:S01]  /*4320*/  MUFU.EX2 R41, R104 ;  /* 0x0000006800297308 */ /* 0x0003e20000000800 */
[----:B0-----:R-:W-:Y:S01]  /*4330*/  FSEL R102, R4, -INF , !P4 ;  /* 0xff80000004667808 */ /* 0x001fe20006000000 */
[--C-:B------:R-:W-:Y:S01]  /*4340*/  FFMA.FTZ R118, R118, R7, -R35.reuse ;  /* 0x0000000776767223 */ /* 0x100fe20000010823 */
[----:B------:R-:W-:Y:S01]  /*4350*/  FMNMX.FTZ R21, R42, R21, !PT ;  /* 0x000000152a157209 */ /* 0x000fe20007810000 */
[-CC-:B------:R-:W-:Y:S01]  /*4360*/  FFMA.FTZ R116, R116, R7.reuse, -R35.reuse ;  /* 0x0000000774747223 */ /* 0x180fe20000010823 */
[----:B------:R-:W-:Y:S01]  /*4370*/  ISETP.LT.OR P6, PT, R51, 0x7a, P6 ;  /* 0x0000007a3300780c */ /* 0x000fe200037c1670 */
[--C-:B------:R-:W-:Y:S01]  /*4380*/  FFMA.FTZ R112, R112, R7, -R35.reuse ;  /* 0x0000000770707223 */ /* 0x100fe20000010823 */
[----:B------:R-:W-:Y:S01]  /*4390*/  FMNMX.FTZ R21, R44, R21, !PT ;  /* 0x000000152c157209 */ /* 0x000fe20007810000 */
[----:B------:R-:W-:Y:S01]  /*43a0*/  MUFU.EX2 R2, R2 ;  /* 0x0000000200027308 */ /* 0x000fe20000000800 */
[----:B------:R-:W-:Y:S01]  /*43b0*/  FSEL R96, R25, -INF , !P5 ;  /* 0xff80000019607808 */ /* 0x000fe20006800000 */
[--C-:B------:R-:W-:Y:S01]  /*43c0*/  FFMA.FTZ R110, R110, R7, -R35.reuse ;  /* 0x000000076e6e7223 */ /* 0x100fe20000010823 */
[----:B------:R-:W-:Y:S01]  /*43d0*/  FMNMX.FTZ R21, R46, R21, !PT ;  /* 0x000000152e157209 */ /* 0x000fe20007810000 */
[-CC-:B------:R-:W-:Y:S01]  /*43e0*/  FFMA.FTZ R108, R108, R7.reuse, -R35.reuse ;  /* 0x000000076c6c7223 */ /* 0x180fe20000010823 */
[----:B-1----:R-:W-:Y:S01]  /*43f0*/  FSEL R104, R27, -INF , !P6 ;  /* 0xff8000001b687808 */ /* 0x002fe20007000000 */
        /* <DEDUP_REMOVED lines=15> */
[----:B------:R-:W-:-:S01]  /*44f0*/  FFMA.FTZ R24, R24, R7, -R35 ;  /* 0x0000000718187223 */ /* 0x000fc20000010823 */
[--C-:B------:R-:W-:Y:S01]  /*4500*/  FFMA.FTZ R14, R14, R7, -R35.reuse ;  /* 0x000000070e0e7223 */ /* 0x100fe20000010823 */
[----:B------:R-:W-:Y:S01]  /*4510*/  FMNMX.FTZ R33, R56, R33, !PT ;  /* 0x0000002138217209 */ /* 0x000fe20007810000 */
[----:B------:R-:W2:Y:S01]  /*4520*/  MUFU.EX2 R29, R29 ;  /* 0x0000001d001d7308 */ /* 0x000ea20000000800 */
[----:B-1----:R-:W-:-:S01]  /*4530*/  FFMA.FTZ R3, R12, R7, -R35 ;  /* 0x000000070c037223 */ /* 0x002fc20000010823 */
[----:B------:R-:W-:Y:S01]  /*4540*/  FFMA.FTZ R8, R8, R7, -R35 ;  /* 0x0000000708087223 */ /* 0x000fe20000010823 */
        /* <DEDUP_REMOVED lines=8> */
[----:B------:R-:W3:Y:S01]  /*45d0*/  MUFU.EX2 R15, R37 ;  /* 0x00000025000f7308 */ /* 0x000ee20000000800 */
[----:B-1----:R-:W-:-:S02]  /*45e0*/  FFMA.FTZ R5, R20, R7, -R35 ;  /* 0x0000000714057223 */ /* 0x002fc40000010823 */
[----:B------:R-:W-:-:S04]  /*45f0*/  FMNMX.FTZ R33, R70, R33, !PT ;  /* 0x0000002146217209 */ /* 0x000fc80007810000 */
[----:B------:R-:W-:Y:S01]  /*4600*/  FMNMX.FTZ R33, R72, R33, !PT ;  /* 0x0000002148217209 */ /* 0x000fe20007810000 */
[----:B------:R-:W1:Y:S03]  /*4610*/  MUFU.EX2 R84, R84 ;  /* 0x0000005400547308 */ /* 0x000e660000000800 */
[----:B------:R-:W-:-:S04]  /*4620*/  FMNMX.FTZ R33, R74, R33, !PT ;  /* 0x000000214a217209 */ /* 0x000fc80007810000 */
[----:B------:R-:W-:Y:S01]  /*4630*/  FMNMX.FTZ R33, R82, R33, !PT ;  /* 0x0000002152217209 */ /* 0x000fe20007810000 */
[----:B------:R-:W4:Y:S03]  /*4640*/  MUFU.EX2 R118, R118 ;  /* 0x0000007600767308 */ /* 0x000f260000000800 */
[----:B------:R-:W-:-:S04]  /*4650*/  FMNMX.FTZ R33, R78, R33, !PT ;  /* 0x000000214e217209 */ /* 0x000fc80007810000 */
[----:B------:R-:W-:Y:S01]  /*4660*/  FMNMX.FTZ R33, R80, R33, !PT ;  /* 0x0000002150217209 */ /* 0x000fe20007810000 */
[----:B------:R-:W5:Y:S03]  /*4670*/  MUFU.EX2 R37, R116 ;  /* 0x0000007400257308 */ /* 0x000f660000000800 */
[----:B------:R-:W-:-:S04]  /*4680*/  FMNMX.FTZ R33, R76, R33, !PT ;  /* 0x000000214c217209 */ /* 0x000fc80007810000 */
[----:B------:R-:W-:Y:S01]  /*4690*/  FMNMX.FTZ R33, R100, R33, !PT ;  /* 0x0000002164217209 */ /* 0x000fe20007810000 */
[----:B------:R-:W5:Y:S03]  /*46a0*/  MUFU.EX2 R112, R112 ;  /* 0x0000007000707308 */ /* 0x000f660000000800 */
[----:B------:R-:W-:-:S04]  /*46b0*/  FMNMX.FTZ R33, R98, R33, !PT ;  /* 0x0000002162217209 */ /* 0x000fc80007810000 */
[----:B------:R-:W-:Y:S01]  /*46c0*/  FMNMX.FTZ R33, R102, R33, !PT ;  /* 0x0000002166217209 */ /* 0x000fe20007810000 */
[----:B------:R-:W-:Y:S03]  /*46d0*/  MUFU.EX2 R110, R110 ;  /* 0x0000006e006e7308 */ /* 0x000fe60000000800 */
[----:B------:R-:W-:-:S04]  /*46e0*/  FMNMX.FTZ R33, R96, R33, !PT ;  /* 0x0000002160217209 */ /* 0x000fc80007810000 */
[----:B------:R-:W-:Y:S01]  /*46f0*/  FMNMX.FTZ R33, R104, R33, !PT ;  /* 0x0000002168217209 */ /* 0x000fe20007810000 */
[----:B------:R-:W-:Y:S04]  /*4700*/  MUFU.EX2 R39, R108 ;  /* 0x0000006c00277308 */ /* 0x000fe80000000800 */
[----:B------:R-:W0:Y:S04]  /*4710*/  SHFL.BFLY PT, R4, R33, 0x2, 0x1f ;  /* 0x0c401f0021047f89 */ /* 0x000e2800000e0000 */
[----:B------:R-:W-:Y:S08]  /*4720*/  MUFU.EX2 R106, R106 ;  /* 0x0000006a006a7308 */ /* 0x000ff00000000800 */
[----:B------:R-:W-:Y:S08]  /*4730*/  MUFU.EX2 R108, R45 ;  /* 0x0000002d006c7308 */ /* 0x000ff00000000800 */
[----:B------:R-:W-:Y:S01]  /*4740*/  MUFU.EX2 R94, R94 ;  /* 0x0000005e005e7308 */ /* 0x000fe20000000800 */
[----:B0-----:R-:W-:-:S07]  /*4750*/  FMNMX.FTZ R25, R33, R4, !PT ;  /* 0x0000000421197209 */ /* 0x001fce0007810000 */
[----:B------:R-:W-:Y:S01]  /*4760*/  MUFU.EX2 R27, R92 ;  /* 0x0000005c001b7308 */ /* 0x000fe20000000800 */
[----:B------:R-:W0:Y:S07]  /*4770*/  SHFL.BFLY PT, R4, R25, 0x1, 0x1f ;  /* 0x0c201f0019047f89 */ /* 0x000e2e00000e0000 */
[----:B------:R-:W-:Y:S08]  /*4780*/  MUFU.EX2 R86, R86 ;  /* 0x0000005600567308 */ /* 0x000ff00000000800 */
[----:B------:R-:W-:Y:S08]  /*4790*/  MUFU.EX2 R49, R32 ;  /* 0x0000002000317308 */ /* 0x000ff00000000800 */
[----:B------:R-:W-:Y:S01]  /*47a0*/  MUFU.EX2 R90, R90 ;  /* 0x0000005a005a7308 */ /* 0x000fe20000000800 */
[----:B0-----:R-:W-:Y:S01]  /*47b0*/  FMNMX.FTZ R4, R25, R4, !PT ;  /* 0x0000000419047209 */ /* 0x001fe20007810000 */
[----:B------:R-:W-:Y:S01]  /*47c0*/  FFMA.FTZ R25, R10, R7, -R35 ;  /* 0x000000070a197223 */ /* 0x000fe20000010823 */
[----:B------:R-:W-:-:S02]  /*47d0*/  FADD.FTZ R10, R2, R13 ;  /* 0x0000000d020a7221 */ /* 0x000fc40000010000 */
[C---:B------:R-:W-:Y:S01]  /*47e0*/  FSETP.NEU.FTZ.AND P2, PT, R4.reuse, -INF , PT ;  /* 0xff8000000400780b */ /* 0x040fe20003f5d000 */
[----:B------:R-:W-:-:S01]  /*47f0*/  FFMA.FTZ R12, R4, R7, -8 ;  /* 0xc1000000040c7423 */ /* 0x000fc20000010007 */
[----:B--2---:R-:W-:Y:S01]  /*4800*/  FADD.FTZ R67, R29, R10 ;  /* 0x0000000a1d437221 */ /* 0x004fe20000010000 */
[----:B------:R-:W-:Y:S03]  /*4810*/  MUFU.EX2 R45, R88 ;  /* 0x00000058002d7308 */ /* 0x000fe60000000800 */
[----:B------:R-:W-:Y:S01]  /*4820*/  FSEL R35, R12, RZ, P2 ;  /* 0x000000ff0c237208 */ /* 0x000fe20001000000 */
[C---:B------:R-:W-:Y:S01]  /*4830*/  FADD.FTZ R10, R120.reuse, R67 ;  /* 0x00000043780a7221 */ /* 0x040fe20000010000 */
[----:B------:R-:W-:Y:S02]  /*4840*/  F2FP.SATFINITE.E4M3.F32.PACK_AB_MERGE_C R120, R120, R29, RZ ;  /* 0x0000001d7878723e */ /* 0x000fe400048070ff */
[----:B------:R-:W-:Y:S01]  /*4850*/  PLOP3.LUT P2, PT, PT, PT, UP1, 0x40, 0x0 ;  /* 0x000000000000781c */ /* 0x000fe20003f4e818 */
[----:B------:R-:W-:-:S01]  /*4860*/  FFMA.FTZ R31, R31, R7, -R35 ;  /* 0x000000071f1f7223 */ /* 0x000fc20000010823 */
[-CC-:B------:R-:W-:Y:S01]  /*4870*/  FFMA.FTZ R30, R30, R7.reuse, -R35.reuse ;  /* 0x000000071e1e7223 */ /* 0x180fe20000010823 */
[----:B------:R-:W-:-:S01]  /*4880*/  FFMA.FTZ R34, R34, R7, -R35 ;  /* 0x0000000722227223 */ /* 0x000fc20000010823 */
[-CC-:B------:R-:W-:Y:S01]  /*4890*/  FFMA.FTZ R36, R36, R7.reuse, -R35.reuse ;  /* 0x0000000724247223 */ /* 0x180fe20000010823 */
[----:B------:R-:W-:-:S01]  /*48a0*/  FFMA.FTZ R38, R38, R7, -R35 ;  /* 0x0000000726267223 */ /* 0x000fc20000010823 */
[----:B---3--:R-:W-:Y:S01]  /*48b0*/  FADD.FTZ R67, R15, R10 ;  /* 0x0000000a0f437221 */ /* 0x008fe20000010000 */
[----:B------:R-:W-:Y:S01]  /*48c0*/  MUFU.EX2 R31, R31 ;  /* 0x0000001f001f7308 */ /* 0x000fe20000000800 */
[----:B------:R-:W-:-:S01]  /*48d0*/  FFMA.FTZ R40, R40, R7, -R35 ;  /* 0x0000000728287223 */ /* 0x000fc20000010823 */
[----:B------:R-:W-:Y:S01]  /*48e0*/  FFMA.FTZ R42, R42, R7, -R35 ;  /* 0x000000072a2a7223 */ /* 0x000fe20000010823 */
[----:B-1----:R-:W-:-:S01]  /*48f0*/  FADD.FTZ R67, R84, R67 ;  /* 0x0000004354437221 */ /* 0x002fc20000010000 */
[-CC-:B------:R-:W-:Y:S01]  /*4900*/  FFMA.FTZ R44, R44, R7.reuse, -R35.reuse ;  /* 0x000000072c2c7223 */ /* 0x180fe20000010823 */
[----:B------:R-:W-:-:S01]  /*4910*/  FFMA.FTZ R46, R46, R7, -R35 ;  /* 0x000000072e2e7223 */ /* 0x000fc20000010823 */
[----:B------:R-:W-:Y:S01]  /*4920*/  FFMA.FTZ R48, R48, R7, -R35 ;  /* 0x0000000730307223 */ /* 0x000fe20000010823 */
[----:B----4-:R-:W-:-:S01]  /*4930*/  FADD.FTZ R10, R118, R67 ;  /* 0x00000043760a7221 */ /* 0x010fc20000010000 */
[----:B------:R-:W0:Y:S01]  /*4940*/  MUFU.EX2 R30, R30 ;  /* 0x0000001e001e7308 */ /* 0x000e220000000800 */
[C---:B-----5:R-:W-:Y:S01]  /*4950*/  F2FP.SATFINITE.E4M3.F32.PACK_AB_MERGE_C R118, R37.reuse, R118, RZ ;  /* 0x000000762576723e */ /* 0x060fe200048070ff */
[----:B------:R-:W-:Y:S01]  /*4960*/  FFMA.FTZ R50, R50, R7, -R35 ;  /* 0x0000000732327223 */ /* 0x000fe20000010823 */
[----:B------:R-:W-:-:S01]  /*4970*/  FADD.FTZ R12, R37, R10 ;  /* 0x0000000a250c7221 */ /* 0x000fc20000010000 */
[----:B------:R-:W-:Y:S01]  /*4980*/  F2FP.SATFINITE.E4M3.F32.PACK_AB_MERGE_C R164, R13, R2, R120 ;  /* 0x000000020da4723e */ /* 0x000fe20004807078 */
[----:B------:R-:W-:-:S01]  /*4990*/  FFMA.FTZ R52, R52, R7, -R35 ;  /* 0x0000000734347223 */ /* 0x000fc20000010823 */
[----:B------:R-:W-:Y:S01]  /*49a0*/  F2FP.SATFINITE.E4M3.F32.PACK_AB_MERGE_C R166, R84, R15, R118 ;  /* 0x0000000f54a6723e */ /* 0x000fe20004807076 */
[----:B------:R-:W-:-:S01]  /*49b0*/  FADD.FTZ R37, R21, R12 ;  /* 0x0000000c15257221 */ /* 0x000fc20000010000 */
[----:B------:R-:W1:Y:S01]  /*49c0*/  MUFU.EX2 R34, R34 ;  /* 0x0000002200227308 */ /* 0x000e620000000800 */
[----:B------:R-:W-:-:S01]  /*49d0*/  FFMA.FTZ R54, R54, R7, -R35 ;  /* 0x0000000736367223 */ /* 0x000fc20000010823 */
[----:B------:R-:W-:Y:S01]  /*49e0*/  FFMA.FTZ R56, R56, R7, -R35 ;  /* 0x0000000738387223 */ /* 0x000fe20000010823 */
[----:B------:R-:W-:-:S01]  /*49f0*/  FADD.FTZ R37, R112, R37 ;  /* 0x0000002570257221 */ /* 0x000fc20000010000 */
[-CC-:B------:R-:W-:Y:S01]  /*4a00*/  FFMA.FTZ R58, R58, R7.reuse, -R35.reuse ;  /* 0x000000073a3a7223 */ /* 0x180fe20000010823 */
[----:B------:R-:W-:-:S01]  /*4a10*/  FFMA.FTZ R60, R60, R7, -R35 ;  /* 0x000000073c3c7223 */ /* 0x000fc20000010823 */
[-CC-:B------:R-:W-:Y:S01]  /*4a20*/  FFMA.FTZ R62, R62, R7.reuse, -R35.reuse ;  /* 0x000000073e3e7223 */ /* 0x180fe20000010823 */
[----:B------:R-:W-:-:S01]  /*4a30*/  FFMA.FTZ R64, R64, R7, -R35 ;  /* 0x0000000740407223 */ /* 0x000fc20000010823 */
[----:B------:R-:W2:Y:S01]  /*4a40*/  MUFU.EX2 R51, R36 ;  /* 0x0000002400337308 */ /* 0x000ea20000000800 */
[----:B0-----:R-:W-:-:S01]  /*4a50*/  FADD.FTZ R69, R31, R30 ;  /* 0x0000001e1f457221 */ /* 0x001fc20000010000 */
[--C-:B------:R-:W-:Y:S01]  /*4a60*/  FFMA.FTZ R66, R66, R7, -R35.reuse ;  /* 0x0000000742427223 */ /* 0x100fe20000010823 */
[----:B------:R-:W-:Y:S01]  /*4a70*/  F2FP.SATFINITE.E4M3.F32.PACK_AB_MERGE_C R12, R108, R43, RZ ;  /* 0x0000002b6c0c723e */ /* 0x000fe200048070ff */
        /* <DEDUP_REMOVED lines=13> */
[----:B--2---:R-:W-:-:S01]  /*4b50*/  FADD.FTZ R29, R51, R10 ;  /* 0x0000000a331d7221 */ /* 0x004fc20000010000 */
[----:B------:R-:W-:Y:S01]  /*4b60*/  FADD.FTZ R10, R110, R37 ;  /* 0x000000256e0a7221 */ /* 0x000fe20000010000 */
[----:B------:R-:W-:Y:S01]  /*4b70*/  F2FP.SATFINITE.E4M3.F32.PACK_AB_MERGE_C R110, R39, R110, RZ ;  /* 0x0000006e276e723e */ /* 0x000fe200048070ff */
[----:B------:R-:W-:Y:S01]  /*4b80*/  FFMA.FTZ R102, R102, R7, -R35 ;  /* 0x0000000766667223 */ /* 0x000fe20000010823 */
[----:B------:R-:W-:Y:S01]  /*4b90*/  F2FP.SATFINITE.E4M3.F32.PACK_AB_MERGE_C R34, R51, R34, RZ ;  /* 0x000000223322723e */ /* 0x000fe200048070ff */
[----:B------:R-:W-:Y:S01]  /*4ba0*/  FADD.FTZ R39, R39, R10 ;  /* 0x0000000a27277221 */ /* 0x000fe20000010000 */
[----:B------:R-:W-:Y:S01]  /*4bb0*/  F2FP.SATFINITE.E4M3.F32.PACK_AB_MERGE_C R160, R112, R21, R110 ;  /* 0x0000001570a0723e */ /* 0x000fe2000480706e */
[----:B------:R-:W2:Y:S01]  /*4bc0*/  MUFU.EX2 R42, R42 ;  /* 0x0000002a002a7308 */ /* 0x000ea20000000800 */
[----:B0-----:R-:W-:-:S01]  /*4bd0*/  FADD.FTZ R2, R38, R29 ;  /* 0x0000001d26027221 */ /* 0x001fc20000010000 */
[----:B------:R-:W-:Y:S01]  /*4be0*/  FADD.FTZ R10, R106, R39 ;  /* 0x000000276a0a7221 */ /* 0x000fe20000010000 */
[----:B------:R-:W-:Y:S01]  /*4bf0*/  F2FP.SATFINITE.E4M3.F32.PACK_AB_MERGE_C R165, R30, R31, R34 ;  /* 0x0000001f1ea5723e */ /* 0x000fe20004807022 */
[-CC-:B------:R-:W-:Y:S01]  /*4c00*/  FFMA.FTZ R96, R96, R7.reuse, -R35.reuse ;  /* 0x0000000760607223 */ /* 0x180fe20000010823 */
[----:B------:R-:W-:-:S01]  /*4c10*/  FFMA.FTZ R35, R104, R7, -R35 ;  /* 0x0000000768237223 */ /* 0x000fc20000010823 */
[C---:B------:R-:W-:Y:S01]  /*4c20*/  FADD.FTZ R10, R41.reuse, R10 ;  /* 0x0000000a290a7221 */ /* 0x040fe20000010000 */
[----:B------:R-:W-:Y:S01]  /*4c30*/  F2FP.SATFINITE.E4M3.F32.PACK_AB_MERGE_C R162, R41, R106, R12 ;  /* 0x0000006a29a2723e */ /* 0x000fe2000480700c */
[----:B------:R-:W0:Y:S01]  /*4c40*/  MUFU.EX2 R55, R44 ;  /* 0x0000002c00377308 */ /* 0x000e220000000800 */
[----:B-1----:R-:W-:-:S01]  /*4c50*/  FADD.FTZ R15, R53, R2 ;  /* 0x00000002350f7221 */ /* 0x002fc20000010000 */
[----:B------:R-:W-:Y:S01]  /*4c60*/  FADD.FTZ R43, R43, R10 ;  /* 0x0000000a2b2b7221 */ /* 0x000fe20000010000 */
[----:B------:R-:W-:-:S03]  /*4c70*/  F2FP.SATFINITE.E4M3.F32.PACK_AB_MERGE_C R10, R27, R94, RZ ;  /* 0x0000005e1b0a723e */ /* 0x000fc600048070ff */
[----:B------:R-:W-:Y:S01]  /*4c80*/  FADD.FTZ R108, R108, R43 ;  /* 0x0000002b6c6c7221 */ /* 0x000fe20000010000 */
[----:B------:R-:W-:Y:S01]  /*4c90*/  F2FP.SATFINITE.E4M3.F32.PACK_AB_MERGE_C R156, R114, R47, R10 ;  /* 0x0000002f729c723e */ /* 0x000fe2000480700a */
[----:B------:R-:W1:Y:S01]  /*4ca0*/  MUFU.EX2 R46, R46 ;  /* 0x0000002e002e7308 */ /* 0x000e620000000800 */
[----:B--2---:R-:W-:-:S01]  /*4cb0*/  FADD.FTZ R2, R42, R15 ;  /* 0x0000000f2a027221 */ /* 0x004fc20000010000 */
[----:B------:R-:W-:Y:S01]  /*4cc0*/  FADD.FTZ R47, R47, R108 ;  /* 0x0000006c2f2f7221 */ /* 0x000fe20000010000 */
[----:B------:R-:W-:-:S03]  /*4cd0*/  F2FP.SATFINITE.E4M3.F32.PACK_AB_MERGE_C R10, R49, R86, RZ ;  /* 0x00000056310a723e */ /* 0x000fc600048070ff */
[----:B------:R-:W-:Y:S01]  /*4ce0*/  FADD.FTZ R47, R114, R47 ;  /* 0x0000002f722f7221 */ /* 0x000fe20000010000 */
[----:B------:R-:W-:Y:S01]  /*4cf0*/  F2FP.SATFINITE.E4M3.F32.PACK_AB_MERGE_C R158, R45, R90, R10 ;  /* 0x0000005a2d9e723e */ /* 0x000fe2000480700a */
[----:B------:R-:W2:Y:S01]  /*4d00*/  MUFU.EX2 R57, R48 ;  /* 0x0000003000397308 */ /* 0x000ea20000000800 */
[----:B0-----:R-:W-:-:S01]  /*4d10*/  FADD.FTZ R15, R55, R2 ;  /* 0x00000002370f7221 */ /* 0x001fc20000010000 */
[----:B------:R-:W-:Y:S01]  /*4d20*/  FADD.FTZ R94, R94, R47 ;  /* 0x0000002f5e5e7221 */ /* 0x000fe20000010000 */
[----:B------:R-:W-:-:S03]  /*4d30*/  F2FP.SATFINITE.E4M3.F32.PACK_AB_MERGE_C R42, R55, R42, RZ ;  /* 0x0000002a372a723e */ /* 0x000fc600048070ff */
[----:B------:R-:W-:Y:S01]  /*4d40*/  FADD.FTZ R37, R27, R94 ;  /* 0x0000005e1b257221 */ /* 0x000fe20000010000 */
[----:B------:R-:W-:Y:S01]  /*4d50*/  F2FP.SATFINITE.E4M3.F32.PACK_AB_MERGE_C R167, R53, R38, R42 ;  /* 0x0000002635a7723e */ /* 0x000fe2000480702a */
        /* <DEDUP_REMOVED lines=12> */
[----:B------:R-:W-:-:S04]  /*4e20*/  F2FP.SATFINITE.E4M3.F32.PACK_AB_MERGE_C R50, R59, R50, RZ ;  /* 0x000000323b32723e */ /* 0x000fc800048070ff */
[----:B------:R-:W-:Y:S02]  /*4e30*/  F2FP.SATFINITE.E4M3.F32.PACK_AB_MERGE_C R161, R57, R46, R50 ;  /* 0x0000002e39a1723e */ /* 0x000fe40004807032 */
        /* <DEDUP_REMOVED lines=8> */
[----:B------:R-:W-:-:S04]  /*4ec0*/  F2FP.SATFINITE.E4M3.F32.PACK_AB_MERGE_C R58, R63, R58, RZ ;  /* 0x0000003a3f3a723e */ /* 0x000fc800048070ff */
[----:B------:R-:W-:Y:S02]  /*4ed0*/  F2FP.SATFINITE.E4M3.F32.PACK_AB_MERGE_C R163, R61, R54, R58 ;  /* 0x000000363da3723e */ /* 0x000fe4000480703a */
        /* <DEDUP_REMOVED lines=9> */
[----:B------:R-:W-:-:S03]  /*4f70*/  F2FP.SATFINITE.E4M3.F32.PACK_AB_MERGE_C R157, R65, R62, R66 ;  /* 0x0000003e419d723e */ /* 0x000fc60004807042 */
[----:B------:R-:W-:Y:S01]  /*4f80*/  MUFU.EX2 R24, R24 ;  /* 0x0000001800187308 */ /* 0x000fe20000000800 */
[----:B-1----:R-:W-:-:S07]  /*4f90*/  FADD.FTZ R2, R70, R67 ;  /* 0x0000004346027221 */ /* 0x002fce0000010000 */
[----:B------:R-:W0:Y:S01]  /*4fa0*/  MUFU.EX2 R5, R5 ;  /* 0x0000000500057308 */ /* 0x000e220000000800 */
[----:B--2---:R-:W-:-:S07]  /*4fb0*/  FADD.FTZ R31, R13, R2 ;  /* 0x000000020d1f7221 */ /* 0x004fce0000010000 */
[----:B------:R-:W1:Y:S08]  /*4fc0*/  MUFU.EX2 R74, R74 ;  /* 0x0000004a004a7308 */ /* 0x000e700000000800 */
[----:B------:R-:W-:Y:S01]  /*4fd0*/  MUFU.EX2 R33, R28 ;  /* 0x0000001c00217308 */ /* 0x000fe20000000800 */
[----:B0-----:R-:W-:-:S07]  /*4fe0*/  F2FP.SATFINITE.E4M3.F32.PACK_AB_MERGE_C R10, R5, R24, RZ ;  /* 0x00000018050a723e */ /* 0x001fce00048070ff */
[----:B------:R-:W0:Y:S01]  /*4ff0*/  MUFU.EX2 R26, R26 ;  /* 0x0000001a001a7308 */ /* 0x000e220000000800 */
[----:B-1----:R-:W-:-:S07]  /*5000*/  FADD.FTZ R2, R74, R31 ;  /* 0x0000001f4a027221 */ /* 0x002fce0000010000 */
[----:B------:R-:W1:Y:S08]  /*5010*/  MUFU.EX2 R15, R82 ;  /* 0x00000052000f7308 */ /* 0x000e700000000800 */
[----:B------:R-:W2:Y:S01]  /*5020*/  MUFU.EX2 R78, R78 ;  /* 0x0000004e004e7308 */ /* 0x000ea20000000800 */
[----:B0-----:R-:W-:Y:S01]  /*5030*/  F2FP.SATFINITE.E4M3.F32.PACK_AB_MERGE_C R152, R26, R33, R10 ;  /* 0x000000211a98723e */ /* 0x001fe2000480700a */
[----:B------:R-:W-:-:S04]  /*5040*/  FADD.FTZ R33, R33, R86 ;  /* 0x0000005621217221 */ /* 0x000fc80000010000 */
[----:B------:R-:W-:Y:S02]  /*5050*/  FADD.FTZ R33, R26, R33 ;  /* 0x000000211a217221 */ /* 0x000fe40000010000 */
[----:B------:R-:W0:Y:S01]  /*5060*/  MUFU.EX2 R21, R80 ;  /* 0x0000005000157308 */ /* 0x000e220000000800 */
[C---:B-1----:R-:W-:Y:S01]  /*5070*/  F2FP.SATFINITE.E4M3.F32.PACK_AB_MERGE_C R74, R15.reuse, R74, RZ ;  /* 0x0000004a0f4a723e */ /* 0x042fe200048070ff */
[----:B------:R-:W-:Y:S01]  /*5080*/  FADD.FTZ R15, R15, R2 ;  /* 0x000000020f0f7221 */ /* 0x000fe20000010000 */
[----:B------:R-:W-:-:S02]  /*5090*/  FADD.FTZ R24, R24, R33 ;  /* 0x0000002118187221 */ /* 0x000fc40000010000 */
[----:B------:R-:W-:Y:S02]  /*50a0*/  F2FP.SATFINITE.E4M3.F32.PACK_AB_MERGE_C R159, R13, R70, R74 ;  /* 0x000000460d9f723e */ /* 0x000fe4000480704a */
[----:B------:R-:W-:-:S01]  /*50b0*/  FADD.FTZ R5, R5, R24 ;  /* 0x0000001805057221 */ /* 0x000fc20000010000 */
[----:B------:R-:W-:Y:S01]  /*50c0*/  MUFU.EX2 R8, R8 ;  /* 0x0000000800087308 */ /* 0x000fe20000000800 */
[----:B--2---:R-:W-:-:S07]  /*50d0*/  FADD.FTZ R2, R78, R15 ;  /* 0x0000000f4e027221 */ /* 0x004fce0000010000 */
[----:B------:R-:W1:Y:S01]  /*50e0*/  MUFU.EX2 R25, R25 ;  /* 0x0000001900197308 */ /* 0x000e620000000800 */
[----:B0-----:R-:W-:-:S07]  /*50f0*/  FADD.FTZ R13, R21, R2 ;  /* 0x00000002150d7221 */ /* 0x001fce0000010000 */
[----:B------:R-:W0:Y:S08]  /*5100*/  MUFU.EX2 R76, R76 ;  /* 0x0000004c004c7308 */ /* 0x000e300000000800 */
[----:B------:R-:W-:Y:S01]  /*5110*/  MUFU.EX2 R14, R14 ;  /* 0x0000000e000e7308 */ /* 0x000fe20000000800 */
[----:B-1----:R-:W-:-:S07]  /*5120*/  F2FP.SATFINITE.E4M3.F32.PACK_AB_MERGE_C R10, R25, R8, RZ ;  /* 0x00000008190a723e */ /* 0x002fce00048070ff */
[----:B------:R-:W1:Y:S01]  /*5130*/  MUFU.EX2 R3, R3 ;  /* 0x0000000300037308 */ /* 0x000e620000000800 */
[----:B0-----:R-:W-:-:S07]  /*5140*/  FADD.FTZ R2, R76, R13 ;  /* 0x0000000d4c027221 */ /* 0x001fce0000010000 */
[----:B------:R-:W0:Y:S08]  /*5150*/  MUFU.EX2 R27, R100 ;  /* 0x00000064001b7308 */ /* 0x000e300000000800 */
[----:B------:R-:W2:Y:S01]  /*5160*/  MUFU.EX2 R98, R98 ;  /* 0x0000006200627308 */ /* 0x000ea20000000800 */
[----:B-1----:R-:W-:Y:S01]  /*5170*/  F2FP.SATFINITE.E4M3.F32.PACK_AB_MERGE_C R154, R3, R14, R10 ;  /* 0x0000000e039a723e */ /* 0x002fe2000480700a */
[----:B------:R-:W-:-:S04]  /*5180*/  FADD.FTZ R14, R14, R5 ;  /* 0x000000050e0e7221 */ /* 0x000fc80000010000 */
[----:B------:R-:W-:Y:S02]  /*5190*/  FADD.FTZ R3, R3, R14 ;  /* 0x0000000e03037221 */ /* 0x000fe40000010000 */
[----:B------:R-:W1:Y:S01]  /*51a0*/  MUFU.EX2 R29, R102 ;  /* 0x00000066001d7308 */ /* 0x000e620000000800 */
[C---:B0-----:R-:W-:Y:S01]  /*51b0*/  F2FP.SATFINITE.E4M3.F32.PACK_AB_MERGE_C R76, R27.reuse, R76, RZ ;  /* 0x0000004c1b4c723e */ /* 0x041fe200048070ff */
[----:B------:R-:W-:Y:S01]  /*51c0*/  FADD.FTZ R27, R27, R2 ;  /* 0x000000021b1b7221 */ /* 0x000fe20000010000 */
[----:B------:R-:W-:-:S02]  /*51d0*/  FADD.FTZ R8, R8, R3 ;  /* 0x0000000308087221 */ /* 0x000fc40000010000 */
[----:B------:R-:W-:Y:S02]  /*51e0*/  F2FP.SATFINITE.E4M3.F32.PACK_AB_MERGE_C R153, R21, R78, R76 ;  /* 0x0000004e1599723e */ /* 0x000fe4000480704c */
[----:B------:R-:W-:-:S01]  /*51f0*/  FADD.FTZ R3, R25, R8 ;  /* 0x0000000819037221 */ /* 0x000fc20000010000 */
[----:B------:R-:W0:Y:S01]  /*5200*/  MUFU.EX2 R96, R96 ;  /* 0x0000006000607308 */ /* 0x000e220000000800 */
[----:B--2---:R-:W-:-:S01]  /*5210*/  FADD.FTZ R2, R98, R27 ;  /* 0x0000001b62027221 */ /* 0x004fc20000010000 */
[----:B------:R-:W-:-:S06]  /*5220*/  IMAD.U32 R8, RZ, RZ, UR6 ;  /* 0x00000006ff087e24 */ /* 0x000fcc000f8e00ff */
[----:B------:R-:W2:Y:S01]  /*5230*/  MUFU.EX2 R35, R35 ;  /* 0x0000002300237308 */ /* 0x000ea20000000800 */
[----:B-1----:R-:W-:-:S04]  /*5240*/  FADD.FTZ R5, R29, R2 ;  /* 0x000000021d057221 */ /* 0x002fc80000010000 */
[----:B0-----:R-:W-:Y:S01]  /*5250*/  FADD.FTZ R2, R96, R5 ;  /* 0x0000000560027221 */ /* 0x001fe20000010000 */
[----:B------:R-:W-:Y:S01]  /*5260*/  VIADD R5, R89, 0xfffffffe ;  /* 0xfffffffe59057836 */ /* 0x000fe20000000000 */
[C---:B--2---:R-:W-:Y:S02]  /*5270*/  F2FP.SATFINITE.E4M3.F32.PACK_AB_MERGE_C R10, R35.reuse, R96, RZ ;  /* 0x00000060230a723e */ /* 0x044fe400048070ff */
[----:B------:R-:W-:-:S02]  /*5280*/  FADD.FTZ R2, R35, R2 ;  /* 0x0000000223027221 */ /* 0x000fc40000010000 */
[----:B------:R-:W-:Y:S01]  /*5290*/  F2FP.SATFINITE.E4M3.F32.PACK_AB_MERGE_C R155, R29, R98, R10 ;  /* 0x000000621d9b723e */ /* 0x000fe2000480700a */
[----:B------:R-:W-:Y:S06]  /*52a0*/  @P2 BRA `(.L_x_967) ;  /* 0x0000000000402947 */ /* 0x000fec0003800000 */
[----:B------:R-:W-:Y:S01]  /*52b0*/  ISETP.LT.AND P2, PT, RZ, UR47, PT ;  /* 0x0000002fff007c0c */ /* 0x000fe2000bf41270 */
[----:B------:R-:W-:-:S12]  /*52c0*/  UIADD3 UR6, UR47, -0x1, URZ ;  /* 0xffffffff2f067890 */ /* 0x000fd8000fffe03f */
[----:B------:R-:W-:Y:S05]  /*52d0*/  @P2 BRA `(.L_x_968) ;  /* 0x00000000001c2947 */ /* 0x000fea0003800000 */
[----:B------:R-:W-:Y:S02]  /*52e0*/  UISETP.NE.AND UP2, UPT, UR7, 0x1, UPT ;  /* 0x000000010700788c */ /* 0x000fe4000bf45270 */
[----:B------:R-:W-:-:S09]  /*52f0*/  UIADD3 UR6, -UR47, URZ, URZ ;  /* 0x0000003f2f067290 */ /* 0x000fd2000fffe13f */
[----:B------:R-:W-:Y:S02]  /*5300*/  @UP2 ULDC.64 UR14, c[0x0][0x9e8] ;  /* 0x00027a00000e2ab9 */ /* 0x000fe40000000a00 */
[----:B------:R-:W-:-:S04]  /*5310*/  UIMAD.WIDE.U32 UR10, UR6, UR14, URZ ;  /* 0x0000000e060a72a5 */ /* 0x000fc8000f8e003f */
[----:B------:R-:W-:-:S04]  /*5320*/  @UP2 USHF.R.U32.HI UR6, URZ, UR15, UR11 ;  /* 0x0000000f3f062299 */ /* 0x000fc8000801160b */
[----:B------:R-:W-:Y:S01]  /*5330*/  ULOP3.LUT UR6, URZ, UR6, URZ, 0x33, !UPT ;  /* 0x000000063f067292 */ /* 0x000fe2000f8e333f */
[----:B------:R-:W-:Y:S11]  /*5340*/  BRA `(.L_x_969) ;  /* 0x0000000000107947 */ /* 0x000ff60003800000 */
.L_x_968:
[----:B------:R-:W-:-:S11]  /*5350*/  UISETP.NE.AND UP2, UPT, UR7, 0x1, UPT ;  /* 0x000000010700788c */ /* 0x000fd6000bf45270 */
[----:B------:R-:W-:Y:S02]  /*5360*/  @UP2 ULDC.64 UR14, c[0x0][0x9e8] ;  /* 0x00027a00000e2ab9 */ /* 0x000fe40000000a00 */
[----:B------:R-:W-:-:S04]  /*5370*/  UIMAD.WIDE.U32 UR10, UR6, UR14, URZ ;  /* 0x0000000e060a72a5 */ /* 0x000fc8000f8e003f */
[----:B------:R-:W-:-:S12]  /*5380*/  @UP2 USHF.R.U32.HI UR6, URZ, UR15, UR11 ;  /* 0x0000000f3f062299 */ /* 0x000fd8000801160b */
.L_x_969:
[----:B------:R-:W-:-:S06]  /*5390*/  UIMAD UR6, UR6, UR7, UR7 ;  /* 0x00000007060672a4 */ /* 0x000fcc000f8e0207 */
[----:B------:R-:W-:-:S07]  /*53a0*/  VIMNMX R8, R8, UR6, PT ;  /* 0x0000000608087c48 */ /* 0x000fce000bfe0100 */
.L_x_967:
[----:B------:R-:W-:Y:S02]  /*53b0*/  SHF.R.S32.HI R13, RZ, 0x1f, R8 ;  /* 0x0000001fff0d7819 */ /* 0x000fe40000011408 */
[----:B------:R-:W-:Y:S02]  /*53c0*/  CS2R R150, SRZ ;  /* 0x0000000000967805 */ /* 0x000fe4000001ff00 */
[----:B------:R-:W-:Y:S02]  /*53d0*/  CS2R R148, SRZ ;  /* 0x0000000000947805 */ /* 0x000fe4000001ff00 */
[----:B------:R-:W-:Y:S02]  /*53e0*/  CS2R R146, SRZ ;  /* 0x0000000000927805 */ /* 0x000fe4000001ff00 */
[----:B------:R-:W-:Y:S02]  /*53f0*/  LEA.HI R13, R13, R8, RZ, 0x7 ;  /* 0x000000080d0d7211 */ /* 0x000fe400078f38ff */
[----:B------:R-:W-:-:S02]  /*5400*/  CS2R R144, SRZ ;  /* 0x0000000000907805 */ /* 0x000fc4000001ff00 */
[----:B------:R-:W-:Y:S02]  /*5410*/  CS2R R142, SRZ ;  /* 0x00000000008e7805 */ /* 0x000fe4000001ff00 */
[----:B------:R-:W-:Y:S02]  /*5420*/  CS2R R140, SRZ ;  /* 0x00000000008c7805 */ /* 0x000fe4000001ff00 */
[----:B------:R-:W-:Y:S02]  /*5430*/  SHF.R.S32.HI R13, RZ, 0x7, R13 ;  /* 0x00000007ff0d7819 */ /* 0x000fe4000001140d */
[----:B------:R-:W-:Y:S02]  /*5440*/  CS2R R138, SRZ ;  /* 0x00000000008a7805 */ /* 0x000fe4000001ff00 */
[----:B------:R-:W-:Y:S02]  /*5450*/  CS2R R136, SRZ ;  /* 0x0000000000887805 */ /* 0x000fe4000001ff00 */
[----:B------:R-:W-:-:S02]  /*5460*/  CS2R R134, SRZ ;  /* 0x0000000000867805 */ /* 0x000fc4000001ff00 */
[----:B------:R-:W-:Y:S02]  /*5470*/  VIMNMX R8, R22, R13, !PT ;  /* 0x0000000d16087248 */ /* 0x000fe40007fe0100 */
[----:B------:R-:W-:Y:S02]  /*5480*/  CS2R R132, SRZ ;  /* 0x0000000000847805 */ /* 0x000fe4000001ff00 */
[----:B------:R-:W-:Y:S02]  /*5490*/  CS2R R130, SRZ ;  /* 0x0000000000827805 */ /* 0x000fe4000001ff00 */
[----:B------:R-:W-:Y:S02]  /*54a0*/  CS2R R128, SRZ ;  /* 0x0000000000807805 */ /* 0x000fe4000001ff00 */
[----:B------:R-:W-:Y:S02]  /*54b0*/  ISETP.GE.AND P2, PT, R5, R8, PT ;  /* 0x000000080500720c */ /* 0x000fe40003f46270 */
        /* <DEDUP_REMOVED lines=19> */
[----:B------:R-:W-:Y:S01]  /*55f0*/  CS2R R88, SRZ ;  /* 0x0000000000587805 */ /* 0x000fe2000001ff00 */
[----:B------:R-:W-:Y:S06]  /*5600*/  @!P2 BRA `(.L_x_970) ;  /* 0x0000003400d8a947 */ /* 0x000fec0003800000 */
[----:B------:R-:W-:Y:S01]  /*5610*/  IMAD.MOV.U32 R151, RZ, RZ, RZ ;  /* 0x000000ffff977224 */ /* 0x000fe200078e00ff */
[----:B------:R-:W-:Y:S01]  /*5620*/  ULDC UR30, c[0x0][0x9e4] ;  /* 0x00027900001e7ab9 */ /* 0x000fe20000000800 */
[----:B------:R-:W-:-:S05]  /*5630*/  ULDC UR31, c[0x0][0x9e0] ;  /* 0x00027800001f7ab9 */ /* 0x000fca0000000800 */
.L_x_988:
[----:B------:R-:W-:Y:S01]  /*5640*/  UIADD3 UR33, UR46, 0x1, URZ ;  /* 0x000000012e217890 */ /* 0x000fe2000fffe03f */
[----:B------:R-:W-:-:S03]  /*5650*/  ISETP.NE.AND P3, PT, RZ, UR39, PT ;  /* 0x00000027ff007c0c */ /* 0x000fc6000bf65270 */
[----:B------:R-:W-:-:S04]  /*5660*/  UISETP.NE.AND UP2, UPT, UR33, 0x2, UPT ;  /* 0x000000022100788c */ /* 0x000fc8000bf45270 */
[----:B------:R-:W-:Y:S02]  /*5670*/  USEL UR32, URZ, 0x1, UP2 ;  /* 0x000000013f207887 */ /* 0x000fe40009000000 */
[----:B------:R-:W-:Y:S02]  /*5680*/  USEL UR33, UR33, URZ, UP2 ;  /* 0x0000003f21217287 */ /* 0x000fe40009000000 */
[----:B------:R-:W-:Y:S02]  /*5690*/  ULOP3.LUT UR32, UR36, UR32, URZ, 0x3c, !UPT ;  /* 0x0000002024207292 */ /* 0x000fe4000f8e3c3f */
[----:B------:R-:W-:Y:S10]  /*56a0*/  @P3 BRA `(.L_x_971) ;  /* 0x00000000002c3947 */ /* 0x000ff40003800000 */
[----:B------:R-:W-:Y:S05]  /*56b0*/  @!P0 BRA `(.L_x_972) ;  /* 0x0000000000048947 */ /* 0x000fea0003800000 */
[----:B------:R-:W-:Y:S01]  /*56c0*/  BPT.TRAP 0x1 ;  /* 0x000000040000795c */ /* 0x000fe20000300000 */
.L_x_972:
[----:B------:R-:W-:Y:S01]  /*56d0*/  ULEA UR6, UR33, UR37, 0x3 ;  /* 0x0000002521067291 */ /* 0x000fe2000f8e183f */
[----:B------:R-:W-:-:S05]  /*56e0*/  IMAD.U32 R7, RZ, RZ, UR32 ;  /* 0x00000020ff077e24 */ /* 0x000fca000f8e00ff */
[----:B------:R-:W-:-:S04]  /*56f0*/  SHF.L.U32 R7, R7, 0x1f, RZ ;  /* 0x0000001f07077819 */ /* 0x000fc800000006ff */
[----:B------:R0:W1:Y:S01]  /*5700*/  SYNCS.PHASECHK.TRANS64.TRYWAIT P2, [UR6+0x22830], R7 ;  /* 0x02283007ff0075a7 */ /* 0x0000620008040146 */
[----:B------:R-:W-:Y:S05]  /*5710*/  @!P0 BRA `(.L_x_973) ;  /* 0x0000000000048947 */ /* 0x000fea0003800000 */
[----:B------:R-:W-:Y:S01]  /*5720*/  BPT.TRAP 0x1 ;  /* 0x000000040000795c */ /* 0x000fe20000300000 */
.L_x_973:
[----:B-1----:R-:W-:Y:S05]  /*5730*/  @P2 BRA `(.L_x_971) ;  /* 0x0000000000082947 */ /* 0x002fea0003800000 */
[----:B------:R-:W1:Y:S02]  /*5740*/  SYNCS.PHASECHK.TRANS64.TRYWAIT P2, [UR6+0x22830], R7 ;  /* 0x02283007ff0075a7 */ /* 0x000e640008040146 */
[----:B-1----:R-:W-:Y:S05]  /*5750*/  @!P2 BRA `(.L_x_974) ;  /* 0x0000010400b8a947 */ /* 0x002fea0003800000 */
.L_x_971:
[----:B------:R-:W2:Y:S01]  /*5760*/  S2R R9, SR_TID.X ;  /* 0x0000000000097919 */ /* 0x000ea20000002100 */
[----:B------:R-:W-:Y:S01]  /*5770*/  UIMAD UR26, UR33, 0x600, UR28 ;  /* 0x00000600211a78a4 */ /* 0x000fe2000f8e021c */
[----:B------:R-:W-:Y:S01]  /*5780*/  UMOV UR27, 0x80000020 ;  /* 0x80000020001b7882 */ /* 0x000fe20000000000 */
[----:B------:R-:W-:Y:S02]  /*5790*/  UMOV UR7, 0x80000020 ;  /* 0x8000002000077882 */ /* 0x000fe40000000000 */
[----:B------:R-:W-:Y:S02]  /*57a0*/  UIADD3 UR6, UR26, 0x2, URZ ;  /* 0x000000021a067890 */ /* 0x000fe4000fffe03f */
[----:B------:R-:W-:Y:S01]  /*57b0*/  UIADD3 UR10, UR26, 0x200, URZ ;  /* 0x000002001a0a7890 */ /* 0x000fe2000fffe03f */
[----:B------:R-:W-:Y:S01]  /*57c0*/  UMOV UR11, 0x80000020 ;  /* 0x80000020000b7882 */ /* 0x000fe20000000000 */
[----:B------:R-:W-:Y:S01]  /*57d0*/  UIADD3 UR14, UR26, 0x202, URZ ;  /* 0x000002021a0e7890 */ /* 0x000fe2000fffe03f */
[----:B------:R-:W-:Y:S01]  /*57e0*/  UMOV UR15, 0x80000020 ;  /* 0x80000020000f7882 */ /* 0x000fe20000000000 */
[----:B------:R-:W-:Y:S01]  /*57f0*/  UIADD3 UR18, UR26, 0x400, URZ ;  /* 0x000004001a127890 */ /* 0x000fe2000fffe03f */
[----:B------:R-:W-:Y:S01]  /*5800*/  UMOV UR19, 0x80000020 ;  /* 0x8000002000137882 */ /* 0x000fe20000000000 */
[----:B------:R-:W-:Y:S01]  /*5810*/  UIADD3 UR22, UR26, 0x402, URZ ;  /* 0x000004021a167890 */ /* 0x000fe2000fffe03f */
[----:B------:R-:W-:Y:S01]  /*5820*/  UMOV UR23, 0x80000020 ;  /* 0x8000002000177882 */ /* 0x000fe20000000000 */
[----:B--2---:R-:W-:-:S05]  /*5830*/  SHF.R.U32.HI R9, RZ, 0x7, R9 ;  /* 0x00000007ff097819 */ /* 0x004fca0000011609 */
[----:B01----:R-:W-:-:S05]  /*5840*/  VIADD R7, R9, 0x8 ;  /* 0x0000000809077836 */ /* 0x003fca0000000000 */
[----:B------:R0:W-:Y:S06]  /*5850*/  BAR.SYNC.DEFER_BLOCKING R7, 0x100 ;  /* 0x000400070000751d */ /* 0x0001ec0000010000 */
[----:B------:R-:W-:-:S06]  /*5860*/  WARPGROUP.ARRIVE ;  /* 0x00000000000079c5 */ /* 0x000fcc0000000000 */
[----:B------:R-:W-:Y:S03]  /*5870*/  QGMMA.64x128x32.F32.E4M3.E4M3 R24, gdesc[UR24], RZ, !UPT, gsb0 ;  /* 0x01e00000181879f3 */ /* 0x000fe6000c0008ff */
        /* <DEDUP_REMOVED lines=16> */
[----:B0-----:R-:W-:Y:S05]  /*5980*/  @P3 BRA `(.L_x_975) ;  /* 0x00000000002c3947 */ /* 0x001fea0003800000 */
[----:B------:R-:W-:Y:S05]  /*5990*/  @!P0 BRA `(.L_x_976) ;  /* 0x0000000000048947 */ /* 0x000fea0003800000 */
[----:B------:R-:W-:Y:S01]  /*59a0*/  BPT.TRAP 0x1 ;  /* 0x000000040000795c */ /* 0x000fe20000300000 */
.L_x_976:
[----:B------:R-:W-:Y:S01]  /*59b0*/  ULEA UR6, UR46, UR37, 0x3 ;  /* 0x000000252e067291 */ /* 0x000fe2000f8e183f */
[----:B------:R-:W-:-:S05]  /*59c0*/  IMAD.U32 R7, RZ, RZ, UR36 ;  /* 0x00000024ff077e24 */ /* 0x000fca000f8e00ff */
[----:B------:R-:W-:-:S04]  /*59d0*/  SHF.L.U32 R7, R7, 0x1f, RZ ;  /* 0x0000001f07077819 */ /* 0x000fc800000006ff */
[----:B------:R0:W1:Y:S01]  /*59e0*/  SYNCS.PHASECHK.TRANS64.TRYWAIT P2, [UR6+0x22850], R7 ;  /* 0x02285007ff0075a7 */ /* 0x0000620008040146 */
[----:B------:R-:W-:Y:S05]  /*59f0*/  @!P0 BRA `(.L_x_977) ;  /* 0x0000000000048947 */ /* 0x000fea0003800000 */
[----:B------:R-:W-:Y:S01]  /*5a00*/  BPT.TRAP 0x1 ;  /* 0x000000040000795c */ /* 0x000fe20000300000 */
.L_x_977:
[----:B-1----:R-:W-:Y:S05]  /*5a10*/  @P2 BRA `(.L_x_975) ;  /* 0x0000000000082947 */ /* 0x002fea0003800000 */
[----:B------:R-:W1:Y:S02]  /*5a20*/  SYNCS.PHASECHK.TRANS64.TRYWAIT P2, [UR6+0x22850], R7 ;  /* 0x02285007ff0075a7 */ /* 0x000e640008040146 */
[----:B-1----:R-:W-:Y:S05]  /*5a30*/  @!P2 BRA `(.L_x_978) ;  /* 0x000001040018a947 */ /* 0x002fea0003800000 */
.L_x_975:
[----:B------:R-:W-:Y:S01]  /*5a40*/  UIADD3 UR6, UR37, 0x400, URZ ;  /* 0x0000040025067890 */ /* 0x000fe2000fffe03f */
[----:B------:R-:W-:Y:S01]  /*5a50*/  WARPGROUP.ARRIVE ;  /* 0x00000000000079c5 */ /* 0x000fe20000000000 */
[----:B------:R-:W-:-:S05]  /*5a60*/  UMOV UR7, 0x40000040 ;  /* 0x4000004000077882 */ /* 0x000fca0000000000 */
[----:B------:R-:W2:Y:S01]  /*5a70*/  S2R R11, SR_TID.X ;  /* 0x00000000000b7919 */ /* 0x000ea20000002100 */
[----:B------:R-:W-:Y:S01]  /*5a80*/  USHF.R.U32.HI UR6, URZ, 0x4, UR6 ;  /* 0x000000043f067899 */ /* 0x000fe20008011606 */
[----:B------:R-:W-:Y:S01]  /*5a90*/  PLOP3.LUT P2, PT, PT, PT, UP0, 0x80, 0x0 ;  /* 0x000000000000781c */ /* 0x000fe20003f4f008 */
[C---:B------:R-:W-:Y:S01]  /*5aa0*/  FMUL.FTZ R13, R0.reuse, R30 ;  /* 0x0000001e000d7220 */ /* 0x040fe20000410000 */
[C---:B------:R-:W-:Y:S01]  /*5ab0*/  FMUL.FTZ R30, R0.reuse, R51 ;  /* 0x00000033001e7220 */ /* 0x040fe20000410000 */
[----:B------:R-:W-:Y:S01]  /*5ac0*/  ULOP3.LUT UR6, UR6, 0x3fff, URZ, 0xc0, !UPT ;  /* 0x00003fff06067892 */ /* 0x000fe2000f8ec03f */
[C---:B------:R-:W-:Y:S01]  /*5ad0*/  FMUL.FTZ R51, R0.reuse, R52 ;  /* 0x0000003400337220 */ /* 0x040fe20000410000 */
[----:B------:R-:W-:Y:S01]  /*5ae0*/  PLOP3.LUT P3, PT, PT, PT, UP0, 0x80, 0x0 ;  /* 0x000000000000781c */ /* 0x000fe20003f6f008 */
[C---:B------:R-:W-:Y:S01]  /*5af0*/  FMUL.FTZ R52, R0.reuse, R53 ;  /* 0x0000003500347220 */ /* 0x040fe20000410000 */
[----:B------:R-:W-:Y:S01]  /*5b00*/  ULOP3.LUT UR6, UR6, 0x10000, URZ, 0xfc, !UPT ;  /* 0x0001000006067892 */ /* 0x000fe2000f8efc3f */
[C---:B------:R-:W-:Y:S01]  /*5b10*/  FMUL.FTZ R53, R0.reuse, R56 ;  /* 0x0000003800357220 */ /* 0x040fe20000410000 */
[C---:B------:R-:W-:Y:S01]  /*5b20*/  FMUL.FTZ R56, R0.reuse, R61 ;  /* 0x0000003d00387220 */ /* 0x040fe20000410000 */
[----:B------:R-:W-:Y:S01]  /*5b30*/  VIADD R61, R17, UR42 ;  /* 0x0000002a113d7c36 */ /* 0x000fe20008000000 */
[----:B------:R-:W-:Y:S01]  /*5b40*/  ULEA UR10, UR46, UR6, 0xa ;  /* 0x000000062e0a7291 */ /* 0x000fe2000f8e503f */
[C---:B------:R-:W-:Y:S01]  /*5b50*/  FMUL.FTZ R14, R0.reuse, R31 ;  /* 0x0000001f000e7220 */ /* 0x040fe20000410000 */
[C---:B------:R-:W-:Y:S01]  /*5b60*/  FMUL.FTZ R31, R0.reuse, R54 ;  /* 0x00000036001f7220 */ /* 0x040fe20000410000 */
[C---:B------:R-:W-:Y:S01]  /*5b70*/  FMUL.FTZ R54, R0.reuse, R57 ;  /* 0x0000003900367220 */ /* 0x040fe20000410000 */
[C---:B------:R-:W-:Y:S01]  /*5b80*/  FMUL.FTZ R57, R0.reuse, R64 ;  /* 0x0000004000397220 */ /* 0x040fe20000410000 */
[C---:B------:R-:W-:Y:S01]  /*5b90*/  FMUL.FTZ R179, R0.reuse, R33 ;  /* 0x0000002100b37220 */ /* 0x040fe20000410000 */
[C---:B------:R-:W-:Y:S01]  /*5ba0*/  FMUL.FTZ R21, R0.reuse, R38 ;  /* 0x0000002600157220 */ /* 0x040fe20000410000 */
[----:B------:R-:W-:Y:S01]  /*5bb0*/  UMOV UR6, UR10 ;  /* 0x0000000a00067c82 */ /* 0x000fe20008000000 */
[C---:B------:R-:W-:Y:S01]  /*5bc0*/  FMUL.FTZ R38, R0.reuse, R63 ;  /* 0x0000003f00267220 */ /* 0x040fe20000410000 */
[----:B------:R-:W-:Y:S01]  /*5bd0*/  QGMMA.64x128x32.F32.E4M3.E4M3 R88, R164, gdesc[UR4], R88, gsb0 ;  /* 0x01e00004a4587df3 */ /* 0x000fe20008000858 */
[----:B------:R-:W-:Y:S01]  /*5be0*/  UIADD3 UR6, UR10, 0x2, URZ ;  /* 0x000000020a067890 */ /* 0x000fe2000fffe03f */
[----:B------:R-:W-:Y:S01]  /*5bf0*/  IMAD.U32 R33, RZ, RZ, UR33 ;  /* 0x00000021ff217e24 */ /* 0x000fe2000f8e00ff */
[----:B------:R-:W-:Y:S01]  /*5c00*/  UMOV UR7, 0x40000040 ;  /* 0x4000004000077882 */ /* 0x000fe20000000000 */
[C---:B------:R-:W-:Y:S01]  /*5c10*/  FMUL.FTZ R15, R0.reuse, R34 ;  /* 0x00000022000f7220 */ /* 0x040fe20000410000 */
[C---:B01----:R-:W-:Y:S01]  /*5c20*/  FMUL.FTZ R7, R0.reuse, R24 ;  /* 0x0000001800077220 */ /* 0x043fe20000410000 */
[C---:B------:R-:W-:Y:S01]  /*5c30*/  FMUL.FTZ R10, R0.reuse, R26 ;  /* 0x0000001a000a7220 */ /* 0x040fe20000410000 */
[C---:B------:R-:W-:Y:S01]  /*5c40*/  FMUL.FTZ R12, R0.reuse, R27 ;  /* 0x0000001b000c7220 */ /* 0x040fe20000410000 */
[C---:B------:R-:W-:Y:S01]  /*5c50*/  FMUL.FTZ R20, R0.reuse, R35 ;  /* 0x0000002300147220 */ /* 0x040fe20000410000 */
[C---:B------:R-:W-:Y:S01]  /*5c60*/  FMUL.FTZ R180, R0.reuse, R36 ;  /* 0x0000002400b47220 */ /* 0x040fe20000410000 */
[----:B--2---:R-:W-:Y:S01]  /*5c70*/  SHF.R.U32.HI R184, RZ, 0x7, R11 ;  /* 0x00000007ffb87819 */ /* 0x004fe2000001160b */
[C---:B------:R-:W-:Y:S01]  /*5c80*/  FMUL.FTZ R34, R0.reuse, R55 ;  /* 0x0000003700227220 */ /* 0x040fe20000410000 */
[----:B------:R-:W0:Y:S01]  /*5c90*/  LDC R11, c[0x0][0x288] ;  /* 0x0000a200ff0b7b82 */ /* 0x000e220000000800 */
[C---:B------:R-:W-:Y:S01]  /*5ca0*/  FMUL.FTZ R181, R0.reuse, R37 ;  /* 0x0000002500b57220 */ /* 0x040fe20000410000 */
        /* <DEDUP_REMOVED lines=22> */
[----:B------:R-:W-:Y:S01]  /*5e10*/  @!P1 LEA R33, R33, UR37, 0x3 ;  /* 0x0000002521219c11 */ /* 0x000fe2000f8e18ff */
[C---:B------:R-:W-:Y:S01]  /*5e20*/  FMUL.FTZ R76, R0.reuse, R76 ;  /* 0x0000004c004c7220 */ /* 0x040fe20000410000 */
[C---:B------:R-:W-:Y:S01]  /*5e30*/  FMUL.FTZ R80, R0.reuse, R80 ;  /* 0x0000005000507220 */ /* 0x040fe20000410000 */
[----:B------:R-:W-:Y:S01]  /*5e40*/  FMUL.FTZ R84, R0, R84 ;  /* 0x0000005400547220 */ /* 0x000fe20000410000 */
[----:B------:R-:W1:Y:S01]  /*5e50*/  MUFU.TANH R7, R7 ;  /* 0x0000000700077308 */ /* 0x000e620000002400 */
[----:B------:R-:W-:-:S05]  /*5e60*/  @!P1 VIADD R33, R33, 0x22840 ;  /* 0x0002284021219836 */ /* 0x000fca0000000000 */
[----:B------:R-:W-:Y:S02]  /*5e70*/  @!P1 PRMT R33, RZ, 0x654, R33 ;  /* 0x00000654ff219816 */ /* 0x000fe40000000021 */
[----:B------:R-:W2:Y:S08]  /*5e80*/  MUFU.TANH R10, R10 ;  /* 0x0000000a000a7308 */ /* 0x000eb00000002400 */
[----:B------:R-:W3:Y:S08]  /*5e90*/  MUFU.TANH R12, R12 ;  /* 0x0000000c000c7308 */ /* 0x000ef00000002400 */
[----:B------:R-:W4:Y:S08]  /*5ea0*/  MUFU.TANH R13, R13 ;  /* 0x0000000d000d7308 */ /* 0x000f300000002400 */
        /* <DEDUP_REMOVED lines=11> */
[C---:B------:R-:W-:Y:S01]  /*5f60*/  FMUL.FTZ R164, R0.reuse, R25 ;  /* 0x0000001900a47220 */ /* 0x040fe20000410000 */
[C---:B------:R-:W-:Y:S01]  /*5f70*/  FMUL.FTZ R165, R0.reuse, R28 ;  /* 0x0000001c00a57220 */ /* 0x040fe20000410000 */
[C---:B------:R-:W-:Y:S01]  /*5f80*/  FMUL.FTZ R166, R0.reuse, R29 ;  /* 0x0000001d00a67220 */ /* 0x040fe20000410000 */
[C---:B------:R-:W-:Y:S01]  /*5f90*/  FMUL.FTZ R25, R0.reuse, R42 ;  /* 0x0000002a00197220 */ /* 0x040fe20000410000 */
[C---:B------:R-:W-:Y:S01]  /*5fa0*/  FMUL.FTZ R28, R0.reuse, R47 ;  /* 0x0000002f001c7220 */ /* 0x040fe20000410000 */
[----:B------:R-:W-:Y:S01]  /*5fb0*/  QGMMA.64x128x32.F32.E4M3.E4M3 R88, R160, gdesc[UR4], R88, gsb0 ;  /* 0x01e00004a0587df3 */ /* 0x000fe20008000858 */
[----:B------:R-:W-:Y:S01]  /*5fc0*/  UIADD3 UR6, UR10, 0x4, URZ ;  /* 0x000000040a067890 */ /* 0x000fe2000fffe03f */
[C---:B------:R-:W-:Y:S01]  /*5fd0*/  FMUL.FTZ R29, R0.reuse, R50 ;  /* 0x00000032001d7220 */ /* 0x040fe20000410000 */
[----:B------:R-:W-:Y:S01]  /*5fe0*/  UMOV UR7, 0x40000040 ;  /* 0x4000004000077882 */ /* 0x000fe20000000000 */
[C---:B------:R-:W-:Y:S01]  /*5ff0*/  FMUL.FTZ R167, R0.reuse, R32 ;  /* 0x0000002000a77220 */ /* 0x040fe20000410000 */
[C---:B------:R-:W-:Y:S01]  /*6000*/  FMUL.FTZ R42, R0.reuse, R71 ;  /* 0x00000047002a7220 */ /* 0x040fe20000410000 */
[C---:B------:R-:W-:Y:S01]  /*6010*/  FMUL.FTZ R47, R0.reuse, R82 ;  /* 0x00000052002f7220 */ /* 0x040fe20000410000 */
[----:B------:R-:W-:Y:S01]  /*6020*/  FMUL.FTZ R50, R0, R87 ;  /* 0x0000005700327220 */ /* 0x000fe20000410000 */
[----:B------:R-:W0:Y:S01]  /*6030*/  MUFU.TANH R164, R164 ;  /* 0x000000a400a47308 */ /* 0x000e220000002400 */
[----:B------:R-:W-:-:S07]  /*6040*/  IADD3 R32, -R184, 0xb, RZ ;  /* 0x0000000bb8207810 */ /* 0x000fce0007ffe1ff */
        /* <DEDUP_REMOVED lines=28> */
[----:B------:R-:W-:Y:S01]  /*6210*/  FMUL.FTZ R45, R0, R78 ;  /* 0x0000004e002d7220 */ /* 0x000fe20000410000 */
        /* <DEDUP_REMOVED lines=19> */
[----:B------:R-:W-:-:S04]  /*6350*/  IMAD.SHL.U32 R156, R5, 0x80, RZ ;  /* 0x00000080059c7824 */ /* 0x000fc800078e00ff */
[----:B------:R-:W0:Y:S01]  /*6360*/  MUFU.TANH R42, R42 ;  /* 0x0000002a002a7308 */ /* 0x000e220000002400 */
[----:B------:R-:W-:Y:S01]  /*6370*/  QGMMA.64x128x32.F32.E4M3.E4M3 R88, R152, gdesc[UR4], R88, gsb0 ;  /* 0x01e0000498587df3 */ /* 0x000fe20008000858 */
[----:B------:R-:W-:Y:S01]  /*6380*/  @UP0 ULDC UR6, c[0x0][0x44c] ;  /* 0x0001130000060ab9 */ /* 0x000fe20000000800 */
[----:B------:R-:W-:Y:S01]  /*6390*/  IADD3 R63, -R156, 0x1, RZ ;  /* 0x000000019c3f7810 */ /* 0x000fe20007ffe1ff */
[----:B------:R-:W-:Y:S01]  /*63a0*/  @P2 IMAD.HI.U32 R9, R61, UR6, RZ ;  /* 0x000000063d092c27 */ /* 0x000fe2000f8e00ff */
[----:B------:R-:W-:Y:S01]  /*63b0*/  @UP0 ULDC UR6, c[0x0][0x450] ;  /* 0x0001140000060ab9 */ /* 0x000fe20000000800 */
[----:B------:R-:W-:Y:S02]  /*63c0*/  PLOP3.LUT P2, PT, PT, PT, UP1, 0x40, 0x0 ;  /* 0x000000000000781c */ /* 0x000fe40003f4e818 */
[----:B------:R-:W0:Y:S01]  /*63d0*/  MUFU.TANH R72, R72 ;  /* 0x0000004800487308 */ /* 0x000e220000002400 */
[----:B------:R-:W-:Y:S01]  /*63e0*/  IMAD R62, R16, -0x2, R63 ;  /* 0xfffffffe103e7824 */ /* 0x000fe200078e023f */
[----:B------:R-:W-:-:S02]  /*63f0*/  @P3 SHF.R.U32.HI R61, RZ, UR6, R9 ;  /* 0x00000006ff3d3c19 */ /* 0x000fc40008011609 */
[----:B------:R-:W5:Y:S03]  /*6400*/  LDC R9, c[0x0][0x2f0] ;  /* 0x0000bc00ff097b82 */ /* 0x000f660000000800 */
[----:B------:R-:W1:Y:S01]  /*6410*/  SHFL.IDX PT, R64, R61, RZ, 0x1c1f ;  /* 0x001c1fff3d407589 */ /* 0x000e6200000e0000 */
[----:B------:R-:W0:Y:S08]  /*6420*/  MUFU.TANH R60, R60 ;  /* 0x0000003c003c7308 */ /* 0x000e300000002400 */
[----:B------:R-:W0:Y:S08]  /*6430*/  MUFU.TANH R43, R43 ;  /* 0x0000002b002b7308 */ /* 0x000e300000002400 */
[----:B------:R-:W0:Y:S01]  /*6440*/  MUFU.TANH R44, R44 ;  /* 0x0000002c002c7308 */ /* 0x000e220000002400 */
[----:B-----5:R-:W-:-:S07]  /*6450*/  IMAD R62, R9, UR41, R62 ;  /* 0x00000029093e7c24 */ /* 0x020fce000f8e023e */
[----:B------:R1:W2:Y:S01]  /*6460*/  MUFU.TANH R69, R76 ;  /* 0x0000004c00457308 */ /* 0x0002a20000002400 */
[----:B0-----:R-:W-:-:S04]  /*6470*/  IMAD.IADD R62, R62, 0x1, -R11 ;  /* 0x000000013e3e7824 */ /* 0x001fc800078e0a0b */
[C---:B------:R-:W-:Y:S02]  /*6480*/  VIADD R75, R62.reuse, UR31 ;  /* 0x0000001f3e4b7c36 */ /* 0x040fe40008000000 */
[----:B------:R-:W-:Y:S01]  /*6490*/  VIADD R79, R62, UR29 ;  /* 0x0000001d3e4f7c36 */ /* 0x000fe20008000000 */
[----:B------:R-:W0:Y:S01]  /*64a0*/  MUFU.TANH R77, R77 ;  /* 0x0000004d004d7308 */ /* 0x000e220000002400 */
[--C-:B-1----:R-:W-:Y:S02]  /*64b0*/  IMAD.IADD R63, R75, 0x1, R64.reuse ;  /* 0x000000014b3f7824 */ /* 0x102fe400078e0240 */
[----:B------:R-:W-:-:S05]  /*64c0*/  IMAD.IADD R65, R79, 0x1, R64 ;  /* 0x000000014f417824 */ /* 0x000fca00078e0240 */
[----:B------:R-:W1:Y:S08]  /*64d0*/  MUFU.TANH R45, R45 ;  /* 0x0000002d002d7308 */ /* 0x000e700000002400 */
        /* <DEDUP_REMOVED lines=8> */
[----:B------:R-:W0:Y:S01]  /*6560*/  MUFU.TANH R50, R50 ;  /* 0x0000003200327308 */ /* 0x000e220000002400 */
[----:B------:R-:W-:-:S02]  /*6570*/  WARPGROUP.DEPBAR.LE gsb0, 0x0 ;  /* 0x00008000000079c5 */ /* 0x000fc40000010000 */
[----:B------:R0:W-:Y:S06]  /*6580*/  BAR.ARV R32, 0x100 ;  /* 0x000400200000751d */ /* 0x0001ec0000002000 */
[----:B------:R0:W-:Y:S01]  /*6590*/  @!P1 SYNCS.ARRIVE.TRANS64.RED.A1T0 RZ, [R33+URZ], RZ ;  /* 0x000000ff21ff99a7 */ /* 0x0001e2000810043f */
[----:B-1234-:R-:W-:Y:S05]  /*65a0*/  @P2 BRA `(.L_x_979) ;  /* 0x00000000005c2947 */ /* 0x01efea0003800000 */
[----:B0-----:R-:W-:Y:S01]  /*65b0*/  IMAD R32, R9, UR41, R64 ;  /* 0x0000002909207c24 */ /* 0x001fe2000f8e0240 */
[----:B------:R-:W-:Y:S03]  /*65c0*/  BSSY B0, `(.L_x_980) ;  /* 0x0000011000007945 */ /* 0x000fe60003800000 */
[----:B------:R-:W-:-:S05]  /*65d0*/  IMAD.IADD R67, R32, 0x1, -R11 ;  /* 0x0000000120437824 */ /* 0x000fca00078e0a0b */
[----:B------:R-:W-:-:S13]  /*65e0*/  ISETP.GT.AND P2, PT, R67, -0x1, PT ;  /* 0xffffffff4300780c */ /* 0x000fda0003f44270 */
[----:B------:R-:W-:Y:S05]  /*65f0*/  @P2 BRA `(.L_x_981) ;  /* 0x0000000000202947 */ /* 0x000fea0003800000 */
[----:B------:R-:W-:Y:S01]  /*6600*/  IMAD.U32 R62, RZ, RZ, UR30 ;  /* 0x0000001eff3e7e24 */ /* 0x000fe2000f8e00ff */
[----:B------:R-:W-:-:S04]  /*6610*/  LOP3.LUT R67, RZ, R67, RZ, 0x33, !PT ;  /* 0x00000043ff437212 */ /* 0x000fc800078e33ff */
[----:B------:R-:W-:-:S13]  /*6620*/  ISETP.NE.AND P2, PT, R62, 0x1, PT ;  /* 0x000000013e00780c */ /* 0x000fda0003f45270 */
[----:B------:R-:W0:Y:S02]  /*6630*/  @P2 LDC.64 R32, c[0x0][0x9e8] ;  /* 0x00027a00ff202b82 */ /* 0x000e240000000a00 */
[----:B0-----:R-:W-:-:S05]  /*6640*/  @P2 IMAD.HI.U32 R32, R67, R32, RZ ;  /* 0x0000002043202227 */ /* 0x001fca00078e00ff */
[----:B------:R-:W-:-:S04]  /*6650*/  @P2 SHF.R.U32.HI R67, RZ, R33, R32 ;  /* 0x00000021ff432219 */ /* 0x000fc80000011620 */
[----:B------:R-:W-:Y:S01]  /*6660*/  LOP3.LUT R67, RZ, R67, RZ, 0x33, !PT ;  /* 0x00000043ff437212 */ /* 0x000fe200078e33ff */
[----:B------:R-:W-:Y:S06]  /*6670*/  BRA `(.L_x_982) ;  /* 0x0000000000147947 */ /* 0x000fec0003800000 */
.L_x_981:
[----:B------:R-:W-:-:S05]  /*6680*/  IMAD.U32 R62, RZ, RZ, UR30 ;  /* 0x0000001eff3e7e24 */ /* 0x000fca000f8e00ff */
[----:B------:R-:W-:-:S13]  /*6690*/  ISETP.NE.AND P2, PT, R62, 0x1, PT ;  /* 0x000000013e00780c */ /* 0x000fda0003f45270 */
[----:B------:R-:W0:Y:S02]  /*66a0*/  @P2 LDC.64 R32, c[0x0][0x9e8] ;  /* 0x00027a00ff202b82 */ /* 0x000e240000000a00 */
[----:B0-----:R-:W-:-:S05]  /*66b0*/  @P2 IMAD.HI.U32 R32, R67, R32, RZ ;  /* 0x0000002043202227 */ /* 0x001fca00078e00ff */
[----:B------:R-:W-:-:S07]  /*66c0*/  @P2 SHF.R.U32.HI R67, RZ, R33, R32 ;  /* 0x00000021ff432219 */ /* 0x000fce0000011620 */
.L_x_982:
[----:B------:R-:W-:Y:S05]  /*66d0*/  BSYNC B0 ;  /* 0x0000000000007941 */ /* 0x000fea0003800000 */
.L_x_980:
[----:B------:R-:W-:-:S04]  /*66e0*/  IMAD R67, R67, R62, -R156 ;  /* 0x0000003e43437224 */ /* 0x000fc800078e0a9c */
[----:B------:R-:W-:-:S05]  /*66f0*/  IMAD R32, R16, -0x2, R67 ;  /* 0xfffffffe10207824 */ /* 0x000fca00078e0243 */
[----:B------:R-:W-:Y:S02]  /*6700*/  VIADDMNMX R63, R32, R62, R63, PT ;  /* 0x0000003e203f7246 */ /* 0x000fe4000380013f */
[----:B------:R-:W-:-:S07]  /*6710*/  VIMNMX R65, R65, R32, !PT ;  /* 0x0000002041417248 */ /* 0x000fce0007fe0100 */
.L_x_979:
[----:B------:R-:W-:Y:S01]  /*6720*/  ISETP.GT.AND P2, PT, R5, -0x1, PT ;  /* 0xffffffff0500780c */ /* 0x000fe20003f44270 */
[----:B0-----:R-:W0:Y:S03]  /*6730*/  SHFL.IDX PT, R32, R61, 0x1, 0x1c1f ;  /* 0x003c1f003d207f89 */ /* 0x001e2600000e0000 */
[C---:B------:R-:W-:Y:S02]  /*6740*/  ISETP.GT.AND P5, PT, R65.reuse, RZ, P2 ;  /* 0x000000ff4100720c */ /* 0x040fe400017a4270 */
[----:B------:R-:W-:Y:S02]  /*6750*/  ISETP.GT.AND P4, PT, R65, 0x1, P2 ;  /* 0x000000014100780c */ /* 0x000fe40001784270 */
[C---:B------:R-:W-:Y:S02]  /*6760*/  ISETP.LT.OR P5, PT, R63.reuse, 0x1, P5 ;  /* 0x000000013f00780c */ /* 0x040fe40002fa1670 */
[----:B------:R-:W-:-:S02]  /*6770*/  ISETP.LT.OR P4, PT, R63, 0x2, P4 ;  /* 0x000000023f00780c */ /* 0x000fc40002781670 */
[----:B------:R-:W-:Y:S02]  /*6780*/  FSEL R200, R7, -INF , !P5 ;  /* 0xff80000007c87808 */ /* 0x000fe40006800000 */
[C---:B------:R-:W-:Y:S02]  /*6790*/  ISETP.GT.AND P5, PT, R65.reuse, 0x10, P2 ;  /* 0x000000104100780c */ /* 0x040fe400017a4270 */
[----:B------:R-:W-:Y:S02]  /*67a0*/  ISETP.GT.AND P6, PT, R65, 0x8, P2 ;  /* 0x000000084100780c */ /* 0x000fe400017c4270 */
[----:B------:R-:W-:Y:S02]  /*67b0*/  ISETP.LT.OR P5, PT, R63, 0x11, P5 ;  /* 0x000000113f00780c */ /* 0x000fe40002fa1670 */
[----:B------:R-:W-:Y:S02]  /*67c0*/  ISETP.GT.AND P3, PT, R65, 0x9, P2 ;  /* 0x000000094100780c */ /* 0x000fe40001764270 */
[----:B------:R-:W-:-:S02]  /*67d0*/  FSEL R184, R164, -INF , !P4 ;  /* 0xff800000a4b87808 */ /* 0x000fc40006000000 */
[----:B------:R-:W-:Y:S02]  /*67e0*/  ISETP.GT.AND P4, PT, R65, 0x11, P2 ;  /* 0x000000114100780c */ /* 0x000fe40001784270 */
[----:B------:R-:W-:Y:S02]  /*67f0*/  FSEL R192, R167, -INF , !P5 ;  /* 0xff800000a7c07808 */ /* 0x000fe40006800000 */
[----:B------:R-:W-:Y:S02]  /*6800*/  ISETP.GT.AND P5, PT, R65, 0x20, P2 ;  /* 0x000000204100780c */ /* 0x000fe400017a4270 */
[C---:B------:R-:W-:Y:S02]  /*6810*/  ISETP.LT.OR P6, PT, R63.reuse, 0x9, P6 ;  /* 0x000000093f00780c */ /* 0x040fe400037c1670 */
[C---:B------:R-:W-:Y:S02]  /*6820*/  ISETP.LT.OR P3, PT, R63.reuse, 0xa, P3 ;  /* 0x0000000a3f00780c */ /* 0x040fe40001f61670 */
[----:B------:R-:W-:-:S02]  /*6830*/  ISETP.LT.OR P4, PT, R63, 0x12, P4 ;  /* 0x000000123f00780c */ /* 0x000fc40002781670 */
[----:B------:R-:W-:Y:S02]  /*6840*/  ISETP.LT.OR P5, PT, R63, 0x21, P5 ;  /* 0x000000213f00780c */ /* 0x000fe40002fa1670 */
[----:B------:R-:W-:Y:S02]  /*6850*/  FSEL R188, R165, -INF , !P6 ;  /* 0xff800000a5bc7808 */ /* 0x000fe40007000000 */
[----:B------:R-:W-:Y:S02]  /*6860*/  FSEL R198, R166, -INF , !P3 ;  /* 0xff800000a6c67808 */ /* 0x000fe40005800000 */
[C---:B------:R-:W-:Y:S02]  /*6870*/  ISETP.GT.AND P6, PT, R65.reuse, 0x18, P2 ;  /* 0x000000184100780c */ /* 0x040fe400017c4270 */
[----:B------:R-:W-:Y:S02]  /*6880*/  ISETP.GT.AND P3, PT, R65, 0x19, P2 ;  /* 0x000000194100780c */ /* 0x000fe40001764270 */
[----:B------:R-:W-:-:S02]  /*6890*/  FSEL R196, R179, -INF , !P4 ;  /* 0xff800000b3c47808 */ /* 0x000fc40006000000 */
[C---:B------:R-:W-:Y:S02]  /*68a0*/  ISETP.GT.AND P4, PT, R65.reuse, 0x21, P2 ;  /* 0x000000214100780c */ /* 0x040fe40001784270 */
        /* <DEDUP_REMOVED lines=23> */
[----:B------:R-:W-:Y:S02]  /*6a20*/  ISETP.GT.AND P4, PT, R65, 0x41, P2 ;  /* 0x000000414100780c */ /* 0x000fe40001784270 */
[----:B------:R-:W-:Y:S01]  /*6a30*/  FSEL R82, R53, -INF , !P5 ;  /* 0xff80000035527808 */ /* 0x000fe20006800000 */
[----:B0-----:R-:W-:Y:S01]  /*6a40*/  IMAD.IADD R53, R79, 0x1, R32 ;  /* 0x000000014f357824 */ /* 0x001fe200078e0220 */
[----:B------:R-:W-:Y:S02]  /*6a50*/  ISETP.GT.AND P5, PT, R65, 0x50, P2 ;  /* 0x000000504100780c */ /* 0x000fe400017a4270 */
[C---:B------:R-:W-:Y:S02]  /*6a60*/  ISETP.LT.OR P6, PT, R63.reuse, 0x39, P6 ;  /* 0x000000393f00780c */ /* 0x040fe400037c1670 */
[C---:B------:R-:W-:Y:S02]  /*6a70*/  ISETP.LT.OR P3, PT, R63.reuse, 0x3a, P3 ;  /* 0x0000003a3f00780c */ /* 0x040fe40001f61670 */
[----:B------:R-:W-:-:S02]  /*6a80*/  ISETP.LT.OR P4, PT, R63, 0x42, P4 ;  /* 0x000000423f00780c */ /* 0x000fc40002781670 */
[----:B------:R-:W-:Y:S02]  /*6a90*/  ISETP.LT.OR P5, PT, R63, 0x51, P5 ;  /* 0x000000513f00780c */ /* 0x000fe40002fa1670 */
[----:B------:R-:W-:Y:S01]  /*6aa0*/  FSEL R86, R51, -INF , !P6 ;  /* 0xff80000033567808 */ /* 0x000fe20007000000 */
[----:B------:R-:W-:Y:S01]  /*6ab0*/  IMAD.IADD R51, R75, 0x1, R32 ;  /* 0x000000014b337824 */ /* 0x000fe200078e0220 */
[----:B------:R-:W-:Y:S02]  /*6ac0*/  FSEL R84, R52, -INF , !P3 ;  /* 0xff80000034547808 */ /* 0x000fe40005800000 */
[C---:B------:R-:W-:Y:S02]  /*6ad0*/  ISETP.GT.AND P6, PT, R65.reuse, 0x48, P2 ;  /* 0x000000484100780c */ /* 0x040fe400017c4270 */
        /* <DEDUP_REMOVED lines=26> */
[----:B------:R-:W-:Y:S02]  /*6c80*/  FSEL R60, R71, -INF , !P5 ;  /* 0xff800000473c7808 */ /* 0x000fe40006800000 */
[----:B------:R-:W-:Y:S02]  /*6c90*/  PLOP3.LUT P5, PT, PT, PT, UP1, 0x40, 0x0 ;  /* 0x000000000000781c */ /* 0x000fe40003fae818 */
[C---:B------:R-:W-:Y:S02]  /*6ca0*/  ISETP.LT.OR P6, PT, R63.reuse, 0x69, P6 ;  /* 0x000000693f00780c */ /* 0x040fe400037c1670 */
[----:B------:R-:W-:Y:S02]  /*6cb0*/  ISETP.LT.OR P3, PT, R63, 0x6a, P3 ;  /* 0x0000006a3f00780c */ /* 0x000fe40001f61670 */
[----:B------:R-:W-:Y:S02]  /*6cc0*/  FSEL R62, R69, -INF , !P6 ;  /* 0xff800000453e7808 */ /* 0x000fe40007000000 */
[----:B------:R-:W-:-:S02]  /*6cd0*/  FSEL R56, R77, -INF , !P3 ;  /* 0xff8000004d387808 */ /* 0x000fc40005800000 */
[C---:B------:R-:W-:Y:S02]  /*6ce0*/  ISETP.GT.AND P4, PT, R65.reuse, 0x71, P2 ;  /* 0x000000714100780c */ /* 0x040fe40001784270 */
[C---:B------:R-:W-:Y:S02]  /*6cf0*/  ISETP.GT.AND P6, PT, R65.reuse, 0x78, P2 ;  /* 0x000000784100780c */ /* 0x040fe400017c4270 */
[----:B------:R-:W-:Y:S02]  /*6d00*/  ISETP.GT.AND P3, PT, R65, 0x79, P2 ;  /* 0x000000794100780c */ /* 0x000fe40001764270 */
[C---:B------:R-:W-:Y:S02]  /*6d10*/  ISETP.LT.OR P4, PT, R63.reuse, 0x72, P4 ;  /* 0x000000723f00780c */ /* 0x040fe40002781670 */
[C---:B------:R-:W-:Y:S02]  /*6d20*/  ISETP.LT.OR P6, PT, R63.reuse, 0x79, P6 ;  /* 0x000000793f00780c */ /* 0x040fe400037c1670 */
[----:B------:R-:W-:-:S02]  /*6d30*/  ISETP.LT.OR P3, PT, R63, 0x7a, P3 ;  /* 0x0000007a3f00780c */ /* 0x000fc40001f61670 */
[----:B------:R-:W-:Y:S02]  /*6d40*/  FSEL R58, R81, -INF , !P4 ;  /* 0xff800000513a7808 */ /* 0x000fe40006000000 */
[----:B------:R-:W-:Y:S02]  /*6d50*/  FSEL R54, R73, -INF , !P6 ;  /* 0xff80000049367808 */ /* 0x000fe40007000000 */
[----:B------:R-:W-:Y:S01]  /*6d60*/  FSEL R52, R85, -INF , !P3 ;  /* 0xff80000055347808 */ /* 0x000fe20005800000 */
[----:B------:R-:W-:Y:S06]  /*6d70*/  @P5 BRA `(.L_x_983) ;  /* 0x00000000005c5947 */ /* 0x000fec0003800000 */
[----:B------:R-:W-:Y:S01]  /*6d80*/  IMAD R32, R9, UR41, R32 ;  /* 0x0000002909207c24 */ /* 0x000fe2000f8e0220 */
        /* <DEDUP_REMOVED lines=12> */
.L_x_985:
[----:B------:R-:W-:-:S05]  /*6e50*/  IMAD.U32 R55, RZ, RZ, UR30 ;  /* 0x0000001eff377e24 */ /* 0x000fca000f8e00ff */
[----:B------:R-:W-:-:S13]  /*6e60*/  ISETP.NE.AND P3, PT, R55, 0x1, PT ;  /* 0x000000013700780c */ /* 0x000fda0003f65270 */
[----:B------:R-:W0:Y:S02]  /*6e70*/  @P3 LDC.64 R32, c[0x0][0x9e8] ;  /* 0x00027a00ff203b82 */ /* 0x000e240000000a00 */
[----:B0-----:R-:W-:-:S05]  /*6e80*/  @P3 IMAD.HI.U32 R32, R7, R32, RZ ;  /* 0x0000002007203227 */ /* 0x001fca00078e00ff */
[----:B------:R-:W-:-:S07]  /*6e90*/  @P3 SHF.R.U32.HI R7, RZ, R33, R32 ;  /* 0x00000021ff073219 */ /* 0x000fce0000011620 */
.L_x_986:
[----:B------:R-:W-:Y:S05]  /*6ea0*/  BSYNC B0 ;  /* 0x0000000000007941 */ /* 0x000fea0003800000 */
.L_x_984:
[----:B------:R-:W-:-:S04]  /*6eb0*/  IMAD R7, R7, R55, -R156 ;  /* 0x0000003707077224 */ /* 0x000fc800078e0a9c */
[----:B------:R-:W-:-:S05]  /*6ec0*/  IMAD R32, R16, -0x2, R7 ;  /* 0xfffffffe10207824 */ /* 0x000fca00078e0207 */
[----:B------:R-:W-:Y:S02]  /*6ed0*/  VIADDMNMX R51, R32, R55, R51, PT ;  /* 0x0000003720337246 */ /* 0x000fe40003800133 */
[----:B------:R-:W-:-:S07]  /*6ee0*/  VIMNMX R53, R53, R32, !PT ;  /* 0x0000002035357248 */ /* 0x000fce0007fe0100 */
.L_x_983:
[----:B------:R-:W-:Y:S02]  /*6ef0*/  FMNMX.FTZ R7, R200, R6, !PT ;  /* 0x00000006c8077209 */ /* 0x000fe40007810000 */
[----:B------:R-:W-:Y:S02]  /*6f00*/  ISETP.GT.AND P4, PT, R53, 0x1, P2 ;  /* 0x000000013500780c */ /* 0x000fe40001784270 */
[----:B------:R-:W-:Y:S02]  /*6f10*/  FMNMX.FTZ R7, R184, R7, !PT ;  /* 0x00000007b8077209 */ /* 0x000fe40007810000 */
[----:B------:R-:W-:Y:S02]  /*6f20*/  ISETP.LT.OR P4, PT, R51, 0x2, P4 ;  /* 0x000000023300780c */ /* 0x000fe40002781670 */
[----:B------:R-:W-:Y:S02]  /*6f30*/  FMNMX.FTZ R7, R188, R7, !PT ;  /* 0x00000007bc077209 */ /* 0x000fe40007810000 */
[----:B------:R-:W-:-:S02]  /*6f40*/  ISETP.GT.AND P6, PT, R53, 0x8, P2 ;  /* 0x000000083500780c */ /* 0x000fc400017c4270 */
[----:B------:R-:W-:Y:S02]  /*6f50*/  FMNMX.FTZ R7, R198, R7, !PT ;  /* 0x00000007c6077209 */ /* 0x000fe40007810000 */
[----:B------:R-:W-:Y:S02]  /*6f60*/  FSEL R156, R12, -INF , !P4 ;  /* 0xff8000000c9c7808 */ /* 0x000fe40006000000 */
[----:B------:R-:W-:Y:S02]  /*6f70*/  FMNMX.FTZ R7, R192, R7, !PT ;  /* 0x00000007c0077209 */ /* 0x000fe40007810000 */
[----:B------:R-:W-:Y:S02]  /*6f80*/  ISETP.GT.AND P4, PT, R53, 0x11, P2 ;  /* 0x000000113500780c */ /* 0x000fe40001784270 */
[----:B------:R-:W-:Y:S02]  /*6f90*/  FMNMX.FTZ R7, R196, R7, !PT ;  /* 0x00000007c4077209 */ /* 0x000fe40007810000 */
[----:B------:R-:W-:-:S02]  /*6fa0*/  ISETP.LT.OR P6, PT, R51, 0x9, P6 ;  /* 0x000000093300780c */ /* 0x000fc400037c1670 */
[----:B------:R-:W-:Y:S02]  /*6fb0*/  FMNMX.FTZ R7, R194, R7, !PT ;  /* 0x00000007c2077209 */ /* 0x000fe40007810000 */
[----:B------:R-:W-:Y:S02]  /*6fc0*/  ISETP.LT.OR P4, PT, R51, 0x12, P4 ;  /* 0x000000123300780c */ /* 0x000fe40002781670 */
[----:B------:R-:W-:Y:S02]  /*6fd0*/  FMNMX.FTZ R7, R190, R7, !PT ;  /* 0x00000007be077209 */ /* 0x000fe40007810000 */
[----:B------:R-:W-:Y:S02]  /*6fe0*/  FSEL R158, R13, -INF , !P6 ;  /* 0xff8000000d9e7808 */ /* 0x000fe40007000000 */
[----:B------:R-:W-:Y:S02]  /*6ff0*/  FMNMX.FTZ R7, R186, R7, !PT ;  /* 0x00000007ba077209 */ /* 0x000fe40007810000 */
[----:B------:R-:W-:-:S02]  /*7000*/  FSEL R20, R20, -INF , !P4 ;  /* 0xff80000014147808 */ /* 0x000fc40006000000 */
[----:B------:R-:W-:Y:S02]  /*7010*/  FMNMX.FTZ R7, R166, R7, !PT ;  /* 0x00000007a6077209 */ /* 0x000fe40007810000 */
[C---:B------:R-:W-:Y:S02]  /*7020*/  ISETP.GT.AND P4, PT, R53.reuse, 0x20, P2 ;  /* 0x000000203500780c */ /* 0x040fe40001784270 */
        /* <DEDUP_REMOVED lines=9> */
[----:B------:R-:W-:-:S02]  /*70c0*/  ISETP.GT.AND P3, PT, R53, 0x18, P2 ;  /* 0x000000183500780c */ /* 0x000fc40001764270 */
[----:B------:R-:W-:Y:S02]  /*70d0*/  FMNMX.FTZ R7, R84, R7, !PT ;  /* 0x0000000754077209 */ /* 0x000fe40007810000 */
[----:B------:R-:W-:Y:S02]  /*70e0*/  ISETP.GT.AND P5, PT, R53, 0x10, P2 ;  /* 0x000000103500780c */ /* 0x000fe400017a4270 */
[----:B------:R-:W-:Y:S02]  /*70f0*/  FMNMX.FTZ R7, R82, R7, !PT ;  /* 0x0000000752077209 */ /* 0x000fe40007810000 */
[C---:B------:R-:W-:Y:S02]  /*7100*/  ISETP.LT.OR P3, PT, R51.reuse, 0x19, P3 ;  /* 0x000000193300780c */ /* 0x040fe40001f61670 */
[----:B------:R-:W-:Y:S02]  /*7110*/  FMNMX.FTZ R7, R80, R7, !PT ;  /* 0x0000000750077209 */ /* 0x000fe40007810000 */
[----:B------:R-:W-:-:S02]  /*7120*/  ISETP.LT.OR P5, PT, R51, 0x11, P5 ;  /* 0x000000113300780c */ /* 0x000fc40002fa1670 */
[----:B------:R-:W-:Y:S02]  /*7130*/  FMNMX.FTZ R7, R78, R7, !PT ;  /* 0x000000074e077209 */ /* 0x000fe40007810000 */
[----:B------:R-:W-:Y:S02]  /*7140*/  FSEL R180, R21, -INF , !P3 ;  /* 0xff80000015b47808 */ /* 0x000fe40005800000 */
[----:B------:R-:W-:Y:S02]  /*7150*/  FMNMX.FTZ R7, R74, R7, !PT ;  /* 0x000000074a077209 */ /* 0x000fe40007810000 */
[----:B------:R-:W-:Y:S02]  /*7160*/  FSEL R164, R15, -INF , !P5 ;  /* 0xff8000000fa47808 */ /* 0x000fe40006800000 */
[----:B------:R-:W-:Y:S02]  /*7170*/  FMNMX.FTZ R7, R64, R7, !PT ;  /* 0x0000000740077209 */ /* 0x000fe40007810000 */
[----:B------:R-:W-:-:S02]  /*7180*/  ISETP.GT.AND P5, PT, R53, 0x19, P2 ;  /* 0x000000193500780c */ /* 0x000fc400017a4270 */
[----:B------:R-:W-:Y:S02]  /*7190*/  FMNMX.FTZ R7, R66, R7, !PT ;  /* 0x0000000742077209 */ /* 0x000fe40007810000 */
[----:B------:R-:W-:Y:S02]  /*71a0*/  ISETP.LT.OR P5, PT, R51, 0x1a, P5 ;  /* 0x0000001a3300780c */ /* 0x000fe40002fa1670 */
[----:B------:R-:W-:Y:S02]  /*71b0*/  FMNMX.FTZ R7, R68, R7, !PT ;  /* 0x0000000744077209 */ /* 0x000fe40007810000 */
[----:B------:R-:W-:Y:S02]  /*71c0*/  FSEL R24, R24, -INF , !P5 ;  /* 0xff80000018187808 */ /* 0x000fe40006800000 */
[----:B------:R-:W-:Y:S02]  /*71d0*/  FMNMX.FTZ R7, R70, R7, !PT ;  /* 0x0000000746077209 */ /* 0x000fe40007810000 */
[----:B------:R-:W-:-:S02]  /*71e0*/  ISETP.GT.AND P5, PT, R53, 0x28, P2 ;  /* 0x000000283500780c */ /* 0x000fc400017a4270 */
[----:B------:R-:W-:Y:S02]  /*71f0*/  FMNMX.FTZ R7, R72, R7, !PT ;  /* 0x0000000748077209 */ /* 0x000fe40007810000 */
[----:B------:R-:W-:Y:S02]  /*7200*/  ISETP.LT.OR P5, PT, R51, 0x29, P5 ;  /* 0x000000293300780c */ /* 0x000fe40002fa1670 */
[----:B------:R-:W-:Y:S02]  /*7210*/  FMNMX.FTZ R7, R76, R7, !PT ;  /* 0x000000074c077209 */ /* 0x000fe40007810000 */
[----:B------:R-:W-:Y:S02]  /*7220*/  ISETP.GT.AND P3, PT, R53, 0x21, P2 ;  /* 0x000000213500780c */ /* 0x000fe40001764270 */
[----:B------:R-:W-:Y:S02]  /*7230*/  FMNMX.FTZ R7, R62, R7, !PT ;  /* 0x000000073e077209 */ /* 0x000fe40007810000 */
[----:B------:R-:W-:-:S02]  /*7240*/  ISETP.LT.OR P3, PT, R51, 0x22, P3 ;  /* 0x000000223300780c */ /* 0x000fc40001f61670 */
[----:B------:R-:W-:Y:S02]  /*7250*/  FMNMX.FTZ R7, R56, R7, !PT ;  /* 0x0000000738077209 */ /* 0x000fe40007810000 */
[----:B------:R-:W-:Y:S02]  /*7260*/  FSEL R26, R26, -INF , !P3 ;  /* 0xff8000001a1a7808 */ /* 0x000fe40005800000 */
[----:B------:R-:W-:Y:S02]  /*7270*/  FMNMX.FTZ R7, R60, R7, !PT ;  /* 0x000000073c077209 */ /* 0x000fe40007810000 */
[----:B------:R-:W-:Y:S02]  /*7280*/  ISETP.GT.AND P3, PT, R53, 0x29, P2 ;  /* 0x000000293500780c */ /* 0x000fe40001764270 */
[----:B------:R-:W-:-:S04]  /*7290*/  FMNMX.FTZ R7, R58, R7, !PT ;  /* 0x000000073a077209 */ /* 0x000fc80007810000 */
[----:B------:R-:W-:-:S04]  /*72a0*/  FMNMX.FTZ R7, R54, R7, !PT ;  /* 0x0000000736077209 */ /* 0x000fc80007810000 */
[----:B------:R-:W-:Y:S02]  /*72b0*/  FMNMX.FTZ R33, R52, R7, !PT ;  /* 0x0000000734217209 */ /* 0x000fe40007810000 */
[----:B------:R-:W0:Y:S03]  /*72c0*/  LDC R7, c[0x0][0x988] ;  /* 0x00026200ff077b82 */ /* 0x000e260000000800 */
[----:B------:R-:W1:Y:S02]  /*72d0*/  SHFL.BFLY PT, R32, R33, 0x2, 0x1f ;  /* 0x0c401f0021207f89 */ /* 0x000e6400000e0000 */
[----:B-1----:R-:W-:-:S05]  /*72e0*/  FMNMX.FTZ R55, R33, R32, !PT ;  /* 0x0000002021377209 */ /* 0x002fca0007810000 */
[----:B------:R-:W1:Y:S02]  /*72f0*/  SHFL.BFLY PT, R32, R55, 0x1, 0x1f ;  /* 0x0c201f0037207f89 */ /* 0x000e6400000e0000 */
[----:B-1----:R-:W-:-:S04]  /*7300*/  FMNMX.FTZ R32, R55, R32, !PT ;  /* 0x0000002037207209 */ /* 0x002fc80007810000 */
[C---:B------:R-:W-:Y:S01]  /*7310*/  FSETP.NEU.FTZ.AND P6, PT, R32.reuse, -INF , PT ;  /* 0xff8000002000780b */ /* 0x040fe20003fdd000 */
[----:B0-----:R-:W-:-:S05]  /*7320*/  FFMA.FTZ R33, R32, R7, -8 ;  /* 0xc100000020217423 */ /* 0x001fca0000010007 */
[----:B------:R-:W-:-:S05]  /*7330*/  FSEL R33, R33, RZ, P6 ;  /* 0x000000ff21217208 */ /* 0x000fca0003000000 */
[-CC-:B------:R-:W-:Y:S01]  /*7340*/  FFMA.FTZ R13, R184, R7.reuse, -R33.reuse ;  /* 0x00000007b80d7223 */ /* 0x180fe20000010821 */
[----:B------:R-:W-:Y:S01]  /*7350*/  FSEL R184, R25, -INF , !P4 ;  /* 0xff80000019b87808 */ /* 0x000fe20006000000 */
[-CC-:B------:R-:W-:Y:S01]  /*7360*/  FFMA.FTZ R14, R188, R7.reuse, -R33.reuse ;  /* 0x00000007bc0e7223 */ /* 0x180fe20000010821 */
[----:B------:R-:W-:Y:S01]  /*7370*/  ISETP.GT.AND P4, PT, R53, RZ, P2 ;  /* 0x000000ff3500720c */ /* 0x000fe20001784270 */
[-CC-:B------:R-:W-:Y:S01]  /*7380*/  FFMA.FTZ R57, R194, R7.reuse, -R33.reuse ;  /* 0x00000007c2397223 */ /* 0x180fe20000010821 */
[----:B------:R-:W-:Y:S01]  /*7390*/  FSEL R188, R27, -INF , !P5 ;  /* 0xff8000001bbc7808 */ /* 0x000fe20006800000 */
[-CC-:B------:R-:W-:Y:S01]  /*73a0*/  FFMA.FTZ R15, R198, R7.reuse, -R33.reuse ;  /* 0x00000007c60f7223 */ /* 0x180fe20000010821 */
[----:B------:R-:W-:Y:S01]  /*73b0*/  ISETP.LT.OR P4, PT, R51, 0x1, P4 ;  /* 0x000000013300780c */ /* 0x000fe20002781670 */
[-CC-:B------:R-:W-:Y:S01]  /*73c0*/  FFMA.FTZ R12, R200, R7.reuse, -R33.reuse ;  /* 0x00000007c80c7223 */ /* 0x180fe20000010821 */
[----:B------:R-:W-:Y:S01]  /*73d0*/  ISETP.GT.AND P5, PT, R53, 0x30, P2 ;  /* 0x000000303500780c */ /* 0x000fe200017a4270 */
[-CC-:B------:R-:W-:Y:S01]  /*73e0*/  FFMA.FTZ R152, R152, R7.reuse, -R33.reuse ;  /* 0x0000000798987223 */ /* 0x180fe20000010821 */
[----:B------:R-:W-:Y:S01]  /*73f0*/  FSEL R55, R10, -INF , !P4 ;  /* 0xff8000000a377808 */ /* 0x000fe20006000000 */
[-CC-:B------:R-:W-:Y:S01]  /*7400*/  FFMA.FTZ R10, R192, R7.reuse, -R33.reuse ;  /* 0x00000007c00a7223 */ /* 0x180fe20000010821 */
[----:B------:R-:W-:Y:S01]  /*7410*/  ISETP.LT.OR P5, PT, R51, 0x31, P5 ;  /* 0x000000313300780c */ /* 0x000fe20002fa1670 */
[-CC-:B------:R-:W-:Y:S01]  /*7420*/  FFMA.FTZ R80, R80, R7.reuse, -R33.reuse ;  /* 0x0000000750507223 */ /* 0x180fe20000010821 */
[----:B------:R-:W-:Y:S01]  /*7430*/  FMNMX.FTZ R21, R55, R4, !PT ;  /* 0x0000000437157209 */ /* 0x000fe20007810000 */
[-CC-:B------:R-:W-:Y:S01]  /*7440*/  FFMA.FTZ R74, R74, R7.reuse, -R33.reuse ;  /* 0x000000074a4a7223 */ /* 0x180fe20000010821 */
[----:B------:R-:W-:Y:S01]  /*7450*/  FSEL R192, R29, -INF , !P5 ;  /* 0xff8000001dc07808 */ /* 0x000fe20006800000 */
[--C-:B------:R-:W-:Y:S01]  /*7460*/  FFMA.FTZ R29, R196, R7, -R33.reuse ;  /* 0x00000007c41d7223 */ /* 0x100fe20000010821 */
[----:B------:R-:W-:Y:S01]  /*7470*/  FMNMX.FTZ R21, R156, R21, !PT ;  /* 0x000000159c157209 */ /* 0x000fe20007810000 */
[-CC-:B------:R-:W-:Y:S01]  /*7480*/  FFMA.FTZ R56, R56, R7.reuse, -R33.reuse ;  /* 0x0000000738387223 */ /* 0x180fe20000010821 */
[----:B------:R-:W-:Y:S01]  /*7490*/  ISETP.LT.OR P4, PT, R51, 0x2a, P3 ;  /* 0x0000002a3300780c */ /* 0x000fe20001f81670 */
[----:B------:R-:W-:Y:S01]  /*74a0*/  FFMA.FTZ R58, R58, R7, -R33 ;  /* 0x000000073a3a7223 */ /* 0x000fe20000010821 */
[----:B------:R-:W-:Y:S01]  /*74b0*/  FMNMX.FTZ R21, R158, R21, !PT ;  /* 0x000000159e157209 */ /* 0x000fe20007810000 */
[----:B------:R-:W-:Y:S01]  /*74c0*/  MUFU.EX2 R12, R12 ;  /* 0x0000000c000c7308 */ /* 0x000fe20000000800 */
[----:B------:R-:W-:-:S02]  /*74d0*/  FSEL R28, R28, -INF , !P4 ;  /* 0xff8000001c1c7808 */ /* 0x000fc40006000000 */
[----:B------:R-:W-:Y:S02]  /*74e0*/  FMNMX.FTZ R25, R160, R21, !PT ;  /* 0x00000015a0197209 */ /* 0x000fe40007810000 */
[C---:B------:R-:W-:Y:S02]  /*74f0*/  ISETP.GT.AND P4, PT, R53.reuse, 0x38, P2 ;  /* 0x000000383500780c */ /* 0x040fe40001784270 */
[----:B------:R-:W-:Y:S01]  /*7500*/  FMNMX.FTZ R25, R164, R25, !PT ;  /* 0x00000019a4197209 */ /* 0x000fe20007810000 */
[----:B------:R-:W-:Y:S01]  /*7510*/  MUFU.EX2 R21, R29 ;  /* 0x0000001d00157308 */ /* 0x000fe20000000800 */
[----:B------:R-:W-:Y:S02]  /*7520*/  ISETP.GT.AND P3, PT, R53, 0x31, P2 ;  /* 0x000000313500780c */ /* 0x000fe40001764270 */
[----:B------:R-:W-:Y:S02]  /*7530*/  FMNMX.FTZ R27, R20, R25, !PT ;  /* 0x00000019141b7209 */ /* 0x000fe40007810000 */
[----:B------:R-:W-:-:S02]  /*7540*/  ISETP.LT.OR P4, PT, R51, 0x39, P4 ;  /* 0x000000393300780c */ /* 0x000fc40002781670 */
[----:B------:R-:W-:Y:S01]  /*7550*/  FMNMX.FTZ R27, R180, R27, !PT ;  /* 0x0000001bb41b7209 */ /* 0x000fe20007810000 */
[----:B------:R0:W-:Y:S01]  /*7560*/  MUFU.EX2 R25, R57 ;  /* 0x0000003900197308 */ /* 0x0001e20000000800 */
[----:B------:R-:W-:Y:S02]  /*7570*/  ISETP.LT.OR P3, PT, R51, 0x32, P3 ;  /* 0x000000323300780c */ /* 0x000fe40001f61670 */
[----:B------:R-:W-:Y:S02]  /*7580*/  FMNMX.FTZ R27, R24, R27, !PT ;  /* 0x0000001b181b7209 */ /* 0x000fe40007810000 */
[----:B------:R-:W-:Y:S01]  /*7590*/  FSEL R194, R31, -INF , !P4 ;  /* 0xff8000001fc27808 */ /* 0x000fe20006000000 */
[--C-:B------:R-:W-:Y:S01]  /*75a0*/  FFMA.FTZ R31, R186, R7, -R33.reuse ;  /* 0x00000007ba1f7223 */ /* 0x100fe20000010821 */
[----:B------:R-:W-:Y:S01]  /*75b0*/  FMNMX.FTZ R27, R184, R27, !PT ;  /* 0x0000001bb81b7209 */ /* 0x000fe20007810000 */
[----:B------:R-:W-:Y:S01]  /*75c0*/  MUFU.EX2 R13, R13 ;  /* 0x0000000d000d7308 */ /* 0x000fe20000000800 */
[----:B------:R-:W-:Y:S01]  /*75d0*/  ISETP.GT.AND P5, PT, R53, 0x39, P2 ;  /* 0x000000393500780c */ /* 0x000fe200017a4270 */
[----:B0-----:R-:W-:Y:S01]  /*75e0*/  FFMA.FTZ R57, R54, R7, -R33 ;  /* 0x0000000736397223 */ /* 0x001fe20000010821 */
[----:B------:R-:W-:-:S02]  /*75f0*/  FMNMX.FTZ R29, R26, R27, !PT ;  /* 0x0000001b1a1d7209 */ /* 0x000fc40007810000 */
[----:B------:R-:W-:Y:S01]  /*7600*/  FSEL R196, R30, -INF , !P3 ;  /* 0xff8000001ec47808 */ /* 0x000fe20005800000 */
[----:B------:R-:W-:-:S01]  /*7610*/  FFMA.FTZ R30, R190, R7, -R33 ;  /* 0x00000007be1e7223 */ /* 0x000fc20000010821 */
[----:B------:R-:W-:Y:S01]  /*7620*/  FMNMX.FTZ R29, R188, R29, !PT ;  /* 0x0000001dbc1d7209 */ /* 0x000fe20007810000 */
[----:B------:R0:W-:Y:S01]  /*7630*/  MUFU.EX2 R27, R31 ;  /* 0x0000001f001b7308 */ /* 0x0001e20000000800 */
[----:B------:R-:W-:Y:S02]  /*7640*/  ISETP.GT.AND P3, PT, R53, 0x40, P2 ;  /* 0x000000403500780c */ /* 0x000fe40001764270 */
[----:B------:R-:W-:Y:S02]  /*7650*/  FMNMX.FTZ R29, R28, R29, !PT ;  /* 0x0000001d1c1d7209 */ /* 0x000fe40007810000 */
[----:B------:R-:W-:Y:S02]  /*7660*/  ISETP.LT.OR P5, PT, R51, 0x3a, P5 ;  /* 0x0000003a3300780c */ /* 0x000fe40002fa1670 */
[----:B------:R-:W-:Y:S01]  /*7670*/  FMNMX.FTZ R29, R192, R29, !PT ;  /* 0x0000001dc01d7209 */ /* 0x000fe20007810000 */
[----:B------:R-:W-:Y:S01]  /*7680*/  MUFU.EX2 R14, R14 ;  /* 0x0000000e000e7308 */ /* 0x000fe20000000800 */
[----:B------:R-:W-:-:S02]  /*7690*/  ISETP.GT.AND P4, PT, R53, 0x41, P2 ;  /* 0x000000413500780c */ /* 0x000fc40001784270 */
[----:B0-----:R-:W-:Y:S02]  /*76a0*/  FMNMX.FTZ R31, R196, R29, !PT ;  /* 0x0000001dc41f7209 */ /* 0x001fe40007810000 */
[----:B------:R-:W-:Y:S02]  /*76b0*/  FSEL R34, R34, -INF , !P5 ;  /* 0xff80000022227808 */ /* 0x000fe40006800000 */
[----:B------:R-:W-:Y:S01]  /*76c0*/  ISETP.LT.OR P3, PT, R51, 0x41, P3 ;  /* 0x000000413300780c */ /* 0x000fe20001f61670 */
[----:B------:R-:W-:Y:S01]  /*76d0*/  MUFU.EX2 R15, R15 ;  /* 0x0000000f000f7308 */ /* 0x000fe20000000800 */
[----:B------:R-:W-:Y:S02]  /*76e0*/  FMNMX.FTZ R31, R194, R31, !PT ;  /* 0x0000001fc21f7209 */ /* 0x000fe40007810000 */
[----:B------:R-:W-:Y:S02]  /*76f0*/  ISETP.GT.AND P5, PT, R53, 0x48, P2 ;  /* 0x000000483500780c */ /* 0x000fe400017a4270 */
[----:B------:R-:W-:-:S02]  /*7700*/  ISETP.LT.OR P4, PT, R51, 0x42, P4 ;  /* 0x000000423300780c */ /* 0x000fc40002781670 */
[----:B------:R-:W-:Y:S01]  /*7710*/  FSEL R190, R35, -INF , !P3 ;  /* 0xff80000023be7808 */ /* 0x000fe20005800000 */
[----:B------:R-:W-:-:S01]  /*7720*/  FFMA.FTZ R35, R162, R7, -R33 ;  /* 0x00000007a2237223 */ /* 0x000fc20000010821 */
[----:B------:R-:W-:Y:S01]  /*7730*/  FMNMX.FTZ R31, R34, R31, !PT ;  /* 0x0000001f221f7209 */ /* 0x000fe20007810000 */
[----:B------:R-:W-:Y:S01]  /*7740*/  MUFU.EX2 R10, R10 ;  /* 0x0000000a000a7308 */ /* 0x000fe20000000800 */
[----:B------:R-:W-:Y:S02]  /*7750*/  ISETP.GT.AND P3, PT, R53, 0x49, P2 ;  /* 0x000000493500780c */ /* 0x000fe40001764270 */
[----:B------:R-:W-:Y:S01]  /*7760*/  FSEL R186, R36, -INF , !P4 ;  /* 0xff80000024ba7808 */ /* 0x000fe20006000000 */
[----:B------:R-:W-:-:S01]  /*7770*/  FFMA.FTZ R36, R166, R7, -R33 ;  /* 0x00000007a6247223 */ /* 0x000fc20000010821 */
[----:B------:R-:W-:Y:S02]  /*7780*/  ISETP.LT.OR P5, PT, R51, 0x49, P5 ;  /* 0x000000493300780c */ /* 0x000fe40002fa1670 */
[----:B------:R-:W-:Y:S01]  /*7790*/  FMNMX.FTZ R31, R190, R31, !PT ;  /* 0x0000001fbe1f7209 */ /* 0x000fe20007810000 */
[----:B------:R0:W-:Y:S01]  /*77a0*/  MUFU.EX2 R29, R35 ;  /* 0x00000023001d7308 */ /* 0x0001e20000000800 */
[----:B------:R-:W-:-:S02]  /*77b0*/  ISETP.GT.AND P4, PT, R53, 0x50, P2 ;  /* 0x000000503500780c */ /* 0x000fc40001784270 */
[----:B------:R-:W-:Y:S02]  /*77c0*/  ISETP.LT.OR P3, PT, R51, 0x4a, P3 ;  /* 0x0000004a3300780c */ /* 0x000fe40001f61670 */
[----:B------:R-:W-:Y:S01]  /*77d0*/  FSEL R166, R37, -INF , !P5 ;  /* 0xff80000025a67808 */ /* 0x000fe20006800000 */
[----:B------:R-:W-:Y:S01]  /*77e0*/  FFMA.FTZ R37, R154, R7, -R33 ;  /* 0x000000079a257223 */ /* 0x000fe20000010821 */
[----:B------:R-:W-:Y:S01]  /*77f0*/  ISETP.GT.AND P5, PT, R53, 0x51, P2 ;  /* 0x000000513500780c */ /* 0x000fe200017a4270 */
[----:B------:R-:W-:Y:S01]  /*7800*/  MUFU.EX2 R30, R30 ;  /* 0x0000001e001e7308 */ /* 0x000fe20000000800 */
[----:B0-----:R-:W-:Y:S02]  /*7810*/  FMNMX.FTZ R35, R186, R31, !PT ;  /* 0x0000001fba237209 */ /* 0x001fe40007810000 */
[----:B------:R-:W-:Y:S02]  /*7820*/  FSEL R38, R38, -INF , !P3 ;  /* 0xff80000026267808 */ /* 0x000fe40005800000 */
[----:B------:R-:W-:-:S02]  /*7830*/  ISETP.LT.OR P4, PT, R51, 0x51, P4 ;  /* 0x000000513300780c */ /* 0x000fc40002781670 */
[----:B------:R-:W-:Y:S01]  /*7840*/  FMNMX.FTZ R35, R166, R35, !PT ;  /* 0x00000023a6237209 */ /* 0x000fe20007810000 */
[----:B------:R-:W-:Y:S01]  /*7850*/  MUFU.EX2 R36, R36 ;  /* 0x0000002400247308 */ /* 0x000fe20000000800 */
[----:B------:R-:W-:Y:S02]  /*7860*/  ISETP.GT.AND P3, PT, R53, 0x58, P2 ;  /* 0x000000583500780c */ /* 0x000fe40001764270 */
[----:B------:R-:W-:Y:S02]  /*7870*/  ISETP.LT.OR P5, PT, R51, 0x52, P5 ;  /* 0x000000523300780c */ /* 0x000fe40002fa1670 */
[----:B------:R-:W-:Y:S01]  /*7880*/  FSEL R162, R39, -INF , !P4 ;  /* 0xff80000027a27808 */ /* 0x000fe20006000000 */
[----:B------:R-:W-:Y:S01]  /*7890*/  FFMA.FTZ R39, R182, R7, -R33 ;  /* 0x00000007b6277223 */ /* 0x000fe20000010821 */
[----:B------:R-:W-:Y:S01]  /*78a0*/  FMNMX.FTZ R35, R38, R35, !PT ;  /* 0x0000002326237209 */ /* 0x000fe20007810000 */
[----:B------:R-:W-:Y:S01]  /*78b0*/  MUFU.EX2 R152, R152 ;  /* 0x0000009800987308 */ /* 0x000fe20000000800 */
[----:B------:R-:W-:-:S02]  /*78c0*/  ISETP.GT.AND P4, PT, R53, 0x59, P2 ;  /* 0x000000593500780c */ /* 0x000fc40001784270 */
[----:B------:R-:W-:Y:S02]  /*78d0*/  FSEL R154, R40, -INF , !P5 ;  /* 0xff800000289a7808 */ /* 0x000fe40006800000 */
[----:B------:R-:W-:Y:S02]  /*78e0*/  ISETP.LT.OR P3, PT, R51, 0x59, P3 ;  /* 0x000000593300780c */ /* 0x000fe40001f61670 */
[----:B------:R-:W-:Y:S01]  /*78f0*/  FMNMX.FTZ R35, R162, R35, !PT ;  /* 0x00000023a2237209 */ /* 0x000fe20007810000 */
[----:B------:R0:W-:Y:S01]  /*7900*/  MUFU.EX2 R40, R37 ;  /* 0x0000002500287308 */ /* 0x0001e20000000800 */
[----:B------:R-:W-:Y:S02]  /*7910*/  ISETP.GT.AND P5, PT, R53, 0x60, P2 ;  /* 0x000000603500780c */ /* 0x000fe400017a4270 */
[----:B------:R-:W-:Y:S02]  /*7920*/  ISETP.LT.OR P4, PT, R51, 0x5a, P4 ;  /* 0x0000005a3300780c */ /* 0x000fe40002781670 */
[----:B------:R-:W-:Y:S01]  /*7930*/  FSEL R182, R41, -INF , !P3 ;  /* 0xff80000029b67808 */ /* 0x000fe20005800000 */
[----:B------:R-:W-:Y:S01]  /*7940*/  FFMA.FTZ R41, R82, R7, -R33 ;  /* 0x0000000752297223 */ /* 0x000fe20000010821 */
[----:B------:R-:W-:Y:S01]  /*7950*/  ISETP.GT.AND P3, PT, R53, 0x61, P2 ;  /* 0x000000613500780c */ /* 0x000fe20001764270 */
[----:B------:R1:W-:Y:S01]  /*7960*/  MUFU.EX2 R31, R39 ;  /* 0x00000027001f7308 */ /* 0x0003e20000000800 */
[----:B0-----:R-:W-:-:S02]  /*7970*/  FMNMX.FTZ R37, R154, R35, !PT ;  /* 0x000000239a257209 */ /* 0x001fc40007810000 */
[----:B------:R-:W-:Y:S02]  /*7980*/  FSEL R42, R42, -INF , !P4 ;  /* 0xff8000002a2a7808 */ /* 0x000fe40006000000 */
[----:B------:R-:W-:Y:S02]  /*7990*/  ISETP.LT.OR P5, PT, R51, 0x61, P5 ;  /* 0x000000613300780c */ /* 0x000fe40002fa1670 */
[----:B------:R-:W-:Y:S01]  /*79a0*/  FMNMX.FTZ R37, R182, R37, !PT ;  /* 0x00000025b6257209 */ /* 0x000fe20007810000 */
[----:B------:R-:W-:Y:S01]  /*79b0*/  MUFU.EX2 R80, R80 ;  /* 0x0000005000507308 */ /* 0x000fe20000000800 */
[----:B------:R-:W-:Y:S01]  /*79c0*/  ISETP.GT.AND P4, PT, R53, 0x68, P2 ;  /* 0x000000683500780c */ /* 0x000fe20001784270 */
[-CC-:B-1----:R-:W-:Y:S01]  /*79d0*/  FFMA.FTZ R39, R86, R7.reuse, -R33.reuse ;  /* 0x0000000756277223 */ /* 0x182fe20000010821 */
[----:B------:R-:W-:Y:S01]  /*79e0*/  ISETP.LT.OR P3, PT, R51, 0x62, P3 ;  /* 0x000000623300780c */ /* 0x000fe20001f61670 */
[-CC-:B------:R-:W-:Y:S01]  /*79f0*/  FFMA.FTZ R86, R84, R7.reuse, -R33.reuse ;  /* 0x0000000754567223 */ /* 0x180fe20000010821 */
[----:B------:R-:W-:Y:S01]  /*7a00*/  FSEL R198, R43, -INF , !P5 ;  /* 0xff8000002bc67808 */ /* 0x000fe20006800000 */
[----:B------:R-:W-:Y:S01]  /*7a10*/  FFMA.FTZ R43, R78, R7, -R33 ;  /* 0x000000074e2b7223 */ /* 0x000fe20000010821 */
[----:B------:R-:W-:Y:S01]  /*7a20*/  FMNMX.FTZ R37, R42, R37, !PT ;  /* 0x000000252a257209 */ /* 0x000fe20007810000 */
[----:B------:R0:W-:Y:S01]  /*7a30*/  MUFU.EX2 R35, R39 ;  /* 0x0000002700237308 */ /* 0x0001e20000000800 */
[----:B------:R-:W-:-:S02]  /*7a40*/  ISETP.GT.AND P5, PT, R53, 0x69, P2 ;  /* 0x000000693500780c */ /* 0x000fc400017a4270 */
[----:B------:R-:W-:Y:S02]  /*7a50*/  FSEL R44, R44, -INF , !P3 ;  /* 0xff8000002c2c7808 */ /* 0x000fe40005800000 */
[----:B------:R-:W-:Y:S02]  /*7a60*/  ISETP.LT.OR P4, PT, R51, 0x69, P4 ;  /* 0x000000693300780c */ /* 0x000fe40002781670 */
[----:B------:R-:W-:Y:S01]  /*7a70*/  FMNMX.FTZ R37, R198, R37, !PT ;  /* 0x00000025c6257209 */ /* 0x000fe20007810000 */
[----:B------:R-:W-:Y:S01]  /*7a80*/  MUFU.EX2 R86, R86 ;  /* 0x0000005600567308 */ /* 0x000fe20000000800 */
[----:B------:R-:W-:Y:S02]  /*7a90*/  ISETP.GT.AND P3, PT, R53, 0x70, P2 ;  /* 0x000000703500780c */ /* 0x000fe40001764270 */
[----:B------:R-:W-:Y:S02]  /*7aa0*/  ISETP.LT.OR P5, PT, R51, 0x6a, P5 ;  /* 0x0000006a3300780c */ /* 0x000fe40002fa1670 */
[----:B------:R-:W-:Y:S01]  /*7ab0*/  FSEL R84, R45, -INF , !P4 ;  /* 0xff8000002d547808 */ /* 0x000fe20006000000 */
[----:B------:R-:W-:Y:S01]  /*7ac0*/  FFMA.FTZ R45, R72, R7, -R33 ;  /* 0x00000007482d7223 */ /* 0x000fe20000010821 */
[----:B0-----:R-:W-:Y:S01]  /*7ad0*/  FMNMX.FTZ R39, R44, R37, !PT ;  /* 0x000000252c277209 */ /* 0x001fe20007810000 */
        /* <DEDUP_REMOVED lines=8> */
[----:B------:R-:W-:-:S02]  /*7b60*/  FSEL R82, R47, -INF , !P3 ;  /* 0xff8000002f527808 */ /* 0x000fc40005800000 */
[----:B------:R-:W-:Y:S01]  /*7b70*/  FMNMX.FTZ R39, R46, R39, !PT ;  /* 0x000000272e277209 */ /* 0x000fe20007810000 */
[----:B------:R-:W-:Y:S01]  /*7b80*/  MUFU.EX2 R45, R45 ;  /* 0x0000002d002d7308 */ /* 0x000fe20000000800 */
[----:B------:R-:W-:Y:S02]  /*7b90*/  ISETP.GT.AND P2, PT, R53, 0x79, P2 ;  /* 0x000000793500780c */ /* 0x000fe40001744270 */
[C---:B------:R-:W-:Y:S02]  /*7ba0*/  ISETP.LT.OR P5, PT, R51.reuse, 0x79, P5 ;  /* 0x000000793300780c */ /* 0x040fe40002fa1670 */
[----:B------:R-:W-:Y:S02]  /*7bb0*/  FSEL R48, R48, -INF , !P4 ;  /* 0xff80000030307808 */ /* 0x000fe40006000000 */
[----:B------:R-:W-:Y:S01]  /*7bc0*/  FMNMX.FTZ R39, R82, R39, !PT ;  /* 0x0000002752277209 */ /* 0x000fe20007810000 */
[----:B------:R-:W-:Y:S01]  /*7bd0*/  MUFU.EX2 R56, R56 ;  /* 0x0000003800387308 */ /* 0x000fe20000000800 */
[----:B------:R-:W-:-:S02]  /*7be0*/  ISETP.LT.OR P2, PT, R51, 0x7a, P2 ;  /* 0x0000007a3300780c */ /* 0x000fc40001741670 */
[----:B------:R-:W-:Y:S01]  /*7bf0*/  FSEL R200, R49, -INF , !P5 ;  /* 0xff80000031c87808 */ /* 0x000fe20006800000 */
[----:B------:R-:W-:-:S01]  /*7c00*/  FFMA.FTZ R49, R68, R7, -R33 ;  /* 0x0000000744317223 */ /* 0x000fc20000010821 */
[----:B0-----:R-:W-:Y:S01]  /*7c10*/  FMNMX.FTZ R41, R48, R39, !PT ;  /* 0x0000002730297209 */ /* 0x001fe20007810000 */
[----:B------:R-:W-:-:S01]  /*7c20*/  FFMA.FTZ R68, R76, R7, -R33 ;  /* 0x000000074c447223 */ /* 0x000fc20000010821 */
[----:B------:R-:W-:Y:S01]  /*7c30*/  FSEL R50, R50, -INF , !P2 ;  /* 0xff80000032327808 */ /* 0x000fe20005000000 */
[----:B------:R-:W-:Y:S01]  /*7c40*/  MUFU.EX2 R39, R43 ;  /* 0x0000002b00277308 */ /* 0x000fe20000000800 */
[----:B------:R-:W-:Y:S02]  /*7c50*/  FMNMX.FTZ R41, R200, R41, !PT ;  /* 0x00000029c8297209 */ /* 0x000fe40007810000 */
[----:B------:R-:W-:Y:S02]  /*7c60*/  FSEL R53, R32, RZ, P6 ;  /* 0x000000ff20357208 */ /* 0x000fe40003000000 */
[----:B------:R-:W-:Y:S01]  /*7c70*/  FMNMX.FTZ R47, R50, R41, !PT ;  /* 0x00000029322f7209 */ /* 0x000fe20007810000 */
[-CC-:B------:R-:W-:Y:S01]  /*7c80*/  FFMA.FTZ R41, R64, R7.reuse, -R33.reuse ;  /* 0x0000000740297223 */ /* 0x180fe20000010821 */
[----:B------:R-:W-:-:S01]  /*7c90*/  FFMA.FTZ R64, R66, R7, -R33 ;  /* 0x0000000742407223 */ /* 0x000fc20000010821 */
[----:B------:R0:W-:Y:S01]  /*7ca0*/  MUFU.EX2 R43, R49 ;  /* 0x00000031002b7308 */ /* 0x0001e20000000800 */
[----:B------:R-:W-:-:S01]  /*7cb0*/  FFMA.FTZ R66, R70, R7, -R33 ;  /* 0x0000000746427223 */ /* 0x000fc20000010821 */
[----:B------:R-:W1:Y:S06]  /*7cc0*/  SHFL.BFLY PT, R78, R47, 0x2, 0x1f ;  /* 0x0c401f002f4e7f89 */ /* 0x000e6c00000e0000 */
[----:B------:R-:W-:Y:S01]  /*7cd0*/  MUFU.EX2 R41, R41 ;  /* 0x0000002900297308 */ /* 0x000fe20000000800 */
[----:B0-----:R-:W-:-:S01]  /*7ce0*/  FFMA.FTZ R49, R60, R7, -R33 ;  /* 0x000000073c317223 */ /* 0x001fc20000010821 */
[----:B------:R-:W-:Y:S01]  /*7cf0*/  FADD.FTZ R60, -R53, R6 ;  /* 0x00000006353c7221 */ /* 0x000fe20000010100 */
[----:B------:R-:W-:-:S03]  /*7d00*/  FFMA.FTZ R6, R52, R7, -R33 ;  /* 0x0000000734067223 */ /* 0x000fc60000010821 */
[-C--:B------:R-:W-:Y:S02]  /*7d10*/  FMUL.FTZ R53, R60, R7.reuse ;  /* 0x000000073c357220 */ /* 0x080fe40000410000 */
[----:B------:R-:W-:Y:S08]  /*7d20*/  MUFU.EX2 R64, R64 ;  /* 0x0000004000407308 */ /* 0x000ff00000000800 */
[----:B------:R-:W0:Y:S01]  /*7d30*/  MUFU.EX2 R53, R53 ;  /* 0x0000003500357308 */ /* 0x000e220000000800 */
[----:B-1----:R-:W-:Y:S01]  /*7d40*/  FMNMX.FTZ R78, R47, R78, !PT ;  /* 0x0000004e2f4e7209 */ /* 0x002fe20007810000 */
[----:B------:R-:W-:-:S04]  /*7d50*/  FFMA.FTZ R47, R62, R7, -R33 ;  /* 0x000000073e2f7223 */ /* 0x000fc80000010821 */
[----:B------:R-:W1:Y:S02]  /*7d60*/  SHFL.BFLY PT, R51, R78, 0x1, 0x1f ;  /* 0x0c201f004e337f89 */ /* 0x000e6400000e0000 */
[----:B------:R-:W-:Y:S08]  /*7d70*/  MUFU.EX2 R66, R66 ;  /* 0x0000004200427308 */ /* 0x000ff00000000800 */
[----:B------:R-:W-:Y:S01]  /*7d80*/  MUFU.EX2 R68, R68 ;  /* 0x0000004400447308 */ /* 0x000fe20000000800 */
[----:B0-----:R-:W-:-:S04]  /*7d90*/  FFMA.FTZ R76, R53, R3, R12 ;  /* 0x00000003354c7223 */ /* 0x001fc8000001000c */
[----:B------:R-:W-:-:S03]  /*7da0*/  FADD.FTZ R75, R13, R76 ;  /* 0x0000004c0d4b7221 */ /* 0x000fc60000010000 */
[----:B------:R-:W-:Y:S01]  /*7db0*/  MUFU.EX2 R47, R47 ;  /* 0x0000002f002f7308 */ /* 0x000fe20000000800 */
[----:B-1----:R-:W-:-:S07]  /*7dc0*/  FMNMX.FTZ R54, R78, R51, !PT ;  /* 0x000000334e367209 */ /* 0x002fce0007810000 */
[----:B------:R-:W-:Y:S01]  /*7dd0*/  MUFU.EX2 R49, R49 ;  /* 0x0000003100317308 */ /* 0x000fe20000000800 */
[C---:B------:R-:W-:Y:S01]  /*7de0*/  FSETP.NEU.FTZ.AND P2, PT, R54.reuse, -INF , PT ;  /* 0xff8000003600780b */ /* 0x040fe20003f5d000 */
[----:B------:R-:W-:-:S03]  /*7df0*/  FFMA.FTZ R33, R54, R7, -8 ;  /* 0xc100000036217423 */ /* 0x000fc60000010007 */
[----:B------:R-:W-:-:S03]  /*7e00*/  FSEL R69, R54, RZ, P2 ;  /* 0x000000ff36457208 */ /* 0x000fc60001000000 */
[----:B------:R0:W-:Y:S01]  /*7e10*/  MUFU.EX2 R51, R57 ;  /* 0x0000003900337308 */ /* 0x0001e20000000800 */
[----:B------:R-:W-:Y:S01]  /*7e20*/  FSEL R33, R33, RZ, P2 ;  /* 0x000000ff21217208 */ /* 0x000fe20001000000 */
[----:B------:R-:W-:-:S04]  /*7e30*/  FADD.FTZ R70, -R69, R4 ;  /* 0x0000000445467221 */ /* 0x000fc80000010100 */
[-CC-:B------:R-:W-:Y:S01]  /*7e40*/  FFMA.FTZ R55, R55, R7.reuse, -R33.reuse ;  /* 0x0000000737377223 */ /* 0x180fe20000010821 */
[----:B------:R-:W-:-:S01]  /*7e50*/  FFMA.FTZ R52, R156, R7, -R33 ;  /* 0x000000079c347223 */ /* 0x000fc20000010821 */
[-C--:B------:R-:W-:Y:S01]  /*7e60*/  FMUL.FTZ R70, R70, R7.reuse ;  /* 0x0000000746467220 */ /* 0x080fe20000410000 */
[----:B0-----:R-:W-:-:S01]  /*7e70*/  FFMA.FTZ R57, R158, R7, -R33 ;  /* 0x000000079e397223 */ /* 0x001fc20000010821 */
[-CC-:B------:R-:W-:Y:S01]  /*7e80*/  FFMA.FTZ R60, R160, R7.reuse, -R33.reuse ;  /* 0x00000007a03c7223 */ /* 0x180fe20000010821 */
[----:B------:R-:W-:-:S01]  /*7e90*/  FFMA.FTZ R59, R164, R7, -R33 ;  /* 0x00000007a43b7223 */ /* 0x000fc20000010821 */
[----:B------:R-:W-:Y:S01]  /*7ea0*/  MUFU.EX2 R55, R55 ;  /* 0x0000003700377308 */ /* 0x000fe20000000800 */
[----:B------:R-:W-:-:S01]  /*7eb0*/  FFMA.FTZ R20, R20, R7, -R33 ;  /* 0x0000000714147223 */ /* 0x000fc20000010821 */
[-CC-:B------:R-:W-:Y:S01]  /*7ec0*/  FFMA.FTZ R61, R180, R7.reuse, -R33.reuse ;  /* 0x00000007b43d7223 */ /* 0x180fe20000010821 */
[----:B------:R-:W-:-:S01]  /*7ed0*/  FFMA.FTZ R24, R24, R7, -R33 ;  /* 0x0000000718187223 */ /* 0x000fc20000010821 */
[----:B------:R-:W-:Y:S01]  /*7ee0*/  FFMA.FTZ R73, R38, R7, -R33 ;  /* 0x0000000726497223 */ /* 0x000fe20000010821 */
[----:B------:R-:W-:-:S01]  /*7ef0*/  FADD.FTZ R38, R14, R75 ;  /* 0x0000004b0e267221 */ /* 0x000fc20000010000 */
[-CC-:B------:R-:W-:Y:S01]  /*7f00*/  FFMA.FTZ R62, R184, R7.reuse, -R33.reuse ;  /* 0x00000007b83e7223 */ /* 0x180fe20000010821 */
[----:B------:R-:W-:-:S01]  /*7f10*/  FFMA.FTZ R63, R26, R7, -R33 ;  /* 0x000000071a3f7223 */ /* 0x000fc20000010821 */
[----:B------:R-:W0:Y:S01]  /*7f20*/  MUFU.EX2 R70, R70 ;  /* 0x0000004600467308 */ /* 0x000e220000000800 */
[----:B------:R-:W-:-:S01]  /*7f30*/  FADD.FTZ R75, R15, R38 ;  /* 0x000000260f4b7221 */ /* 0x000fc20000010000 */
[-CC-:B------:R-:W-:Y:S01]  /*7f40*/  FFMA.FTZ R26, R188, R7.reuse, -R33.reuse ;  /* 0x00000007bc1a7223 */ /* 0x180fe20000010821 */
[----:B------:R-:W-:-:S01]  /*7f50*/  FFMA.FTZ R65, R28, R7, -R33 ;  /* 0x000000071c417223 */ /* 0x000fc20000010821 */
[----:B------:R-:W-:Y:S01]  /*7f60*/  FFMA.FTZ R28, R192, R7, -R33 ;  /* 0x00000007c01c7223 */ /* 0x000fe20000010821 */
[----:B------:R-:W-:-:S01]  /*7f70*/  FADD.FTZ R76, R10, R75 ;  /* 0x0000004b0a4c7221 */ /* 0x000fc20000010000 */
[-CC-:B------:R-:W-:Y:S01]  /*7f80*/  FFMA.FTZ R67, R196, R7.reuse, -R33.reuse ;  /* 0x00000007c4437223 */ /* 0x180fe20000010821 */
[----:B------:R-:W-:-:S01]  /*7f90*/  FFMA.FTZ R194, R194, R7, -R33 ;  /* 0x00000007c2c27223 */ /* 0x000fc20000010821 */
[----:B------:R-:W1:Y:S01]  /*7fa0*/  MUFU.EX2 R52, R52 ;  /* 0x0000003400347308 */ /* 0x000e620000000800 */
[----:B------:R-:W-:-:S01]  /*7fb0*/  FADD.FTZ R76, R21, R76 ;  /* 0x0000004c154c7221 */ /* 0x000fc20000010000 */
        /* <DEDUP_REMOVED lines=25> */
[----:B------:R-:W-:-:S06]  /*8150*/  FADD.FTZ R3, R25, R76 ;  /* 0x0000004c19037221 */ /* 0x000fcc0000010000 */
[----:B------:R-:W2:Y:S01]  /*8160*/  MUFU.EX2 R62, R62 ;  /* 0x0000003e003e7308 */ /* 0x000ea20000000800 */
[----:B0-----:R-:W-:-:S01]  /*8170*/  FADD.FTZ R77, R61, R2 ;  /* 0x000000023d4d7221 */ /* 0x001fc20000010000 */
[----:B------:R-:W-:-:S04]  /*8180*/  FADD.FTZ R2, R30, R3 ;  /* 0x000000031e027221 */ /* 0x000fc80000010000 */
[----:B------:R-:W-:Y:S02]  /*8190*/  FADD.FTZ R3, R27, R2 ;  /* 0x000000021b037221 */ /* 0x000fe40000010000 */
[----:B------:R-:W0:Y:S01]  /*81a0*/  MUFU.EX2 R63, R63 ;  /* 0x0000003f003f7308 */ /* 0x000e220000000800 */
[----:B-1----:R-:W-:-:S01]  /*81b0*/  FADD.FTZ R77, R24, R77 ;  /* 0x0000004d184d7221 */ /* 0x002fc20000010000 */
[----:B------:R-:W-:-:S06]  /*81c0*/  FADD.FTZ R76, R36, R3 ;  /* 0x00000003244c7221 */ /* 0x000fcc0000010000 */
[----:B------:R-:W1:Y:S01]  /*81d0*/  MUFU.EX2 R26, R26 ;  /* 0x0000001a001a7308 */ /* 0x000e620000000800 */
[----:B--2---:R-:W-:-:S01]  /*81e0*/  FADD.FTZ R2, R62, R77 ;  /* 0x0000004d3e027221 */ /* 0x004fc20000010000 */
[----:B------:R-:W-:-:S04]  /*81f0*/  FADD.FTZ R77, R29, R76 ;  /* 0x0000004c1d4d7221 */ /* 0x000fc80000010000 */
[----:B------:R-:W-:Y:S02]  /*8200*/  FADD.FTZ R76, R40, R77 ;  /* 0x0000004d284c7221 */ /* 0x000fe40000010000 */
[----:B------:R-:W2:Y:S01]  /*8210*/  MUFU.EX2 R65, R65 ;  /* 0x0000004100417308 */ /* 0x000ea20000000800 */
[----:B0-----:R-:W-:-:S01]  /*8220*/  FADD.FTZ R3, R63, R2 ;  /* 0x000000023f037221 */ /* 0x001fc20000010000 */
[----:B------:R-:W-:Y:S01]  /*8230*/  FFMA.FTZ R2, R42, R7, -R33 ;  /* 0x000000072a027223 */ /* 0x000fe20000010821 */
[----:B------:R-:W-:-:S04]  /*8240*/  FADD.FTZ R77, R31, R76 ;  /* 0x0000004c1f4d7221 */ /* 0x000fc80000010000 */
[----:B------:R-:W-:Y:S01]  /*8250*/  FADD.FTZ R78, R152, R77 ;  /* 0x0000004d984e7221 */ /* 0x000fe20000010000 */
[----:B------:R-:W0:Y:S01]  /*8260*/  MUFU.EX2 R28, R28 ;  /* 0x0000001c001c7308 */ /* 0x000e220000000800 */
[----:B-1----:R-:W-:-:S02]  /*8270*/  FADD.FTZ R42, R26, R3 ;  /* 0x000000031a2a7221 */ /* 0x002fc40000010000 */
[----:B------:R-:W-:-:S05]  /*8280*/  FADD.FTZ R77, R35, R78 ;  /* 0x0000004e234d7221 */ /* 0x000fca0000010000 */
[----:B------:R-:W1:Y:S01]  /*8290*/  MUFU.EX2 R67, R67 ;  /* 0x0000004300437308 */ /* 0x000e620000000800 */
[----:B--2---:R-:W-:-:S01]  /*82a0*/  FADD.FTZ R3, R65, R42 ;  /* 0x0000002a41037221 */ /* 0x004fc20000010000 */
[-CC-:B------:R-:W-:Y:S01]  /*82b0*/  FFMA.FTZ R42, R198, R7.reuse, -R33.reuse ;  /* 0x00000007c62a7223 */ /* 0x180fe20000010821 */
[----:B------:R-:W-:-:S05]  /*82c0*/  FFMA.FTZ R33, R50, R7, -R33 ;  /* 0x0000000732217223 */ /* 0x000fca0000010821 */
[----:B------:R-:W2:Y:S01]  /*82d0*/  MUFU.EX2 R4, R194 ;  /* 0x000000c200047308 */ /* 0x000ea20000000800 */
[----:B0-----:R-:W-:-:S07]  /*82e0*/  FADD.FTZ R76, R28, R3 ;  /* 0x000000031c4c7221 */ /* 0x001fce0000010000 */
[----:B------:R-:W0:Y:S01]  /*82f0*/  MUFU.EX2 R69, R69 ;  /* 0x0000004500457308 */ /* 0x000e220000000800 */
[----:B-1----:R-:W-:-:S01]  /*8300*/  FADD.FTZ R3, R67, R76 ;  /* 0x0000004c43037221 */ /* 0x002fc20000010000 */
[----:B------:R-:W-:-:S04]  /*8310*/  FADD.FTZ R76, R86, R77 ;  /* 0x0000004d564c7221 */ /* 0x000fc80000010000 */
[----:B------:R-:W-:Y:S02]  /*8320*/  FADD.FTZ R77, R37, R76 ;  /* 0x0000004c254d7221 */ /* 0x000fe40000010000 */
[----:B------:R-:W1:Y:S02]  /*8330*/  MUFU.EX2 R34, R34 ;  /* 0x0000002200227308 */ /* 0x000e640000000800 */
[----:B------:R-:W-:-:S04]  /*8340*/  FADD.FTZ R76, R80, R77 ;  /* 0x0000004d504c7221 */ /* 0x000fc80000010000 */
[----:B------:R-:W-:Y:S02]  /*8350*/  FADD.FTZ R77, R39, R76 ;  /* 0x0000004c274d7221 */ /* 0x000fe40000010000 */
[----:B------:R-:W3:Y:S08]  /*8360*/  MUFU.EX2 R71, R71 ;  /* 0x0000004700477308 */ /* 0x000ef00000000800 */
[----:B------:R-:W4:Y:S08]  /*8370*/  MUFU.EX2 R72, R72 ;  /* 0x0000004800487308 */ /* 0x000f300000000800 */
[----:B------:R2:W-:Y:S08]  /*8380*/  MUFU.EX2 R81, R2 ;  /* 0x0000000200517308 */ /* 0x0005f00000000800 */
[----:B------:R-:W5:Y:S01]  /*8390*/  MUFU.EX2 R73, R73 ;  /* 0x0000004900497308 */ /* 0x000f620000000800 */
[----:B--2---:R-:W-:-:S04]  /*83a0*/  FADD.FTZ R2, R4, R3 ;  /* 0x0000000304027221 */ /* 0x004fc80000010000 */
[----:B0-----:R-:W-:-:S03]  /*83b0*/  FADD.FTZ R3, R69, R2 ;  /* 0x0000000245037221 */ /* 0x001fc60000010000 */
[----:B------:R-:W0:Y:S01]  /*83c0*/  MUFU.EX2 R38, R38 ;  /* 0x0000002600267308 */ /* 0x000e220000000800 */
[----:B-1----:R-:W-:-:S04]  /*83d0*/  FADD.FTZ R2, R34, R3 ;  /* 0x0000000322027221 */ /* 0x002fc80000010000 */
[----:B---3--:R-:W-:-:S03]  /*83e0*/  FADD.FTZ R3, R71, R2 ;  /* 0x0000000247037221 */ /* 0x008fc60000010000 */
[----:B------:R-:W1:Y:S01]  /*83f0*/  MUFU.EX2 R75, R75 ;  /* 0x0000004b004b7308 */ /* 0x000e620000000800 */
[----:B----4-:R-:W-:-:S04]  /*8400*/  FADD.FTZ R2, R72, R3 ;  /* 0x0000000348027221 */ /* 0x010fc80000010000 */
[----:B-----5:R-:W-:-:S03]  /*8410*/  FADD.FTZ R3, R73, R2 ;  /* 0x0000000249037221 */ /* 0x020fc60000010000 */
[----:B------:R-:W2:Y:S01]  /*8420*/  MUFU.EX2 R79, R182 ;  /* 0x000000b6004f7308 */ /* 0x000ea20000000800 */
[----:B0-----:R-:W-:-:S07]  /*8430*/  FADD.FTZ R2, R38, R3 ;  /* 0x0000000326027221 */ /* 0x001fce0000010000 */
[----:B------:R0:W-:Y:S01]  /*8440*/  MUFU.EX2 R78, R44 ;  /* 0x0000002c004e7308 */ /* 0x0001e20000000800 */
[----:B-1----:R-:W-:-:S07]  /*8450*/  FADD.FTZ R2, R75, R2 ;  /* 0x000000024b027221 */ /* 0x002fce0000010000 */
[----:B------:R-:W1:Y:S01]  /*8460*/  MUFU.EX2 R42, R42 ;  /* 0x0000002a002a7308 */ /* 0x000e620000000800 */
[----:B0-----:R-:W-:-:S01]  /*8470*/  FADD.FTZ R44, R74, R77 ;  /* 0x0000004d4a2c7221 */ /* 0x001fc20000010000 */
[----:B--2---:R-:W-:-:S03]  /*8480*/  FADD.FTZ R2, R79, R2 ;  /* 0x000000024f027221 */ /* 0x004fc60000010000 */
[----:B------:R-:W-:-:S03]  /*8490*/  FADD.FTZ R77, R41, R44 ;  /* 0x0000002c294d7221 */ /* 0x000fc60000010000 */
[----:B------:R-:W0:Y:S01]  /*84a0*/  MUFU.EX2 R84, R84 ;  /* 0x0000005400547308 */ /* 0x000e220000000800 */
[----:B------:R-:W-:-:S04]  /*84b0*/  FADD.FTZ R44, R64, R77 ;  /* 0x0000004d402c7221 */ /* 0x000fc80000010000 */
[----:B------:R-:W-:-:S03]  /*84c0*/  FADD.FTZ R3, R43, R44 ;  /* 0x0000002c2b037221 */ /* 0x000fc60000010000 */
[----:B------:R-:W2:Y:S01]  /*84d0*/  MUFU.EX2 R46, R46 ;  /* 0x0000002e002e7308 */ /* 0x000ea20000000800 */
[----:B------:R-:W-:-:S01]  /*84e0*/  FADD.FTZ R44, R66, R3 ;  /* 0x00000003422c7221 */ /* 0x000fc20000010000 */
[----:B------:R-:W-:-:S03]  /*84f0*/  FADD.FTZ R3, R81, R2 ;  /* 0x0000000251037221 */ /* 0x000fc60000010000 */
[----:B------:R-:W-:Y:S01]  /*8500*/  FADD.FTZ R77, R45, R44 ;  /* 0x0000002c2d4d7221 */ /* 0x000fe20000010000 */
[----:B-1----:R-:W-:-:S02]  /*8510*/  FADD.FTZ R3, R42, R3 ;  /* 0x000000032a037221 */ /* 0x002fc40000010000 */
[----:B------:R-:W1:Y:S01]  /*8520*/  MUFU.EX2 R82, R82 ;  /* 0x0000005200527308 */ /* 0x000e620000000800 */
[----:B------:R-:W-:-:S01]  /*8530*/  FADD.FTZ R2, R68, R77 ;  /* 0x0000004d44027221 */ /* 0x000fc20000010000 */
[----:B------:R-:W-:-:S03]  /*8540*/  FADD.FTZ R3, R78, R3 ;  /* 0x000000034e037221 */ /* 0x000fc60000010000 */
[----:B------:R-:W-:Y:S01]  /*8550*/  FADD.FTZ R77, R47, R2 ;  /* 0x000000022f4d7221 */ /* 0x000fe20000010000 */
[----:B0-----:R-:W-:-:S02]  /*8560*/  FADD.FTZ R3, R84, R3 ;  /* 0x0000000354037221 */ /* 0x001fc40000010000 */
[----:B------:R-:W0:Y:S01]  /*8570*/  MUFU.EX2 R58, R58 ;  /* 0x0000003a003a7308 */ /* 0x000e220000000800 */
[----:B------:R-:W-:-:S01]  /*8580*/  FADD.FTZ R2, R56, R77 ;  /* 0x0000004d38027221 */ /* 0x000fc20000010000 */
[----:B--2---:R-:W-:-:S03]  /*8590*/  FADD.FTZ R3, R46, R3 ;  /* 0x000000032e037221 */ /* 0x004fc60000010000 */
[----:B------:R-:W-:-:S03]  /*85a0*/  FADD.FTZ R77, R49, R2 ;  /* 0x00000002314d7221 */ /* 0x000fc60000010000 */
[----:B------:R-:W2:Y:S01]  /*85b0*/  MUFU.EX2 R155, R48 ;  /* 0x00000030009b7308 */ /* 0x000ea20000000800 */
[----:B-1----:R-:W-:-:S07]  /*85c0*/  FADD.FTZ R3, R82, R3 ;  /* 0x0000000352037221 */ /* 0x002fce0000010000 */
[----:B------:R-:W1:Y:S01]  /*85d0*/  MUFU.EX2 R200, R200 ;  /* 0x000000c800c87308 */ /* 0x000e620000000800 */
[----:B0-----:R-:W-:-:S04]  /*85e0*/  FADD.FTZ R2, R58, R77 ;  /* 0x0000004d3a027221 */ /* 0x001fc80000010000 */
[----:B------:R-:W-:-:S03]  /*85f0*/  FADD.FTZ R77, R51, R2 ;  /* 0x00000002334d7221 */ /* 0x000fc60000010000 */
[----:B------:R-:W0:Y:S01]  /*8600*/  MUFU.EX2 R6, R6 ;  /* 0x0000000600067308 */ /* 0x000e220000000800 */
[----:B--2---:R-:W-:-:S07]  /*8610*/  FADD.FTZ R3, R155, R3 ;  /* 0x000000039b037221 */ /* 0x004fce0000010000 */
[----:B------:R-:W2:Y:S01]  /*8620*/  MUFU.EX2 R83, R33 ;  /* 0x0000002100537308 */ /* 0x000ea20000000800 */
[----:B-1----:R-:W-:-:S01]  /*8630*/  FADD.FTZ R2, R200, R3 ;  /* 0x00000003c8027221 */ /* 0x002fc20000010000 */
[----:B0-----:R-:W-:-:S03]  /*8640*/  FADD.FTZ R3, R6, R77 ;  /* 0x0000004d06037221 */ /* 0x001fc60000010000 */
[----:B--2---:R-:W-:Y:S01]  /*8650*/  FADD.FTZ R2, R83, R2 ;  /* 0x0000000253027221 */ /* 0x004fe20000010000 */
[----:B------:R-:W-:Y:S06]  /*8660*/  @!P0 BRA `(.L_x_987) ;  /* 0x0000000000048947 */ /* 0x000fec0003800000 */
[----:B------:R-:W-:Y:S01]  /*8670*/  BPT.TRAP 0x1 ;  /* 0x000000040000795c */ /* 0x000fe20000300000 */
.L_x_987:
[----:B------:R-:W-:Y:S01]  /*8680*/  ULEA UR6, UR46, UR37, 0x3 ;  /* 0x000000252e067291 */ /* 0x000fe2000f8e183f */
[----:B------:R-:W-:Y:S01]  /*8690*/  ISETP.GT.AND P2, PT, R5, R8, PT ;  /* 0x000000080500720c */ /* 0x000fe20003f44270 */
[----:B------:R-:W-:Y:S01]  /*86a0*/  UMOV UR36, UR32 ;  /* 0x0000002000247c82 */ /* 0x000fe20008000000 */
[----:B------:R-:W-:Y:S01]  /*86b0*/  F2FP.SATFINITE.E4M3.F32.PACK_AB_MERGE_C R14, R15, R14, RZ ;  /* 0x0000000e0f0e723e */ /* 0x000fe200048070ff */
[----:B------:R-:W-:Y:S01]  /*86c0*/  UIADD3 UR6, UR6, 0x22860, URZ ;  /* 0x0002286006067890 */ /* 0x000fe2000fffe03f */
[----:B------:R-:W-:Y:S01]  /*86d0*/  F2FP.SATFINITE.E4M3.F32.PACK_AB_MERGE_C R25, R30, R25, RZ ;  /* 0x000000191e19723e */ /* 0x000fe200048070ff */
[----:B------:R-:W-:Y:S01]  /*86e0*/  UMOV UR46, UR33 ;  /* 0x00000021002e7c82 */ /* 0x000fe20008000000 */
[----:B------:R-:W-:Y:S01]  /*86f0*/  F2FP.SATFINITE.E4M3.F32.PACK_AB_MERGE_C R35, R86, R35, RZ ;  /* 0x000000235623723e */ /* 0x000fe200048070ff */
[----:B------:R-:W-:Y:S01]  /*8700*/  UPRMT UR6, UR40, 0x654, UR6 ;  /* 0x0000065428067896 */ /* 0x000fe20008000006 */
        /* <DEDUP_REMOVED lines=94> */
[----:B------:R-:W-:-:S02]  /*8cf0*/  VIADD R5, R5, 0xffffffff ;  /* 0xffffffff05057836 */ /* 0x000fc40000000000 */
[----:B------:R-:W-:Y:S02]  /*8d00*/  IMAD.MOV.U32 R4, RZ, RZ, R54 ;  /* 0x000000ffff047224 */ /* 0x000fe400078e0036 */
[----:B------:R-:W-:Y:S01]  /*8d10*/  IMAD.MOV.U32 R6, RZ, RZ, R32 ;  /* 0x000000ffff067224 */ /* 0x000fe200078e0020 */
[----:B------:R-:W-:Y:S06]  /*8d20*/  @P2 BRA `(.L_x_988) ;  /* 0xffffffc800442947 */ /* 0x000fec000383ffff */
[----:B------:R-:W-:Y:S01]  /*8d30*/  IMAD.MOV.U32 R4, RZ, RZ, R54 ;  /* 0x000000ffff047224 */ /* 0x000fe200078e0036 */
[----:B------:R-:W-:Y:S01]  /*8d40*/  UMOV UR46, UR33 ;  /* 0x00000021002e7c82 */ /* 0x000fe20008000000 */
[----:B------:R-:W-:Y:S01]  /*8d50*/  IMAD.MOV.U32 R6, RZ, RZ, R32 ;  /* 0x000000ffff067224 */ /* 0x000fe200078e0020 */
[----:B------:R-:W-:-:S06]  /*8d60*/  UMOV UR36, UR32 ;  /* 0x0000002000247c82 */ /* 0x000fcc0008000000 */
.L_x_970:
[----:B------:R-:W0:Y:S01]  /*8d70*/  LDC R8, c[0x0][0x448] ;  /* 0x00011200ff087b82 */ /* 0x000e220000000800 */
[----:B------:R-:W-:Y:S01]  /*8d80*/  UIADD3 UR6, UR42, 0x7f, URZ ;  /* 0x0000007f2a067890 */ /* 0x000fe2000fffe03f */
[----:B------:R-:W-:-:S05]  /*8d90*/  IADD3 R12, -R11, 0x1, RZ ;  /* 0x000000010b0c7810 */ /* 0x000fca0007ffe1ff */
[----:B------:R-:W-:Y:S01]  /*8da0*/  IMAD R9, R9, UR41, R12 ;  /* 0x0000002909097c24 */ /* 0x000fe2000f8e020c */
[----:B------:R-:W1:Y:S01]  /*8db0*/  LDC R15, c[0x0][0x9e4] ;  /* 0x00027900ff0f7b82 */ /* 0x000e620000000800 */
[----:B0-----:R-:W-:Y:S02]  /*8dc0*/  ISETP.NE.AND P5, PT, R8, 0x1, PT ;  /* 0x000000010800780c */ /* 0x001fe40003fa5270 */
[----:B-1----:R-:W-:-:S11]  /*8dd0*/  ISETP.GE.AND P6, PT, R15, 0x1, PT ;  /* 0x000000010f00780c */ /* 0x002fd60003fc6270 */
[----:B------:R-:W0:Y:S08]  /*8de0*/  @P5 LDC R8, c[0x0][0x44c] ;  /* 0x00011300ff085b82 */ /* 0x000e300000000800 */
[----:B------:R-:W1:Y:S01]  /*8df0*/  @P5 LDC R13, c[0x0][0x450] ;  /* 0x00011400ff0d5b82 */ /* 0x000e620000000800 */
[----:B0-----:R-:W-:-:S04]  /*8e00*/  @P5 IMAD.HI.U32 R10, R8, UR6, RZ ;  /* 0x00000006080a5c27 */ /* 0x001fc8000f8e00ff */
[----:B------:R-:W-:Y:S01]  /*8e10*/  IMAD.U32 R8, RZ, RZ, UR6 ;  /* 0x00000006ff087e24 */ /* 0x000fe2000f8e00ff */
[----:B------:R-:W-:Y:S01]  /*8e20*/  ULDC UR6, c[0x0][0x9dc] ;  /* 0x0002770000067ab9 */ /* 0x000fe20000000800 */
[----:B-1----:R-:W-:-:S05]  /*8e30*/  @P5 SHF.R.U32.HI R8, RZ, R13, R10 ;  /* 0x0000000dff085219 */ /* 0x002fca000001160a */
[----:B------:R-:W-:-:S04]  /*8e40*/  IMAD.IADD R8, R9, 0x1, R8 ;  /* 0x0000000109087824 */ /* 0x000fc800078e0208 */
        /* <DEDUP_REMOVED lines=11> */
.L_x_990:
[----:B------:R-:W-:-:S13]  /*8f00*/  ISETP.NE.AND P2, PT, R15, 0x1, PT ;  /* 0x000000010f00780c */ /* 0x000fda0003f45270 */
[----:B------:R-:W0:Y:S02]  /*8f10*/  @P2 LDC.64 R10, c[0x0][0x9e8] ;  /* 0x00027a00ff0a2b82 */ /* 0x000e240000000a00 */
[----:B0-----:R-:W-:-:S05]  /*8f20*/  @P2 IMAD.HI.U32 R10, R8, R10, RZ ;  /* 0x0000000a080a2227 */ /* 0x001fca00078e00ff */
[----:B------:R-:W-:-:S07]  /*8f30*/  @P2 SHF.R.U32.HI R8, RZ, R11, R10 ;  /* 0x0000000bff082219 */ /* 0x000fce000001160a */
.L_x_991:
[----:B------:R-:W-:-:S05]  /*8f40*/  IMAD R8, R8, R15, RZ ;  /* 0x0000000f08087224 */ /* 0x000fca00078e02ff */
[----:B------:R-:W-:-:S07]  /*8f50*/  VIMNMX R9, R9, R8, !PT ;  /* 0x0000000809097248 */ /* 0x000fce0007fe0100 */
.L_x_989:
[----:B------:R-:W-:-:S05]  /*8f60*/  VIADD R9, R9, 0x7f ;  /* 0x0000007f09097836 */ /* 0x000fca0000000000 */
[----:B------:R-:W-:-:S04]  /*8f70*/  SHF.R.S32.HI R8, RZ, 0x1f, R9 ;  /* 0x0000001fff087819 */ /* 0x000fc80000011409 */
[----:B------:R-:W-:-:S04]  /*8f80*/  LEA.HI R8, R8, R9, RZ, 0x7 ;  /* 0x0000000908087211 */ /* 0x000fc800078f38ff */
[----:B------:R-:W-:-:S04]  /*8f90*/  SHF.R.S32.HI R9, RZ, 0x7, R8 ;  /* 0x00000007ff097819 */ /* 0x000fc80000011408 */
[----:B------:R-:W-:-:S04]  /*8fa0*/  VIMNMX R8, R22, R9, !PT ;  /* 0x0000000916087248 */ /* 0x000fc80007fe0100 */
[----:B------:R-:W-:-:S13]  /*8fb0*/  ISETP.GE.AND P2, PT, R5, R8, PT ;  /* 0x000000080500720c */ /* 0x000fda0003f46270 */
[----:B------:R-:W-:Y:S05]  /*8fc0*/  @!P2 BRA `(.L_x_992) ;  /* 0x0000002400a8a947 */ /* 0x000fea0003800000 */
[----:B------:R-:W-:Y:S01]  /*8fd0*/  IMAD.MOV.U32 R11, RZ, RZ, R4 ;  /* 0x000000ffff0b7224 */ /* 0x000fe200078e0004 */
[----:B------:R-:W-:Y:S01]  /*8fe0*/  UMOV UR30, UR36 ;  /* 0x00000024001e7c82 */ /* 0x000fe20008000000 */
[----:B------:R-:W-:-:S07]  /*8ff0*/  IMAD.MOV.U32 R9, RZ, RZ, R6 ;  /* 0x000000ffff097224 */ /* 0x000fce00078e0006 */
.L_x_1002:
[----:B------:R-:W-:Y:S01]  /*9000*/  ISETP.NE.AND P2, PT, RZ, UR39, PT ;  /* 0x00000027ff007c0c */ /* 0x000fe2000bf45270 */
[----:B------:R-:W-:-:S04]  /*9010*/  UISETP.NE.AND UP0, UPT, UR46, 0x1, UPT ;  /* 0x000000012e00788c */ /* 0x000fc8000bf05270 */
[----:B------:R-:W-:-:S04]  /*9020*/  USEL UR36, URZ, 0x1, UP0 ;  /* 0x000000013f247887 */ /* 0x000fc80008000000 */
[----:B------:R-:W-:-:S04]  /*9030*/  ULOP3.LUT UR36, UR30, UR36, URZ, 0x3c, !UPT ;  /* 0x000000241e247292 */ /* 0x000fc8000f8e3c3f */
[----:B------:R-:W-:Y:S08]  /*9040*/  @P2 BRA `(.L_x_993) ;  /* 0x0000000000382947 */ /* 0x000ff00003800000 */
[----:B------:R-:W-:Y:S05]  /*9050*/  @!P0 BRA `(.L_x_994) ;  /* 0x0000000000048947 */ /* 0x000fea0003800000 */
[----:B------:R-:W-:Y:S01]  /*9060*/  BPT.TRAP 0x1 ;  /* 0x000000040000795c */ /* 0x000fe20000300000 */
.L_x_994:
        /* <DEDUP_REMOVED lines=9> */
.L_x_995:
[----:B-1----:R-:W-:Y:S05]  /*9100*/  @P3 BRA `(.L_x_993) ;  /* 0x0000000000083947 */ /* 0x002fea0003800000 */
[----:B------:R-:W1:Y:S02]  /*9110*/  SYNCS.PHASECHK.TRANS64.TRYWAIT P3, [UR6+0x22830], R4 ;  /* 0x02283004ff0075a7 */ /* 0x000e640008060146 */
[----:B-1----:R-:W-:Y:S05]  /*9120*/  @!P3 BRA `(.L_x_996) ;  /* 0x000000cc0074b947 */ /* 0x002fea0003800000 */
.L_x_993:
[----:B------:R-:W2:Y:S01]  /*9130*/  S2R R6, SR_TID.X ;  /* 0x0000000000067919 */ /* 0x000ea20000002100 */
[----:B------:R-:W-:Y:S01]  /*9140*/  UIADD3 UR31, UR46, 0x1, URZ ;  /* 0x000000012e1f7890 */ /* 0x000fe2000fffe03f */
[----:B------:R-:W-:Y:S01]  /*9150*/  UMOV UR27, 0x80000020 ;  /* 0x80000020001b7882 */ /* 0x000fe20000000000 */
[----:B------:R-:W-:Y:S02]  /*9160*/  UMOV UR7, 0x80000020 ;  /* 0x8000002000077882 */ /* 0x000fe40000000000 */
[----:B------:R-:W-:Y:S01]  /*9170*/  UISETP.NE.AND UP0, UPT, UR31, 0x2, UPT ;  /* 0x000000021f00788c */ /* 0x000fe2000bf05270 */
[----:B------:R-:W-:Y:S01]  /*9180*/  UMOV UR11, 0x80000020 ;  /* 0x80000020000b7882 */ /* 0x000fe20000000000 */
[----:B------:R-:W-:Y:S02]  /*9190*/  UMOV UR15, 0x80000020 ;  /* 0x80000020000f7882 */ /* 0x000fe40000000000 */
[----:B------:R-:W-:Y:S01]  /*91a0*/  USEL UR31, UR31, URZ, UP0 ;  /* 0x0000003f1f1f7287 */ /* 0x000fe20008000000 */
[----:B------:R-:W-:Y:S01]  /*91b0*/  UMOV UR19, 0x80000020 ;  /* 0x8000002000137882 */ /* 0x000fe20000000000 */
[----:B------:R-:W-:-:S02]  /*91c0*/  UMOV UR23, 0x80000020 ;  /* 0x8000002000177882 */ /* 0x000fc40000000000 */
[----:B------:R-:W-:-:S04]  /*91d0*/  UIMAD UR26, UR31, 0x600, UR28 ;  /* 0x000006001f1a78a4 */ /* 0x000fc8000f8e021c */
[----:B------:R-:W-:Y:S02]  /*91e0*/  UIADD3 UR6, UR26, 0x2, URZ ;  /* 0x000000021a067890 */ /* 0x000fe4000fffe03f */
[----:B------:R-:W-:Y:S02]  /*91f0*/  UIADD3 UR10, UR26, 0x200, URZ ;  /* 0x000002001a0a7890 */ /* 0x000fe4000fffe03f */
[----:B------:R-:W-:Y:S02]  /*9200*/  UIADD3 UR14, UR26, 0x202, URZ ;  /* 0x000002021a0e7890 */ /* 0x000fe4000fffe03f */
[----:B------:R-:W-:Y:S02]  /*9210*/  UIADD3 UR18, UR26, 0x400, URZ ;  /* 0x000004001a127890 */ /* 0x000fe4000fffe03f */
[----:B------:R-:W-:Y:S01]  /*9220*/  UIADD3 UR22, UR26, 0x402, URZ ;  /* 0x000004021a167890 */ /* 0x000fe2000fffe03f */
        /* <DEDUP_REMOVED lines=24> */
.L_x_998:
[----:B------:R-:W-:Y:S01]  /*93b0*/  ULEA UR6, UR46, UR37, 0x3 ;  /* 0x000000252e067291 */ /* 0x000fe2000f8e183f */
[----:B------:R-:W-:-:S05]  /*93c0*/  IMAD.U32 R4, RZ, RZ, UR30 ;  /* 0x0000001eff047e24 */ /* 0x000fca000f8e00ff */
[----:B------:R-:W-:-:S04]  /*93d0*/  SHF.L.U32 R4, R4, 0x1f, RZ ;  /* 0x0000001f04047819 */ /* 0x000fc800000006ff */
[----:B------:R0:W1:Y:S01]  /*93e0*/  SYNCS.PHASECHK.TRANS64.TRYWAIT P2, [UR6+0x22850], R4 ;  /* 0x02285004ff0075a7 */ /* 0x0000620008040146 */
[----:B------:R-:W-:Y:S05]  /*93f0*/  @!P0 BRA `(.L_x_999) ;  /* 0x0000000000048947 */ /* 0x000fea0003800000 */
[----:B------:R-:W-:Y:S01]  /*9400*/  BPT.TRAP 0x1 ;  /* 0x000000040000795c */ /* 0x000fe20000300000 */
.L_x_999:
[----:B-1----:R-:W-:Y:S05]  /*9410*/  @P2 BRA `(.L_x_997) ;  /* 0x0000000000082947 */ /* 0x002fea0003800000 */
[----:B------:R-:W1:Y:S02]  /*9420*/  SYNCS.PHASECHK.TRANS64.TRYWAIT P2, [UR6+0x22850], R4 ;  /* 0x02285004ff0075a7 */ /* 0x000e640008040146 */
[----:B-1----:R-:W-:Y:S05]  /*9430*/  @!P2 BRA `(.L_x_1000) ;  /* 0x000000c800c8a947 */ /* 0x002fea0003800000 */
.L_x_997:
[----:B------:R-:W-:Y:S01]  /*9440*/  UIADD3 UR6, UR37, 0x400, URZ ;  /* 0x0000040025067890 */ /* 0x000fe2000fffe03f */
[----:B------:R-:W-:Y:S01]  /*9450*/  WARPGROUP.ARRIVE ;  /* 0x00000000000079c5 */ /* 0x000fe20000000000 */
[----:B------:R-:W-:Y:S01]  /*9460*/  UMOV UR7, 0x40000040 ;  /* 0x4000004000077882 */ /* 0x000fe20000000000 */
[C---:B------:R-:W-:Y:S01]  /*9470*/  FMUL.FTZ R10, R0.reuse, R24 ;  /* 0x00000018000a7220 */ /* 0x040fe20000410000 */
[----:B------:R-:W-:Y:S01]  /*9480*/  USHF.R.U32.HI UR6, URZ, 0x4, UR6 ;  /* 0x000000043f067899 */ /* 0x000fe20008011606 */
[C---:B------:R-:W-:Y:S01]  /*9490*/  FMUL.FTZ R14, R0.reuse, R26 ;  /* 0x0000001a000e7220 */ /* 0x040fe20000410000 */
[C---:B------:R-:W-:Y:S01]  /*94a0*/  FMUL.FTZ R12, R0.reuse, R25 ;  /* 0x00000019000c7220 */ /* 0x040fe20000410000 */
[C---:B------:R-:W-:Y:S01]  /*94b0*/  FMUL.FTZ R20, R0.reuse, R27 ;  /* 0x0000001b00147220 */ /* 0x040fe20000410000 */
[----:B------:R-:W-:Y:S01]  /*94c0*/  ULOP3.LUT UR6, UR6, 0x3fff, URZ, 0xc0, !UPT ;  /* 0x00003fff06067892 */ /* 0x000fe2000f8ec03f */
[----:B------:R-:W1:Y:S01]  /*94d0*/  MUFU.TANH R10, R10 ;  /* 0x0000000a000a7308 */ /* 0x000e620000002400 */
[C---:B------:R-:W-:Y:S01]  /*94e0*/  FMUL.FTZ R180, R0.reuse, R28 ;  /* 0x0000001c00b47220 */ /* 0x040fe20000410000 */
[C---:B------:R-:W-:Y:S01]  /*94f0*/  FMUL.FTZ R24, R0.reuse, R30 ;  /* 0x0000001e00187220 */ /* 0x040fe20000410000 */
[----:B------:R-:W-:Y:S01]  /*9500*/  ULOP3.LUT UR6, UR6, 0x10000, URZ, 0xfc, !UPT ;  /* 0x0001000006067892 */ /* 0x000fe2000f8efc3f */
[C---:B------:R-:W-:Y:S01]  /*9510*/  FMUL.FTZ R182, R0.reuse, R29 ;  /* 0x0000001d00b67220 */ /* 0x040fe20000410000 */
[C---:B------:R-:W-:Y:S01]  /*9520*/  FMUL.FTZ R26, R0.reuse, R31 ;  /* 0x0000001f001a7220 */ /* 0x040fe20000410000 */
[C---:B------:R-:W-:Y:S01]  /*9530*/  FMUL.FTZ R184, R0.reuse, R32 ;  /* 0x0000002000b87220 */ /* 0x040fe20000410000 */
[----:B------:R-:W-:Y:S01]  /*9540*/  ULEA UR10, UR46, UR6, 0xa ;  /* 0x000000062e0a7291 */ /* 0x000fe2000f8e503f */
[----:B------:R-:W2:Y:S01]  /*9550*/  MUFU.TANH R14, R14 ;  /* 0x0000000e000e7308 */ /* 0x000ea20000002400 */
        /* <DEDUP_REMOVED lines=8> */
[----:B------:R-:W3:Y:S01]  /*95e0*/  MUFU.TANH R12, R12 ;  /* 0x0000000c000c7308 */ /* 0x000ee20000002400 */
[----:B-1----:R-:W-:Y:S01]  /*95f0*/  FMNMX.FTZ R7, R10, R9, !PT ;  /* 0x000000090a077209 */ /* 0x002fe20007810000 */
[----:B------:R-:W-:Y:S01]  /*9600*/  UIADD3 UR6, UR10, 0x2, URZ ;  /* 0x000000020a067890 */ /* 0x000fe2000fffe03f */
[C---:B------:R-:W-:Y:S01]  /*9610*/  FMUL.FTZ R34, R0.reuse, R39 ;  /* 0x0000002700227220 */ /* 0x040fe20000410000 */
[----:B------:R-:W-:Y:S01]  /*9620*/  UMOV UR7, 0x40000040 ;  /* 0x4000004000077882 */ /* 0x000fe20000000000 */
        /* <DEDUP_REMOVED lines=12> */
[----:B---3--:R-:W-:Y:S01]  /*96f0*/  FMNMX.FTZ R7, R12, R7, !PT ;  /* 0x000000070c077209 */ /* 0x008fe20007810000 */
[C---:B------:R-:W-:Y:S01]  /*9700*/  FMUL.FTZ R44, R0.reuse, R50 ;  /* 0x00000032002c7220 */ /* 0x040fe20000410000 */
[C---:B------:R-:W-:Y:S01]  /*9710*/  FMUL.FTZ R202, R0.reuse, R49 ;  /* 0x0000003100ca7220 */ /* 0x040fe20000410000 */
[C---:B------:R-:W-:Y:S01]  /*9720*/  FMUL.FTZ R46, R0.reuse, R51 ;  /* 0x00000033002e7220 */ /* 0x040fe20000410000 */
[C---:B------:R-:W-:Y:S01]  /*9730*/  FMUL.FTZ R204, R0.reuse, R52 ;  /* 0x0000003400cc7220 */ /* 0x040fe20000410000 */
[C---:B------:R-:W-:Y:S01]  /*9740*/  FMUL.FTZ R48, R0.reuse, R54 ;  /* 0x0000003600307220 */ /* 0x040fe20000410000 */
[----:B------:R-:W-:Y:S01]  /*9750*/  FMUL.FTZ R206, R0, R53 ;  /* 0x0000003500ce7220 */ /* 0x000fe20000410000 */
[----:B------:R-:W3:Y:S01]  /*9760*/  MUFU.TANH R24, R24 ;  /* 0x0000001800187308 */ /* 0x000ee20000002400 */
        /* <DEDUP_REMOVED lines=43> */
[----:B------:R-:W-:Y:S01]  /*9a20*/  FMUL.FTZ R84, R0, R87 ;  /* 0x0000005700547220 */ /* 0x000fe20000410000 */
[----:B------:R-:W-:Y:S01]  /*9a30*/  UMOV UR11, 0x40000040 ;  /* 0x40000040000b7882 */ /* 0x000fe20000000000 */
[----:B------:R-:W3:Y:S02]  /*9a40*/  S2R R179, SR_TID.X ;  /* 0x0000000000b37919 */ /* 0x000ee40000002100 */
[----:B------:R-:W4:Y:S01]  /*9a50*/  MUFU.TANH R30, R30 ;  /* 0x0000001e001e7308 */ /* 0x000f220000002400 */
[----:B-1----:R-:W-:-:S07]  /*9a60*/  FMNMX.FTZ R13, R28, R13, !PT ;  /* 0x0000000d1c0d7209 */ /* 0x002fce0007810000 */
[----:B------:R-:W1:Y:S01]  /*9a70*/  MUFU.TANH R188, R188 ;  /* 0x000000bc00bc7308 */ /* 0x000e620000002400 */
[----:B--2---:R-:W-:-:S07]  /*9a80*/  FMNMX.FTZ R7, R186, R7, !PT ;  /* 0x00000007ba077209 */ /* 0x004fce0007810000 */
[----:B------:R-:W2:Y:S01]  /*9a90*/  MUFU.TANH R32, R32 ;  /* 0x0000002000207308 */ /* 0x000ea20000002400 */
[----:B----4-:R-:W-:-:S07]  /*9aa0*/  FMNMX.FTZ R13, R30, R13, !PT ;  /* 0x0000000d1e0d7209 */ /* 0x010fce0007810000 */
[----:B------:R-:W4:Y:S01]  /*9ab0*/  MUFU.TANH R190, R190 ;  /* 0x000000be00be7308 */ /* 0x000f220000002400 */
[----:B-1----:R-:W-:Y:S02]  /*9ac0*/  FMNMX.FTZ R7, R188, R7, !PT ;  /* 0x00000007bc077209 */ /* 0x002fe40007810000 */
[----:B---3--:R-:W-:-:S05]  /*9ad0*/  SHF.R.U32.HI R179, RZ, 0x7, R179 ;  /* 0x00000007ffb37819 */ /* 0x008fca00000116b3 */
[----:B------:R-:W1:Y:S01]  /*9ae0*/  MUFU.TANH R34, R34 ;  /* 0x0000002200227308 */ /* 0x000e620000002400 */
[----:B--2---:R-:W-:-:S07]  /*9af0*/  FMNMX.FTZ R13, R32, R13, !PT ;  /* 0x0000000d200d7209 */ /* 0x004fce0007810000 */
[----:B------:R-:W2:Y:S01]  /*9b00*/  MUFU.TANH R192, R192 ;  /* 0x000000c000c07308 */ /* 0x000ea20000002400 */
[----:B----4-:R-:W-:-:S07]  /*9b10*/  FMNMX.FTZ R7, R190, R7, !PT ;  /* 0x00000007be077209 */ /* 0x010fce0007810000 */
[----:B------:R-:W3:Y:S01]  /*9b20*/  MUFU.TANH R36, R36 ;  /* 0x0000002400247308 */ /* 0x000ee20000002400 */
[----:B-1----:R-:W-:-:S07]  /*9b30*/  FMNMX.FTZ R13, R34, R13, !PT ;  /* 0x0000000d220d7209 */ /* 0x002fce0007810000 */
[----:B------:R-:W1:Y:S01]  /*9b40*/  MUFU.TANH R194, R194 ;  /* 0x000000c200c27308 */ /* 0x000e620000002400 */
[----:B--2---:R-:W-:-:S07]  /*9b50*/  FMNMX.FTZ R7, R192, R7, !PT ;  /* 0x00000007c0077209 */ /* 0x004fce0007810000 */
[----:B------:R-:W2:Y:S01]  /*9b60*/  MUFU.TANH R38, R38 ;  /* 0x0000002600267308 */ /* 0x000ea20000002400 */
[----:B---3--:R-:W-:Y:S01]  /*9b70*/  FMNMX.FTZ R13, R36, R13, !PT ;  /* 0x0000000d240d7209 */ /* 0x008fe20007810000 */
[----:B------:R-:W-:Y:S02]  /*9b80*/  WARPGROUP.DEPBAR.LE gsb0, 0x0 ;  /* 0x00008000000079c5 */ /* 0x000fe40000010000 */
[----:B------:R-:W-:-:S04]  /*9b90*/  WARPGROUP.ARRIVE ;  /* 0x00000000000079c5 */ /* 0x000fc80000000000 */
[----:B------:R-:W3:Y:S01]  /*9ba0*/  MUFU.TANH R196, R196 ;  /* 0x000000c400c47308 */ /* 0x000ee20000002400 */
[----:B-1----:R-:W-:Y:S01]  /*9bb0*/  FMNMX.FTZ R7, R194, R7, !PT ;  /* 0x00000007c2077209 */ /* 0x002fe20007810000 */
[----:B------:R-:W-:Y:S01]  /*9bc0*/  QGMMA.64x128x32.F32.E4M3.E4M3 R88, R160, gdesc[UR4], R88, gsb0 ;  /* 0x01e00004a0587df3 */ /* 0x000fe20008000858 */
[----:B------:R-:W-:-:S05]  /*9bd0*/  UIADD3 UR6, UR10, 0x4, URZ ;  /* 0x000000040a067890 */ /* 0x000fca000fffe03f */
[----:B------:R-:W1:Y:S01]  /*9be0*/  MUFU.TANH R40, R40 ;  /* 0x0000002800287308 */ /* 0x000e620000002400 */
[----:B--2---:R-:W-:Y:S01]  /*9bf0*/  FMNMX.FTZ R13, R38, R13, !PT ;  /* 0x0000000d260d7209 */ /* 0x004fe20007810000 */
[----:B------:R-:W-:Y:S01]  /*9c00*/  UMOV UR7, 0x40000040 ;  /* 0x4000004000077882 */ /* 0x000fe20000000000 */
[----:B------:R-:W-:-:S05]  /*9c10*/  UIADD3 UR10, UR10, 0x6, URZ ;  /* 0x000000060a0a7890 */ /* 0x000fca000fffe03f */
[----:B------:R-:W2:Y:S01]  /*9c20*/  MUFU.TANH R198, R198 ;  /* 0x000000c600c67308 */ /* 0x000ea20000002400 */
[----:B---3--:R-:W-:-:S07]  /*9c30*/  FMNMX.FTZ R7, R196, R7, !PT ;  /* 0x00000007c4077209 */ /* 0x008fce0007810000 */
[----:B------:R-:W3:Y:S01]  /*9c40*/  MUFU.TANH R42, R42 ;  /* 0x0000002a002a7308 */ /* 0x000ee20000002400 */
[----:B-1----:R-:W-:-:S07]  /*9c50*/  FMNMX.FTZ R13, R40, R13, !PT ;  /* 0x0000000d280d7209 */ /* 0x002fce0007810000 */
[----:B------:R-:W1:Y:S01]  /*9c60*/  MUFU.TANH R200, R200 ;  /* 0x000000c800c87308 */ /* 0x000e620000002400 */
[----:B--2---:R-:W-:-:S07]  /*9c70*/  FMNMX.FTZ R7, R198, R7, !PT ;  /* 0x00000007c6077209 */ /* 0x004fce0007810000 */
        /* <DEDUP_REMOVED lines=27> */
[----:B-1----:R-:W-:Y:S01]  /*9e30*/  FMNMX.FTZ R7, R212, R7, !PT ;  /* 0x00000007d4077209 */ /* 0x002fe20007810000 */
[----:B------:R-:W-:Y:S02]  /*9e40*/  WARPGROUP.DEPBAR.LE gsb0, 0x0 ;  /* 0x00008000000079c5 */ /* 0x000fe40000010000 */
[----:B------:R-:W-:-:S04]  /*9e50*/  WARPGROUP.ARRIVE ;  /* 0x00000000000079c5 */ /* 0x000fc80000000000 */
[----:B------:R-:W1:Y:S01]  /*9e60*/  MUFU.TANH R58, R58 ;  /* 0x0000003a003a7308 */ /* 0x000e620000002400 */
[----:B--2---:R-:W-:Y:S01]  /*9e70*/  FMNMX.FTZ R13, R56, R13, !PT ;  /* 0x0000000d380d7209 */ /* 0x004fe20007810000 */
[----:B------:R-:W-:Y:S06]  /*9e80*/  QGMMA.64x128x32.F32.E4M3.E4M3 R88, R156, gdesc[UR4], R88, gsb0 ;  /* 0x01e000049c587df3 */ /* 0x000fec0008000858 */
        /* <DEDUP_REMOVED lines=35> */
[----:B--2---:R-:W-:Y:S01]  /*a0c0*/  FMNMX.FTZ R13, R74, R13, !PT ;  /* 0x0000000d4a0d7209 */ /* 0x004fe20007810000 */
[----:B------:R-:W-:Y:S02]  /*a0d0*/  WARPGROUP.DEPBAR.LE gsb0, 0x0 ;  /* 0x00008000000079c5 */ /* 0x000fe40000010000 */
[----:B------:R-:W-:-:S04]  /*a0e0*/  WARPGROUP.ARRIVE ;  /* 0x00000000000079c5 */ /* 0x000fc80000000000 */
[----:B------:R-:W2:Y:S01]  /*a0f0*/  MUFU.TANH R232, R232 ;  /* 0x000000e800e87308 */ /* 0x000ea20000002400 */
[----:B---3--:R-:W-:Y:S01]  /*a100*/  FMNMX.FTZ R7, R80, R7, !PT ;  /* 0x0000000750077209 */ /* 0x008fe20007810000 */
[----:B------:R-:W-:Y:S06]  /*a110*/  QGMMA.64x128x32.F32.E4M3.E4M3 R88, R152, gdesc[UR8], R88, gsb0 ;  /* 0x01e0000898587df3 */ /* 0x000fec0008000858 */
        /* <DEDUP_REMOVED lines=9> */
[----:B--2---:R-:W-:Y:S02]  /*a1b0*/  FMNMX.FTZ R13, R82, R13, !PT ;  /* 0x0000000d520d7209 */ /* 0x004fe40007810000 */
[----:B---3--:R-:W-:Y:S02]  /*a1c0*/  FMNMX.FTZ R15, R236, R7, !PT ;  /* 0x00000007ec0f7209 */ /* 0x008fe40007810000 */
[----:B------:R-:W2:Y:S03]  /*a1d0*/  LDC R7, c[0x0][0x988] ;  /* 0x00026200ff077b82 */ /* 0x000ea60000000800 */
[----:B0-----:R-:W0:Y:S01]  /*a1e0*/  SHFL.BFLY PT, R4, R15, 0x2, 0x1f ;  /* 0x0c401f000f047f89 */ /* 0x001e2200000e0000 */
[----:B-1----:R-:W-:-:S05]  /*a1f0*/  FMNMX.FTZ R13, R84, R13, !PT ;  /* 0x0000000d540d7209 */ /* 0x002fca0007810000 */
[----:B------:R-:W1:Y:S01]  /*a200*/  SHFL.BFLY PT, R6, R13, 0x2, 0x1f ;  /* 0x0c401f000d067f89 */ /* 0x000e6200000e0000 */
[----:B0-----:R-:W-:Y:S02]  /*a210*/  FMNMX.FTZ R21, R15, R4, !PT ;  /* 0x000000040f157209 */ /* 0x001fe40007810000 */
[----:B-1----:R-:W-:-:S03]  /*a220*/  FMNMX.FTZ R25, R13, R6, !PT ;  /* 0x000000060d197209 */ /* 0x002fc60007810000 */
[----:B------:R-:W0:Y:S04]  /*a230*/  SHFL.BFLY PT, R6, R21, 0x1, 0x1f ;  /* 0x0c201f0015067f89 */ /* 0x000e2800000e0000 */
[----:B------:R-:W1:Y:S01]  /*a240*/  SHFL.BFLY PT, R4, R25, 0x1, 0x1f ;  /* 0x0c201f0019047f89 */ /* 0x000e6200000e0000 */
[----:B0-----:R-:W-:Y:S02]  /*a250*/  FMNMX.FTZ R6, R21, R6, !PT ;  /* 0x0000000615067209 */ /* 0x001fe40007810000 */
[----:B-1----:R-:W-:-:S03]  /*a260*/  FMNMX.FTZ R4, R25, R4, !PT ;  /* 0x0000000419047209 */ /* 0x002fc60007810000 */
[C---:B--2---:R-:W-:Y:S01]  /*a270*/  FFMA.FTZ R49, R6.reuse, R7, -8 ;  /* 0xc100000006317423 */ /* 0x044fe20000010007 */
[----:B------:R-:W-:-:S01]  /*a280*/  FADD.FTZ R86, -R6, R9 ;  /* 0x0000000906567221 */ /* 0x000fc20000010100 */
[----:B------:R-:W-:Y:S02]  /*a290*/  FADD.FTZ R9, -R4, R11 ;  /* 0x0000000b04097221 */ /* 0x000fe40000010100 */
        /* <DEDUP_REMOVED lines=31> */
[-C--:B------:R-:W-:Y:S01]  /*a490*/  FFMA.FTZ R196, R236, R7.reuse, -R49 ;  /* 0x00000007ecc47223 */ /* 0x080fe20000010831 */
[----:B------:R-:W-:-:S01]  /*a4a0*/  FFMA.FTZ R49, R4, R7, -8 ;  /* 0xc100000004317423 */ /* 0x000fc20000010007 */
[-C--:B------:R-:W-:Y:S01]  /*a4b0*/  FMUL.FTZ R86, R86, R7.reuse ;  /* 0x0000000756567220 */ /* 0x080fe20000410000 */
[-C--:B------:R-:W-:Y:S01]  /*a4c0*/  FMUL.FTZ R9, R9, R7.reuse ;  /* 0x0000000709097220 */ /* 0x080fe20000410000 */
        /* <DEDUP_REMOVED lines=28> */
[----:B------:R-:W-:Y:S01]  /*a690*/  FFMA.FTZ R74, R74, R7, -R49 ;  /* 0x000000074a4a7223 */ /* 0x000fe20000010831 */
[----:B------:R-:W-:-:S02]  /*a6a0*/  IMAD.U32 R50, RZ, RZ, UR31 ;  /* 0x0000001fff327e24 */ /* 0x000fc4000f8e00ff */
[-CC-:B------:R-:W-:Y:S01]  /*a6b0*/  FFMA.FTZ R76, R76, R7.reuse, -R49.reuse ;  /* 0x000000074c4c7223 */ /* 0x180fe20000010831 */
[----:B------:R-:W-:Y:S02]  /*a6c0*/  WARPGROUP.DEPBAR.LE gsb0, 0x0 ;  /* 0x00008000000079c5 */ /* 0x000fe40000010000 */
[----:B------:R-:W0:Y:S01]  /*a6d0*/  MUFU.EX2 R10, R10 ;  /* 0x0000000a000a7308 */ /* 0x000e220000000800 */
[----:B------:R-:W-:Y:S01]  /*a6e0*/  @!P1 LEA R50, R50, UR37, 0x3 ;  /* 0x0000002532329c11 */ /* 0x000fe2000f8e18ff */
[-CC-:B------:R-:W-:Y:S01]  /*a6f0*/  FFMA.FTZ R78, R78, R7.reuse, -R49.reuse ;  /* 0x000000074e4e7223 */ /* 0x180fe20000010831 */
[----:B------:R-:W-:Y:S01]  /*a700*/  IADD3 R48, -R179, 0xb, RZ ;  /* 0x0000000bb3307810 */ /* 0x000fe20007ffe1ff */
[----:B------:R-:W-:-:S04]  /*a710*/  FFMA.FTZ R82, R82, R7, -R49 ;  /* 0x0000000752527223 */ /* 0x000fc80000010831 */
[----:B------:R-:W2:Y:S01]  /*a720*/  MUFU.EX2 R51, R51 ;  /* 0x0000003300337308 */ /* 0x000ea20000000800 */
[----:B-1----:R-:W-:-:S07]  /*a730*/  FFMA.FTZ R2, R9, R2, R14 ;  /* 0x0000000209027223 */ /* 0x002fce000001000e */
        /* <DEDUP_REMOVED lines=53> */
[-CC-:B------:R-:W-:Y:S01]  /*aa90*/  FFMA.FTZ R73, R70, R7.reuse, -R49.reuse ;  /* 0x0000000746497223 */ /* 0x180fe20000010831 */
[----:B------:R-:W-:-:S05]  /*aaa0*/  FFMA.FTZ R49, R84, R7, -R49 ;  /* 0x0000000754317223 */ /* 0x000fca0000010831 */
        /* <DEDUP_REMOVED lines=44> */
[----:B------:R-:W-:Y:S01]  /*ad70*/  @!P1 VIADD R2, R50, 0x22840 ;  /* 0x0002284032029836 */ /* 0x000fe20000000000 */
[----:B------:R0:W-:Y:S06]  /*ad80*/  BAR.ARV R48, 0x100 ;  /* 0x000400300000751d */ /* 0x0001ec0000002000 */
[----:B------:R-:W2:Y:S01]  /*ad90*/  MUFU.EX2 R73, R73 ;  /* 0x0000004900497308 */ /* 0x000ea20000000800 */
[----:B-1----:R-:W-:-:S01]  /*ada0*/  FADD.FTZ R46, R42, R3 ;  /* 0x000000032a2e7221 */ /* 0x002fc20000010000 */
[----:B------:R-:W-:-:S04]  /*adb0*/  @!P1 PRMT R2, RZ, 0x654, R2 ;  /* 0x00000654ff029816 */ /* 0x000fc80000000002 */
[----:B------:R1:W-:Y:S02]  /*adc0*/  @!P1 SYNCS.ARRIVE.TRANS64.RED.A1T0 RZ, [R2+URZ], RZ ;  /* 0x000000ff02ff99a7 */ /* 0x0003e4000810043f */
[----:B------:R-:W3:Y:S01]  /*add0*/  MUFU.EX2 R43, R43 ;  /* 0x0000002b002b7308 */ /* 0x000ee20000000800 */
[----:B0-----:R-:W-:-:S07]  /*ade0*/  FADD.FTZ R48, R192, R75 ;  /* 0x0000004bc0307221 */ /* 0x001fce0000010000 */
[----:B------:R-:W0:Y:S01]  /*adf0*/  MUFU.EX2 R77, R72 ;  /* 0x00000048004d7308 */ /* 0x000e220000000800 */
[----:B--2---:R-:W-:-:S07]  /*ae00*/  FADD.FTZ R46, R73, R46 ;  /* 0x0000002e492e7221 */ /* 0x004fce0000010000 */
[----:B------:R-:W1:Y:S01]  /*ae10*/  MUFU.EX2 R194, R194 ;  /* 0x000000c200c27308 */ /* 0x000e620000000800 */
[----:B---3--:R-:W-:-:S07]  /*ae20*/  FADD.FTZ R3, R43, R48 ;  /* 0x000000302b037221 */ /* 0x008fce0000010000 */
        /* <DEDUP_REMOVED lines=18> */
[----:B0-----:R-:W-:-:S03]  /*af50*/  FADD.FTZ R3, R196, R3 ;  /* 0x00000003c4037221 */ /* 0x001fc60000010000 */
[----:B-1----:R-:W-:Y:S01]  /*af60*/  FADD.FTZ R2, R49, R46 ;  /* 0x0000002e31027221 */ /* 0x002fe20000010000 */
[----:B------:R-:W-:Y:S06]  /*af70*/  @!P0 BRA `(.L_x_1001) ;  /* 0x0000000000048947 */ /* 0x000fec0003800000 */
[----:B------:R-:W-:Y:S01]  /*af80*/  BPT.TRAP 0x1 ;  /* 0x000000040000795c */ /* 0x000fe20000300000 */
.L_x_1001:
        /* <DEDUP_REMOVED lines=11> */
[----:B------:R-:W-:Y:S01]  /*b040*/  F2FP.SATFINITE.E4M3.F32.PACK_AB_MERGE_C R12, R10, R11, R12 ;  /* 0x0000000b0a0c723e */ /* 0x000fe2000480700c */
[----:B------:R-:W-:Y:S01]  /*b050*/  FMUL.FTZ R91, R91, R9 ;  /* 0x000000095b5b7220 */ /* 0x000fe20000410000 */
[----:B------:R-:W-:Y:S01]  /*b060*/  F2FP.SATFINITE.E4M3.F32.PACK_AB_MERGE_C R31, R184, R29, R31 ;  /* 0x0000001db81f723e */ /* 0x000fe2000480701f */
[-C--:B------:R-:W-:Y:S01]  /*b070*/  FMUL.FTZ R94, R94, R9.reuse ;  /* 0x000000095e5e7220 */ /* 0x080fe20000410000 */
[----:B------:R-:W-:Y:S01]  /*b080*/  F2FP.SATFINITE.E4M3.F32.PACK_AB_MERGE_C R20, R53, R20, RZ ;  /* 0x000000143514723e */ /* 0x000fe200048070ff */
[----:B------:R-:W-:Y:S01]  /*b090*/  FMUL.FTZ R95, R95, R9 ;  /* 0x000000095f5f7220 */ /* 0x000fe20000410000 */
[----:B------:R-:W-:Y:S01]  /*b0a0*/  F2FP.SATFINITE.E4M3.F32.PACK_AB_MERGE_C R26, R57, R26, RZ ;  /* 0x0000001a391a723e */ /* 0x000fe200048070ff */
[----:B------:R-:W-:Y:S01]  /*b0b0*/  SYNCS.ARRIVE.TRANS64.RED.A1T0 RZ, [UR6], RZ ;  /* 0x000000ffffff79a7 */ /* 0x000fe20008100406 */
        /* <DEDUP_REMOVED lines=86> */
[----:B------:R-:W-:Y:S02]  /*b620*/  IMAD.MOV.U32 R9, RZ, RZ, R6 ;  /* 0x000000ffff097224 */ /* 0x000fe400078e0006 */
[----:B------:R-:W-:Y:S02]  /*b630*/  IMAD.MOV.U32 R164, RZ, RZ, R12 ;  /* 0x000000ffffa47224 */ /* 0x000fe400078e000c */
[----:B------:R-:W-:Y:S01]  /*b640*/  IMAD.MOV.U32 R162, RZ, RZ, R31 ;  /* 0x000000ffffa27224 */ /* 0x000fe200078e001f */
[----:B------:R-:W-:Y:S06]  /*b650*/  @P2 BRA `(.L_x_1002) ;  /* 0xffffffd800682947 */ /* 0x000fec000383ffff */
[----:B------:R-:W-:-:S05]  /*b660*/  UMOV UR46, UR31 ;  /* 0x0000001f002e7c82 */ /* 0x000fca0008000000 */
.L_x_992:
[----:B------:R-:W-:-:S13]  /*b670*/  ISETP.GE.AND P2, PT, R5, R22, PT ;  /* 0x000000160500720c */ /* 0x000fda0003f46270 */
[----:B------:R-:W-:Y:S05]  /*b680*/  @!P2 BRA `(.L_x_1003) ;  /* 0x0000003400d4a947 */ /* 0x000fea0003800000 */
[----:B------:R-:W-:Y:S01]  /*b690*/  IMAD.MOV.U32 R9, RZ, RZ, R4 ;  /* 0x000000ffff097224 */ /* 0x000fe200078e0004 */
[----:B------:R-:W-:Y:S01]  /*b6a0*/  UMOV UR34, UR36 ;  /* 0x0000002400227c82 */ /* 0x000fe20008000000 */
[----:B------:R-:W-:Y:S01]  /*b6b0*/  IMAD.MOV.U32 R8, RZ, RZ, R6 ;  /* 0x000000ffff087224 */ /* 0x000fe200078e0006 */
[----:B------:R-:W-:Y:S01]  /*b6c0*/  UMOV UR33, UR46 ;  /* 0x0000002e00217c82 */ /* 0x000fe20008000000 */
[----:B------:R-:W-:Y:S01]  /*b6d0*/  ULDC UR30, c[0x0][0x9e4] ;  /* 0x00027900001e7ab9 */ /* 0x000fe20000000800 */
[----:B------:R-:W-:Y:S01]  /*b6e0*/  ULDC UR32, c[0x0][0x288] ;  /* 0x0000a20000207ab9 */ /* 0x000fe20000000800 */
[----:B------:R-:W-:-:S05]  /*b6f0*/  ULDC UR31, c[0x0][0x9e0] ;  /* 0x00027800001f7ab9 */ /* 0x000fca0000000800 */
.L_x_1021:
[----:B------:R-:W-:Y:S01]  /*b700*/  ISETP.NE.AND P2, PT, RZ, UR39, PT ;  /* 0x00000027ff007c0c */ /* 0x000fe2000bf45270 */
[----:B------:R-:W-:-:S04]  /*b710*/  UISETP.NE.AND UP0, UPT, UR33, 0x1, UPT ;  /* 0x000000012100788c */ /* 0x000fc8000bf05270 */
[----:B------:R-:W-:-:S04]  /*b720*/  USEL UR36, URZ, 0x1, UP0 ;  /* 0x000000013f247887 */ /* 0x000fc80008000000 */
[----:B------:R-:W-:-:S04]  /*b730*/  ULOP3.LUT UR36, UR34, UR36, URZ, 0x3c, !UPT ;  /* 0x0000002422247292 */ /* 0x000fc8000f8e3c3f */
[----:B------:R-:W-:Y:S08]  /*b740*/  @P2 BRA `(.L_x_1004) ;  /* 0x0000000000382947 */ /* 0x000ff00003800000 */
[----:B------:R-:W-:Y:S05]  /*b750*/  @!P0 BRA `(.L_x_1005) ;  /* 0x0000000000048947 */ /* 0x000fea0003800000 */
[----:B------:R-:W-:Y:S01]  /*b760*/  BPT.TRAP 0x1 ;  /* 0x000000040000795c */ /* 0x000fe20000300000 */
.L_x_1005:
        /* <DEDUP_REMOVED lines=9> */
.L_x_1006:
[----:B-1----:R-:W-:Y:S05]  /*b800*/  @P3 BRA `(.L_x_1004) ;  /* 0x0000000000083947 */ /* 0x002fea0003800000 */
[----:B------:R-:W1:Y:S02]  /*b810*/  SYNCS.PHASECHK.TRANS64.TRYWAIT P3, [UR6+0x22830], R4 ;  /* 0x02283004ff0075a7 */ /* 0x000e640008060146 */
[----:B-1----:R-:W-:Y:S05]  /*b820*/  @!P3 BRA `(.L_x_1007) ;  /* 0x000000a400e4b947 */ /* 0x002fea0003800000 */
.L_x_1004:
        /* <DEDUP_REMOVED lines=40> */
.L_x_1009:
[----:B------:R-:W-:Y:S01]  /*bab0*/  ULEA UR6, UR33, UR37, 0x3 ;  /* 0x0000002521067291 */ /* 0x000fe2000f8e183f */
[----:B------:R-:W-:-:S05]  /*bac0*/  IMAD.U32 R4, RZ, RZ, UR34 ;  /* 0x00000022ff047e24 */ /* 0x000fca000f8e00ff */
[----:B------:R-:W-:-:S04]  /*bad0*/  SHF.L.U32 R4, R4, 0x1f, RZ ;  /* 0x0000001f04047819 */ /* 0x000fc800000006ff */
[----:B------:R0:W1:Y:S01]  /*bae0*/  SYNCS.PHASECHK.TRANS64.TRYWAIT P2, [UR6+0x22850], R4 ;  /* 0x02285004ff0075a7 */ /* 0x0000620008040146 */
[----:B------:R-:W-:Y:S05]  /*baf0*/  @!P0 BRA `(.L_x_1010) ;  /* 0x0000000000048947 */ /* 0x000fea0003800000 */
[----:B------:R-:W-:Y:S01]  /*bb00*/  BPT.TRAP 0x1 ;  /* 0x000000040000795c */ /* 0x000fe20000300000 */
.L_x_1010:
[----:B-1----:R-:W-:Y:S05]  /*bb10*/  @P2 BRA `(.L_x_1008) ;  /* 0x0000000000082947 */ /* 0x002fea0003800000 */
[----:B------:R-:W1:Y:S02]  /*bb20*/  SYNCS.PHASECHK.TRANS64.TRYWAIT P2, [UR6+0x22850], R4 ;  /* 0x02285004ff0075a7 */ /* 0x000e640008040146 */
[----:B-1----:R-:W-:Y:S05]  /*bb30*/  @!P2 BRA `(.L_x_1011) ;  /* 0x000000a40038a947 */ /* 0x002fea0003800000 */
.L_x_1008:
[----:B------:R-:W-:Y:S01]  /*bb40*/  UIADD3 UR6, UR37, 0x400, URZ ;  /* 0x0000040025067890 */ /* 0x000fe2000fffe03f */
[----:B------:R-:W-:Y:S01]  /*bb50*/  WARPGROUP.ARRIVE ;  /* 0x00000000000079c5 */ /* 0x000fe20000000000 */
[----:B------:R-:W-:-:S05]  /*bb60*/  UMOV UR7, 0x40000040 ;  /* 0x4000004000077882 */ /* 0x000fca0000000000 */
[----:B------:R-:W2:Y:S01]  /*bb70*/  S2R R181, SR_TID.X ;  /* 0x0000000000b57919 */ /* 0x000ea20000002100 */
[----:B------:R-:W-:Y:S01]  /*bb80*/  USHF.R.U32.HI UR6, URZ, 0x4, UR6 ;  /* 0x000000043f067899 */ /* 0x000fe20008011606 */
[C---:B------:R-:W-:Y:S01]  /*bb90*/  FMUL.FTZ R21, R0.reuse, R47 ;  /* 0x0000002f00157220 */ /* 0x040fe20000410000 */
[C---:B------:R-:W-:Y:S01]  /*bba0*/  FMUL.FTZ R47, R0.reuse, R48 ;  /* 0x00000030002f7220 */ /* 0x040fe20000410000 */
[C---:B------:R-:W-:Y:S01]  /*bbb0*/  FMUL.FTZ R48, R0.reuse, R49 ;  /* 0x0000003100307220 */ /* 0x040fe20000410000 */
[----:B------:R-:W-:Y:S01]  /*bbc0*/  ULOP3.LUT UR6, UR6, 0x3fff, URZ, 0xc0, !UPT ;  /* 0x00003fff06067892 */ /* 0x000fe2000f8ec03f */
[C---:B------:R-:W-:Y:S01]  /*bbd0*/  FMUL.FTZ R49, R0.reuse, R52 ;  /* 0x0000003400317220 */ /* 0x040fe20000410000 */
[C---:B------:R-:W-:Y:S01]  /*bbe0*/  FMUL.FTZ R52, R0.reuse, R57 ;  /* 0x0000003900347220 */ /* 0x040fe20000410000 */
[----:B------:R-:W-:Y:S01]  /*bbf0*/  VIADD R57, R17, UR42 ;  /* 0x0000002a11397c36 */ /* 0x000fe20008000000 */
[----:B------:R-:W-:Y:S01]  /*bc00*/  ULOP3.LUT UR6, UR6, 0x10000, URZ, 0xfc, !UPT ;  /* 0x0001000006067892 */ /* 0x000fe2000f8efc3f */
[C---:B-1----:R-:W-:Y:S01]  /*bc10*/  FMUL.FTZ R7, R0.reuse, R30 ;  /* 0x0000001e00077220 */ /* 0x042fe20000410000 */
[C---:B------:R-:W-:Y:S01]  /*bc20*/  FMUL.FTZ R30, R0.reuse, R54 ;  /* 0x00000036001e7220 */ /* 0x040fe20000410000 */
[----:B------:R-:W-:Y:S01]  /*bc30*/  IMAD.U32 R54, RZ, RZ, UR46 ;  /* 0x0000002eff367e24 */ /* 0x000fe2000f8e00ff */
[----:B------:R-:W-:Y:S01]  /*bc40*/  ULEA UR10, UR33, UR6, 0xa ;  /* 0x00000006210a7291 */ /* 0x000fe2000f8e503f */
[C---:B------:R-:W-:Y:S01]  /*bc50*/  FMUL.FTZ R6, R0.reuse, R27 ;  /* 0x0000001b00067220 */ /* 0x040fe20000410000 */
[C---:B------:R-:W-:Y:S01]  /*bc60*/  FMUL.FTZ R27, R0.reuse, R51 ;  /* 0x00000033001b7220 */ /* 0x040fe20000410000 */
[C---:B------:R-:W-:Y:S01]  /*bc70*/  FMUL.FTZ R51, R0.reuse, R56 ;  /* 0x0000003800337220 */ /* 0x040fe20000410000 */
[C---:B------:R-:W-:Y:S01]  /*bc80*/  FMUL.FTZ R56, R0.reuse, R61 ;  /* 0x0000003d00387220 */ /* 0x040fe20000410000 */
[C---:B0-----:R-:W-:Y:S01]  /*bc90*/  FMUL.FTZ R4, R0.reuse, R26 ;  /* 0x0000001a00047220 */ /* 0x041fe20000410000 */
[C---:B------:R-:W-:Y:S01]  /*bca0*/  FMUL.FTZ R179, R0.reuse, R36 ;  /* 0x0000002400b37220 */ /* 0x040fe20000410000 */
[----:B------:R-:W-:Y:S01]  /*bcb0*/  UMOV UR6, UR10 ;  /* 0x0000000a00067c82 */ /* 0x000fe20008000000 */
        /* <DEDUP_REMOVED lines=8> */
[C---:B------:R-:W-:Y:S01]  /*bd40*/  FMUL.FTZ R14, R0.reuse, R39 ;  /* 0x00000027000e7220 */ /* 0x040fe20000410000 */
[C---:B------:R-:W-:Y:S01]  /*bd50*/  FMUL.FTZ R15, R0.reuse, R43 ;  /* 0x0000002b000f7220 */ /* 0x040fe20000410000 */
[C---:B------:R-:W-:Y:S01]  /*bd60*/  FMUL.FTZ R180, R0.reuse, R45 ;  /* 0x0000002d00b47220 */ /* 0x040fe20000410000 */
[----:B--2---:R-:W-:Y:S01]  /*bd70*/  SHF.R.U32.HI R181, RZ, 0x7, R181 ;  /* 0x00000007ffb57819 */ /* 0x004fe200000116b5 */
[C---:B------:R-:W-:Y:S01]  /*bd80*/  FMUL.FTZ R26, R0.reuse, R46 ;  /* 0x0000002e001a7220 */ /* 0x040fe20000410000 */
[C---:B------:R-:W-:Y:S01]  /*bd90*/  FMUL.FTZ R42, R0.reuse, R62 ;  /* 0x0000003e002a7220 */ /* 0x040fe20000410000 */
[C---:B------:R-:W-:Y:S01]  /*bda0*/  FMUL.FTZ R36, R0.reuse, R66 ;  /* 0x0000004200247220 */ /* 0x040fe20000410000 */
[----:B------:R-:W-:Y:S01]  /*bdb0*/  IADD3 R61, -R181, 0xb, RZ ;  /* 0x0000000bb53d7810 */ /* 0x000fe20007ffe1ff */
        /* <DEDUP_REMOVED lines=18> */
[----:B------:R-:W-:Y:S01]  /*bee0*/  FMUL.FTZ R86, R0, R86 ;  /* 0x0000005600567220 */ /* 0x000fe20000410000 */
[----:B------:R-:W0:Y:S08]  /*bef0*/  MUFU.TANH R24, R24 ;  /* 0x0000001800187308 */ /* 0x000e300000002400 */
[----:B------:R-:W1:Y:S08]  /*bf00*/  MUFU.TANH R25, R25 ;  /* 0x0000001900197308 */ /* 0x000e700000002400 */
        /* <DEDUP_REMOVED lines=26> */
[----:B------:R-:W5:Y:S01]  /*c0b0*/  LDC R73, c[0x0][0x2f0] ;  /* 0x0000bc00ff497b82 */ /* 0x000f620000000800 */
[C---:B------:R-:W-:Y:S01]  /*c0c0*/  FMUL.FTZ R29, R0.reuse, R55 ;  /* 0x00000037001d7220 */ /* 0x040fe20000410000 */
[C---:B------:R-:W-:Y:S01]  /*c0d0*/  FMUL.FTZ R166, R0.reuse, R32 ;  /* 0x0000002000a67220 */ /* 0x040fe20000410000 */
[C---:B------:R-:W-:Y:S01]  /*c0e0*/  FMUL.FTZ R167, R0.reuse, R33 ;  /* 0x0000002100a77220 */ /* 0x040fe20000410000 */
        /* <DEDUP_REMOVED lines=23> */
[----:B------:R-:W1:Y:S01]  /*c260*/  @P5 LDC R40, c[0x0][0x44c] ;  /* 0x00011300ff285b82 */ /* 0x000e620000000800 */
[C---:B------:R-:W-:Y:S01]  /*c270*/  FMUL.FTZ R160, R0.reuse, R37 ;  /* 0x0000002500a07220 */ /* 0x040fe20000410000 */
[C---:B------:R-:W-:Y:S01]  /*c280*/  FMUL.FTZ R163, R0.reuse, R44 ;  /* 0x0000002c00a37220 */ /* 0x040fe20000410000 */
[----:B------:R-:W-:Y:S01]  /*c290*/  QGMMA.64x128x32.F32.E4M3.E4M3 R88, R156, gdesc[UR4], R88, gsb0 ;  /* 0x01e000049c587df3 */ /* 0x000fe20008000858 */
[----:B------:R-:W-:Y:S01]  /*c2a0*/  UIADD3 UR6, UR10, 0x6, URZ ;  /* 0x000000060a067890 */ /* 0x000fe2000fffe03f */
[C---:B------:R-:W-:Y:S01]  /*c2b0*/  FMUL.FTZ R44, R0.reuse, R78 ;  /* 0x0000004e002c7220 */ /* 0x040fe20000410000 */
[----:B------:R-:W-:Y:S01]  /*c2c0*/  UMOV UR7, 0x40000040 ;  /* 0x4000004000077882 */ /* 0x000fe20000000000 */
[----:B------:R-:W-:Y:S01]  /*c2d0*/  FMUL.FTZ R37, R0, R83 ;  /* 0x0000005300257220 */ /* 0x000fe20000410000 */
[----:B------:R-:W2:Y:S01]  /*c2e0*/  @P5 LDC R41, c[0x0][0x450] ;  /* 0x00011400ff295b82 */ /* 0x000ea20000000800 */
[----:B------:R-:W0:Y:S08]  /*c2f0*/  MUFU.TANH R160, R160 ;  /* 0x000000a000a07308 */ /* 0x000e300000002400 */
[----:B------:R-:W0:Y:S01]  /*c300*/  MUFU.TANH R161, R161 ;  /* 0x000000a100a17308 */ /* 0x000e220000002400 */
[----:B-1----:R-:W-:-:S07]  /*c310*/  @P5 IMAD.HI.U32 R40, R57, R40, RZ ;  /* 0x0000002839285227 */ /* 0x002fce00078e00ff */
[----:B------:R-:W1:Y:S01]  /*c320*/  MUFU.TANH R162, R162 ;  /* 0x000000a200a27308 */ /* 0x000e620000002400 */
[----:B--2---:R-:W-:-:S07]  /*c330*/  @P5 SHF.R.U32.HI R57, RZ, R41, R40 ;  /* 0x00000029ff395219 */ /* 0x004fce0000011628 */
[----:B------:R-:W2:Y:S01]  /*c340*/  MUFU.TANH R163, R163 ;  /* 0x000000a300a37308 */ /* 0x000ea20000002400 */
[----:B------:R-:W-:Y:S02]  /*c350*/  @!P1 LEA R40, R54, UR37, 0x3 ;  /* 0x0000002536289c11 */ /* 0x000fe4000f8e18ff */
[----:B------:R-:W3:Y:S03]  /*c360*/  SHFL.IDX PT, R54, R57, RZ, 0x1c1f ;  /* 0x001c1fff39367589 */ /* 0x000ee600000e0000 */
[----:B------:R-:W-:Y:S02]  /*c370*/  @!P1 VIADD R40, R40, 0x22840 ;  /* 0x0002284028289836 */ /* 0x000fe40000000000 */
[----:B------:R-:W0:Y:S03]  /*c380*/  MUFU.TANH R43, R43 ;  /* 0x0000002b002b7308 */ /* 0x000e260000002400 */
[----:B------:R-:W-:-:S05]  /*c390*/  @!P1 PRMT R41, RZ, 0x654, R40 ;  /* 0x00000654ff299816 */ /* 0x000fca0000000028 */
        /* <DEDUP_REMOVED lines=17> */
[----:B------:R-:W-:-:S06]  /*c4b0*/  IADD3 R55, -R156, 0x1, RZ ;  /* 0x000000019c377810 */ /* 0x000fcc0007ffe1ff */
[----:B------:R-:W0:Y:S01]  /*c4c0*/  MUFU.TANH R72, R72 ;  /* 0x0000004800487308 */ /* 0x000e220000002400 */
[----:B------:R-:W-:-:S04]  /*c4d0*/  IMAD R55, R16, -0x2, R55 ;  /* 0xfffffffe10377824 */ /* 0x000fc800078e0237 */
[----:B-----5:R-:W-:-:S03]  /*c4e0*/  IMAD R55, R73, UR41, R55 ;  /* 0x0000002949377c24 */ /* 0x020fc6000f8e0237 */
[----:B------:R-:W0:Y:S01]  /*c4f0*/  MUFU.TANH R35, R35 ;  /* 0x0000002300237308 */ /* 0x000e220000002400 */
[----:B------:R-:W-:-:S04]  /*c500*/  VIADD R55, R55, -UR32 ;  /* 0x8000002037377c36 */ /* 0x000fc80008000000 */
[----:B------:R-:W-:-:S03]  /*c510*/  VIADD R69, R55, UR31 ;  /* 0x0000001f37457c36 */ /* 0x000fc60008000000 */
[----:B------:R-:W0:Y:S01]  /*c520*/  MUFU.TANH R38, R38 ;  /* 0x0000002600267308 */ /* 0x000e220000002400 */
[----:B------:R-:W-:Y:S02]  /*c530*/  VIADD R71, R55, UR29 ;  /* 0x0000001d37477c36 */ /* 0x000fe40008000000 */
[----:B---3--:R-:W-:-:S05]  /*c540*/  IMAD.IADD R59, R69, 0x1, R54 ;  /* 0x00000001453b7824 */ /* 0x008fca00078e0236 */
        /* <DEDUP_REMOVED lines=10> */
[----:B------:R3:W0:Y:S01]  /*c5f0*/  MUFU.TANH R40, R86 ;  /* 0x0000005600287308 */ /* 0x0006220000002400 */
[----:B------:R-:W-:-:S02]  /*c600*/  WARPGROUP.DEPBAR.LE gsb0, 0x0 ;  /* 0x00008000000079c5 */ /* 0x000fc40000010000 */
[----:B------:R5:W-:Y:S06]  /*c610*/  BAR.ARV R61, 0x100 ;  /* 0x0004003d0000751d */ /* 0x000bec0000002000 */
[----:B------:R4:W-:Y:S01]  /*c620*/  @!P1 SYNCS.ARRIVE.TRANS64.RED.A1T0 RZ, [R41+URZ], RZ ;  /* 0x000000ff29ff99a7 */ /* 0x0009e2000810043f */
[----:B-----5:R-:W-:Y:S02]  /*c630*/  IMAD.IADD R61, R71, 0x1, R54 ;  /* 0x00000001473d7824 */ /* 0x020fe400078e0236 */
[----:B----4-:R-:W-:-:S06]  /*c640*/  FMUL.FTZ R41, R0, R87 ;  /* 0x0000005700297220 */ /* 0x010fcc0000410000 */
[----:B------:R-:W4:Y:S01]  /*c650*/  MUFU.TANH R41, R41 ;  /* 0x0000002900297308 */ /* 0x000f220000002400 */
[----:B0123--:R-:W-:Y:S05]  /*c660*/  @!P6 BRA `(.L_x_1012) ;  /* 0x00000000005ce947 */ /* 0x00ffea0003800000 */
[----:B------:R-:W-:Y:S01]  /*c670*/  IMAD R54, R73, UR41, R54 ;  /* 0x0000002949367c24 */ /* 0x000fe2000f8e0236 */
[----:B------:R-:W-:Y:S03]  /*c680*/  BSSY B0, `(.L_x_1013) ;  /* 0x0000011000007945 */ /* 0x000fe60003800000 */
[----:B------:R-:W-:-:S05]  /*c690*/  VIADD R63, R54, -UR32 ;  /* 0x80000020363f7c36 */ /* 0x000fca0008000000 */
        /* <DEDUP_REMOVED lines=10> */
.L_x_1014:
[----:B------:R-:W-:-:S05]  /*c740*/  IMAD.U32 R70, RZ, RZ, UR30 ;  /* 0x0000001eff467e24 */ /* 0x000fca000f8e00ff */
[----:B------:R-:W-:-:S13]  /*c750*/  ISETP.NE.AND P2, PT, R70, 0x1, PT ;  /* 0x000000014600780c */ /* 0x000fda0003f45270 */
[----:B------:R-:W0:Y:S02]  /*c760*/  @P2 LDC.64 R54, c[0x0][0x9e8] ;  /* 0x00027a00ff362b82 */ /* 0x000e240000000a00 */
[----:B0-----:R-:W-:-:S05]  /*c770*/  @P2 IMAD.HI.U32 R54, R63, R54, RZ ;  /* 0x000000363f362227 */ /* 0x001fca00078e00ff */
[----:B------:R-:W-:-:S07]  /*c780*/  @P2 SHF.R.U32.HI R63, RZ, R55, R54 ;  /* 0x00000037ff3f2219 */ /* 0x000fce0000011636 */
.L_x_1015:
[----:B------:R-:W-:Y:S05]  /*c790*/  BSYNC B0 ;  /* 0x0000000000007941 */ /* 0x000fea0003800000 */
.L_x_1013:
[----:B------:R-:W-:-:S04]  /*c7a0*/  IMAD R63, R63, R70, -R156 ;  /* 0x000000463f3f7224 */ /* 0x000fc800078e0a9c */
[----:B------:R-:W-:-:S05]  /*c7b0*/  IMAD R54, R16, -0x2, R63 ;  /* 0xfffffffe10367824 */ /* 0x000fca00078e023f */
[----:B------:R-:W-:Y:S02]  /*c7c0*/  VIADDMNMX R59, R54, R70, R59, PT ;  /* 0x00000046363b7246 */ /* 0x000fe4000380013b */
[----:B------:R-:W-:-:S07]  /*c7d0*/  VIMNMX R61, R61, R54, !PT ;  /* 0x000000363d3d7248 */ /* 0x000fce0007fe0100 */
.L_x_1012:
[----:B------:R-:W-:-:S04]  /*c7e0*/  ISETP.GT.AND P2, PT, R5, -0x1, PT ;  /* 0xffffffff0500780c */ /* 0x000fc80003f44270 */
[C---:B------:R-:W-:Y:S02]  /*c7f0*/  ISETP.GT.AND P4, PT, R61.reuse, RZ, P2 ;  /* 0x000000ff3d00720c */ /* 0x040fe40001784270 */
[----:B------:R-:W-:Y:S02]  /*c800*/  ISETP.GT.AND P3, PT, R61, 0x1, P2 ;  /* 0x000000013d00780c */ /* 0x000fe40001764270 */
[C---:B------:R-:W-:Y:S02]  /*c810*/  ISETP.LT.OR P4, PT, R59.reuse, 0x1, P4 ;  /* 0x000000013b00780c */ /* 0x040fe40002781670 */
[----:B------:R-:W-:Y:S02]  /*c820*/  ISETP.LT.OR P3, PT, R59, 0x2, P3 ;  /* 0x000000023b00780c */ /* 0x000fe40001f61670 */
[----:B------:R-:W-:Y:S02]  /*c830*/  FSEL R55, R24, -INF , !P4 ;  /* 0xff80000018377808 */ /* 0x000fe40006000000 */
[----:B------:R-:W-:Y:S01]  /*c840*/  FSEL R204, R25, -INF , !P3 ;  /* 0xff80000019cc7808 */ /* 0x000fe20005800000 */
[----:B------:R-:W0:Y:S01]  /*c850*/  SHFL.IDX PT, R24, R57, 0x1, 0x1c1f ;  /* 0x003c1f0039187f89 */ /* 0x000e2200000e0000 */
[----:B------:R-:W-:-:S02]  /*c860*/  ISETP.GT.AND P4, PT, R61, 0x8, P2 ;  /* 0x000000083d00780c */ /* 0x000fc40001784270 */
[----:B------:R-:W-:Y:S02]  /*c870*/  ISETP.GT.AND P3, PT, R61, 0x9, P2 ;  /* 0x000000093d00780c */ /* 0x000fe40001764270 */
[C---:B------:R-:W-:Y:S02]  /*c880*/  ISETP.LT.OR P4, PT, R59.reuse, 0x9, P4 ;  /* 0x000000093b00780c */ /* 0x040fe40002781670 */
[----:B------:R-:W-:Y:S02]  /*c890*/  ISETP.LT.OR P3, PT, R59, 0xa, P3 ;  /* 0x0000000a3b00780c */ /* 0x000fe40001f61670 */
[----:B------:R-:W-:Y:S02]  /*c8a0*/  FSEL R202, R164, -INF , !P4 ;  /* 0xff800000a4ca7808 */ /* 0x000fe40006000000 */
[----:B------:R-:W-:Y:S02]  /*c8b0*/  FSEL R200, R165, -INF , !P3 ;  /* 0xff800000a5c87808 */ /* 0x000fe40005800000 */
        /* <DEDUP_REMOVED lines=28> */
[----:B------:R-:W-:Y:S01]  /*ca80*/  FSEL R86, R47, -INF , !P4 ;  /* 0xff8000002f567808 */ /* 0x000fe20006000000 */
[----:B0-----:R-:W-:Y:S01]  /*ca90*/  IMAD.IADD R47, R69, 0x1, R24 ;  /* 0x00000001452f7824 */ /* 0x001fe200078e0218 */
[----:B------:R-:W-:Y:S02]  /*caa0*/  FSEL R82, R48, -INF , !P3 ;  /* 0xff80000030527808 */ /* 0x000fe40005800000 */
[----:B------:R-:W-:-:S02]  /*cab0*/  ISETP.GT.AND P4, PT, R61, 0x38, P2 ;  /* 0x000000383d00780c */ /* 0x000fc40001784270 */
[----:B------:R-:W-:Y:S02]  /*cac0*/  ISETP.GT.AND P3, PT, R61, 0x39, P2 ;  /* 0x000000393d00780c */ /* 0x000fe40001764270 */
[C---:B------:R-:W-:Y:S02]  /*cad0*/  ISETP.LT.OR P4, PT, R59.reuse, 0x39, P4 ;  /* 0x000000393b00780c */ /* 0x040fe40002781670 */
[----:B------:R-:W-:Y:S02]  /*cae0*/  ISETP.LT.OR P3, PT, R59, 0x3a, P3 ;  /* 0x0000003a3b00780c */ /* 0x000fe40001f61670 */
[----:B------:R-:W-:Y:S01]  /*caf0*/  FSEL R84, R49, -INF , !P4 ;  /* 0xff80000031547808 */ /* 0x000fe20006000000 */
[----:B------:R-:W-:Y:S01]  /*cb00*/  IMAD.IADD R49, R71, 0x1, R24 ;  /* 0x0000000147317824 */ /* 0x000fe200078e0218 */
        /* <DEDUP_REMOVED lines=48> */
[----:B------:R-:W-:Y:S01]  /*ce10*/  FSEL R48, R85, -INF , !P3 ;  /* 0xff80000055307808 */ /* 0x000fe20005800000 */
[----:B------:R-:W-:Y:S08]  /*ce20*/  @!P6 BRA `(.L_x_1016) ;  /* 0x00000000005ce947 */ /* 0x000ff00003800000 */
        /* <DEDUP_REMOVED lines=13> */
.L_x_1018:
[----:B------:R-:W-:-:S05]  /*cf00*/  IMAD.U32 R53, RZ, RZ, UR30 ;  /* 0x0000001eff357e24 */ /* 0x000fca000f8e00ff */
[----:B------:R-:W-:-:S13]  /*cf10*/  ISETP.NE.AND P3, PT, R53, 0x1, PT ;  /* 0x000000013500780c */ /* 0x000fda0003f65270 */
[----:B------:R-:W0:Y:S02]  /*cf20*/  @P3 LDC.64 R24, c[0x0][0x9e8] ;  /* 0x00027a00ff183b82 */ /* 0x000e240000000a00 */
[----:B0-----:R-:W-:-:S05]  /*cf30*/  @P3 IMAD.HI.U32 R24, R51, R24, RZ ;  /* 0x0000001833183227 */ /* 0x001fca00078e00ff */
[----:B------:R-:W-:-:S07]  /*cf40*/  @P3 SHF.R.U32.HI R51, RZ, R25, R24 ;  /* 0x00000019ff333219 */ /* 0x000fce0000011618 */
.L_x_1019:
[----:B------:R-:W-:Y:S05]  /*cf50*/  BSYNC B0 ;  /* 0x0000000000007941 */ /* 0x000fea0003800000 */
.L_x_1017:
[----:B------:R-:W-:-:S04]  /*cf60*/  IMAD R51, R51, R53, -R156 ;  /* 0x0000003533337224 */ /* 0x000fc800078e0a9c */
[----:B------:R-:W-:-:S05]  /*cf70*/  IMAD R24, R16, -0x2, R51 ;  /* 0xfffffffe10187824 */ /* 0x000fca00078e0233 */
[----:B------:R-:W-:Y:S02]  /*cf80*/  VIADDMNMX R47, R24, R53, R47, PT ;  /* 0x00000035182f7246 */ /* 0x000fe4000380012f */
[----:B------:R-:W-:-:S07]  /*cf90*/  VIMNMX R49, R49, R24, !PT ;  /* 0x0000001831317248 */ /* 0x000fce0007fe0100 */
.L_x_1016:
[----:B------:R-:W-:Y:S02]  /*cfa0*/  FMNMX.FTZ R25, R55, R8, !PT ;  /* 0x0000000837197209 */ /* 0x000fe40007810000 */
[----:B------:R-:W-:Y:S02]  /*cfb0*/  ISETP.GT.AND P3, PT, R49, 0x8, P2 ;  /* 0x000000083100780c */ /* 0x000fe40001764270 */
[----:B------:R-:W-:Y:S02]  /*cfc0*/  FMNMX.FTZ R25, R204, R25, !PT ;  /* 0x00000019cc197209 */ /* 0x000fe40007810000 */
[----:B------:R-:W-:Y:S02]  /*cfd0*/  ISETP.LT.OR P3, PT, R47, 0x9, P3 ;  /* 0x000000092f00780c */ /* 0x000fe40001f61670 */
[----:B------:R-:W-:Y:S02]  /*cfe0*/  FMNMX.FTZ R25, R202, R25, !PT ;  /* 0x00000019ca197209 */ /* 0x000fe40007810000 */
[----:B------:R-:W-:-:S02]  /*cff0*/  FSEL R156, R7, -INF , !P3 ;  /* 0xff800000079c7808 */ /* 0x000fc40005800000 */
[----:B------:R-:W-:Y:S01]  /*d000*/  FMNMX.FTZ R25, R200, R25, !PT ;  /* 0x00000019c8197209 */ /* 0x000fe20007810000 */
[----:B------:R-:W0:Y:S01]  /*d010*/  LDC R7, c[0x0][0x988] ;  /* 0x00026200ff077b82 */ /* 0x000e220000000800 */
        /* <DEDUP_REMOVED lines=57> */
[C---:B------:R-:W-:Y:S01]  /*d3b0*/  ISETP.LT.OR P4, PT, R47.reuse, 0x22, P4 ;  /* 0x000000222f00780c */ /* 0x040fe20002781670 */
[----:B------:R-:W1:Y:S01]  /*d3c0*/  SHFL.BFLY PT, R6, R25, 0x2, 0x1f ;  /* 0x0c401f0019067f89 */ /* 0x000e6200000e0000 */
[----:B------:R-:W-:-:S02]  /*d3d0*/  ISETP.LT.OR P3, PT, R47, 0x39, P3 ;  /* 0x000000392f00780c */ /* 0x000fc40001f61670 */
[----:B------:R-:W-:Y:S02]  /*d3e0*/  FSEL R186, R15, -INF , !P4 ;  /* 0xff8000000fba7808 */ /* 0x000fe40006000000 */
[C---:B------:R-:W-:Y:S02]  /*d3f0*/  ISETP.GT.AND P4, PT, R49.reuse, 0x29, P2 ;  /* 0x000000293100780c */ /* 0x040fe40001784270 */
[----:B------:R-:W-:Y:S02]  /*d400*/  FSEL R30, R30, -INF , !P3 ;  /* 0xff8000001e1e7808 */ /* 0x000fe40005800000 */
[----:B------:R-:W-:Y:S02]  /*d410*/  ISETP.GT.AND P3, PT, R49, 0x40, P2 ;  /* 0x000000403100780c */ /* 0x000fe40001764270 */
[C---:B------:R-:W-:Y:S02]  /*d420*/  ISETP.LT.OR P4, PT, R47.reuse, 0x2a, P4 ;  /* 0x0000002a2f00780c */ /* 0x040fe40002781670 */
[----:B------:R-:W-:-:S02]  /*d430*/  ISETP.LT.OR P3, PT, R47, 0x41, P3 ;  /* 0x000000412f00780c */ /* 0x000fc40001f61670 */
[----:B------:R-:W-:Y:S02]  /*d440*/  FSEL R188, R21, -INF , !P4 ;  /* 0xff80000015bc7808 */ /* 0x000fe40006000000 */
[C---:B------:R-:W-:Y:S02]  /*d450*/  ISETP.GT.AND P4, PT, R49.reuse, 0x31, P2 ;  /* 0x000000313100780c */ /* 0x040fe40001784270 */
[----:B------:R-:W-:Y:S02]  /*d460*/  FSEL R46, R46, -INF , !P3 ;  /* 0xff8000002e2e7808 */ /* 0x000fe40005800000 */
[----:B------:R-:W-:Y:S02]  /*d470*/  ISETP.GT.AND P3, PT, R49, 0x41, P2 ;  /* 0x000000413100780c */ /* 0x000fe40001764270 */
[----:B------:R-:W-:Y:S02]  /*d480*/  ISETP.LT.OR P4, PT, R47, 0x32, P4 ;  /* 0x000000322f00780c */ /* 0x000fe40002781670 */
[----:B-1----:R-:W-:-:S02]  /*d490*/  FMNMX.FTZ R6, R25, R6, !PT ;  /* 0x0000000619067209 */ /* 0x002fc40007810000 */
[----:B------:R-:W-:Y:S02]  /*d4a0*/  ISETP.LT.OR P3, PT, R47, 0x42, P3 ;  /* 0x000000422f00780c */ /* 0x000fe40001f61670 */
[----:B------:R-:W-:Y:S01]  /*d4b0*/  FSEL R190, R27, -INF , !P4 ;  /* 0xff8000001bbe7808 */ /* 0x000fe20006000000 */
[----:B------:R-:W1:Y:S01]  /*d4c0*/  SHFL.BFLY PT, R11, R6, 0x1, 0x1f ;  /* 0x0c201f00060b7f89 */ /* 0x000e6200000e0000 */
[----:B------:R-:W-:Y:S02]  /*d4d0*/  ISETP.GT.AND P4, PT, R49, 0x39, P2 ;  /* 0x000000393100780c */ /* 0x000fe40001784270 */
[----:B------:R-:W-:Y:S02]  /*d4e0*/  FSEL R192, R43, -INF , !P3 ;  /* 0xff8000002bc07808 */ /* 0x000fe40005800000 */
[----:B------:R-:W-:Y:S02]  /*d4f0*/  ISETP.GT.AND P3, PT, R49, 0x48, P2 ;  /* 0x000000483100780c */ /* 0x000fe40001764270 */
[----:B------:R-:W-:-:S02]  /*d500*/  ISETP.LT.OR P4, PT, R47, 0x3a, P4 ;  /* 0x0000003a2f00780c */ /* 0x000fc40002781670 */
[----:B------:R-:W-:Y:S02]  /*d510*/  ISETP.LT.OR P3, PT, R47, 0x49, P3 ;  /* 0x000000492f00780c */ /* 0x000fe40001f61670 */
[----:B------:R-:W-:Y:S02]  /*d520*/  FSEL R14, R29, -INF , !P4 ;  /* 0xff8000001d0e7808 */ /* 0x000fe40006000000 */
[----:B------:R-:W-:Y:S02]  /*d530*/  FSEL R42, R42, -INF , !P3 ;  /* 0xff8000002a2a7808 */ /* 0x000fe40005800000 */
[----:B------:R-:W-:-:S04]  /*d540*/  ISETP.GT.AND P3, PT, R49, RZ, P2 ;  /* 0x000000ff3100720c */ /* 0x000fc80001764270 */
[----:B------:R-:W-:Y:S02]  /*d550*/  ISETP.LT.OR P3, PT, R47, 0x1, P3 ;  /* 0x000000012f00780c */ /* 0x000fe40001f61670 */
[----:B-1----:R-:W-:-:S04]  /*d560*/  FMNMX.FTZ R6, R6, R11, !PT ;  /* 0x0000000b06067209 */ /* 0x002fc80007810000 */
[C---:B------:R-:W-:Y:S01]  /*d570*/  FSETP.NEU.FTZ.AND P4, PT, R6.reuse, -INF , PT ;  /* 0xff8000000600780b */ /* 0x040fe20003f9d000 */
[----:B0-----:R-:W-:-:S03]  /*d580*/  FFMA.FTZ R27, R6, R7, -8 ;  /* 0xc1000000061b7423 */ /* 0x001fc60000010007 */
[----:B------:R-:W-:Y:S02]  /*d590*/  FSEL R51, R6, RZ, P4 ;  /* 0x000000ff06337208 */ /* 0x000fe40002000000 */
[----:B------:R-:W-:-:S05]  /*d5a0*/  FSEL R27, R27, RZ, P4 ;  /* 0x000000ff1b1b7208 */ /* 0x000fca0002000000 */
[-CC-:B------:R-:W-:Y:S01]  /*d5b0*/  FFMA.FTZ R13, R200, R7.reuse, -R27.reuse ;  /* 0x00000007c80d7223 */ /* 0x180fe2000001081b */
[----:B------:R-:W-:Y:S01]  /*d5c0*/  FSEL R200, R4, -INF , !P3 ;  /* 0xff80000004c87808 */ /* 0x000fe20005800000 */
[-CC-:B------:R-:W-:Y:S01]  /*d5d0*/  FFMA.FTZ R4, R198, R7.reuse, -R27.reuse ;  /* 0x00000007c6047223 */ /* 0x180fe2000001081b */
[----:B------:R-:W-:Y:S01]  /*d5e0*/  ISETP.GT.AND P3, PT, R49, 0x49, P2 ;  /* 0x000000493100780c */ /* 0x000fe20001764270 */
[--C-:B------:R-:W-:Y:S01]  /*d5f0*/  FFMA.FTZ R29, R196, R7, -R27.reuse ;  /* 0x00000007c41d7223 */ /* 0x100fe2000001081b */
[----:B------:R-:W-:Y:S01]  /*d600*/  FMNMX.FTZ R15, R200, R9, !PT ;  /* 0x00000009c80f7209 */ /* 0x000fe20007810000 */
[-CC-:B------:R-:W-:Y:S01]  /*d610*/  FFMA.FTZ R86, R86, R7.reuse, -R27.reuse ;  /* 0x0000000756567223 */ /* 0x180fe2000001081b */
[----:B------:R-:W-:Y:S01]  /*d620*/  ISETP.LT.OR P3, PT, R47, 0x4a, P3 ;  /* 0x0000004a2f00780c */ /* 0x000fe20001f61670 */
[--C-:B------:R-:W-:Y:S01]  /*d630*/  FFMA.FTZ R43, R78, R7, -R27.reuse ;  /* 0x000000074e2b7223 */ /* 0x100fe2000001081b */
[----:B------:R-:W-:Y:S01]  /*d640*/  FMNMX.FTZ R21, R24, R15, !PT ;  /* 0x0000000f18157209 */ /* 0x000fe20007810000 */
[-CC-:B------:R-:W-:Y:S01]  /*d650*/  FFMA.FTZ R10, R55, R7.reuse, -R27.reuse ;  /* 0x00000007370a7223 */ /* 0x180fe2000001081b */
[----:B------:R-:W-:Y:S01]  /*d660*/  FSEL R198, R33, -INF , !P3 ;  /* 0xff80000021c67808 */ /* 0x000fe20005800000 */
[--C-:B------:R-:W-:Y:S01]  /*d670*/  FFMA.FTZ R33, R194, R7, -R27.reuse ;  /* 0x00000007c2217223 */ /* 0x100fe2000001081b */
[----:B------:R-:W-:Y:S01]  /*d680*/  FMNMX.FTZ R21, R156, R21, !PT ;  /* 0x000000159c157209 */ /* 0x000fe20007810000 */
[----:B------:R0:W-:Y:S01]  /*d690*/  MUFU.EX2 R15, R4 ;  /* 0x00000004000f7308 */ /* 0x0001e20000000800 */
        /* <DEDUP_REMOVED lines=9> */
[--C-:B0-----:R-:W-:Y:S01]  /*d730*/  FFMA.FTZ R4, R154, R7, -R27.reuse ;  /* 0x000000079a047223 */ /* 0x101fe2000001081b */
        /* <DEDUP_REMOVED lines=9> */
[----:B------:R1:W-:Y:S01]  /*d7d0*/  MUFU.EX2 R21, R33 ;  /* 0x0000002100157308 */ /* 0x0003e20000000800 */
[----:B------:R-:W-:Y:S01]  /*d7e0*/  FSEL R194, R31, -INF , !P3 ;  /* 0xff8000001fc27808 */ /* 0x000fe20005800000 */
[--C-:B------:R-:W-:Y:S01]  /*d7f0*/  FFMA.FTZ R70, R70, R7, -R27.reuse ;  /* 0x0000000746467223 */ /* 0x100fe2000001081b */
[----:B------:R-:W-:Y:S01]  /*d800*/  FMNMX.FTZ R25, R20, R25, !PT ;  /* 0x0000001914197209 */ /* 0x000fe20007810000 */
[-CC-:B------:R-:W-:Y:S01]  /*d810*/  FFMA.FTZ R56, R56, R7.reuse, -R27.reuse ;  /* 0x0000000738387223 */ /* 0x180fe2000001081b */
[----:B------:R-:W-:Y:S01]  /*d820*/  ISETP.GT.AND P3, PT, R49, 0x58, P2 ;  /* 0x000000583100780c */ /* 0x000fe20001764270 */
[--C-:B------:R-:W-:Y:S01]  /*d830*/  FFMA.FTZ R50, R50, R7, -R27.reuse ;  /* 0x0000000732327223 */ /* 0x100fe2000001081b */
[----:B0-----:R-:W-:Y:S01]  /*d840*/  FMNMX.FTZ R29, R186, R25, !PT ;  /* 0x00000019ba1d7209 */ /* 0x001fe20007810000 */
[----:B------:R-:W-:Y:S01]  /*d850*/  MUFU.EX2 R10, R10 ;  /* 0x0000000a000a7308 */ /* 0x000fe20000000800 */
[----:B------:R-:W-:Y:S01]  /*d860*/  ISETP.LT.OR P3, PT, R47, 0x59, P3 ;  /* 0x000000592f00780c */ /* 0x000fe20001f61670 */
[----:B-1----:R-:W-:Y:S01]  /*d870*/  FFMA.FTZ R33, R152, R7, -R27 ;  /* 0x0000000798217223 */ /* 0x002fe2000001081b */
[----:B------:R-:W-:-:S02]  /*d880*/  FMNMX.FTZ R29, R26, R29, !PT ;  /* 0x0000001d1a1d7209 */ /* 0x000fc40007810000 */
[----:B------:R-:W-:Y:S02]  /*d890*/  FSEL R34, R34, -INF , !P3 ;  /* 0xff80000022227808 */ /* 0x000fe40005800000 */
[----:B------:R-:W-:Y:S01]  /*d8a0*/  FMNMX.FTZ R29, R188, R29, !PT ;  /* 0x0000001dbc1d7209 */ /* 0x000fe20007810000 */
[----:B------:R0:W-:Y:S01]  /*d8b0*/  MUFU.EX2 R25, R4 ;  /* 0x0000000400197308 */ /* 0x0001e20000000800 */
[----:B------:R-:W-:Y:S02]  /*d8c0*/  ISETP.GT.AND P3, PT, R49, 0x59, P2 ;  /* 0x000000593100780c */ /* 0x000fe40001764270 */
[----:B------:R-:W-:Y:S02]  /*d8d0*/  FMNMX.FTZ R29, R28, R29, !PT ;  /* 0x0000001d1c1d7209 */ /* 0x000fe40007810000 */
[----:B------:R-:W-:Y:S02]  /*d8e0*/  ISETP.LT.OR P3, PT, R47, 0x5a, P3 ;  /* 0x0000005a2f00780c */ /* 0x000fe40001f61670 */
[----:B------:R-:W-:Y:S01]  /*d8f0*/  FMNMX.FTZ R31, R190, R29, !PT ;  /* 0x0000001dbe1f7209 */ /* 0x000fe20007810000 */
[----:B------:R-:W-:Y:S01]  /*d900*/  MUFU.EX2 R11, R11 ;  /* 0x0000000b000b7308 */ /* 0x000fe20000000800 */
[----:B------:R-:W-:Y:S01]  /*d910*/  FSEL R154, R32, -INF , !P3 ;  /* 0xff800000209a7808 */ /* 0x000fe20005800000 */
[----:B0-----:R-:W-:Y:S01]  /*d920*/  FFMA.FTZ R4, R84, R7, -R27 ;  /* 0x0000000754047223 */ /* 0x001fe2000001081b */
[----:B------:R-:W-:-:S02]  /*d930*/  ISETP.GT.AND P3, PT, R49, 0x60, P2 ;  /* 0x000000603100780c */ /* 0x000fc40001764270 */
[----:B------:R-:W-:Y:S02]  /*d940*/  FMNMX.FTZ R31, R30, R31, !PT ;  /* 0x0000001f1e1f7209 */ /* 0x000fe40007810000 */
[----:B------:R-:W-:Y:S01]  /*d950*/  ISETP.LT.OR P3, PT, R47, 0x61, P3 ;  /* 0x000000612f00780c */ /* 0x000fe20001f61670 */
[----:B------:R0:W-:Y:S01]  /*d960*/  MUFU.EX2 R29, R33 ;  /* 0x00000021001d7308 */ /* 0x0001e20000000800 */
[----:B------:R-:W-:Y:S02]  /*d970*/  FMNMX.FTZ R31, R14, R31, !PT ;  /* 0x0000001f0e1f7209 */ /* 0x000fe40007810000 */
[----:B------:R-:W-:Y:S02]  /*d980*/  FSEL R152, R35, -INF , !P3 ;  /* 0xff80000023987808 */ /* 0x000fe40005800000 */
[----:B------:R-:W-:Y:S02]  /*d990*/  ISETP.GT.AND P3, PT, R49, 0x61, P2 ;  /* 0x000000613100780c */ /* 0x000fe40001764270 */
[----:B------:R-:W-:Y:S01]  /*d9a0*/  FMNMX.FTZ R31, R46, R31, !PT ;  /* 0x0000001f2e1f7209 */ /* 0x000fe20007810000 */
[----:B------:R-:W-:Y:S01]  /*d9b0*/  MUFU.EX2 R12, R12 ;  /* 0x0000000c000c7308 */ /* 0x000fe20000000800 */
[----:B------:R-:W-:-:S02]  /*d9c0*/  ISETP.LT.OR P3, PT, R47, 0x62, P3 ;  /* 0x000000622f00780c */ /* 0x000fc40001f61670 */
[----:B0-----:R-:W-:Y:S02]  /*d9d0*/  FMNMX.FTZ R33, R192, R31, !PT ;  /* 0x0000001fc0217209 */ /* 0x001fe40007810000 */
[----:B------:R-:W-:Y:S02]  /*d9e0*/  FSEL R38, R38, -INF , !P3 ;  /* 0xff80000026267808 */ /* 0x000fe40005800000 */
[----:B------:R-:W-:Y:S01]  /*d9f0*/  ISETP.GT.AND P3, PT, R49, 0x68, P2 ;  /* 0x000000683100780c */ /* 0x000fe20001764270 */
[----:B------:R0:W-:Y:S01]  /*da00*/  MUFU.EX2 R31, R86 ;  /* 0x00000056001f7308 */ /* 0x0001e20000000800 */
[----:B------:R-:W-:Y:S02]  /*da10*/  FMNMX.FTZ R33, R42, R33, !PT ;  /* 0x000000212a217209 */ /* 0x000fe40007810000 */
[----:B------:R-:W-:Y:S02]  /*da20*/  ISETP.LT.OR P3, PT, R47, 0x69, P3 ;  /* 0x000000692f00780c */ /* 0x000fe40001f61670 */
[----:B------:R-:W-:-:S02]  /*da30*/  FMNMX.FTZ R33, R198, R33, !PT ;  /* 0x00000021c6217209 */ /* 0x000fc40007810000 */
[----:B------:R-:W-:Y:S01]  /*da40*/  FSEL R44, R44, -INF , !P3 ;  /* 0xff8000002c2c7808 */ /* 0x000fe20005800000 */
[----:B------:R-:W-:Y:S01]  /*da50*/  MUFU.EX2 R13, R13 ;  /* 0x0000000d000d7308 */ /* 0x000fe20000000800 */
[----:B------:R-:W-:Y:S01]  /*da60*/  FMNMX.FTZ R33, R196, R33, !PT ;  /* 0x00000021c4217209 */ /* 0x000fe20007810000 */
[----:B0-----:R-:W-:Y:S01]  /*da70*/  FFMA.FTZ R86, R80, R7, -R27 ;  /* 0x0000000750567223 */ /* 0x001fe2000001081b */
[----:B------:R-:W-:Y:S02]  /*da80*/  ISETP.GT.AND P3, PT, R49, 0x69, P2 ;  /* 0x000000693100780c */ /* 0x000fe40001764270 */
[----:B------:R-:W-:Y:S02]  /*da90*/  FMNMX.FTZ R35, R194, R33, !PT ;  /* 0x00000021c2237209 */ /* 0x000fe40007810000 */
[----:B------:R-:W-:Y:S01]  /*daa0*/  ISETP.LT.OR P3, PT, R47, 0x6a, P3 ;  /* 0x0000006a2f00780c */ /* 0x000fe20001f61670 */
[----:B------:R-:W-:Y:S01]  /*dab0*/  MUFU.EX2 R33, R4 ;  /* 0x0000000400217308 */ /* 0x000fe20000000800 */
[----:B------:R-:W-:-:S02]  /*dac0*/  FMNMX.FTZ R35, R34, R35, !PT ;  /* 0x0000002322237209 */ /* 0x000fc40007810000 */
[----:B------:R-:W-:Y:S02]  /*dad0*/  FSEL R84, R39, -INF , !P3 ;  /* 0xff80000027547808 */ /* 0x000fe40005800000 */
[----:B------:R-:W-:Y:S02]  /*dae0*/  ISETP.GT.AND P3, PT, R49, 0x70, P2 ;  /* 0x000000703100780c */ /* 0x000fe40001764270 */
[----:B------:R-:W-:Y:S01]  /*daf0*/  FMNMX.FTZ R35, R154, R35, !PT ;  /* 0x000000239a237209 */ /* 0x000fe20007810000 */
[----:B------:R-:W-:Y:S01]  /*db00*/  MUFU.EX2 R160, R160 ;  /* 0x000000a000a07308 */ /* 0x000fe20000000800 */
[----:B------:R-:W-:Y:S02]  /*db10*/  ISETP.LT.OR P3, PT, R47, 0x71, P3 ;  /* 0x000000712f00780c */ /* 0x000fe40001f61670 */
[----:B------:R-:W-:Y:S02]  /*db20*/  FMNMX.FTZ R35, R152, R35, !PT ;  /* 0x0000002398237209 */ /* 0x000fe40007810000 */
[----:B------:R-:W-:-:S02]  /*db30*/  FSEL R80, R45, -INF , !P3 ;  /* 0xff8000002d507808 */ /* 0x000fc40005800000 */
[----:B------:R-:W-:Y:S01]  /*db40*/  ISETP.GT.AND P3, PT, R49, 0x71, P2 ;  /* 0x000000713100780c */ /* 0x000fe20001764270 */
[----:B------:R-:W-:Y:S01]  /*db50*/  MUFU.EX2 R32, R162 ;  /* 0x000000a200207308 */ /* 0x000fe20000000800 */
[----:B------:R-:W-:Y:S02]  /*db60*/  FMNMX.FTZ R39, R38, R35, !PT ;  /* 0x0000002326277209 */ /* 0x000fe40007810000 */
[----:B------:R-:W-:Y:S02]  /*db70*/  ISETP.LT.OR P3, PT, R47, 0x72, P3 ;  /* 0x000000722f00780c */ /* 0x000fe40001f61670 */
[----:B------:R-:W-:Y:S02]  /*db80*/  FMNMX.FTZ R39, R44, R39, !PT ;  /* 0x000000272c277209 */ /* 0x000fe40007810000 */
[----:B------:R-:W-:Y:S01]  /*db90*/  FSEL R78, R37, -INF , !P3 ;  /* 0xff800000254e7808 */ /* 0x000fe20005800000 */
[----:B------:R-:W-:-:S01]  /*dba0*/  FFMA.FTZ R37, R74, R7, -R27 ;  /* 0x000000074a257223 */ /* 0x000fc2000001081b */
[----:B------:R-:W-:Y:S01]  /*dbb0*/  ISETP.GT.AND P3, PT, R49, 0x78, P2 ;  /* 0x000000783100780c */ /* 0x000fe20001764270 */
[----:B------:R0:W-:Y:S01]  /*dbc0*/  MUFU.EX2 R35, R43 ;  /* 0x0000002b00237308 */ /* 0x0001e20000000800 */
[----:B------:R-:W-:-:S02]  /*dbd0*/  FMNMX.FTZ R39, R84, R39, !PT ;  /* 0x0000002754277209 */ /* 0x000fc40007810000 */
[----:B------:R-:W-:Y:S02]  /*dbe0*/  ISETP.GT.AND P2, PT, R49, 0x79, P2 ;  /* 0x000000793100780c */ /* 0x000fe40001744270 */
[C---:B------:R-:W-:Y:S02]  /*dbf0*/  ISETP.LT.OR P3, PT, R47.reuse, 0x79, P3 ;  /* 0x000000792f00780c */ /* 0x040fe40001f61670 */
[----:B------:R-:W-:Y:S01]  /*dc00*/  FMNMX.FTZ R39, R80, R39, !PT ;  /* 0x0000002750277209 */ /* 0x000fe20007810000 */
[----:B------:R-:W-:Y:S01]  /*dc10*/  MUFU.EX2 R162, R180 ;  /* 0x000000b400a27308 */ /* 0x000fe20000000800 */
[----:B------:R-:W-:Y:S01]  /*dc20*/  ISETP.LT.OR P2, PT, R47, 0x7a, P2 ;  /* 0x0000007a2f00780c */ /* 0x000fe20001741670 */
[-CC-:B------:R-:W-:Y:S01]  /*dc30*/  FFMA.FTZ R47, R54, R7.reuse, -R27.reuse ;  /* 0x00000007362f7223 */ /* 0x180fe2000001081b */
[----:B------:R-:W-:Y:S01]  /*dc40*/  FSEL R40, R40, -INF , !P3 ;  /* 0xff80000028287808 */ /* 0x000fe20005800000 */
[--C-:B------:R-:W-:Y:S01]  /*dc50*/  FFMA.FTZ R54, R52, R7, -R27.reuse ;  /* 0x0000000734367223 */ /* 0x100fe2000001081b */
[----:B------:R-:W-:Y:S01]  /*dc60*/  FMNMX.FTZ R39, R78, R39, !PT ;  /* 0x000000274e277209 */ /* 0x000fe20007810000 */
[----:B------:R-:W-:Y:S01]  /*dc70*/  FADD.FTZ R52, -R51, R8 ;  /* 0x0000000833347221 */ /* 0x000fe20000010100 */
[----:B----4-:R-:W-:Y:S01]  /*dc80*/  FSEL R74, R41, -INF , !P2 ;  /* 0xff800000294a7808 */ /* 0x010fe20005000000 */
[--C-:B------:R-:W-:Y:S01]  /*dc90*/  FFMA.FTZ R41, R64, R7, -R27.reuse ;  /* 0x0000000740297223 */ /* 0x100fe2000001081b */
[----:B------:R-:W-:Y:S01]  /*dca0*/  FMNMX.FTZ R39, R40, R39, !PT ;  /* 0x0000002728277209 */ /* 0x000fe20007810000 */
[-CC-:B0-----:R-:W-:Y:S01]  /*dcb0*/  FFMA.FTZ R43, R68, R7.reuse, -R27.reuse ;  /* 0x00000007442b7223 */ /* 0x181fe2000001081b */
[----:B------:R-:W-:-:S01]  /*dcc0*/  FFMA.FTZ R64, R72, R7, -R27 ;  /* 0x0000000748407223 */ /* 0x000fc2000001081b */
[--C-:B------:R-:W-:Y:S01]  /*dcd0*/  FFMA.FTZ R8, R48, R7, -R27.reuse ;  /* 0x0000000730087223 */ /* 0x100fe2000001081b */
[----:B------:R-:W-:Y:S01]  /*dce0*/  FMNMX.FTZ R4, R74, R39, !PT ;  /* 0x000000274a047209 */ /* 0x000fe20007810000 */
[-CC-:B------:R-:W-:Y:S01]  /*dcf0*/  FFMA.FTZ R39, R60, R7.reuse, -R27.reuse ;  /* 0x000000073c277223 */ /* 0x180fe2000001081b */
[----:B------:R-:W-:-:S01]  /*dd00*/  FFMA.FTZ R60, R62, R7, -R27 ;  /* 0x000000073e3c7223 */ /* 0x000fc2000001081b */
[-CC-:B------:R-:W-:Y:S01]  /*dd10*/  FFMA.FTZ R62, R66, R7.reuse, -R27.reuse ;  /* 0x00000007423e7223 */ /* 0x180fe2000001081b */
[----:B------:R-:W-:Y:S01]  /*dd20*/  FMUL.FTZ R51, R52, R7 ;  /* 0x0000000734337220 */ /* 0x000fe20000410000 */
[----:B------:R-:W0:Y:S01]  /*dd30*/  SHFL.BFLY PT, R45, R4, 0x2, 0x1f ;  /* 0x0c401f00042d7f89 */ /* 0x000e2200000e0000 */
[----:B------:R-:W-:Y:S08]  /*dd40*/  MUFU.EX2 R82, R82 ;  /* 0x0000005200527308 */ /* 0x000ff00000000800 */
[----:B------:R-:W1:Y:S08]  /*dd50*/  MUFU.EX2 R51, R51 ;  /* 0x0000003300337308 */ /* 0x000e700000000800 */
[----:B------:R-:W-:Y:S01]  /*dd60*/  MUFU.EX2 R86, R86 ;  /* 0x0000005600567308 */ /* 0x000fe20000000800 */
[----:B0-----:R-:W-:Y:S01]  /*dd70*/  FMNMX.FTZ R49, R4, R45, !PT ;  /* 0x0000002d04317209 */ /* 0x001fe20007810000 */
[----:B------:R-:W-:-:S06]  /*dd80*/  FFMA.FTZ R45, R58, R7, -R27 ;  /* 0x000000073a2d7223 */ /* 0x000fcc000001081b */
[----:B------:R-:W-:Y:S01]  /*dd90*/  MUFU.EX2 R76, R76 ;  /* 0x0000004c004c7308 */ /* 0x000fe20000000800 */
[----:B------:R-:W0:Y:S07]  /*dda0*/  SHFL.BFLY PT, R4, R49, 0x1, 0x1f ;  /* 0x0c201f0031047f89 */ /* 0x000e2e00000e0000 */
[----:B------:R-:W-:Y:S08]  /*ddb0*/  MUFU.EX2 R37, R37 ;  /* 0x0000002500257308 */ /* 0x000ff00000000800 */
[----:B------:R-:W-:Y:S08]  /*ddc0*/  MUFU.EX2 R70, R70 ;  /* 0x0000004600467308 */ /* 0x000ff00000000800 */
[----:B------:R-:W-:Y:S01]  /*ddd0*/  MUFU.EX2 R39, R39 ;  /* 0x0000002700277308 */ /* 0x000fe20000000800 */
[----:B0-----:R-:W-:-:S04]  /*dde0*/  FMNMX.FTZ R4, R49, R4, !PT ;  /* 0x0000000431047209 */ /* 0x001fc80007810000 */
[C---:B------:R-:W-:Y:S01]  /*ddf0*/  FSETP.NEU.FTZ.AND P2, PT, R4.reuse, -INF , PT ;  /* 0xff8000000400780b */ /* 0x040fe20003f5d000 */
[----:B------:R-:W-:-:S02]  /*de00*/  FFMA.FTZ R27, R4, R7, -8 ;  /* 0xc1000000041b7423 */ /* 0x000fc40000010007 */
[----:B------:R0:W-:Y:S01]  /*de10*/  MUFU.EX2 R49, R54 ;  /* 0x0000003600317308 */ /* 0x0001e20000000800 */
[----:B------:R-:W-:Y:S02]  /*de20*/  FSEL R58, R4, RZ, P2 ;  /* 0x000000ff043a7208 */ /* 0x000fe40001000000 */
[----:B------:R-:W-:-:S03]  /*de30*/  FSEL R27, R27, RZ, P2 ;  /* 0x000000ff1b1b7208 */ /* 0x000fc60001000000 */
[----:B------:R-:W-:Y:S02]  /*de40*/  FADD.FTZ R58, -R58, R9 ;  /* 0x000000093a3a7221 */ /* 0x000fe40000010100 */
[----:B------:R-:W-:Y:S01]  /*de50*/  MUFU.EX2 R60, R60 ;  /* 0x0000003c003c7308 */ /* 0x000fe20000000800 */
[----:B------:R-:W-:-:S01]  /*de60*/  FFMA.FTZ R66, R30, R7, -R27 ;  /* 0x000000071e427223 */ /* 0x000fc2000001081b */
[-CC-:B------:R-:W-:Y:S01]  /*de70*/  FFMA.FTZ R53, R200, R7.reuse, -R27.reuse ;  /* 0x00000007c8357223 */ /* 0x180fe2000001081b */
[-C--:B------:R-:W-:Y:S01]  /*de80*/  FMUL.FTZ R30, R58, R7.reuse ;  /* 0x000000073a1e7220 */ /* 0x080fe20000410000 */
[-CC-:B------:R-:W-:Y:S01]  /*de90*/  FFMA.FTZ R24, R24, R7.reuse, -R27.reuse ;  /* 0x0000000718187223 */ /* 0x180fe2000001081b */
[----:B------:R-:W-:-:S01]  /*dea0*/  FFMA.FTZ R48, R156, R7, -R27 ;  /* 0x000000079c307223 */ /* 0x000fc2000001081b */
[-CC-:B------:R-:W-:Y:S01]  /*deb0*/  FFMA.FTZ R55, R158, R7.reuse, -R27.reuse ;  /* 0x000000079e377223 */ /* 0x180fe2000001081b */
[----:B------:R-:W-:-:S01]  /*dec0*/  FFMA.FTZ R52, R164, R7, -R27 ;  /* 0x00000007a4347223 */ /* 0x000fc2000001081b */
[----:B------:R-:W-:Y:S01]  /*ded0*/  MUFU.EX2 R53, R53 ;  /* 0x0000003500357308 */ /* 0x000fe20000000800 */
[----:B------:R-:W-:-:S01]  /*dee0*/  FFMA.FTZ R57, R166, R7, -R27 ;  /* 0x00000007a6397223 */ /* 0x000fc2000001081b */
[----:B-1----:R-:W-:Y:S01]  /*def0*/  FFMA.FTZ R58, R51, R3, R10 ;  /* 0x00000003333a7223 */ /* 0x002fe2000001000a */
[----:B0-----:R-:W-:-:S01]  /*df00*/  FFMA.FTZ R54, R182, R7, -R27 ;  /* 0x00000007b6367223 */ /* 0x001fc2000001081b */
[-CC-:B------:R-:W-:Y:S01]  /*df10*/  FFMA.FTZ R59, R184, R7.reuse, -R27.reuse ;  /* 0x00000007b83b7223 */ /* 0x180fe2000001081b */
[----:B------:R-:W-:-:S01]  /*df20*/  FFMA.FTZ R20, R20, R7, -R27 ;  /* 0x0000000714147223 */ /* 0x000fc2000001081b */
[----:B------:R-:W-:Y:S01]  /*df30*/  FADD.FTZ R71, R11, R58 ;  /* 0x0000003a0b477221 */ /* 0x000fe20000010000 */
        /* <DEDUP_REMOVED lines=19> */
[----:B------:R-:W-:Y:S01]  /*e070*/  FADD.FTZ R2, R12, R71 ;  /* 0x000000470c027221 */ /* 0x000fe20000010000 */
[----:B------:R-:W-:-:S01]  /*e080*/  FFMA.FTZ R84, R84, R7, -R27 ;  /* 0x0000000754547223 */ /* 0x000fc2000001081b */
[-CC-:B------:R-:W-:Y:S01]  /*e090*/  FFMA.FTZ R80, R80, R7.reuse, -R27.reuse ;  /* 0x0000000750507223 */ /* 0x180fe2000001081b */
[----:B------:R-:W-:-:S01]  /*e0a0*/  FFMA.FTZ R78, R78, R7, -R27 ;  /* 0x000000074e4e7223 */ /* 0x000fc2000001081b */
[----:B------:R-:W-:Y:S01]  /*e0b0*/  FADD.FTZ R2, R13, R2 ;  /* 0x000000020d027221 */ /* 0x000fe20000010000 */
[----:B------:R-:W-:-:S01]  /*e0c0*/  FFMA.FTZ R40, R40, R7, -R27 ;  /* 0x0000000728287223 */ /* 0x000fc2000001081b */
[----:B------:R-:W0:Y:S01]  /*e0d0*/  MUFU.EX2 R55, R55 ;  /* 0x0000003700377308 */ /* 0x000e220000000800 */
[----:B-1----:R-:W-:-:S01]  /*e0e0*/  FADD.FTZ R3, R24, R3 ;  /* 0x0000000318037221 */ /* 0x002fc20000010000 */
[----:B------:R-:W-:-:S06]  /*e0f0*/  FADD.FTZ R71, R15, R2 ;  /* 0x000000020f477221 */ /* 0x000fcc0000010000 */
[----:B------:R-:W1:Y:S01]  /*e100*/  MUFU.EX2 R52, R52 ;  /* 0x0000003400347308 */ /* 0x000e620000000800 */
[----:B--2---:R-:W-:-:S07]  /*e110*/  FADD.FTZ R58, R48, R3 ;  /* 0x00000003303a7221 */ /* 0x004fce0000010000 */
[----:B------:R-:W2:Y:S01]  /*e120*/  MUFU.EX2 R57, R57 ;  /* 0x0000003900397308 */ /* 0x000ea20000000800 */
[----:B0-----:R-:W-:-:S01]  /*e130*/  FADD.FTZ R3, R55, R58 ;  /* 0x0000003a37037221 */ /* 0x001fc20000010000 */
[----:B------:R-:W-:-:S06]  /*e140*/  FFMA.FTZ R58, R196, R7, -R27 ;  /* 0x00000007c43a7223 */ /* 0x000fcc000001081b */
[----:B------:R-:W0:Y:S01]  /*e150*/  MUFU.EX2 R54, R54 ;  /* 0x0000003600367308 */ /* 0x000e220000000800 */
[----:B-1----:R-:W-:-:S07]  /*e160*/  FADD.FTZ R2, R52, R3 ;  /* 0x0000000334027221 */ /* 0x002fce0000010000 */
[----:B------:R-:W1:Y:S01]  /*e170*/  MUFU.EX2 R59, R59 ;  /* 0x0000003b003b7308 */ /* 0x000e620000000800 */
[----:B--2---:R-:W-:-:S07]  /*e180*/  FADD.FTZ R3, R57, R2 ;  /* 0x0000000239037221 */ /* 0x004fce0000010000 */
[----:B------:R-:W2:Y:S01]  /*e190*/  MUFU.EX2 R20, R20 ;  /* 0x0000001400147308 */ /* 0x000ea20000000800 */
[----:B0-----:R-:W-:-:S07]  /*e1a0*/  FADD.FTZ R2, R54, R3 ;  /* 0x0000000336027221 */ /* 0x001fce0000010000 */
[----:B------:R0:W-:Y:S01]  /*e1b0*/  MUFU.EX2 R9, R66 ;  /* 0x0000004200097308 */ /* 0x0001e20000000800 */
[----:B-1----:R-:W-:-:S07]  /*e1c0*/  FADD.FTZ R3, R59, R2 ;  /* 0x000000023b037221 */ /* 0x002fce0000010000 */
[----:B------:R-:W1:Y:S01]  /*e1d0*/  MUFU.EX2 R61, R61 ;  /* 0x0000003d003d7308 */ /* 0x000e620000000800 */
[----:B0-----:R-:W-:-:S01]  /*e1e0*/  FADD.FTZ R66, R36, R71 ;  /* 0x0000004724427221 */ /* 0x001fc20000010000 */
[----:B--2---:R-:W-:Y:S01]  /*e1f0*/  FADD.FTZ R2, R20, R3 ;  /* 0x0000000314027221 */ /* 0x004fe20000010000 */
[----:B------:R-:W-:-:S01]  /*e200*/  FFMA.FTZ R71, R194, R7, -R27 ;  /* 0x00000007c2477223 */ /* 0x000fc2000001081b */
[----:B------:R-:W-:Y:S01]  /*e210*/  FFMA.FTZ R27, R74, R7, -R27 ;  /* 0x000000074a1b7223 */ /* 0x000fe2000001081b */
[----:B------:R-:W-:-:S03]  /*e220*/  FADD.FTZ R73, R21, R66 ;  /* 0x0000004215497221 */ /* 0x000fc60000010000 */
[----:B------:R-:W0:Y:S01]  /*e230*/  MUFU.EX2 R26, R26 ;  /* 0x0000001a001a7308 */ /* 0x000e220000000800 */
[----:B------:R-:W-:-:S04]  /*e240*/  FADD.FTZ R66, R160, R73 ;  /* 0x00000049a0427221 */ /* 0x000fc80000010000 */
[----:B------:R-:W-:-:S03]  /*e250*/  FADD.FTZ R73, R25, R66 ;  /* 0x0000004219497221 */ /* 0x000fc60000010000 */
[----:B------:R-:W2:Y:S01]  /*e260*/  MUFU.EX2 R63, R63 ;  /* 0x0000003f003f7308 */ /* 0x000ea20000000800 */
[----:B------:R-:W-:-:S01]  /*e270*/  FADD.FTZ R66, R32, R73 ;  /* 0x0000004920427221 */ /* 0x000fc20000010000 */
[----:B-1----:R-:W-:-:S03]  /*e280*/  FADD.FTZ R3, R61, R2 ;  /* 0x000000023d037221 */ /* 0x002fc60000010000 */
[----:B------:R-:W-:-:S03]  /*e290*/  FADD.FTZ R73, R29, R66 ;  /* 0x000000421d497221 */ /* 0x000fc60000010000 */
[----:B------:R-:W1:Y:S01]  /*e2a0*/  MUFU.EX2 R28, R28 ;  /* 0x0000001c001c7308 */ /* 0x000e620000000800 */
[----:B0-----:R-:W-:-:S01]  /*e2b0*/  FADD.FTZ R2, R26, R3 ;  /* 0x000000031a027221 */ /* 0x001fc20000010000 */
[----:B------:R-:W-:-:S04]  /*e2c0*/  FADD.FTZ R66, R162, R73 ;  /* 0x00000049a2427221 */ /* 0x000fc80000010000 */
[----:B------:R-:W-:Y:S02]  /*e2d0*/  FADD.FTZ R73, R31, R66 ;  /* 0x000000421f497221 */ /* 0x000fe40000010000 */
[----:B------:R-:W0:Y:S01]  /*e2e0*/  MUFU.EX2 R65, R65 ;  /* 0x0000004100417308 */ /* 0x000e220000000800 */
[----:B--2---:R-:W-:-:S01]  /*e2f0*/  FADD.FTZ R3, R63, R2 ;  /* 0x000000023f037221 */ /* 0x004fc20000010000 */
[----:B------:R-:W-:-:S06]  /*e300*/  FADD.FTZ R66, R82, R73 ;  /* 0x0000004952427221 */ /* 0x000fcc0000010000 */
[----:B------:R-:W2:Y:S01]  /*e310*/  MUFU.EX2 R14, R14 ;  /* 0x0000000e000e7308 */ /* 0x000ea20000000800 */
[----:B-1----:R-:W-:-:S01]  /*e320*/  FADD.FTZ R2, R28, R3 ;  /* 0x000000031c027221 */ /* 0x002fc20000010000 */
[----:B------:R-:W-:-:S06]  /*e330*/  FADD.FTZ R3, R33, R66 ;  /* 0x0000004221037221 */ /* 0x000fcc0000010000 */
[----:B------:R-:W1:Y:S01]  /*e340*/  MUFU.EX2 R46, R46 ;  /* 0x0000002e002e7308 */ /* 0x000e620000000800 */
[----:B0-----:R-:W-:-:S04]  /*e350*/  FADD.FTZ R2, R65, R2 ;  /* 0x0000000241027221 */ /* 0x001fc80000010000 */
[----:B------:R-:W-:Y:S01]  /*e360*/  FADD.FTZ R73, R9, R2 ;  /* 0x0000000209497221 */ /* 0x000fe20000010000 */
[----:B------:R-:W-:-:S02]  /*e370*/  FADD.FTZ R2, R86, R3 ;  /* 0x0000000356027221 */ /* 0x000fc40000010000 */
[----:B------:R-:W0:Y:S01]  /*e380*/  MUFU.EX2 R67, R67 ;  /* 0x0000004300437308 */ /* 0x000e220000000800 */
[----:B--2---:R-:W-:-:S01]  /*e390*/  FADD.FTZ R73, R14, R73 ;  /* 0x000000490e497221 */ /* 0x004fc20000010000 */
[----:B------:R-:W-:-:S04]  /*e3a0*/  FADD.FTZ R3, R35, R2 ;  /* 0x0000000223037221 */ /* 0x000fc80000010000 */
[----:B------:R-:W-:Y:S02]  /*e3b0*/  FADD.FTZ R66, R76, R3 ;  /* 0x000000034c427221 */ /* 0x000fe40000010000 */
[----:B------:R-:W2:Y:S01]  /*e3c0*/  MUFU.EX2 R42, R42 ;  /* 0x0000002a002a7308 */ /* 0x000ea20000000800 */
[----:B-1----:R-:W-:-:S01]  /*e3d0*/  FADD.FTZ R2, R46, R73 ;  /* 0x000000492e027221 */ /* 0x002fc20000010000 */
[----:B------:R-:W-:-:S06]  /*e3e0*/  FADD.FTZ R73, R37, R66 ;  /* 0x0000004225497221 */ /* 0x000fcc0000010000 */
[----:B------:R-:W1:Y:S01]  /*e3f0*/  MUFU.EX2 R69, R69 ;  /* 0x0000004500457308 */ /* 0x000e620000000800 */
[----:B0-----:R-:W-:-:S07]  /*e400*/  FADD.FTZ R3, R67, R2 ;  /* 0x0000000243037221 */ /* 0x001fce0000010000 */
[----:B------:R-:W0:Y:S01]  /*e410*/  MUFU.EX2 R58, R58 ;  /* 0x0000003a003a7308 */ /* 0x000e220000000800 */
[----:B--2---:R-:W-:-:S07]  /*e420*/  FADD.FTZ R2, R42, R3 ;  /* 0x000000032a027221 */ /* 0x004fce0000010000 */
[----:B------:R-:W2:Y:S01]  /*e430*/  MUFU.EX2 R71, R71 ;  /* 0x0000004700477308 */ /* 0x000ea20000000800 */
[----:B-1----:R-:W-:-:S07]  /*e440*/  FADD.FTZ R3, R69, R2 ;  /* 0x0000000245037221 */ /* 0x002fce0000010000 */
[----:B------:R-:W-:Y:S01]  /*e450*/  MUFU.EX2 R41, R41 ;  /* 0x0000002900297308 */ /* 0x000fe20000000800 */
[----:B0-----:R-:W-:-:S07]  /*e460*/  FADD.FTZ R2, R58, R3 ;  /* 0x000000033a027221 */ /* 0x001fce0000010000 */
[----:B------:R-:W0:Y:S01]  /*e470*/  MUFU.EX2 R75, R34 ;  /* 0x00000022004b7308 */ /* 0x000e220000000800 */
[----:B--2---:R-:W-:-:S07]  /*e480*/  FADD.FTZ R2, R71, R2 ;  /* 0x0000000247027221 */ /* 0x004fce0000010000 */
[----:B------:R-:W1:Y:S08]  /*e490*/  MUFU.EX2 R62, R62 ;  /* 0x0000003e003e7308 */ /* 0x000e700000000800 */
[----:B------:R2:W-:Y:S01]  /*e4a0*/  MUFU.EX2 R68, R38 ;  /* 0x0000002600447308 */ /* 0x0005e20000000800 */
[----:B0-----:R-:W-:-:S07]  /*e4b0*/  FADD.FTZ R2, R75, R2 ;  /* 0x000000024b027221 */ /* 0x001fce0000010000 */
[----:B------:R-:W0:Y:S01]  /*e4c0*/  MUFU.EX2 R154, R154 ;  /* 0x0000009a009a7308 */ /* 0x000e220000000800 */
[----:B--2---:R-:W-:-:S04]  /*e4d0*/  FADD.FTZ R38, R70, R73 ;  /* 0x0000004946267221 */ /* 0x004fc80000010000 */
[----:B------:R-:W-:-:S03]  /*e4e0*/  FADD.FTZ R73, R39, R38 ;  /* 0x0000002627497221 */ /* 0x000fc60000010000 */
[----:B------:R-:W2:Y:S01]  /*e4f0*/  MUFU.EX2 R43, R43 ;  /* 0x0000002b002b7308 */ /* 0x000ea20000000800 */
[----:B------:R-:W-:-:S04]  /*e500*/  FADD.FTZ R38, R60, R73 ;  /* 0x000000493c267221 */ /* 0x000fc80000010000 */
[----:B------:R-:W-:-:S03]  /*e510*/  FADD.FTZ R3, R41, R38 ;  /* 0x0000002629037221 */ /* 0x000fc60000010000 */
[----:B------:R-:W3:Y:S01]  /*e520*/  MUFU.EX2 R34, R152 ;  /* 0x0000009800227308 */ /* 0x000ee20000000800 */
[----:B-1----:R-:W-:-:S01]  /*e530*/  FADD.FTZ R38, R62, R3 ;  /* 0x000000033e267221 */ /* 0x002fc20000010000 */
[----:B0-----:R-:W-:-:S06]  /*e540*/  FADD.FTZ R3, R154, R2 ;  /* 0x000000029a037221 */ /* 0x001fcc0000010000 */
[----:B------:R-:W0:Y:S01]  /*e550*/  MUFU.EX2 R64, R64 ;  /* 0x0000004000407308 */ /* 0x000e220000000800 */
[----:B--2---:R-:W-:-:S07]  /*e560*/  FADD.FTZ R73, R43, R38 ;  /* 0x000000262b497221 */ /* 0x004fce0000010000 */
[----:B------:R-:W1:Y:S01]  /*e570*/  MUFU.EX2 R45, R45 ;  /* 0x0000002d002d7308 */ /* 0x000e620000000800 */
[----:B---3--:R-:W-:-:S04]  /*e580*/  FADD.FTZ R3, R34, R3 ;  /* 0x0000000322037221 */ /* 0x008fc80000010000 */
[----:B------:R-:W-:-:S03]  /*e590*/  FADD.FTZ R3, R68, R3 ;  /* 0x0000000344037221 */ /* 0x000fc60000010000 */
        /* <DEDUP_REMOVED lines=20> */
[----:B0-----:R-:W-:-:S01]  /*e6e0*/  FADD.FTZ R2, R40, R3 ;  /* 0x0000000328027221 */ /* 0x001fc20000010000 */
[----:B-1----:R-:W-:-:S03]  /*e6f0*/  FADD.FTZ R3, R8, R73 ;  /* 0x0000004908037221 */ /* 0x002fc60000010000 */
[----:B--2---:R-:W-:Y:S01]  /*e700*/  FADD.FTZ R2, R77, R2 ;  /* 0x000000024d027221 */ /* 0x004fe20000010000 */
[----:B------:R-:W-:Y:S06]  /*e710*/  @!P0 BRA `(.L_x_1020) ;  /* 0x0000000000048947 */ /* 0x000fec0003800000 */
[----:B------:R-:W-:Y:S01]  /*e720*/  BPT.TRAP 0x1 ;  /* 0x000000040000795c */ /* 0x000fe20000300000 */
.L_x_1020:
        /* <DEDUP_REMOVED lines=107> */
.L_x_1003:
[----:B------:R-:W-:Y:S06]  /*ede0*/  BAR.ARV 0x8, 0x180 ;  /* 0x0206000000007b1d */ /* 0x000fec0000002000 */
[----:B------:R-:W-:Y:S05]  /*edf0*/  @!P0 BRA `(.L_x_1022) ;  /* 0x0000000000048947 */ /* 0x000fea0003800000 */
[----:B------:R-:W-:Y:S01]  /*ee00*/  BPT.TRAP 0x1 ;  /* 0x000000040000795c */ /* 0x000fe20000300000 */
.L_x_1022:
[----:B------:R-:W-:Y:S01]  /*ee10*/  ULEA UR5, UR46, UR37, 0x3 ;  /* 0x000000252e057291 */ /* 0x000fe2000f8e183f */
[----:B------:R-:W-:-:S05]  /*ee20*/  IMAD.U32 R0, RZ, RZ, UR36 ;  /* 0x00000024ff007e24 */ /* 0x000fca000f8e00ff */
[----:B------:R-:W-:-:S04]  /*ee30*/  SHF.L.U32 R0, R0, 0x1f, RZ ;  /* 0x0000001f00007819 */ /* 0x000fc800000006ff */
[----:B------:R0:W1:Y:S01]  /*ee40*/  SYNCS.PHASECHK.TRANS64.TRYWAIT P1, [UR5+0x22850], R0 ;  /* 0x02285000ff0075a7 */ /* 0x0000620008020145 */
[----:B------:R-:W-:Y:S05]  /*ee50*/  @!P0 BRA `(.L_x_1023) ;  /* 0x0000000000048947 */ /* 0x000fea0003800000 */
[----:B------:R-:W-:Y:S01]  /*ee60*/  BPT.TRAP 0x1 ;  /* 0x000000040000795c */ /* 0x000fe20000300000 */
.L_x_1023:
[----:B-1----:R-:W-:Y:S05]  /*ee70*/  @P1 BRA `(.L_x_1024) ;  /* 0x0000000000081947 */ /* 0x002fea0003800000 */
[----:B------:R-:W1:Y:S02]  /*ee80*/  SYNCS.PHASECHK.TRANS64.TRYWAIT P1, [UR5+0x22850], R0 ;  /* 0x02285000ff0075a7 */ /* 0x000e640008020145 */
[----:B-1----:R-:W-:Y:S05]  /*ee90*/  @!P1 BRA `(.L_x_1025) ;  /* 0x0000007000789947 */ /* 0x002fea0003800000 */
.L_x_1024:
[----:B------:R-:W-:Y:S01]  /*eea0*/  UIADD3 UR37, UR37, 0x400, URZ ;  /* 0x0000040025257890 */ /* 0x000fe2000fffe03f */
[----:B------:R-:W-:Y:S01]  /*eeb0*/  WARPGROUP.ARRIVE ;  /* 0x00000000000079c5 */ /* 0x000fe20000000000 */
[----:B------:R-:W-:Y:S01]  /*eec0*/  UMOV UR7, 0x40000040 ;  /* 0x4000004000077882 */ /* 0x000fe20000000000 */
[----:B------:R-:W2:Y:S01]  /*eed0*/  LDC.64 R10, c[0x0][0x9a0] ;  /* 0x00026800ff0a7b82 */ /* 0x000ea20000000a00 */
[----:B------:R-:W-:-:S04]  /*eee0*/  USHF.R.U32.HI UR37, URZ, 0x4, UR37 ;  /* 0x000000043f257899 */ /* 0x000fc80008011625 */
[----:B------:R-:W-:-:S04]  /*eef0*/  ULOP3.LUT UR37, UR37, 0x3fff, URZ, 0xc0, !UPT ;  /* 0x00003fff25257892 */ /* 0x000fc8000f8ec03f */
[----:B------:R-:W-:-:S04]  /*ef00*/  ULOP3.LUT UR4, UR37, 0x10000, URZ, 0xfc, !UPT ;  /* 0x0001000025047892 */ /* 0x000fc8000f8efc3f */
[----:B------:R-:W-:-:S07]  /*ef10*/  ULEA UR4, UR46, UR4, 0xa ;  /* 0x000000042e047291 */ /* 0x000fce000f8e503f */
[----:B------:R-:W-:Y:S02]  /*ef20*/  UMOV UR6, UR4 ;  /* 0x0000000400067c82 */ /* 0x000fe40008000000 */
[----:B------:R-:W-:Y:S01]  /*ef30*/  QGMMA.64x128x32.F32.E4M3.E4M3 R88, R164, gdesc[UR4], R88, gsb0 ;  /* 0x01e00004a4587df3 */ /* 0x000fe20008000858 */
[----:B--2---:R-:W-:-:S04]  /*ef40*/  ISETP.NE.U32.AND P1, PT, R10, RZ, PT ;  /* 0x000000ff0a00720c */ /* 0x004fc80003f25070 */
[----:B------:R-:W-:-:S13]  /*ef50*/  ISETP.NE.AND.EX P1, PT, R11, RZ, PT, P1 ;  /* 0x000000ff0b00720c */ /* 0x000fda0003f25310 */
[----:B------:R-:W0:Y:S01]  /*ef60*/  @P1 LDC.64 R8, c[0x0][0x9c8] ;  /* 0x00027200ff081b82 */ /* 0x000e220000000a00 */
[----:B-1----:R-:W-:Y:S02]  /*ef70*/  @P1 SHF.R.S32.HI R5, RZ, 0x1f, R19 ;  /* 0x0000001fff051819 */ /* 0x002fe40000011413 */
[----:B------:R-:W-:-:S05]  /*ef80*/  @P1 SHF.R.S32.HI R15, RZ, 0x1f, R23 ;  /* 0x0000001fff0f1819 */ /* 0x000fca0000011417 */
[----:B------:R-:W1:Y:S01]  /*ef90*/  @P1 LDC.64 R12, c[0x0][0x9d0] ;  /* 0x00027400ff0c1b82 */ /* 0x000e620000000a00 */
[----:B------:R-:W-:Y:S01]  /*efa0*/  UIADD3 UR6, UR4, 0x2, URZ ;  /* 0x0000000204067890 */ /* 0x000fe2000fffe03f */
[----:B0-----:R-:W-:-:S04]  /*efb0*/  @P1 IMAD R0, R5, R8, RZ ;  /* 0x0000000805001224 */ /* 0x001fc800078e02ff */
[C---:B------:R-:W-:Y:S02]  /*efc0*/  @P1 IMAD R5, R19.reuse, R9, R0 ;  /* 0x0000000913051224 */ /* 0x040fe400078e0200 */
[----:B------:R-:W-:-:S04]  /*efd0*/  @P1 IMAD.WIDE.U32 R8, R19, R8, RZ ;  /* 0x0000000813081225 */ /* 0x000fc800078e00ff */
[-C--:B-1----:R-:W-:Y:S02]  /*efe0*/  @P1 IMAD R0, R15, R12.reuse, RZ ;  /* 0x0000000c0f001224 */ /* 0x082fe400078e02ff */
[----:B------:R-:W-:Y:S01]  /*eff0*/  @P1 IMAD.IADD R9, R9, 0x1, R5 ;  /* 0x0000000109091824 */ /* 0x000fe200078e0205 */
[----:B------:R-:W-:Y:S01]  /*f000*/  UMOV UR7, 0x40000040 ;  /* 0x4000004000077882 */ /* 0x000fe20000000000 */
[C---:B------:R-:W-:Y:S02]  /*f010*/  @P1 IMAD R5, R23.reuse, R13, R0 ;  /* 0x0000000d17051224 */ /* 0x040fe400078e0200 */
[----:B------:R-:W-:-:S04]  /*f020*/  @P1 IMAD.WIDE.U32 R8, R23, R12, R8 ;  /* 0x0000000c17081225 */ /* 0x000fc800078e0008 */
[----:B------:R-:W-:Y:S01]  /*f030*/  @P1 IMAD.IADD R0, R9, 0x1, R5 ;  /* 0x0000000109001824 */ /* 0x000fe200078e0205 */
[----:B------:R-:W-:Y:S01]  /*f040*/  @P1 LEA R10, P2, R8, R10, 0x2 ;  /* 0x0000000a080a1211 */ /* 0x000fe200078410ff */
[----:B------:R-:W-:-:S03]  /*f050*/  IMAD.MOV.U32 R5, RZ, RZ, 0x3f800000 ;  /* 0x3f800000ff057424 */ /* 0x000fc600078e00ff */
[----:B------:R-:W-:-:S05]  /*f060*/  @P1 LEA.HI.X R11, R8, R11, R0, 0x2, P2 ;  /* 0x0000000b080b1211 */ /* 0x000fca00010f1400 */
[----:B------:R0:W2:Y:S01]  /*f070*/  @P1 LDG.E R5, desc[UR44][R10.64] ;  /* 0x0000002c0a051981 */ /* 0x0000a2000c1e1900 */
[----:B------:R-:W-:Y:S02]  /*f080*/  WARPGROUP.DEPBAR.LE gsb0, 0x0 ;  /* 0x00008000000079c5 */ /* 0x000fe40000010000 */
[----:B------:R-:W-:-:S06]  /*f090*/  WARPGROUP.ARRIVE ;  /* 0x00000000000079c5 */ /* 0x000fcc0000000000 */
[----:B------:R-:W-:Y:S01]  /*f0a0*/  QGMMA.64x128x32.F32.E4M3.E4M3 R88, R160, gdesc[UR4], R88, gsb0 ;  /* 0x01e00004a0587df3 */ /* 0x000fe20008000858 */
[----:B------:R-:W-:Y:S01]  /*f0b0*/  UIADD3 UR6, UR4, 0x4, URZ ;  /* 0x0000000404067890 */ /* 0x000fe2000fffe03f */
[----:B------:R-:W-:Y:S01]  /*f0c0*/  UMOV UR7, 0x40000040 ;  /* 0x4000004000077882 */ /* 0x000fe20000000000 */
[----:B------:R-:W-:Y:S01]  /*f0d0*/  UIADD3 UR4, UR4, 0x6, URZ ;  /* 0x0000000604047890 */ /* 0x000fe2000fffe03f */
[----:B------:R-:W1:Y:S04]  /*f0e0*/  SHFL.BFLY PT, R0, R3, 0x2, 0x1f ;  /* 0x0c401f0003007f89 */ /* 0x000e6800000e0000 */
[----:B------:R-:W3:Y:S01]  /*f0f0*/  SHFL.BFLY PT, R13, R2, 0x2, 0x1f ;  /* 0x0c401f00020d7f89 */ /* 0x000ee200000e0000 */
[----:B------:R-:W-:Y:S02]  /*f100*/  WARPGROUP.DEPBAR.LE gsb0, 0x0 ;  /* 0x00008000000079c5 */ /* 0x000fe40000010000 */
[----:B------:R-:W-:-:S06]  /*f110*/  WARPGROUP.ARRIVE ;  /* 0x00000000000079c5 */ /* 0x000fcc0000000000 */
[----:B------:R-:W-:Y:S01]  /*f120*/  QGMMA.64x128x32.F32.E4M3.E4M3 R88, R156, gdesc[UR4], R88, gsb0 ;  /* 0x01e000049c587df3 */ /* 0x000fe20008000858 */
[----:B------:R-:W-:Y:S01]  /*f130*/  UMOV UR6, UR4 ;  /* 0x0000000400067c82 */ /* 0x000fe20008000000 */
[----:B------:R-:W-:Y:S01]  /*f140*/  UMOV UR7, 0x40000040 ;  /* 0x4000004000077882 */ /* 0x000fe20000000000 */
[----:B-1----:R-:W-:-:S01]  /*f150*/  FADD.FTZ R0, R0, R3 ;  /* 0x0000000300007221 */ /* 0x002fc20000010000 */
[----:B---3--:R-:W-:-:S04]  /*f160*/  FADD.FTZ R13, R13, R2 ;  /* 0x000000020d0d7221 */ /* 0x008fc80000010000 */
[----:B------:R-:W0:Y:S04]  /*f170*/  SHFL.BFLY PT, R9, R0, 0x1, 0x1f ;  /* 0x0c201f0000097f89 */ /* 0x000e2800000e0000 */
[----:B------:R-:W1:Y:S01]  /*f180*/  SHFL.BFLY PT, R8, R13, 0x1, 0x1f ;  /* 0x0c201f000d087f89 */ /* 0x000e6200000e0000 */
[----:B0-----:R-:W-:-:S01]  /*f190*/  FADD.FTZ R10, R0, R9 ;  /* 0x00000009000a7221 */ /* 0x001fc20000010000 */
[----:B-1----:R-:W-:-:S04]  /*f1a0*/  FADD.FTZ R14, R13, R8 ;  /* 0x000000080d0e7221 */ /* 0x002fc80000010000 */
[C---:B------:R-:W-:Y:S01]  /*f1b0*/  FSETP.NE.FTZ.AND P1, PT, R10.reuse, RZ, PT ;  /* 0x000000ff0a00720b */ /* 0x040fe20003f35000 */
[----:B------:R-:W-:Y:S01]  /*f1c0*/  FMUL.FTZ R9, R10, 0.00390625 ;  /* 0x3b8000000a097820 */ /* 0x000fe20000410000 */
[----:B------:R-:W-:Y:S01]  /*f1d0*/  FMUL.FTZ R15, R14, 0.00390625 ;  /* 0x3b8000000e0f7820 */ /* 0x000fe20000410000 */
[----:B------:R-:W-:-:S03]  /*f1e0*/  IMAD.MOV.U32 R8, RZ, RZ, RZ ;  /* 0x000000ffff087224 */ /* 0x000fc600078e00ff */
        /* <DEDUP_REMOVED lines=10> */
[----:B------:R-:W3:Y:S01]  /*f290*/  @P1 MUFU.RCP R12, R14 ;  /* 0x0000000e000c1308 */ /* 0x000ee20000001000 */
[----:B------:R-:W-:Y:S01]  /*f2a0*/  @P2 FMUL.FTZ R3, R7, 0.69314718246459960938 ;  /* 0x3f31721807032820 */ /* 0x000fe20000410000 */
[----:B0-----:R-:W-:Y:S01]  /*f2b0*/  @P2 FMUL.FTZ R10, R9, 0.69314718246459960938 ;  /* 0x3f317218090a2820 */ /* 0x001fe20000410000 */
[----:B------:R-:W-:Y:S01]  /*f2c0*/  @P3 FMUL.FTZ R20, R7, 0.69314718246459960938 ;  /* 0x3f31721807143820 */ /* 0x000fe20000410000 */
[----:B------:R-:W-:-:S02]  /*f2d0*/  IMAD.MOV.U32 R2, RZ, RZ, -0x800000 ;  /* 0xff800000ff027424 */ /* 0x000fc400078e00ff */
[----:B--2---:R-:W-:Y:S01]  /*f2e0*/  FMUL.FTZ R8, R8, R5 ;  /* 0x0000000508087220 */ /* 0x004fe20000410000 */
[----:B------:R-:W-:Y:S02]  /*f2f0*/  IMAD.MOV.U32 R0, RZ, RZ, -0x800000 ;  /* 0xff800000ff007424 */ /* 0x000fe400078e00ff */
[----:B-1----:R-:W-:Y:S01]  /*f300*/  @P3 FMUL.FTZ R11, R11, 0.69314718246459960938 ;  /* 0x3f3172180b0b3820 */ /* 0x002fe20000410000 */
[----:B------:R-:W-:-:S03]  /*f310*/  @P2 FFMA.FTZ R2, R3, R6, R10 ;  /* 0x0000000603022223 */ /* 0x000fc6000001000a */
[----:B------:R-:W-:Y:S01]  /*f320*/  @P3 FFMA.FTZ R0, R20, R4, R11 ;  /* 0x0000000414003223 */ /* 0x000fe2000001000b */
[----:B---3--:R-:W-:Y:S01]  /*f330*/  FMUL.FTZ R3, R12, R5 ;  /* 0x000000050c037220 */ /* 0x008fe20000410000 */
[----:B------:R-:W-:Y:S02]  /*f340*/  WARPGROUP.DEPBAR.LE gsb0, 0x0 ;  /* 0x00008000000079c5 */ /* 0x000fe40000010000 */
[----:B------:R-:W-:Y:S05]  /*f350*/  @!P0 BRA `(.L_x_1026) ;  /* 0x0000000000048947 */ /* 0x000fea0003800000 */
[----:B------:R-:W-:Y:S01]  /*f360*/  BPT.TRAP 0x1 ;  /* 0x000000040000795c */ /* 0x000fe20000300000 */
.L_x_1026:
[----:B------:R-:W-:Y:S01]  /*f370*/  UIADD3 UR4, UR5, 0x22860, URZ ;  /* 0x0002286005047890 */ /* 0x000fe2000fffe03f */
[-C--:B------:R-:W-:Y:S01]  /*f380*/  FMUL.FTZ R43, R88, R8.reuse ;  /* 0x00000008582b7220 */ /* 0x080fe20000410000 */
[----:B------:R-:W-:Y:S01]  /*f390*/  UIADD3 UR46, UR46, 0x1, URZ ;  /* 0x000000012e2e7890 */ /* 0x000fe2000fffe03f */
[-C--:B------:R-:W-:Y:S01]  /*f3a0*/  FMUL.FTZ R42, R89, R8.reuse ;  /* 0x00000008592a7220 */ /* 0x080fe20000410000 */
[----:B------:R-:W-:Y:S01]  /*f3b0*/  UPRMT UR4, UR40, 0x654, UR4 ;  /* 0x0000065428047896 */ /* 0x000fe20008000004 */
[-C--:B------:R-:W-:Y:S01]  /*f3c0*/  FMUL.FTZ R92, R92, R8.reuse ;  /* 0x000000085c5c7220 */ /* 0x080fe20000410000 */
[----:B------:R-:W-:Y:S01]  /*f3d0*/  UISETP.NE.AND UP0, UPT, UR46, 0x2, UPT ;  /* 0x000000022e00788c */ /* 0x000fe2000bf05270 */
[-C--:B------:R-:W-:Y:S01]  /*f3e0*/  FMUL.FTZ R93, R93, R8.reuse ;  /* 0x000000085d5d7220 */ /* 0x080fe20000410000 */
[-C--:B------:R-:W-:Y:S01]  /*f3f0*/  FMUL.FTZ R39, R96, R8.reuse ;  /* 0x0000000860277220 */ /* 0x080fe20000410000 */
[-C--:B------:R-:W-:Y:S01]  /*f400*/  FMUL.FTZ R38, R97, R8.reuse ;  /* 0x0000000861267220 */ /* 0x080fe20000410000 */
[-C--:B------:R-:W-:Y:S01]  /*f410*/  FMUL.FTZ R100, R100, R8.reuse ;  /* 0x0000000864647220 */ /* 0x080fe20000410000 */
[-C--:B------:R-:W-:Y:S01]  /*f420*/  FMUL.FTZ R101, R101, R8.reuse ;  /* 0x0000000865657220 */ /* 0x080fe20000410000 */
[-C--:B------:R-:W-:Y:S01]  /*f430*/  FMUL.FTZ R35, R104, R8.reuse ;  /* 0x0000000868237220 */ /* 0x080fe20000410000 */
[----:B------:R-:W-:Y:S01]  /*f440*/  SYNCS.ARRIVE.TRANS64.RED.A1T0 RZ, [UR4], RZ ;  /* 0x000000ffffff79a7 */ /* 0x000fe20008100404 */
        /* <DEDUP_REMOVED lines=23> */
[----:B------:R-:W-:Y:S01]  /*f5c0*/  USEL UR4, URZ, 0x1, UP0 ;  /* 0x000000013f047887 */ /* 0x000fe20008000000 */
        /* <DEDUP_REMOVED lines=32> */
[----:B------:R-:W-:Y:S01]  /*f7d0*/  FMUL.FTZ R151, R151, R3 ;  /* 0x0000000397977220 */ /* 0x000fe20000410000 */
[----:B------:R-:W-:Y:S01]  /*f7e0*/  VIADD R171, R171, 0x1 ;  /* 0x00000001abab7836 */ /* 0x000fe20000000000 */
[----:B------:R-:W-:-:S02]  /*f7f0*/  USEL UR46, UR46, URZ, UP0 ;  /* 0x0000003f2e2e7287 */ /* 0x000fc40008000000 */
[----:B------:R-:W-:-:S12]  /*f800*/  ULOP3.LUT UR36, UR36, UR4, URZ, 0x3c, !UPT ;  /* 0x0000000424247292 */ /* 0x000fd8000f8e3c3f */
.L_x_952:
[----:B------:R-:W0:Y:S01]  /*f810*/  S2R R22, SR_CgaCtaId ;  /* 0x0000000000167919 */ /* 0x000e220000008800 */
[----:B------:R-:W-:Y:S01]  /*f820*/  MOV R3, 0x400 ;  /* 0x0000040000037802 */ /* 0x000fe20000000f00 */
[----:B------:R-:W-:Y:S01]  /*f830*/  BSSY B0, `(.L_x_1027) ;  /* 0x0000229000007945 */ /* 0x000fe20003800000 */
[----:B------:R-:W-:Y:S02]  /*f840*/  BAR.SYNC.DEFER_BLOCKING 0x5, 0x180 ;  /* 0x0146000000007b1d */ /* 0x000fe40000010000 */
[----:B0-----:R-:W-:-:S05]  /*f850*/  LEA R3, R22, R3, 0x18 ;  /* 0x0000000316037211 */ /* 0x001fca00078ec0ff */
[----:B------:R-:W0:Y:S02]  /*f860*/  LDS R22, [R3+0x228d0] ;  /* 0x0228d00003167984 */ /* 0x000e240000000800 */
[----:B0-----:R-:W-:Y:S01]  /*f870*/  R2UR UR4, R22 ;  /* 0x00000000160472ca */ /* 0x001fe200000e0000 */
[----:B------:R-:W-:Y:S06]  /*f880*/  BAR.ARV 0x4, 0x180 ;  /* 0x0106000000007b1d */ /* 0x000fec0000002000 */
[----:B------:R-:W-:Y:S08]  /*f890*/  @P0 BRA `(.L_x_1028) ;  /* 0x0000001800440947 */ /* 0x000ff00003800000 */
[----:B------:R-:W0:Y:S01]  /*f8a0*/  S2R R44, SR_TID.X ;  /* 0x00000000002c7919 */ /* 0x000e220000002100 */
[----:B------:R-:W-:Y:S01]  /*f8b0*/  ULDC.64 UR6, c[0x4][0x40] ;  /* 0x0100100000067ab9 */ /* 0x000fe20000000a00 */
[----:B------:R-:W-:Y:S01]  /*f8c0*/  F2FP.BF16.F32.PACK_AB R34, R109, R34 ;  /* 0x000000226d22723e */ /* 0x000fe200000010ff */
[----:B------:R-:W-:Y:S01]  /*f8d0*/  ULDC UR5, c[0x0][0xa88] ;  /* 0x0002a20000057ab9 */ /* 0x000fe20000000800 */
[----:B0-----:R-:W-:-:S05]  /*f8e0*/  IMAD.SHL.U32 R22, R44, 0x4, RZ ;  /* 0x000000042c167824 */ /* 0x001fca00078e00ff */
[----:B------:R-:W-:-:S04]  /*f8f0*/  LOP3.LUT R22, R22, 0xc, RZ, 0xc0, !PT ;  /* 0x0000000c16167812 */ /* 0x000fc800078ec0ff */
[----:B------:R-:W-:-:S05]  /*f900*/  IADD3 R26, P0, R22, UR6, RZ ;  /* 0x00000006161a7c10 */ /* 0x000fca000ff1e0ff */
[----:B------:R-:W-:Y:S01]  /*f910*/  IMAD.X R27, RZ, RZ, UR7, P0 ;  /* 0x00000007ff1b7e24 */ /* 0x000fe200080e06ff */
[----:B------:R-:W0:Y:S01]  /*f920*/  S2R R22, SR_SWINHI ;  /* 0x0000000000167919 */ /* 0x000e220000002f00 */
[----:B------:R-:W-:Y:S01]  /*f930*/  F2FP.BF16.F32.PACK_AB R35, R108, R35 ;  /* 0x000000236c23723e */ /* 0x000fe200000010ff */
[----:B------:R-:W-:Y:S02]  /*f940*/  ULDC.64 UR6, c[0x0][0xb90] ;  /* 0x0002e40000067ab9 */ /* 0x000fe40000000a00 */
[----:B------:R1:W2:Y:S01]  /*f950*/  LDG.E.CONSTANT R26, desc[UR44][R26.64] ;  /* 0x0000002c1a1a7981 */ /* 0x0002a2000c1e9900 */
[----:B------:R-:W-:Y:S02]  /*f960*/  F2FP.BF16.F32.PACK_AB R33, R110, R33 ;  /* 0x000000216e21723e */ /* 0x000fe400000010ff */
[----:B------:R-:W-:Y:S02]  /*f970*/  F2FP.BF16.F32.PACK_AB R32, R111, R32 ;  /* 0x000000206f20723e */ /* 0x000fe400000010ff */
[----:B------:R-:W-:-:S02]  /*f980*/  F2FP.BF16.F32.PACK_AB R7, R148, R7 ;  /* 0x000000079407723e */ /* 0x000fc400000010ff */
[----:B------:R-:W-:Y:S02]  /*f990*/  F2FP.BF16.F32.PACK_AB R150, R150, R5 ;  /* 0x000000059696723e */ /* 0x000fe400000010ff */
[----:B------:R-:W-:Y:S02]  /*f9a0*/  F2FP.BF16.F32.PACK_AB R6, R149, R6 ;  /* 0x000000069506723e */ /* 0x000fe400000010ff */
[----:B-1----:R-:W-:Y:S02]  /*f9b0*/  LOP3.LUT P0, R27, R44, 0x3, RZ, 0xc0, !PT ;  /* 0x000000032c1b7812 */ /* 0x002fe4000780c0ff */
[----:B------:R-:W-:Y:S02]  /*f9c0*/  F2FP.BF16.F32.PACK_AB R151, R151, R4 ;  /* 0x000000049797723e */ /* 0x000fe400000010ff */
[----:B------:R-:W-:Y:S02]  /*f9d0*/  ISETP.EQ.OR P0, PT, R27, 0x3, !P0 ;  /* 0x000000031b00780c */ /* 0x000fe40004702670 */
[----:B------:R-:W-:-:S02]  /*f9e0*/  F2FP.BF16.F32.PACK_AB R43, R92, R43 ;  /* 0x0000002b5c2b723e */ /* 0x000fc400000010ff */
[----:B------:R-:W-:Y:S02]  /*f9f0*/  SEL R51, R35, R34, P0 ;  /* 0x0000002223337207 */ /* 0x000fe40000000000 */
[----:B------:R-:W-:Y:S02]  /*fa00*/  SEL R52, R34, R35, P0 ;  /* 0x0000002322347207 */ /* 0x000fe40000000000 */
[----:B------:R-:W1:Y:S01]  /*fa10*/  LDC R34, c[0x0][0xbe8] ;  /* 0x0002fa00ff227b82 */ /* 0x000e620000000800 */
[----:B------:R-:W-:Y:S02]  /*fa20*/  SEL R65, R33, R32, P0 ;  /* 0x0000002021417207 */ /* 0x000fe40000000000 */
[----:B------:R-:W-:Y:S02]  /*fa30*/  SEL R70, R32, R33, P0 ;  /* 0x0000002120467207 */ /* 0x000fe40000000000 */
[----:B------:R-:W-:Y:S02]  /*fa40*/  MOV R32, R3 ;  /* 0x0000000300207202 */ /* 0x000fe40000000f00 */
[----:B0-----:R-:W-:-:S02]  /*fa50*/  MOV R33, R22 ;  /* 0x0000001600217202 */ /* 0x001fc40000000f00 */
[----:B------:R-:W-:Y:S02]  /*fa60*/  F2FP.BF16.F32.PACK_AB R42, R93, R42 ;  /* 0x0000002a5d2a723e */ /* 0x000fe400000010ff */
[----:B------:R-:W-:Y:S01]  /*fa70*/  SEL R59, R7, R6, P0 ;  /* 0x00000006073b7207 */ /* 0x000fe20000000000 */
[----:B------:R-:W-:Y:S01]  /*fa80*/  IMAD.WIDE R4, R175, 0x2, R32 ;  /* 0x00000002af047825 */ /* 0x000fe200078e0220 */
[----:B------:R-:W-:Y:S02]  /*fa90*/  SEL R64, R6, R7, P0 ;  /* 0x0000000706407207 */ /* 0x000fe40000000000 */
[----:B------:R-:W-:Y:S01]  /*faa0*/  SEL R27, R43, R42, P0 ;  /* 0x0000002a2b1b7207 */ /* 0x000fe20000000000 */
[----:B------:R-:W-:Y:S01]  /*fab0*/  IMAD R7, R170, 0x40, R18 ;  /* 0x00000040aa077824 */ /* 0x000fe200078e0212 */
[----:B------:R-:W-:Y:S02]  /*fac0*/  SEL R48, R42, R43, P0 ;  /* 0x0000002b2a307207 */ /* 0x000fe40000000000 */
[----:B------:R-:W-:Y:S01]  /*fad0*/  SHF.R.S32.HI R22, RZ, 0x1f, R23 ;  /* 0x0000001fff167819 */ /* 0x000fe20000011417 */
[----:B------:R-:W-:Y:S01]  /*fae0*/  IMAD.WIDE R32, R7, 0x2, R32 ;  /* 0x0000000207207825 */ /* 0x000fe200078e0220 */
[----:B------:R-:W-:-:S02]  /*faf0*/  IADD3 R43, P6, R4, 0x4060, RZ ;  /* 0x00004060042b7810 */ /* 0x000fc40007fde0ff */
[----:B------:R-:W-:Y:S01]  /*fb00*/  F2FP.BF16.F32.PACK_AB R37, R102, R37 ;  /* 0x000000256625723e */ /* 0x000fe200000010ff */
[----:B------:R-:W-:Y:S01]  /*fb10*/  IMAD R6, R22, UR6, RZ ;  /* 0x0000000616067c24 */ /* 0x000fe2000f8e02ff */
[----:B------:R-:W-:Y:S02]  /*fb20*/  F2FP.BF16.F32.PACK_AB R36, R103, R36 ;  /* 0x000000246724723e */ /* 0x000fe400000010ff */
[----:B------:R-:W-:Y:S02]  /*fb30*/  F2FP.BF16.F32.PACK_AB R25, R124, R25 ;  /* 0x000000197c19723e */ /* 0x000fe400000010ff */
[----:B------:R-:W-:Y:S02]  /*fb40*/  F2FP.BF16.F32.PACK_AB R24, R125, R24 ;  /* 0x000000187d18723e */ /* 0x000fe400000010ff */
[----:B------:R-:W-:Y:S02]  /*fb50*/  F2FP.BF16.F32.PACK_AB R11, R140, R11 ;  /* 0x0000000b8c0b723e */ /* 0x000fe400000010ff */
[----:B------:R-:W-:-:S02]  /*fb60*/  F2FP.BF16.F32.PACK_AB R10, R141, R10 ;  /* 0x0000000a8d0a723e */ /* 0x000fc400000010ff */
[----:B------:R-:W-:Y:S02]  /*fb70*/  LOP3.LUT R42, R43, 0x380, RZ, 0xc0, !PT ;  /* 0x000003802b2a7812 */ /* 0x000fe400078ec0ff */
[----:B------:R-:W-:Y:S02]  /*fb80*/  IADD3 R7, P2, R4, 0x20, RZ ;  /* 0x0000002004077810 */ /* 0x000fe40007f5e0ff */
[----:B------:R-:W-:Y:S02]  /*fb90*/  F2FP.BF16.F32.PACK_AB R13, R134, R13 ;  /* 0x0000000d860d723e */ /* 0x000fe400000010ff */
[----:B------:R-:W-:Y:S02]  /*fba0*/  F2FP.BF16.F32.PACK_AB R12, R135, R12 ;  /* 0x0000000c870c723e */ /* 0x000fe400000010ff */
[----:B------:R-:W-:Y:S02]  /*fbb0*/  LOP3.LUT R47, R4, 0x380, RZ, 0xc0, !PT ;  /* 0x00000380042f7812 */ /* 0x000fe400078ec0ff */
[----:B------:R-:W-:-:S02]  /*fbc0*/  SEL R53, R25, R24, P0 ;  /* 0x0000001819357207 */ /* 0x000fc40000000000 */
[----:B------:R-:W-:Y:S01]  /*fbd0*/  SEL R56, R24, R25, P0 ;  /* 0x0000001918387207 */ /* 0x000fe20000000000 */
[----:B------:R-:W-:Y:S01]  /*fbe0*/  IMAD.WIDE.U32 R24, R23, UR6, RZ ;  /* 0x0000000617187c25 */ /* 0x000fe2000f8e00ff */
[----:B------:R-:W-:Y:S02]  /*fbf0*/  SEL R57, R11, R10, P0 ;  /* 0x0000000a0b397207 */ /* 0x000fe40000000000 */
[----:B------:R-:W-:Y:S01]  /*fc00*/  SEL R60, R10, R11, P0 ;  /* 0x0000000b0a3c7207 */ /* 0x000fe20000000000 */
[----:B------:R-:W-:Y:S01]  /*fc10*/  IMAD R11, R23, UR7, R6 ;  /* 0x00000007170b7c24 */ /* 0x000fe2000f8e0206 */
[----:B------:R-:W-:Y:S01]  /*fc20*/  SEL R63, R37, R36, P0 ;  /* 0x00000024253f7207 */ /* 0x000fe20000000000 */
[----:B------:R-:W-:Y:S01]  /*fc30*/  ULDC.64 UR6, c[0x0][0xb98] ;  /* 0x0002e60000067ab9 */ /* 0x000fe20000000a00 */
[----:B------:R-:W-:Y:S01]  /*fc40*/  SEL R68, R36, R37, P0 ;  /* 0x0000002524447207 */ /* 0x000fe20000000000 */
[----:B------:R-:W-:Y:S01]  /*fc50*/  IMAD.X R37, RZ, RZ, R5, P2 ;  /* 0x000000ffff257224 */ /* 0x000fe200010e0605 */
[----:B------:R-:W-:Y:S01]  /*fc60*/  SHF.R.U64 R42, R42, 0x3, RZ ;  /* 0x000000032a2a7819 */ /* 0x000fe200000012ff */
[----:B------:R-:W-:Y:S01]  /*fc70*/  IMAD.IADD R25, R25, 0x1, R11 ;  /* 0x0000000119197824 */ /* 0x000fe200078e020b */
[----:B------:R-:W-:-:S02]  /*fc80*/  F2FP.BF16.F32.PACK_AB R9, R142, R9 ;  /* 0x000000098e09723e */ /* 0x000fc400000010ff */
[----:B------:R-:W-:Y:S01]  /*fc90*/  F2FP.BF16.F32.PACK_AB R8, R143, R8 ;  /* 0x000000088f08723e */ /* 0x000fe200000010ff */
[----:B------:R-:W-:Y:S01]  /*fca0*/  IMAD.WIDE.U32 R24, R19, UR6, R24 ;  /* 0x0000000613187c25 */ /* 0x000fe2000f8e0018 */
[----:B------:R-:W-:Y:S02]  /*fcb0*/  SEL R71, R13, R12, P0 ;  /* 0x0000000c0d477207 */ /* 0x000fe40000000000 */
[----:B------:R-:W-:Y:S02]  /*fcc0*/  SEL R76, R12, R13, P0 ;  /* 0x0000000d0c4c7207 */ /* 0x000fe40000000000 */
[----:B------:R-:W-:Y:S02]  /*fcd0*/  IADD3 R13, P5, R4, 0x4040, RZ ;  /* 0x00004040040d7810 */ /* 0x000fe40007fbe0ff */
[----:B------:R-:W-:Y:S02]  /*fce0*/  SHF.R.U64 R47, R47, 0x3, RZ ;  /* 0x000000032f2f7819 */ /* 0x000fe400000012ff */
[----:B-1----:R-:W-:Y:S01]  /*fcf0*/  ISETP.NE.AND P2, PT, R34, 0x1, PT ;  /* 0x000000012200780c */ /* 0x002fe20003f45270 */
[--C-:B------:R-:W-:Y:S01]  /*fd00*/  IMAD.X R45, RZ, RZ, R5.reuse, P5 ;  /* 0x000000ffff2d7224 */ /* 0x100fe200028e0605 */
[----:B------:R-:W-:Y:S01]  /*fd10*/  LOP3.LUT R42, R42, R43, RZ, 0x3c, !PT ;  /* 0x0000002b2a2a7212 */ /* 0x000fe200078e3cff */
[----:B------:R-:W-:Y:S01]  /*fd20*/  IMAD.X R43, RZ, RZ, R5, P6 ;  /* 0x000000ffff2b7224 */ /* 0x000fe200030e0605 */
[----:B------:R-:W-:-:S02]  /*fd30*/  SEL R73, R9, R8, P0 ;  /* 0x0000000809497207 */ /* 0x000fc40000000000 */
[----:B------:R-:W-:Y:S02]  /*fd40*/  SEL R78, R8, R9, P0 ;  /* 0x00000009084e7207 */ /* 0x000fe40000000000 */
[C---:B------:R-:W-:Y:S02]  /*fd50*/  IADD3 R11, P4, R4.reuse, 0x4020, RZ ;  /* 0x00004020040b7810 */ /* 0x040fe40007f9e0ff */
[C---:B------:R-:W-:Y:S02]  /*fd60*/  IADD3 R8, P3, R4.reuse, 0x4000, RZ ;  /* 0x0000400004087810 */ /* 0x040fe40007f7e0ff */
[C---:B------:R-:W-:Y:S01]  /*fd70*/  IADD3 R6, P1, R4.reuse, 0x60, RZ ;  /* 0x0000006004067810 */ /* 0x040fe20007f3e0ff */
[----:B------:R-:W0:Y:S01]  /*fd80*/  @P2 LDC R62, c[0x0][0xbec] ;  /* 0x0002fb00ff3e2b82 */ /* 0x000e220000000800 */
[----:B------:R-:W-:Y:S02]  /*fd90*/  IADD3 R9, P6, R4, 0x40, RZ ;  /* 0x0000004004097810 */ /* 0x000fe40007fde0ff */
[----:B------:R-:W-:Y:S01]  /*fda0*/  LOP3.LUT R46, R47, R4, RZ, 0x3c, !PT ;  /* 0x000000042f2e7212 */ /* 0x000fe200078e3cff */
[----:B------:R-:W-:Y:S01]  /*fdb0*/  IMAD.MOV.U32 R47, RZ, RZ, R5 ;  /* 0x000000ffff2f7224 */ /* 0x000fe200078e0005 */
[----:B------:R-:W-:-:S02]  /*fdc0*/  LOP3.LUT R12, R13, 0x380, RZ, 0xc0, !PT ;  /* 0x000003800d0c7812 */ /* 0x000fc400078ec0ff */
        /* <DEDUP_REMOVED lines=8> */
[----:B------:R-:W-:Y:S02]  /*fe50*/  LOP3.LUT R4, R7, 0x380, RZ, 0xc0, !PT ;  /* 0x0000038007047812 */ /* 0x000fe400078ec0ff */
[----:B------:R-:W-:Y:S02]  /*fe60*/  SHF.R.U64 R12, R12, 0x3, RZ ;  /* 0x000000030c0c7819 */ /* 0x000fe400000012ff */
[----:B------:R-:W-:Y:S02]  /*fe70*/  SEL R49, R39, R38, P0 ;  /* 0x0000002627317207 */ /* 0x000fe40000000000 */
[----:B------:R-:W-:Y:S01]  /*fe80*/  SEL R50, R38, R39, P0 ;  /* 0x0000002726327207 */ /* 0x000fe20000000000 */
[----:B------:R-:W-:Y:S01]  /*fe90*/  IMAD.X R39, RZ, RZ, R5, P4 ;  /* 0x000000ffff277224 */ /* 0x000fe200020e0605 */
[----:B------:R-:W-:-:S02]  /*fea0*/  SEL R35, R31, R30, P0 ;  /* 0x0000001e1f237207 */ /* 0x000fc40000000000 */
[----:B------:R-:W-:Y:S01]  /*feb0*/  SEL R54, R30, R31, P0 ;  /* 0x0000001f1e367207 */ /* 0x000fe20000000000 */
[--C-:B------:R-:W-:Y:S01]  /*fec0*/  IMAD.X R31, RZ, RZ, R5.reuse, P1 ;  /* 0x000000ffff1f7224 */ /* 0x100fe200008e0605 */
[----:B------:R-:W-:Y:S02]  /*fed0*/  SEL R61, R41, R40, P0 ;  /* 0x00000028293d7207 */ /* 0x000fe40000000000 */
[----:B------:R-:W-:Y:S01]  /*fee0*/  SEL R66, R40, R41, P0 ;  /* 0x0000002928427207 */ /* 0x000fe20000000000 */
[--C-:B------:R-:W-:Y:S01]  /*fef0*/  IMAD.X R41, RZ, RZ, R5.reuse, P3 ;  /* 0x000000ffff297224 */ /* 0x100fe200018e0605 */
[----:B------:R-:W-:Y:S02]  /*ff00*/  SEL R67, R29, R28, P0 ;  /* 0x0000001c1d437207 */ /* 0x000fe40000000000 */
[----:B------:R-:W-:Y:S01]  /*ff10*/  SEL R72, R28, R29, P0 ;  /* 0x0000001d1c487207 */ /* 0x000fe20000000000 */
[----:B------:R-:W-:Y:S01]  /*ff20*/  IMAD.X R29, RZ, RZ, R5, P6 ;  /* 0x000000ffff1d7224 */ /* 0x000fe200030e0605 */
[----:B------:R-:W-:-:S02]  /*ff30*/  SHF.R.U64 R4, R4, 0x3, RZ ;  /* 0x0000000304047819 */ /* 0x000fc400000012ff */
[----:B------:R-:W-:Y:S02]  /*ff40*/  LOP3.LUT R5, R8, 0x380, RZ, 0xc0, !PT ;  /* 0x0000038008057812 */ /* 0x000fe400078ec0ff */
[----:B------:R-:W-:Y:S02]  /*ff50*/  LOP3.LUT R44, R12, R13, RZ, 0x3c, !PT ;  /* 0x0000000d0c2c7212 */ /* 0x000fe400078e3cff */
[----:B------:R-:W-:Y:S02]  /*ff60*/  LOP3.LUT R36, R4, R7, RZ, 0x3c, !PT ;  /* 0x0000000704247212 */ /* 0x000fe400078e3cff */
[----:B------:R-:W-:Y:S02]  /*ff70*/  SHF.R.U64 R5, R5, 0x3, RZ ;  /* 0x0000000305057819 */ /* 0x000fe400000012ff */
[----:B------:R-:W-:Y:S02]  /*ff80*/  MOV R80, R44 ;  /* 0x0000002c00507202 */ /* 0x000fe40000000f00 */
[----:B------:R-:W-:-:S02]  /*ff90*/  MOV R45, R36 ;  /* 0x00000024002d7202 */ /* 0x000fc40000000f00 */
[----:B------:R-:W1:Y:S01]  /*ffa0*/  @P2 LDC R37, c[0x0][0xbf0] ;  /* 0x0002fc00ff252b82 */ /* 0x000e620000000800 */
[----:B------:R-:W-:Y:S02]  /*ffb0*/  LOP3.LUT R40, R5, R8, RZ, 0x3c, !PT ;  /* 0x0000000805287212 */ /* 0x000fe400078e3cff */
[----:B------:R-:W-:Y:S02]  /*ffc0*/  LOP3.LUT R5, R6, 0x380, RZ, 0xc0, !PT ;  /* 0x0000038006057812 */ /* 0x000fe400078ec0ff */
[----:B------:R-:W-:Y:S02]  /*ffd0*/  LOP3.LUT R4, R9, 0x380, RZ, 0xc0, !PT ;  /* 0x0000038009047812 */ /* 0x000fe400078ec0ff */
[----:B------:R-:W-:Y:S02]  /*ffe0*/  SHF.R.U64 R5, R5, 0x3, RZ ;  /* 0x0000000305057819 */ /* 0x000fe400000012ff */
[----:B------:R-:W-:Y:S02]  /*fff0*/  SHF.R.U64 R4, R4, 0x3, RZ ;  /* 0x0000000304047819 */ /* 0x000fe400000012ff */
[----:B------:R-:W-:-:S02]  /*10000*/  LOP3.LUT R30, R5, R6, RZ, 0x3c, !PT ;  /* 0x00000006051e7212 */ /* 0x000fc400078e3cff */
[----:B------:R-:W-:Y:S02]  /*10010*/  F2FP.BF16.F32.PACK_AB R15, R132, R15 ;  /* 0x0000000f840f723e */ /* 0x000fe400000010ff */
[----:B------:R-:W-:Y:S02]  /*10020*/  F2FP.BF16.F32.PACK_AB R14, R133, R14 ;  /* 0x0000000e850e723e */ /* 0x000fe400000010ff */
[----:B------:R-:W-:Y:S02]  /*10030*/  LOP3.LUT R28, R4, R9, RZ, 0x3c, !PT ;  /* 0x00000009041c7212 */ /* 0x000fe400078e3cff */
[----:B------:R-:W-:Y:S01]  /*10040*/  MOV R82, R40 ;  /* 0x0000002800527202 */ /* 0x000fe20000000f00 */
[----:B------:R-:W-:Y:S01]  /*10050*/  VIADD R41, R17, UR42 ;  /* 0x0000002a11297c36 */ /* 0x000fe20008000000 */
[----:B------:R-:W-:Y:S02]  /*10060*/  MOV R83, R30 ;  /* 0x0000001e00537202 */ /* 0x000fe40000000f00 */
[----:B------:R-:W-:-:S02]  /*10070*/  F2FP.BF16.F32.PACK_AB R21, R126, R21 ;  /* 0x000000157e15723e */ /* 0x000fc400000010ff */
[----:B------:R-:W-:Y:S02]  /*10080*/  F2FP.BF16.F32.PACK_AB R20, R127, R20 ;  /* 0x000000147f14723e */ /* 0x000fe400000010ff */
[----:B------:R-:W-:Y:S02]  /*10090*/  SEL R55, R15, R14, P0 ;  /* 0x0000000e0f377207 */ /* 0x000fe40000000000 */
[----:B------:R-:W-:Y:S02]  /*100a0*/  SEL R58, R14, R15, P0 ;  /* 0x0000000f0e3a7207 */ /* 0x000fe40000000000 */
[----:B------:R-:W-:Y:S02]  /*100b0*/  MOV R79, R42 ;  /* 0x0000002a004f7202 */ /* 0x000fe40000000f00 */
[----:B------:R-:W-:Y:S02]  /*100c0*/  IADD3 R15, P1, R32, 0x2000, RZ ;  /* 0x00002000200f7810 */ /* 0x000fe40007f3e0ff */
[----:B------:R-:W-:Y:S01]  /*100d0*/  MOV R42, R28 ;  /* 0x0000001c002a7202 */ /* 0x000fe20000000f00 */
[----:B0-----:R-:W-:Y:S01]  /*100e0*/  @P2 IMAD.HI.U32 R28, R41, R62, RZ ;  /* 0x0000003e291c2227 */ /* 0x001fe200078e00ff */
[----:B------:R-:W-:-:S02]  /*100f0*/  SEL R69, R21, R20, P0 ;  /* 0x0000001415457207 */ /* 0x000fc40000000000 */
[----:B------:R-:W-:Y:S01]  /*10100*/  SEL R74, R20, R21, P0 ;  /* 0x00000015144a7207 */ /* 0x000fe20000000000 */
[----:B------:R-:W-:Y:S01]  /*10110*/  IMAD.MOV.U32 R29, RZ, RZ, R41 ;  /* 0x000000ffff1d7224 */ /* 0x000fe200078e0029 */
[----:B------:R-:W-:Y:S02]  /*10120*/  IADD3 R21, P6, R32, 0x1000, RZ ;  /* 0x0000100020157810 */ /* 0x000fe40007fde0ff */
[----:B------:R-:W-:Y:S02]  /*10130*/  LOP3.LUT R14, R15, 0x380, RZ, 0xc0, !PT ;  /* 0x000003800f0e7812 */ /* 0x000fe400078ec0ff */
[----:B-1----:R-:W-:Y:S02]  /*10140*/  @P2 SHF.R.U32.HI R29, RZ, R37, R28 ;  /* 0x00000025ff1d2219 */ /* 0x002fe4000001161c */
[----:B------:R-:W-:Y:S02]  /*10150*/  LOP3.LUT R10, R11, 0x380, RZ, 0xc0, !PT ;  /* 0x000003800b0a7812 */ /* 0x000fe400078ec0ff */
[----:B------:R-:W-:Y:S01]  /*10160*/  LOP3.LUT R20, R21, 0x380, RZ, 0xc0, !PT ;  /* 0x0000038015147812 */ /* 0x000fe200078ec0ff */
[----:B------:R-:W-:Y:S01]  /*10170*/  IMAD.MOV R37, RZ, RZ, -R29 ;  /* 0x000000ffff257224 */ /* 0x000fe200078e0a1d */
[----:B------:R-:W-:-:S02]  /*10180*/  SHF.R.U64 R14, R14, 0x3, RZ ;  /* 0x000000030e0e7819 */ /* 0x000fc400000012ff */
[----:B------:R-:W-:Y:S01]  /*10190*/  LOP3.LUT R5, R32, 0x380, RZ, 0xc0, !PT ;  /* 0x0000038020057812 */ /* 0x000fe200078ec0ff */
[----:B------:R-:W-:Y:S01]  /*101a0*/  IMAD R37, R34, R37, R41 ;  /* 0x0000002522257224 */ /* 0x000fe200078e0229 */
[----:B------:R-:W-:Y:S02]  /*101b0*/  SHF.R.S32.HI R84, RZ, 0x1f, R19 ;  /* 0x0000001fff547819 */ /* 0x000fe40000011413 */
[----:B------:R-:W-:Y:S02]  /*101c0*/  SHF.R.U64 R10, R10, 0x3, RZ ;  /* 0x000000030a0a7819 */ /* 0x000fe400000012ff */
[----:B------:R-:W-:Y:S01]  /*101d0*/  SHF.R.U64 R20, R20, 0x3, RZ ;  /* 0x0000000314147819 */ /* 0x000fe200000012ff */
[----:B------:R-:W-:Y:S01]  /*101e0*/  IMAD R28, R84, UR6, RZ ;  /* 0x00000006541c7c24 */ /* 0x000fe2000f8e02ff */
[----:B------:R-:W-:Y:S02]  /*101f0*/  SEL R75, R150, R151, P0 ;  /* 0x00000097964b7207 */ /* 0x000fe40000000000 */
[----:B------:R-:W-:Y:S01]  /*10200*/  LOP3.LUT R14, R14, R15, RZ, 0x3c, !PT ;  /* 0x0000000f0e0e7212 */ /* 0x000fe200078e3cff */
[----:B------:R-:W-:Y:S01]  /*10210*/  IMAD.X R15, RZ, RZ, R33, P1 ;  /* 0x000000ffff0f7224 */ /* 0x000fe200008e0621 */
[----:B------:R-:W-:Y:S01]  /*10220*/  SEL R150, R151, R150, P0 ;  /* 0x0000009697967207 */ /* 0x000fe20000000000 */
[----:B------:R-:W-:Y:S01]  /*10230*/  IMAD R28, R19, UR7, R28 ;  /* 0x00000007131c7c24 */ /* 0x000fe2000f8e021c */
[----:B------:R-:W-:Y:S01]  /*10240*/  IADD3 R77, P1, R32, 0x7000, RZ ;  /* 0x00007000204d7810 */ /* 0x000fe20007f3e0ff */
[----:B------:R-:W-:Y:S01]  /*10250*/  ULDC.64 UR6, c[0x0][0xb88] ;  /* 0x0002e20000067ab9 */ /* 0x000fe20000000a00 */
[----:B------:R-:W-:-:S02]  /*10260*/  SHF.R.U64 R5, R5, 0x3, RZ ;  /* 0x0000000305057819 */ /* 0x000fc400000012ff */
[----:B------:R-:W-:Y:S02]  /*10270*/  LOP3.LUT R38, R10, R11, RZ, 0x3c, !PT ;  /* 0x0000000b0a267212 */ /* 0x000fe400078e3cff */
[----:B------:R-:W-:Y:S01]  /*10280*/  LOP3.LUT R20, R20, R21, RZ, 0x3c, !PT ;  /* 0x0000001514147212 */ /* 0x000fe200078e3cff */
[----:B------:R-:W-:Y:S01]  /*10290*/  IMAD.X R21, RZ, RZ, R33, P6 ;  /* 0x000000ffff157224 */ /* 0x000fe200030e0621 */
[C---:B------:R-:W-:Y:S02]  /*102a0*/  IADD3 R13, P3, R32.reuse, 0x3000, RZ ;  /* 0x00003000200d7810 */ /* 0x040fe40007f7e0ff */
[C---:B------:R-:W-:Y:S02]  /*102b0*/  IADD3 R11, P4, R32.reuse, 0x4000, RZ ;  /* 0x00004000200b7810 */ /* 0x040fe40007f9e0ff */
[C---:B------:R-:W-:Y:S02]  /*102c0*/  IADD3 R9, P5, R32.reuse, 0x5000, RZ ;  /* 0x0000500020097810 */ /* 0x040fe40007fbe0ff */
[----:B------:R-:W-:-:S02]  /*102d0*/  IADD3 R7, P6, R32, 0x6000, RZ ;  /* 0x0000600020077810 */ /* 0x000fc40007fde0ff */
[----:B------:R-:W-:Y:S01]  /*102e0*/  LOP3.LUT R32, R5, R32, RZ, 0x3c, !PT ;  /* 0x0000002005207212 */ /* 0x000fe200078e3cff */
[----:B------:R-:W-:Y:S01]  /*102f0*/  IMAD.X R5, RZ, RZ, R33, P1 ;  /* 0x000000ffff057224 */ /* 0x000fe200008e0621 */
[----:B------:R-:W-:Y:S02]  /*10300*/  MOV R81, R38 ;  /* 0x0000002600517202 */ /* 0x000fe40000000f00 */
[----:B------:R-:W-:Y:S02]  /*10310*/  SHF.R.S32.HI R39, RZ, 0x1f, R29 ;  /* 0x0000001fff277819 */ /* 0x000fe4000001141d */
[----:B------:R-:W-:Y:S02]  /*10320*/  IADD3 R40, P1, R29, R24, RZ ;  /* 0x000000181d287210 */ /* 0x000fe40007f3e0ff */
[----:B------:R-:W-:Y:S02]  /*10330*/  SHF.R.S32.HI R36, RZ, 0x1f, R37 ;  /* 0x0000001fff247819 */ /* 0x000fe40000011425 */
[----:B------:R-:W-:-:S02]  /*10340*/  LOP3.LUT R4, R77, 0x380, RZ, 0xc0, !PT ;  /* 0x000003804d047812 */ /* 0x000fc400078ec0ff */
[----:B------:R-:W-:Y:S01]  /*10350*/  LOP3.LUT R10, R11, 0x380, RZ, 0xc0, !PT ;  /* 0x000003800b0a7812 */ /* 0x000fe200078ec0ff */
[----:B------:R-:W-:Y:S01]  /*10360*/  IMAD R36, R36, UR6, RZ ;  /* 0x0000000624247c24 */ /* 0x000fe2000f8e02ff */
[----:B------:R-:W-:Y:S02]  /*10370*/  IADD3.X R41, R39, R25, R28, P1, !PT ;  /* 0x0000001927297210 */ /* 0x000fe40000ffe41c */
[----:B------:R-:W-:Y:S02]  /*10380*/  LOP3.LUT R12, R13, 0x380, RZ, 0xc0, !PT ;  /* 0x000003800d0c7812 */ /* 0x000fe400078ec0ff */
[----:B------:R-:W-:Y:S01]  /*10390*/  SHF.R.U64 R4, R4, 0x3, RZ ;  /* 0x0000000304047819 */ /* 0x000fe200000012ff */
[C---:B------:R-:W-:Y:S01]  /*103a0*/  IMAD.WIDE.U32 R40, R37.reuse, UR6, R40 ;  /* 0x0000000625287c25 */ /* 0x040fe2000f8e0028 */
[----:B------:R-:W-:Y:S02]  /*103b0*/  MOV R46, R46 ;  /* 0x0000002e002e7202 */ /* 0x000fe40000000f00 */
[----:B------:R-:W-:Y:S01]  /*103c0*/  SHF.R.U64 R10, R10, 0x3, RZ ;  /* 0x000000030a0a7819 */ /* 0x000fe200000012ff */
[----:B------:R-:W-:Y:S01]  /*103d0*/  IMAD R47, R37, UR7, R36 ;  /* 0x00000007252f7c24 */ /* 0x000fe2000f8e0224 */
[----:B------:R-:W-:Y:S01]  /*103e0*/  SHF.R.U64 R12, R12, 0x3, RZ ;  /* 0x000000030c0c7819 */ /* 0x000fe200000012ff */
[----:B------:R-:W-:Y:S01]  /*103f0*/  ULDC.64 UR6, c[0x0][0xb50] ;  /* 0x0002d40000067ab9 */ /* 0x000fe20000000a00 */
[----:B------:R-:W-:Y:S01]  /*10400*/  LOP3.LUT R4, R4, R77, RZ, 0x3c, !PT ;  /* 0x0000004d04047212 */ /* 0x000fe200078e3cff */
[----:B------:R-:W-:Y:S01]  /*10410*/  IMAD R77, R34, UR5, RZ ;  /* 0x00000005224d7c24 */ /* 0x000fe2000f8e02ff */
[----:B------:R-:W-:Y:S01]  /*10420*/  LOP3.LUT R10, R10, R11, RZ, 0x3c, !PT ;  /* 0x0000000b0a0a7212 */ /* 0x000fe200078e3cff */
[----:B------:R-:W-:Y:S01]  /*10430*/  IMAD.X R11, RZ, RZ, R33, P4 ;  /* 0x000000ffff0b7224 */ /* 0x000fe200020e0621 */
[----:B------:R-:W-:-:S02]  /*10440*/  LOP3.LUT P1, RZ, R172, 0x3, RZ, 0xc0, !PT ;  /* 0x00000003acff7812 */ /* 0x000fc4000782c0ff */
[----:B------:R-:W-:Y:S01]  /*10450*/  LOP3.LUT R12, R12, R13, RZ, 0x3c, !PT ;  /* 0x0000000d0c0c7212 */ /* 0x000fe200078e3cff */
[--C-:B------:R-:W-:Y:S01]  /*10460*/  IMAD.X R13, RZ, RZ, R33.reuse, P3 ;  /* 0x000000ffff0d7224 */ /* 0x100fe200018e0621 */
[----:B------:R-:W-:Y:S02]  /*10470*/  LOP3.LUT R8, R9, 0x380, RZ, 0xc0, !PT ;  /* 0x0000038009087812 */ /* 0x000fe400078ec0ff */
[----:B------:R-:W-:Y:S02]  /*10480*/  LOP3.LUT R6, R7, 0x380, RZ, 0xc0, !PT ;  /* 0x0000038007067812 */ /* 0x000fe400078ec0ff */
[----:B------:R-:W-:Y:S02]  /*10490*/  SHF.R.U64 R8, R8, 0x3, RZ ;  /* 0x0000000308087819 */ /* 0x000fe400000012ff */
[----:B------:R-:W-:Y:S02]  /*104a0*/  SHF.R.U64 R6, R6, 0x3, RZ ;  /* 0x0000000306067819 */ /* 0x000fe400000012ff */
[----:B------:R-:W-:Y:S01]  /*104b0*/  LOP3.LUT R8, R8, R9, RZ, 0x3c, !PT ;  /* 0x0000000908087212 */ /* 0x000fe200078e3cff */
[--C-:B------:R-:W-:Y:S01]  /*104c0*/  IMAD.X R9, RZ, RZ, R33.reuse, P5 ;  /* 0x000000ffff097224 */ /* 0x100fe200028e0621 */
[----:B------:R-:W-:Y:S01]  /*104d0*/  LOP3.LUT R6, R6, R7, RZ, 0x3c, !PT ;  /* 0x0000000706067212 */ /* 0x000fe200078e3cff */
[----:B------:R-:W-:Y:S01]  /*104e0*/  IMAD.X R7, RZ, RZ, R33, P6 ;  /* 0x000000ffff077224 */ /* 0x000fe200030e0621 */
[----:B--2---:R-:W-:Y:S01]  /*104f0*/  LOP3.LUT R31, R26, 0x2, RZ, 0x3c, !PT ;  /* 0x000000021a1f7812 */ /* 0x004fe200078e3cff */
[----:B------:R-:W-:Y:S04]  /*10500*/  SHFL.IDX PT, R27, R27, R26, 0x1c1f ;  /* 0x001c1f1a1b1b7589 */ /* 0x000fe800000e0000 */
[----:B------:R-:W0:Y:S04]  /*10510*/  SHFL.IDX PT, R48, R48, R31, 0x1c1f ;  /* 0x001c1f1f30307589 */ /* 0x000e2800000e0000 */
[----:B------:R-:W-:Y:S04]  /*10520*/  SHFL.IDX PT, R61, R61, R26, 0x1c1f ;  /* 0x001c1f1a3d3d7589 */ /* 0x000fe800000e0000 */
[----:B------:R-:W1:Y:S04]  /*10530*/  SHFL.IDX PT, R66, R66, R31, 0x1c1f ;  /* 0x001c1f1f42427589 */ /* 0x000e6800000e0000 */
[----:B------:R-:W-:Y:S04]  /*10540*/  SHFL.IDX PT, R49, R49, R26, 0x1c1f ;  /* 0x001c1f1a31317589 */ /* 0x000fe800000e0000 */
[----:B------:R-:W-:Y:S04]  /*10550*/  SHFL.IDX PT, R63, R63, R26, 0x1c1f ;  /* 0x001c1f1a3f3f7589 */ /* 0x000fe800000e0000 */
[----:B------:R-:W2:Y:S04]  /*10560*/  SHFL.IDX PT, R50, R50, R31, 0x1c1f ;  /* 0x001c1f1f32327589 */ /* 0x000ea800000e0000 */
[----:B------:R-:W3:Y:S01]  /*10570*/  SHFL.IDX PT, R68, R68, R31, 0x1c1f ;  /* 0x001c1f1f44447589 */ /* 0x000ee200000e0000 */
[----:B0-----:R-:W-:-:S03]  /*10580*/  SEL R24, R27, R48, P0 ;  /* 0x000000301b187207 */ /* 0x001fc60000000000 */
[----:B------:R-:W-:Y:S04]  /*10590*/  SHFL.IDX PT, R51, R51, R26, 0x1c1f ;  /* 0x001c1f1a33337589 */ /* 0x000fe800000e0000 */
[----:B------:R-:W-:Y:S01]  /*105a0*/  SHFL.IDX PT, R65, R65, R26, 0x1c1f ;  /* 0x001c1f1a41417589 */ /* 0x000fe200000e0000 */
[----:B-1----:R-:W-:-:S03]  /*105b0*/  SEL R25, R61, R66, P0 ;  /* 0x000000423d197207 */ /* 0x002fc60000000000 */
[----:B------:R-:W0:Y:S04]  /*105c0*/  SHFL.IDX PT, R52, R52, R31, 0x1c1f ;  /* 0x001c1f1f34347589 */ /* 0x000e2800000e0000 */
[----:B------:R-:W1:Y:S04]  /*105d0*/  SHFL.IDX PT, R70, R70, R31, 0x1c1f ;  /* 0x001c1f1f46467589 */ /* 0x000e6800000e0000 */
[----:B------:R-:W-:Y:S01]  /*105e0*/  SHFL.IDX PT, R35, R35, R26, 0x1c1f ;  /* 0x001c1f1a23237589 */ /* 0x000fe200000e0000 */
[----:B--2---:R-:W-:Y:S02]  /*105f0*/  SEL R28, R49, R50, P0 ;  /* 0x00000032311c7207 */ /* 0x004fe40000000000 */
[----:B------:R-:W-:Y:S01]  /*10600*/  SEL R30, R50, R49, P0 ;  /* 0x00000031321e7207 */ /* 0x000fe20000000000 */
[----:B------:R-:W-:Y:S01]  /*10610*/  SHFL.IDX PT, R43, R67, R26, 0x1c1f ;  /* 0x001c1f1a432b7589 */ /* 0x000fe200000e0000 */
        /* <DEDUP_REMOVED lines=18> */
[----:B------:R-:W1:Y:S04]  /*10740*/  SHFL.IDX PT, R78, R78, R31, 0x1c1f ;  /* 0x001c1f1f4e4e7589 */ /* 0x000e6800000e0000 */
[----:B------:R-:W-:Y:S04]  /*10750*/  SHFL.IDX PT, R59, R59, R26, 0x1c1f ;  /* 0x001c1f1a3b3b7589 */ /* 0x000fe800000e0000 */
[----:B------:R2:W-:Y:S04]  /*10760*/  SHFL.IDX PT, R75, R75, R26, 0x1c1f ;  /* 0x001c1f1a4b4b7589 */ /* 0x0005e800000e0000 */
[----:B------:R-:W3:Y:S01]  /*10770*/  SHFL.IDX PT, R44, R64, R31, 0x1c1f ;  /* 0x001c1f1f402c7589 */ /* 0x000ee200000e0000 */
[----:B0-----:R-:W-:-:S02]  /*10780*/  SEL R60, R57, R62, P0 ;  /* 0x0000003e393c7207 */ /* 0x001fc40000000000 */
[----:B------:R-:W-:Y:S01]  /*10790*/  SEL R62, R62, R57, P0 ;  /* 0x000000393e3e7207 */ /* 0x000fe20000000000 */
[----:B------:R0:W4:Y:S01]  /*107a0*/  SHFL.IDX PT, R150, R150, R31, 0x1c1f ;  /* 0x001c1f1f96967589 */ /* 0x00012200000e0000 */
[----:B--2---:R-:W-:Y:S01]  /*107b0*/  SEL R26, R48, R27, P0 ;  /* 0x0000001b301a7207 */ /* 0x004fe20000000000 */
[----:B------:R-:W-:Y:S01]  /*107c0*/  VIADD R48, R174, UR42 ;  /* 0x0000002aae307c36 */ /* 0x000fe20008000000 */
[----:B------:R-:W-:Y:S01]  /*107d0*/  SEL R27, R66, R61, P0 ;  /* 0x0000003d421b7207 */ /* 0x000fe20000000000 */
[----:B------:R-:W-:Y:S03]  /*107e0*/  BAR.SYNC.DEFER_BLOCKING 0x1, 0x100 ;  /* 0x0044000000007b1d */ /* 0x000fe60000010000 */
[----:B------:R-:W-:Y:S02]  /*107f0*/  ISETP.GE.OR P3, PT, R48, R77, P1 ;  /* 0x0000004d3000720c */ /* 0x000fe40000f66670 */
[----:B0-----:R-:W-:-:S02]  /*10800*/  SEL R31, R68, R63, P0 ;  /* 0x0000003f441f7207 */ /* 0x001fc40000000000 */
[----:B-1----:R-:W-:Y:S02]  /*10810*/  SEL R61, R73, R78, P0 ;  /* 0x0000004e493d7207 */ /* 0x002fe40000000000 */
[----:B------:R-:W-:Y:S02]  /*10820*/  SEL R63, R78, R73, P0 ;  /* 0x000000494e3f7207 */ /* 0x000fe40000000000 */
[----:B---3--:R-:W-:Y:S02]  /*10830*/  SEL R68, R59, R44, P0 ;  /* 0x0000002c3b447207 */ /* 0x008fe40000000000 */
[----:B------:R-:W-:Y:S01]  /*10840*/  SEL R70, R44, R59, P0 ;  /* 0x0000003b2c467207 */ /* 0x000fe20000000000 */
[----:B------:R0:W-:Y:S04]  /*10850*/  STSM.16.M88.4 [R46], R24 ;  /* 0x000000182e007844 */ /* 0x0001e80000000200 */
[----:B------:R1:W-:Y:S04]  /*10860*/  STSM.16.M88.4 [R45], R28 ;  /* 0x0000001c2d007844 */ /* 0x0003e80000000200 */
[----:B------:R2:W-:Y:S01]  /*10870*/  STSM.16.M88.4 [R42], R36 ;  /* 0x000000242a007844 */ /* 0x0005e20000000200 */
[----:B0-----:R-:W-:Y:S01]  /*10880*/  VIADD R24, R48, 0x8 ;  /* 0x0000000830187836 */ /* 0x001fe20000000000 */
[----:B------:R-:W-:Y:S01]  /*10890*/  SEL R26, R54, R35, P0 ;  /* 0x00000023361a7207 */ /* 0x000fe20000000000 */
[----:B------:R-:W-:Y:S01]  /*108a0*/  IMAD.IADD R25, R41, 0x1, R47 ;  /* 0x0000000129197824 */ /* 0x000fe200078e022f */
[----:B------:R-:W-:-:S02]  /*108b0*/  LEA R41, P4, R40, UR6, 0x2 ;  /* 0x0000000628297c11 */ /* 0x000fc4000f8810ff */
[----:B------:R-:W-:Y:S02]  /*108c0*/  ISETP.GE.OR P1, PT, R24, R77, P1 ;  /* 0x0000004d1800720c */ /* 0x000fe40000f26670 */
[----:B-1----:R-:W-:Y:S01]  /*108d0*/  LEA.HI.X R45, R40, UR7, R25, 0x2, P4 ;  /* 0x00000007282d7c11 */ /* 0x002fe2000a0f1419 */
[----:B------:R-:W-:Y:S01]  /*108e0*/  SHFL.IDX PT, R64, R41, RZ, 0x1c1f ;  /* 0x001c1fff29407589 */ /* 0x000fe200000e0000 */
[----:B------:R-:W-:Y:S01]  /*108f0*/  SEL R24, R35, R54, P0 ;  /* 0x0000003623187207 */ /* 0x000fe20000000000 */
[----:B------:R-:W-:Y:S01]  /*10900*/  ULDC.64 UR6, c[0x0][0xae8] ;  /* 0x0002ba0000067ab9 */ /* 0x000fe20000000a00 */
[----:B------:R-:W-:Y:S01]  /*10910*/  SEL R25, R43, R72, P0 ;  /* 0x000000482b197207 */ /* 0x000fe20000000000 */
[----:B------:R0:W-:Y:S01]  /*10920*/  SHFL.IDX PT, R66, R41, 0x1, 0x1c1f ;  /* 0x003c1f0029427f89 */ /* 0x0001e200000e0000 */
[----:B------:R-:W-:Y:S01]  /*10930*/  SEL R27, R72, R43, P0 ;  /* 0x0000002b481b7207 */ /* 0x000fe20000000000 */
[----:B------:R-:W1:Y:S01]  /*10940*/  @P2 LDC R35, c[0x0][0xbec] ;  /* 0x0002fb00ff232b82 */ /* 0x000e620000000800 */
[----:B------:R-:W-:Y:S01]  /*10950*/  SEL R28, R53, R56, P0 ;  /* 0x00000038351c7207 */ /* 0x000fe20000000000 */
[----:B------:R-:W3:Y:S01]  /*10960*/  SHFL.IDX PT, R65, R45, RZ, 0x1c1f ;  /* 0x001c1fff2d417589 */ /* 0x000ee200000e0000 */
[----:B------:R-:W-:-:S02]  /*10970*/  SEL R30, R56, R53, P0 ;  /* 0x00000035381e7207 */ /* 0x000fc40000000000 */
[----:B------:R-:W-:Y:S01]  /*10980*/  SEL R29, R69, R74, P0 ;  /* 0x0000004a451d7207 */ /* 0x000fe20000000000 */
[----:B------:R-:W-:Y:S01]  /*10990*/  STSM.16.M88.4 [R83], R24 ;  /* 0x0000001853007844 */ /* 0x000fe20000000200 */
[----:B------:R-:W-:Y:S02]  /*109a0*/  SEL R31, R74, R69, P0 ;  /* 0x000000454a1f7207 */ /* 0x000fe40000000000 */
[----:B------:R-:W-:Y:S01]  /*109b0*/  SEL R40, R55, R58, P0 ;  /* 0x0000003a37287207 */ /* 0x000fe20000000000 */
[----:B------:R-:W3:Y:S01]  /*109c0*/  SHFL.IDX PT, R67, R45, 0x1, 0x1c1f ;  /* 0x003c1f002d437f89 */ /* 0x000ee200000e0000 */
[----:B--2---:R-:W-:Y:S02]  /*109d0*/  SEL R42, R58, R55, P0 ;  /* 0x000000373a2a7207 */ /* 0x004fe40000000000 */
[----:B0-----:R-:W-:Y:S01]  /*109e0*/  SEL R41, R71, R76, P0 ;  /* 0x0000004c47297207 */ /* 0x001fe20000000000 */
[----:B------:R-:W-:Y:S01]  /*109f0*/  STSM.16.M88.4 [R82], R28 ;  /* 0x0000001c52007844 */ /* 0x000fe20000000200 */
[----:B------:R-:W-:-:S02]  /*10a00*/  SEL R43, R76, R71, P0 ;  /* 0x000000474c2b7207 */ /* 0x000fc40000000000 */
[----:B----4-:R-:W-:Y:S02]  /*10a10*/  SEL R69, R75, R150, P0 ;  /* 0x000000964b457207 */ /* 0x010fe40000000000 */
[----:B------:R-:W-:Y:S01]  /*10a20*/  SEL R71, R150, R75, P0 ;  /* 0x0000004b96477207 */ /* 0x000fe20000000000 */
[----:B------:R-:W-:Y:S04]  /*10a30*/  STSM.16.M88.4 [R81], R40 ;  /* 0x0000002851007844 */ /* 0x000fe80000000200 */
[----:B------:R0:W-:Y:S04]  /*10a40*/  STSM.16.M88.4 [R80], R60 ;  /* 0x0000003c50007844 */ /* 0x0001e80000000200 */
[----:B------:R-:W-:Y:S01]  /*10a50*/  STSM.16.M88.4 [R79], R68 ;  /* 0x000000444f007844 */ /* 0x000fe20000000200 */
[----:B------:R-:W-:Y:S08]  /*10a60*/  BAR.SYNC.DEFER_BLOCKING 0x1, 0x100 ;  /* 0x0044000000007b1d */ /* 0x000ff00000010000 */
[----:B0-----:R-:W0:Y:S01]  /*10a70*/  @P2 LDC R61, c[0x0][0xbf0] ;  /* 0x0002fc00ff3d2b82 */ /* 0x001e220000000800 */
[----:B------:R-:W-:Y:S01]  /*10a80*/  IMAD R22, R22, UR6, RZ ;  /* 0x0000000616167c24 */ /* 0x000fe2000f8e02ff */
[----:B---3--:R-:W-:Y:S04]  /*10a90*/  @!P3 ST.E desc[UR44][R64.64], R2 ;  /* 0x000000024000b985 */ /* 0x008fe8000c10192c */
[----:B------:R2:W-:Y:S04]  /*10aa0*/  @!P1 ST.E desc[UR44][R66.64], R0 ;  /* 0x0000000042009985 */ /* 0x0005e8000c10192c */
[----:B------:R3:W5:Y:S04]  /*10ab0*/  LD.E.128 R56, desc[UR44][R10.64] ;  /* 0x0000002c0a387980 */ /* 0x000768000c101d00 */
[----:B------:R4:W5:Y:S01]  /*10ac0*/  LD.E.128 R36, desc[UR44][R14.64] ;  /* 0x0000002c0e247980 */ /* 0x000962000c101d00 */
[----:B--2---:R-:W-:-:S03]  /*10ad0*/  IMAD R0, R169, 0x20, R170 ;  /* 0x00000020a9007824 */ /* 0x004fc600078e02aa */
[----:B------:R2:W5:Y:S01]  /*10ae0*/  LD.E.128 R24, desc[UR44][R12.64] ;  /* 0x0000002c0c187980 */ /* 0x000562000c101d00 */
[----:B---3--:R-:W-:-:S03]  /*10af0*/  VIADD R10, R0, UR42 ;  /* 0x0000002a000a7c36 */ /* 0x008fc60008000000 */
[----:B------:R3:W5:Y:S01]  /*10b00*/  LD.E.128 R52, desc[UR44][R8.64] ;  /* 0x0000002c08347980 */ /* 0x000762000c101d00 */
[C---:B----4-:R-:W-:Y:S02]  /*10b10*/  IMAD R15, R23.reuse, UR7, R22 ;  /* 0x00000007170f7c24 */ /* 0x050fe4000f8e0216 */
[----:B-1----:R-:W-:Y:S01]  /*10b20*/  @P2 IMAD.HI.U32 R0, R10, R35, RZ ;  /* 0x000000230a002227 */ /* 0x002fe200078e00ff */
[----:B------:R1:W5:Y:S03]  /*10b30*/  LD.E.128 R40, desc[UR44][R6.64] ;  /* 0x0000002c06287980 */ /* 0x000366000c101d00 */
[----:B--2---:R-:W-:Y:S01]  /*10b40*/  IMAD.WIDE.U32 R12, R23, UR6, RZ ;  /* 0x00000006170c7c25 */ /* 0x004fe2000f8e00ff */
[----:B------:R-:W-:Y:S01]  /*10b50*/  ULDC.64 UR6, c[0x0][0xaf0] ;  /* 0x0002bc0000067ab9 */ /* 0x000fe20000000a00 */
[----:B------:R2:W5:Y:S02]  /*10b60*/  LD.E.128 R28, desc[UR44][R4.64] ;  /* 0x0000002c041c7980 */ /* 0x000564000c101d00 */
[----:B---3--:R-:W-:Y:S01]  /*10b70*/  IMAD.MOV.U32 R9, RZ, RZ, R10 ;  /* 0x000000ffff097224 */ /* 0x008fe200078e000a */
[----:B0-----:R-:W-:Y:S01]  /*10b80*/  @P2 SHF.R.U32.HI R9, RZ, R61, R0 ;  /* 0x0000003dff092219 */ /* 0x001fe20000011600 */
[----:B------:R0:W5:Y:S01]  /*10b90*/  LD.E.128 R48, desc[UR44][R32.64] ;  /* 0x0000002c20307980 */ /* 0x000162000c101d00 */
[----:B-1----:R-:W-:-:S02]  /*10ba0*/  IMAD.IADD R7, R13, 0x1, R15 ;  /* 0x000000010d077824 */ /* 0x002fc400078e020f */
[----:B------:R-:W-:Y:S01]  /*10bb0*/  IMAD.MOV.U32 R6, RZ, RZ, R12 ;  /* 0x000000ffff067224 */ /* 0x000fe200078e000c */
[----:B------:R0:W5:Y:S01]  /*10bc0*/  LD.E.128 R44, desc[UR44][R20.64] ;  /* 0x0000002c142c7980 */ /* 0x000162000c101d00 */
[----:B------:R-:W-:Y:S01]  /*10bd0*/  IMAD R2, R84, UR6, RZ ;  /* 0x0000000654027c24 */ /* 0x000fe2000f8e02ff */
[----:B------:R-:W-:Y:S01]  /*10be0*/  SHF.R.S32.HI R0, RZ, 0x1f, R9 ;  /* 0x0000001fff007819 */ /* 0x000fe20000011409 */
[----:B--2---:R-:W-:Y:S01]  /*10bf0*/  IMAD.WIDE.U32 R4, R19, UR6, R6 ;  /* 0x0000000613047c25 */ /* 0x004fe2000f8e0006 */
[----:B------:R-:W-:Y:S01]  /*10c00*/  @!PT LDS RZ, [RZ] ;  /* 0x00000000fffff984 */ /* 0x000fe20000000800 */
[----:B------:R-:W-:Y:S01]  /*10c10*/  @!PT LDS RZ, [RZ] ;  /* 0x00000000fffff984 */ /* 0x000fe20000000800 */
[----:B------:R-:W-:Y:S01]  /*10c20*/  @!PT LDS RZ, [RZ] ;  /* 0x00000000fffff984 */ /* 0x000fe20000000800 */
[----:B------:R-:W-:Y:S01]  /*10c30*/  @!PT LDS RZ, [RZ] ;  /* 0x00000000fffff984 */ /* 0x000fe20000000800 */
[----:B------:R1:W-:Y:S06]  /*10c40*/  MEMBAR.ALL.CTA ;  /* 0x0000000000007992 */ /* 0x0003ec0000008000 */
[----:B-1----:R-:W1:Y:S01]  /*10c50*/  FENCE.VIEW.ASYNC.S ;  /* 0x00000000000073c6 */ /* 0x002e620000000000 */
[----:B------:R-:W-:-:S02]  /*10c60*/  IMAD.MOV R7, RZ, RZ, -R9 ;  /* 0x000000ffff077224 */ /* 0x000fc400078e0a09 */
[----:B------:R-:W-:Y:S01]  /*10c70*/  IMAD R11, R19, UR7, R2 ;  /* 0x00000007130b7c24 */ /* 0x000fe2000f8e0202 */
[----:B------:R-:W-:Y:S01]  /*10c80*/  ULDC.64 UR6, c[0x0][0xae0] ;  /* 0x0002b80000067ab9 */ /* 0x000fe20000000a00 */
[----:B------:R-:W-:Y:S02]  /*10c90*/  IMAD R7, R34, R7, R10 ;  /* 0x0000000722077224 */ /* 0x000fe400078e020a */
[----:B------:R-:W-:Y:S02]  /*10ca0*/  IMAD R0, R0, UR6, RZ ;  /* 0x0000000600007c24 */ /* 0x000fe4000f8e02ff */
[----:B------:R-:W-:Y:S02]  /*10cb0*/  IMAD.IADD R5, R5, 0x1, R11 ;  /* 0x0000000105057824 */ /* 0x000fe400078e020b */
[C---:B------:R-:W-:Y:S01]  /*10cc0*/  IMAD R11, R9.reuse, UR7, R0 ;  /* 0x00000007090b7c24 */ /* 0x040fe2000f8e0200 */
[----:B------:R-:W-:Y:S01]  /*10cd0*/  SHF.R.S32.HI R0, RZ, 0x1f, R7 ;  /* 0x0000001fff007819 */ /* 0x000fe20000011407 */
[----:B------:R-:W-:Y:S01]  /*10ce0*/  IMAD.WIDE.U32 R4, R9, UR6, R4 ;  /* 0x0000000609047c25 */ /* 0x000fe2000f8e0004 */
[----:B------:R-:W-:-:S03]  /*10cf0*/  ULDC.64 UR6, c[0x0][0xad8] ;  /* 0x0002b60000067ab9 */ /* 0x000fc60000000a00 */
[----:B------:R-:W-:Y:S02]  /*10d00*/  IMAD.IADD R5, R5, 0x1, R11 ;  /* 0x0000000105057824 */ /* 0x000fe400078e020b */
[----:B------:R-:W-:Y:S02]  /*10d10*/  IMAD R2, R0, UR6, RZ ;  /* 0x0000000600027c24 */ /* 0x000fe4000f8e02ff */
[----:B------:R-:W-:Y:S02]  /*10d20*/  VIADD R8, R170, UR42 ;  /* 0x0000002aaa087c36 */ /* 0x000fe40008000000 */
[C---:B------:R-:W-:Y:S02]  /*10d30*/  IMAD R9, R7.reuse, UR7, R2 ;  /* 0x0000000707097c24 */ /* 0x040fe4000f8e0202 */
[----:B------:R-:W-:Y:S01]  /*10d40*/  IMAD.WIDE.U32 R4, R7, UR6, R4 ;  /* 0x0000000607047c25 */ /* 0x000fe2000f8e0004 */
[----:B------:R-:W-:Y:S01]  /*10d50*/  ISETP.GE.AND P2, PT, R8, R77, PT ;  /* 0x0000004d0800720c */ /* 0x000fe20003f46270 */
[----:B------:R-:W-:-:S02]  /*10d60*/  ULDC.64 UR6, c[0x0][0xa80] ;  /* 0x0002a00000067ab9 */ /* 0x000fc40000000a00 */
[----:B------:R-:W-:Y:S01]  /*10d70*/  VIADD R3, R3, 0x22820 ;  /* 0x0002282003037836 */ /* 0x000fe20000000000 */
[----:B------:R-:W-:Y:S01]  /*10d80*/  LEA R6, P3, R4, UR6, 0x1 ;  /* 0x0000000604067c11 */ /* 0x000fe2000f8608ff */
[----:B------:R-:W-:Y:S02]  /*10d90*/  IMAD.IADD R5, R5, 0x1, R9 ;  /* 0x0000000105057824 */ /* 0x000fe400078e0209 */
[----:B------:R-:W-:Y:S01]  /*10da0*/  VIADD R0, R8, 0x20 ;  /* 0x0000002008007836 */ /* 0x000fe20000000000 */
[----:B------:R-:W-:Y:S02]  /*10db0*/  PRMT R3, RZ, 0x654, R3 ;  /* 0x00000654ff037816 */ /* 0x000fe40000000003 */
[----:B------:R-:W-:Y:S02]  /*10dc0*/  LEA.HI.X R7, R4, UR7, R5, 0x1, P3 ;  /* 0x0000000704077c11 */ /* 0x000fe400098f0c05 */
[-C--:B------:R-:W-:Y:S01]  /*10dd0*/  ISETP.GE.AND P0, PT, R0, R77.reuse, PT ;  /* 0x0000004d0000720c */ /* 0x080fe20003f06270 */
[----:B------:R-:W-:Y:S01]  /*10de0*/  VIADD R0, R8, 0x40 ;  /* 0x0000004008007836 */ /* 0x000fe20000000000 */
[----:B-1----:R1:W-:Y:S01]  /*10df0*/  SYNCS.ARRIVE.TRANS64.RED.A1T0 RZ, [R3+URZ], RZ ;  /* 0x000000ff03ff79a7 */ /* 0x0023e2000810043f */
[----:B------:R0:W2:Y:S01]  /*10e00*/  SHFL.IDX PT, R5, R7, RZ, 0x181f ;  /* 0x00181fff07057589 */ /* 0x0000a200000e0000 */
[----:B------:R-:W-:Y:S02]  /*10e10*/  BSSY B1, `(.L_x_1029) ;  /* 0x000000d000017945 */ /* 0x000fe40003800000 */
[----:B------:R-:W-:Y:S01]  /*10e20*/  ISETP.GE.AND P1, PT, R0, R77, PT ;  /* 0x0000004d0000720c */ /* 0x000fe20003f26270 */
[----:B-1----:R0:W1:Y:S01]  /*10e30*/  SHFL.IDX PT, R3, R6, RZ, 0x181f ;  /* 0x00181fff06037589 */ /* 0x00206200000e0000 */
[----:B------:R-:W-:Y:S11]  /*10e40*/  @P2 BRA `(.L_x_1030) ;  /* 0x0000000000242947 */ /* 0x000ff60003800000 */
[----:B------:R-:W-:Y:S02]  /*10e50*/  ULDC UR5, c[0x0][0xac8] ;  /* 0x0002b20000057ab9 */ /* 0x000fe40000000800 */
[----:B------:R-:W-:Y:S02]  /*10e60*/  ISETP.GE.AND P2, PT, R18, UR5, PT ;  /* 0x0000000512007c0c */ /* 0x000fe4000bf46270 */
[----:B------:R-:W-:-:S11]  /*10e70*/  ISETP.GE.AND P3, PT, R168, UR5, PT ;  /* 0x00000005a8007c0c */ /* 0x000fd6000bf66270 */
[-C--:B-1----:R-:W-:Y:S02]  /*10e80*/  @!P2 LEA R2, P4, R18, R3.reuse, 0x1 ;  /* 0x000000031202a211 */ /* 0x082fe400078808ff */
[----:B------:R-:W-:Y:S02]  /*10e90*/  @!P3 LEA R4, P5, R168, R3, 0x1 ;  /* 0x00000003a804b211 */ /* 0x000fe400078a08ff */
[-C--:B--2---:R-:W-:Y:S02]  /*10ea0*/  @!P2 LEA.HI.X R3, R18, R5.reuse, R177, 0x1, P4 ;  /* 0x000000051203a211 */ /* 0x084fe400020f0cb1 */
[----:B------:R-:W-:-:S03]  /*10eb0*/  @!P3 LEA.HI.X R5, R168, R5, R176, 0x1, P5 ;  /* 0x00000005a805b211 */ /* 0x000fc600028f0cb0 */
[----:B-----5:R3:W-:Y:S04]  /*10ec0*/  @!P2 ST.E.128 desc[UR44][R2.64], R48 ;  /* 0x000000300200a985 */ /* 0x0207e8000c101d2c */
[----:B------:R3:W-:Y:S02]  /*10ed0*/  @!P3 ST.E.128 desc[UR44][R4.64], R56 ;  /* 0x000000380400b985 */ /* 0x0007e4000c101d2c */
.L_x_1030:
[----:B------:R-:W-:Y:S05]  /*10ee0*/  BSYNC B1 ;  /* 0x0000000000017941 */ /* 0x000fea0003800000 */
.L_x_1029:
        /* <DEDUP_REMOVED lines=11> */
[----:B-----5:R4:W-:Y:S04]  /*10fa0*/  @!P3 ST.E.128 desc[UR44][R2.64], R44 ;  /* 0x0000002c0200b985 */ /* 0x0209e8000c101d2c */
[----:B------:R4:W-:Y:S02]  /*10fb0*/  @!P4 ST.E.128 desc[UR44][R4.64], R52 ;  /* 0x000000340400c985 */ /* 0x0009e4000c101d2c */
.L_x_1032:
[----:B------:R-:W-:Y:S05]  /*10fc0*/  BSYNC B1 ;  /* 0x0000000000017941 */ /* 0x000fea0003800000 */
.L_x_1031:
        /* <DEDUP_REMOVED lines=11> */
[----:B-----5:R1:W-:Y:S04]  /*11080*/  @!P2 ST.E.128 desc[UR44][R2.64], R36 ;  /* 0x000000240200a985 */ /* 0x0203e8000c101d2c */
[----:B------:R1:W-:Y:S02]  /*11090*/  @!P3 ST.E.128 desc[UR44][R4.64], R40 ;  /* 0x000000280400b985 */ /* 0x0003e4000c101d2c */
.L_x_1034:
[----:B------:R-:W-:Y:S05]  /*110a0*/  BSYNC B1 ;  /* 0x0000000000017941 */ /* 0x000fea0003800000 */
.L_x_1033:
[----:B------:R-:W-:Y:S01]  /*110b0*/  VIADD R0, R8, 0x60 ;  /* 0x0000006008007836 */ /* 0x000fe20000000000 */
[----:B0-23--:R-:W0:Y:S04]  /*110c0*/  SHFL.IDX PT, R7, R7, 0x3, 0x181f ;  /* 0x00781f0007077f89 */ /* 0x00de2800000e0000 */
[----:B------:R-:W-:Y:S01]  /*110d0*/  ISETP.GE.AND P0, PT, R0, R77, PT ;  /* 0x0000004d0000720c */ /* 0x000fe20003f06270 */
[----:B-1--4-:R1:W2:-:S12]  /*110e0*/  SHFL.IDX PT, R5, R6, 0x3, 0x181f ;  /* 0x00781f0006057f89 */ /* 0x01229800000e0000 */
[----:B-1----:R-:W-:Y:S05]  /*110f0*/  @P0 BRA `(.L_x_1035) ;  /* 0x0000000800700947 */ /* 0x002fea0003800000 */
[----:B------:R-:W-:Y:S02]  /*11100*/  ULDC UR5, c[0x0][0xac8] ;  /* 0x0002b20000057ab9 */ /* 0x000fe40000000800 */
[----:B------:R-:W-:-:S13]  /*11110*/  ISETP.GE.AND P1, PT, R18, UR5, PT ;  /* 0x0000000512007c0c */ /* 0x000fda000bf26270 */
[----:B--2---:R-:W-:-:S04]  /*11120*/  @!P1 LEA R2, P0, R18, R5, 0x1 ;  /* 0x0000000512029211 */ /* 0x004fc800078008ff */
[----:B0-----:R-:W-:Y:S02]  /*11130*/  @!P1 LEA.HI.X R3, R18, R7, R177, 0x1, P0 ;  /* 0x0000000712039211 */ /* 0x001fe400000f0cb1 */
[----:B------:R-:W-:-:S03]  /*11140*/  ISETP.GE.AND P0, PT, R168, UR5, PT ;  /* 0x00000005a8007c0c */ /* 0x000fc6000bf06270 */
[----:B-----5:R0:W-:Y:S10]  /*11150*/  @!P1 ST.E.128 desc[UR44][R2.64], R24 ;  /* 0x0000001802009985 */ /* 0x0201f4000c101d2c */
[----:B------:R-:W-:Y:S05]  /*11160*/  @P0 BRA `(.L_x_1035) ;  /* 0x0000000800540947 */ /* 0x000fea0003800000 */
[----:B0-----:R-:W-:-:S04]  /*11170*/  LEA R2, P0, R168, R5, 0x1 ;  /* 0x00000005a8027211 */ /* 0x001fc800078008ff */
[----:B------:R-:W-:-:S05]  /*11180*/  LEA.HI.X R3, R168, R7, R176, 0x1, P0 ;  /* 0x00000007a8037211 */ /* 0x000fca00000f0cb0 */
[----:B------:R0:W-:Y:S01]  /*11190*/  ST.E.128 desc[UR44][R2.64], R28 ;  /* 0x0000001c02007985 */ /* 0x0001e2000c101d2c */
[----:B------:R-:W-:Y:S05]  /*111a0*/  BRA `(.L_x_1035) ;  /* 0x0000000800447947 */ /* 0x000fea0003800000 */
.L_x_1028:
[----:B------:R-:W0:Y:S01]  /*111b0*/  LDC R12, c[0x0][0xbe8] ;  /* 0x0002fa00ff0c7b82 */ /* 0x000e220000000800 */
[----:B------:R-:W-:Y:S01]  /*111c0*/  ISETP.GE.AND P0, PT, R178, 0x80, PT ;  /* 0x00000080b200780c */ /* 0x000fe20003f06270 */
[----:B------:R-:W-:Y:S01]  /*111d0*/  IMAD R0, R169, 0x20, R170 ;  /* 0x00000020a9007824 */ /* 0x000fe200078e02aa */
[----:B------:R-:W-:Y:S01]  /*111e0*/  BSSY B1, `(.L_x_1036) ;  /* 0x000002f000017945 */ /* 0x000fe20003800000 */
[----:B------:R-:W-:Y:S02]  /*111f0*/  SHF.R.S32.HI R8, RZ, 0x1f, R23 ;  /* 0x0000001fff087819 */ /* 0x000fe40000011417 */
[----:B------:R-:W-:Y:S01]  /*11200*/  VIADD R13, R0, UR42 ;  /* 0x0000002a000d7c36 */ /* 0x000fe20008000000 */
[----:B------:R-:W-:Y:S02]  /*11210*/  SHF.R.S32.HI R10, RZ, 0x1f, R19 ;  /* 0x0000001fff0a7819 */ /* 0x000fe40000011413 */
[----:B0-----:R-:W-:-:S13]  /*11220*/  ISETP.NE.AND P1, PT, R12, 0x1, PT ;  /* 0x000000010c00780c */ /* 0x001fda0003f25270 */
[----:B------:R-:W0:Y:S08]  /*11230*/  @P1 LDC R14, c[0x0][0xbec] ;  /* 0x0002fb00ff0e1b82 */ /* 0x000e300000000800 */
[----:B------:R-:W1:Y:S01]  /*11240*/  @P1 LDC R15, c[0x0][0xbf0] ;  /* 0x0002fc00ff0f1b82 */ /* 0x000e620000000800 */
[----:B------:R-:W-:Y:S05]  /*11250*/  @P0 BRA `(.L_x_1037) ;  /* 0x00000000009c0947 */ /* 0x000fea0003800000 */
[----:B------:R-:W2:Y:S01]  /*11260*/  S2R R2, SR_TID.X ;  /* 0x0000000000027919 */ /* 0x000ea20000002100 */
[----:B------:R-:W3:Y:S01]  /*11270*/  LDC R9, c[0x0][0xbe8] ;  /* 0x0002fa00ff097b82 */ /* 0x000ee20000000800 */
[----:B------:R-:W-:Y:S01]  /*11280*/  IMAD.U32 R6, RZ, RZ, UR42 ;  /* 0x0000002aff067e24 */ /* 0x000fe2000f8e00ff */
[----:B------:R-:W-:Y:S02]  /*11290*/  ULDC UR5, c[0x0][0xa88] ;  /* 0x0002a20000057ab9 */ /* 0x000fe40000000800 */
[----:B---3--:R-:W-:Y:S02]  /*112a0*/  IMAD R3, R9, UR5, RZ ;  /* 0x0000000509037c24 */ /* 0x008fe4000f8e02ff */
[----:B--2---:R-:W-:-:S04]  /*112b0*/  IADD3 R6, R6, -0x80, R2 ;  /* 0xffffff8006067810 */ /* 0x004fc80007ffe002 */
[----:B------:R-:W-:-:S13]  /*112c0*/  ISETP.GE.AND P0, PT, R6, R3, PT ;  /* 0x000000030600720c */ /* 0x000fda0003f06270 */
[----:B------:R-:W-:Y:S05]  /*112d0*/  @P0 BRA `(.L_x_1037) ;  /* 0x00000000007c0947 */ /* 0x000fea0003800000 */
[----:B------:R-:W-:Y:S01]  /*112e0*/  ISETP.NE.AND P0, PT, R9, 0x1, PT ;  /* 0x000000010900780c */ /* 0x000fe20003f05270 */
[----:B------:R-:W-:Y:S01]  /*112f0*/  ULDC.64 UR6, c[0x0][0xb90] ;  /* 0x0002e40000067ab9 */ /* 0x000fe20000000a00 */
[----:B------:R-:W-:Y:S02]  /*11300*/  IMAD.MOV.U32 R5, RZ, RZ, R6 ;  /* 0x000000ffff057224 */ /* 0x000fe400078e0006 */
[----:B------:R-:W-:-:S04]  /*11310*/  IMAD R4, R8, UR6, RZ ;  /* 0x0000000608047c24 */ /* 0x000fc8000f8e02ff */
[----:B------:R-:W-:-:S05]  /*11320*/  IMAD R7, R23, UR7, R4 ;  /* 0x0000000717077c24 */ /* 0x000fca000f8e0204 */
[----:B------:R-:W2:Y:S08]  /*11330*/  @P0 LDC R3, c[0x0][0xbec] ;  /* 0x0002fb00ff030b82 */ /* 0x000eb00000000800 */
[----:B------:R-:W3:Y:S01]  /*11340*/  @P0 LDC R11, c[0x0][0xbf0] ;  /* 0x0002fc00ff0b0b82 */ /* 0x000ee20000000800 */
[----:B--2---:R-:W-:-:S04]  /*11350*/  @P0 IMAD.HI.U32 R0, R6, R3, RZ ;  /* 0x0000000306000227 */ /* 0x004fc800078e00ff */
[----:B------:R-:W-:Y:S01]  /*11360*/  IMAD.WIDE.U32 R2, R23, UR6, RZ ;  /* 0x0000000617027c25 */ /* 0x000fe2000f8e00ff */
[----:B------:R-:W-:Y:S01]  /*11370*/  ULDC.64 UR6, c[0x0][0xb98] ;  /* 0x0002e60000067ab9 */ /* 0x000fe20000000a00 */
[----:B---3--:R-:W-:Y:S02]  /*11380*/  @P0 SHF.R.U32.HI R5, RZ, R11, R0 ;  /* 0x0000000bff050219 */ /* 0x008fe40000011600 */
[----:B------:R-:W-:Y:S02]  /*11390*/  IMAD.IADD R3, R3, 0x1, R7 ;  /* 0x0000000103037824 */ /* 0x000fe400078e0207 */
[----:B------:R-:W-:Y:S02]  /*113a0*/  IMAD R0, R10, UR6, RZ ;  /* 0x000000060a007c24 */ /* 0x000fe4000f8e02ff */
[----:B------:R-:W-:Y:S02]  /*113b0*/  IMAD.MOV R7, RZ, RZ, -R5 ;  /* 0x000000ffff077224 */ /* 0x000fe400078e0a05 */
        /* <DEDUP_REMOVED lines=17> */
.L_x_1037:
[----:B------:R-:W-:Y:S05]  /*114d0*/  BSYNC B1 ;  /* 0x0000000000017941 */ /* 0x000fea0003800000 */
.L_x_1036:
[----:B------:R-:W-:Y:S01]  /*114e0*/  ULDC.64 UR6, c[0x0][0xae8] ;  /* 0x0002ba0000067ab9 */ /* 0x000fe20000000a00 */
[----:B0-----:R-:W-:Y:S01]  /*114f0*/  @P1 IMAD.HI.U32 R0, R13, R14, RZ ;  /* 0x0000000e0d001227 */ /* 0x001fe200078e00ff */
[----:B------:R-:W-:Y:S01]  /*11500*/  ULDC UR5, c[0x0][0xa88] ;  /* 0x0002a20000057ab9 */ /* 0x000fe20000000800 */
[----:B------:R-:W-:Y:S02]  /*11510*/  BSSY B1, `(.L_x_1038) ;  /* 0x0000030000017945 */ /* 0x000fe40003800000 */
[----:B------:R-:W-:Y:S02]  /*11520*/  IMAD R2, R8, UR6, RZ ;  /* 0x0000000608027c24 */ /* 0x000fe4000f8e02ff */
[----:B--2---:R-:W-:Y:S01]  /*11530*/  IMAD.MOV.U32 R5, RZ, RZ, R13 ;  /* 0x000000ffff057224 */ /* 0x004fe200078e000d */
[----:B-1----:R-:W-:Y:S01]  /*11540*/  @P1 SHF.R.U32.HI R5, RZ, R15, R0 ;  /* 0x0000000fff051219 */ /* 0x002fe20000011600 */
[C---:B------:R-:W-:Y:S02]  /*11550*/  IMAD R7, R23.reuse, UR7, R2 ;  /* 0x0000000717077c24 */ /* 0x040fe4000f8e0202 */
[----:B------:R-:W-:Y:S01]  /*11560*/  IMAD.WIDE.U32 R2, R23, UR6, RZ ;  /* 0x0000000617027c25 */ /* 0x000fe2000f8e00ff */
[----:B------:R-:W-:Y:S01]  /*11570*/  ULDC.64 UR6, c[0x0][0xaf0] ;  /* 0x0002bc0000067ab9 */ /* 0x000fe20000000a00 */
[----:B------:R-:W-:-:S02]  /*11580*/  SHF.R.S32.HI R0, RZ, 0x1f, R5 ;  /* 0x0000001fff007819 */ /* 0x000fc40000011405 */
[----:B------:R-:W-:Y:S02]  /*11590*/  IMAD R4, R10, UR6, RZ ;  /* 0x000000060a047c24 */ /* 0x000fe4000f8e02ff */
[----:B------:R-:W-:Y:S02]  /*115a0*/  IMAD.IADD R3, R3, 0x1, R7 ;  /* 0x0000000103037824 */ /* 0x000fe400078e0207 */
[C---:B------:R-:W-:Y:S02]  /*115b0*/  IMAD R7, R19.reuse, UR7, R4 ;  /* 0x0000000713077c24 */ /* 0x040fe4000f8e0204 */
[----:B------:R-:W-:Y:S01]  /*115c0*/  IMAD.WIDE.U32 R2, R19, UR6, R2 ;  /* 0x0000000613027c25 */ /* 0x000fe2000f8e0002 */
[----:B------:R-:W-:-:S03]  /*115d0*/  ULDC.64 UR6, c[0x0][0xae0] ;  /* 0x0002b80000067ab9 */ /* 0x000fc60000000a00 */
[----:B------:R-:W-:Y:S02]  /*115e0*/  IMAD.MOV R4, RZ, RZ, -R5 ;  /* 0x000000ffff047224 */ /* 0x000fe400078e0a05 */
[----:B------:R-:W-:Y:S02]  /*115f0*/  IMAD.IADD R3, R3, 0x1, R7 ;  /* 0x0000000103037824 */ /* 0x000fe400078e0207 */
        /* <DEDUP_REMOVED lines=8> */
[----:B------:R-:W-:Y:S02]  /*11680*/  VIADD R8, R170, UR42 ;  /* 0x0000002aaa087c36 */ /* 0x000fe40008000000 */
[----:B------:R-:W-:Y:S02]  /*11690*/  IMAD R9, R12, UR5, RZ ;  /* 0x000000050c097c24 */ /* 0x000fe4000f8e02ff */
        /* <DEDUP_REMOVED lines=23> */
.L_x_1039:
[----:B------:R-:W-:Y:S05]  /*11810*/  BSYNC B1 ;  /* 0x0000000000017941 */ /* 0x000fea0003800000 */
.L_x_1038:
        /* <DEDUP_REMOVED lines=13> */
.L_x_1041:
[----:B------:R-:W-:Y:S05]  /*118f0*/  BSYNC B1 ;  /* 0x0000000000017941 */ /* 0x000fea0003800000 */
.L_x_1040:
        /* <DEDUP_REMOVED lines=13> */
.L_x_1043:
[----:B------:R-:W-:Y:S05]  /*119d0*/  BSYNC B1 ;  /* 0x0000000000017941 */ /* 0x000fea0003800000 */
.L_x_1042:
[----:B------:R-:W-:Y:S01]  /*119e0*/  VIADD R0, R8, 0x60 ;  /* 0x0000006008007836 */ /* 0x000fe20000000000 */
[----:B-1--4-:R1:W4:Y:S04]  /*119f0*/  SHFL.IDX PT, R3, R6, 0x3, 0x181f ;  /* 0x00781f0006037f89 */ /* 0x01232800000e0000 */
[----:B------:R-:W-:Y:S01]  /*11a00*/  ISETP.GE.AND P0, PT, R0, R9, PT ;  /* 0x000000090000720c */ /* 0x000fe20003f06270 */
[----:B------:R1:W0:-:S12]  /*11a10*/  SHFL.IDX PT, R5, R4, 0x3, 0x181f ;  /* 0x00781f0004057f89 */ /* 0x00021800000e0000 */
[----:B-1----:R-:W-:Y:S05]  /*11a20*/  @P0 BRA `(.L_x_1035) ;  /* 0x0000000000240947 */ /* 0x002fea0003800000 */
[----:B------:R-:W-:Y:S02]  /*11a30*/  ULDC UR5, c[0x0][0xac8] ;  /* 0x0002b20000057ab9 */ /* 0x000fe40000000800 */
[----:B------:R-:W-:Y:S02]  /*11a40*/  ISETP.GE.AND P2, PT, R18, UR5, PT ;  /* 0x0000000512007c0c */ /* 0x000fe4000bf46270 */
[----:B------:R-:W-:-:S11]  /*11a50*/  ISETP.GE.AND P3, PT, R168, UR5, PT ;  /* 0x00000005a8007c0c */ /* 0x000fd6000bf66270 */
[-C--:B0-23--:R-:W-:Y:S02]  /*11a60*/  @!P2 LEA R4, P0, R18, R5.reuse, 0x1 ;  /* 0x000000051204a211 */ /* 0x08dfe400078008ff */
[----:B------:R-:W-:Y:S02]  /*11a70*/  @!P3 LEA R2, P1, R168, R5, 0x1 ;  /* 0x00000005a802b211 */ /* 0x000fe400078208ff */
[-C--:B----4-:R-:W-:Y:S02]  /*11a80*/  @!P2 LEA.HI.X R5, R18, R3.reuse, R177, 0x1, P0 ;  /* 0x000000031205a211 */ /* 0x090fe400000f0cb1 */
[----:B------:R-:W-:-:S03]  /*11a90*/  @!P3 LEA.HI.X R3, R168, R3, R176, 0x1, P1 ;  /* 0x00000003a803b211 */ /* 0x000fc600008f0cb0 */
[----:B------:R1:W-:Y:S04]  /*11aa0*/  @!P2 ST.E.128 desc[UR44][R4.64], RZ ;  /* 0x000000ff0400a985 */ /* 0x0003e8000c101d2c */
[----:B------:R1:W-:Y:S02]  /*11ab0*/  @!P3 ST.E.128 desc[UR44][R2.64], RZ ;  /* 0x000000ff0200b985 */ /* 0x0003e4000c101d2c */
.L_x_1035:
[----:B------:R-:W-:Y:S05]  /*11ac0*/  BSYNC B0 ;  /* 0x0000000000007941 */ /* 0x000fea0003800000 */
.L_x_1027:
[----:B------:R-:W-:Y:S02]  /*11ad0*/  ULDC UR5, c[0x0][0xc38] ;  /* 0x00030e0000057ab9 */ /* 0x000fe40000000800 */
[----:B------:R-:W-:-:S06]  /*11ae0*/  UISETP.GE.AND UP0, UPT, UR4, UR5, UPT ;  /* 0x000000050400728c */ /* 0x000fcc000bf06270 */
[----:B------:R-:W-:-:S13]  /*11af0*/  PLOP3.LUT P0, PT, PT, PT, UP0, 0x80, 0x0 ;  /* 0x000000000000781c */ /* 0x000fda0003f0f008 */
[----:B------:R-:W-:Y:S05]  /*11b00*/  @!P0 BRA `(.L_x_1044) ;  /* 0xfffffef000a48947 */ /* 0x000fea000383ffff */
[----:B------:R-:W-:Y:S05]  /*11b10*/  EXIT ;  /* 0x000000000000794d */ /* 0x000fea0003800000 */
.L_x_942:
[----:B------:R-:W-:-:S08]  /*11b20*/  NOP ;  /* 0x0000000000007918 */ /* 0x000fd00000000000 */
[----:B------:R-:W0:-:S00]  /*11b30*/  USETMAXREG.DEALLOC.CTAPOOL 0x18 ;  /* 0x00000018000079c8 */ /* 0x000e0000080e0500 */
[----:B0-----:R-:W2:Y:S01]  /*11b40*/  LDL.LU R2, [R1+0x4] ;  /* 0x0000040001027983 */ /* 0x001ea20000300800 */
[----:B------:R-:W-:-:S05]  /*11b50*/  LOP3.LUT R0, R0, 0x3, RZ, 0xc0, !PT ;  /* 0x0000000300007812 */ /* 0x000fca00078ec0ff */
[----:B------:R-:W0:Y:S01]  /*11b60*/  S2UR UR6, SR_CTAID.X ;  /* 0x00000000000679c3 */ /* 0x000e220000002500 */
[----:B------:R-:W-:Y:S01]  /*11b70*/  IMAD.MOV.U32 R19, RZ, RZ, RZ ;  /* 0x000000ffff137224 */ /* 0x000fe200078e00ff */
[----:B------:R-:W1:Y:S02]  /*11b80*/  SHFL.IDX PT, R0, R0, RZ, 0x1f ;  /* 0x00001fff00007589 */ /* 0x000e6400000e0000 */
[----:B-1----:R-:W-:-:S04]  /*11b90*/  ISETP.NE.AND P0, PT, R0, RZ, PT ;  /* 0x000000ff0000720c */ /* 0x002fc80003f05270 */
[----:B------:R-:W0:Y:S09]  /*11ba0*/  LDC R0, c[0x0][0xc38] ;  /* 0x00030e00ff007b82 */ /* 0x000e320000000800 */
[----:B------:R-:W-:Y:S06]  /*11bb0*/  @P0 BAR.ARV 0x4, 0x180 ;  /* 0x0106000000000b1d */ /* 0x000fec0000002000 */
[----:B--2---:R-:W-:-:S04]  /*11bc0*/  LOP3.LUT R2, R2, 0xfffffffb, RZ, 0xc0, !PT ;  /* 0xfffffffb02027812 */ /* 0x004fc800078ec0ff */
[----:B------:R-:W-:Y:S02]  /*11bd0*/  @P0 LOP3.LUT R2, R2, 0x4, RZ, 0xfc, !PT ;  /* 0x0000000402020812 */ /* 0x000fe400078efcff */
[----:B0-----:R-:W-:Y:S01]  /*11be0*/  ISETP.LE.AND P0, PT, R0, UR6, PT ;  /* 0x0000000600007c0c */ /* 0x001fe2000bf03270 */
[----:B------:R-:W-:Y:S02]  /*11bf0*/  IMAD.MOV.U32 R0, RZ, RZ, 0x1 ;  /* 0x00000001ff007424 */ /* 0x000fe400078e00ff */
[----:B------:R0:W-:Y:S04]  /*11c00*/  STL [R1+0x4], R2 ;  /* 0x0000040201007387 */ /* 0x0001e80000100800 */
[----:B------:R0:W-:Y:S04]  /*11c10*/  STL [R1+0x28], RZ ;  /* 0x000028ff01007387 */ /* 0x0001e80000100800 */
[----:B------:R0:W-:Y:S02]  /*11c20*/  STL [R1], R0 ;  /* 0x0000000001007387 */ /* 0x0001e40000100800 */
[----:B------:R-:W-:Y:S05]  /*11c30*/  @P0 BRA `(.L_x_1045) ;  /* 0x0000003c004c0947 */ /* 0x000fea0003800000 */
[----:B------:R-:W1:Y:S01]  /*11c40*/  S2R R8, SR_TID.X ;  /* 0x0000000000087919 */ /* 0x000e620000002100 */
[----:B------:R-:W2:Y:S01]  /*11c50*/  S2UR UR5, SR_CgaCtaId ;  /* 0x00000000000579c3 */ /* 0x000ea20000008800 */
[----:B------:R-:W-:Y:S01]  /*11c60*/  UMOV UR4, 0x400 ;  /* 0x0000040000047882 */ /* 0x000fe20000000000 */
[----:B------:R-:W-:Y:S01]  /*11c70*/  IMAD.MOV.U32 R19, RZ, RZ, RZ ;  /* 0x000000ffff137224 */ /* 0x000fe200078e00ff */
[----:B------:R-:W-:Y:S01]  /*11c80*/  ULDC UR43, c[0x0][0xc] ;  /* 0x00000300002b7ab9 */ /* 0x000fe20000000800 */
[----:B------:R-:W-:Y:S02]  /*11c90*/  ULOP3.LUT UR39, UR38, 0x1, URZ, 0xfc, !UPT ;  /* 0x0000000126277892 */ /* 0x000fe4000f8efc3f */
[----:B------:R-:W-:Y:S01]  /*11ca0*/  ULOP3.LUT UR47, UR38, 0x2, URZ, 0xfc, !UPT ;  /* 0x00000002262f7892 */ /* 0x000fe2000f8efc3f */
[----:B------:R-:W-:Y:S01]  /*11cb0*/  ULDC.64 UR48, c[0x0][0x198] ;  /* 0x0000660000307ab9 */ /* 0x000fe20000000a00 */
[----:B--2---:R-:W-:-:S06]  /*11cc0*/  ULEA UR4, UR5, UR4, 0x18 ;  /* 0x0000000405047291 */ /* 0x004fcc000f8ec03f */
[----:B------:R-:W-:Y:S01]  /*11cd0*/  IMAD.U32 R17, RZ, RZ, UR4 ;  /* 0x00000004ff117e24 */ /* 0x000fe2000f8e00ff */
[C---:B-1----:R-:W-:Y:S01]  /*11ce0*/  LOP3.LUT R6, R8.reuse, 0x7f, RZ, 0xc0, !PT ;  /* 0x0000007f08067812 */ /* 0x042fe200078ec0ff */
[C---:B0-----:R-:W-:Y:S01]  /*11cf0*/  IMAD.SHL.U32 R2, R8.reuse, 0x80, RZ ;  /* 0x0000008008027824 */ /* 0x041fe200078e00ff */
[----:B------:R-:W-:Y:S02]  /*11d00*/  R2P PR, R8, 0x6 ;  /* 0x0000000608007804 */ /* 0x000fe40000000000 */
[----:B------:R-:W-:Y:S02]  /*11d10*/  SHF.R.U32.HI R3, RZ, 0x5, R6 ;  /* 0x00000005ff037819 */ /* 0x000fe40000011606 */
[C---:B------:R-:W-:Y:S02]  /*11d20*/  LOP3.LUT R0, R2.reuse, 0x380, RZ, 0xc0, !PT ;  /* 0x0000038002007812 */ /* 0x040fe400078ec0ff */
[----:B------:R-:W-:Y:S02]  /*11d30*/  LOP3.LUT R4, R2, 0x400, RZ, 0xc0, !PT ;  /* 0x0000040002047812 */ /* 0x000fe400078ec0ff */
[----:B------:R-:W-:Y:S01]  /*11d40*/  LOP3.LUT R7, R0, 0x10, R8, 0xf8, !PT ;  /* 0x0000001000077812 */ /* 0x000fe200078ef808 */
[----:B------:R-:W-:-:S02]  /*11d50*/  IMAD R5, R3, 0x10, R0 ;  /* 0x0000001003057824 */ /* 0x000fc400078e0200 */
[----:B------:R-:W-:Y:S02]  /*11d60*/  IMAD.SHL.U32 R0, R8, 0x10, RZ ;  /* 0x0000001008007824 */ /* 0x000fe400078e00ff */
[----:B------:R-:W-:-:S03]  /*11d70*/  IMAD R4, R3, 0x800, R4 ;  /* 0x0000080003047824 */ /* 0x000fc600078e0204 */
[--C-:B------:R-:W-:Y:S02]  /*11d80*/  LOP3.LUT R5, R5, 0x70, R0.reuse, 0x78, !PT ;  /* 0x0000007005057812 */ /* 0x100fe400078e7800 */
[----:B------:R-:W-:Y:S02]  /*11d90*/  LOP3.LUT R7, R7, 0x70, R0, 0x78, !PT ;  /* 0x0000007007077812 */ /* 0x000fe400078e7800 */
[----:B------:R-:W-:Y:S02]  /*11da0*/  LOP3.LUT R9, R5, 0xc00, R2, 0xf8, !PT ;  /* 0x00000c0005097812 */ /* 0x000fe400078ef802 */
[----:B------:R-:W-:Y:S01]  /*11db0*/  LOP3.LUT R2, R0, 0x40, RZ, 0xc0, !PT ;  /* 0x0000004000027812 */ /* 0x000fe200078ec0ff */
[----:B------:R-:W-:Y:S02]  /*11dc0*/  IMAD.IADD R5, R4, 0x1, R7 ;  /* 0x0000000104057824 */ /* 0x000fe400078e0207 */
[----:B------:R-:W-:Y:S02]  /*11dd0*/  STL [R1+0x1c], R9 ;  /* 0x00001c0901007387 */ /* 0x000fe40000100800 */
[----:B------:R-:W-:Y:S01]  /*11de0*/  IMAD R4, R3, 0x200, R2 ;  /* 0x0000020003047824 */ /* 0x000fe200078e0202 */
[----:B------:R-:W-:Y:S01]  /*11df0*/  LOP3.LUT R2, R0, 0x1b0, RZ, 0xc0, !PT ;  /* 0x000001b000027812 */ /* 0x000fe200078ec0ff */
[----:B------:R-:W-:Y:S01]  /*11e00*/  IMAD.SHL.U32 R3, R8, 0x2, RZ ;  /* 0x0000000208037824 */ /* 0x000fe200078e00ff */
[----:B------:R0:W-:Y:S04]  /*11e10*/  STL [R1+0x18], R5 ;  /* 0x0000180501007387 */ /* 0x0001e80000100800 */
[----:B------:R-:W-:Y:S01]  /*11e20*/  LOP3.LUT R2, R2, 0x30, R3, 0x78, !PT ;  /* 0x0000003002027812 */ /* 0x000fe200078e7803 */
[----:B------:R-:W-:-:S03]  /*11e30*/  IMAD.MOV.U32 R3, RZ, RZ, 0x20 ;  /* 0x00000020ff037424 */ /* 0x000fc600078e00ff */
[----:B------:R-:W-:Y:S02]  /*11e40*/  IADD3 R2, R17, R4, R2 ;  /* 0x0000000411027210 */ /* 0x000fe40007ffe002 */
[----:B------:R-:W-:Y:S01]  /*11e50*/  LOP3.LUT R4, R0, 0x30, RZ, 0xc0, !PT ;  /* 0x0000003000047812 */ /* 0x000fe200078ec0ff */
[----:B------:R-:W-:Y:S01]  /*11e60*/  IMAD.MOV.U32 R0, RZ, RZ, 0x40 ;  /* 0x00000040ff007424 */ /* 0x000fe200078e00ff */
[----:B------:R-:W-:Y:S01]  /*11e70*/  SEL R3, R3, 0xffffffe0, !P1 ;  /* 0xffffffe003037807 */ /* 0x000fe20004800000 */
[----:B------:R1:W-:Y:S01]  /*11e80*/  STL [R1+0x20], R2 ;  /* 0x0000200201007387 */ /* 0x0003e20000100800 */
[----:B0-----:R-:W-:Y:S02]  /*11e90*/  SHF.R.U32.HI R5, RZ, 0x2, R6 ;  /* 0x00000002ff057819 */ /* 0x001fe40000011606 */
[----:B------:R-:W-:-:S05]  /*11ea0*/  SEL R0, R0, 0xffffffc0, !P2 ;  /* 0xffffffc000007807 */ /* 0x000fca0005000000 */
[----:B------:R0:W-:Y:S01]  /*11eb0*/  STL [R1+0x10], R0 ;  /* 0x0000100001007387 */ /* 0x0001e20000100800 */
[----:B-1----:R-:W-:-:S03]  /*11ec0*/  IMAD.SHL.U32 R2, R8, 0x20, RZ ;  /* 0x0000002008027824 */ /* 0x002fc600078e00ff */
[----:B------:R-:W-:Y:S02]  /*11ed0*/  STL [R1+0xc], R3 ;  /* 0x00000c0301007387 */ /* 0x000fe40000100800 */
[----:B------:R-:W-:Y:S02]  /*11ee0*/  LOP3.LUT R2, R5, 0x60, R2, 0xf8, !PT ;  /* 0x0000006005027812 */ /* 0x000fe400078ef802 */
[----:B------:R-:W-:Y:S01]  /*11ef0*/  STL [R1+0x28], RZ ;  /* 0x000028ff01007387 */ /* 0x000fe20000100800 */
[----:B------:R-:W-:Y:S01]  /*11f00*/  LOP3.LUT R2, R4, 0x40, RZ, 0xfc, !PT ;  /* 0x0000004004027812 */ /* 0x000fe200078efcff */
[----:B0-----:R-:W-:-:S05]  /*11f10*/  IMAD.U32 R0, RZ, RZ, UR6 ;  /* 0x00000006ff007e24 */ /* 0x001fca000f8e00ff */
[----:B------:R0:W-:Y:S02]  /*11f20*/  STL [R1+0x24], R0 ;  /* 0x0000240001007387 */ /* 0x0001e40000100800 */
[----:B0-----:R-:W-:-:S05]  /*11f30*/  IMAD.MOV.U32 R0, RZ, RZ, 0x1 ;  /* 0x00000001ff007424 */ /* 0x001fca00078e00ff */
[----:B------:R0:W-:Y:S02]  /*11f40*/  STL [R1], R0 ;  /* 0x0000000001007387 */ /* 0x0001e40000100800 */
[----:B0-----:R-:W-:-:S07]  /*11f50*/  LOP3.LUT R0, R4, 0x80, RZ, 0xfc, !PT ;  /* 0x0000008004007812 */ /* 0x001fce00078efcff */
.L_x_1114:
[----:B------:R-:W2:Y:S01]  /*11f60*/  LDL R0, [R1+0x24] ;  /* 0x0000240001007983 */ /* 0x000ea20000100800 */
[----:B------:R-:W-:Y:S02]  /*11f70*/  ULDC UR8, c[0x0][0xc60] ;  /* 0x0003180000087ab9 */ /* 0x000fe40000000800 */
[----:B------:R-:W-:-:S11]  /*11f80*/  UISETP.NE.AND UP0, UPT, UR8, 0x1, UPT ;  /* 0x000000010800788c */ /* 0x000fd6000bf05270 */
[----:B------:R-:W-:Y:S01]  /*11f90*/  @UP0 ULDC UR4, c[0x0][0xc64] ;  /* 0x0003190000040ab9 */ /* 0x000fe20000000800 */
[----:B------:R-:W-:Y:S01]  /*11fa0*/  @UP0 ULDC UR9, c[0x0][0xc68] ;  /* 0x00031a0000090ab9 */ /* 0x000fe20000000800 */
[C---:B--2---:R-:W-:Y:S02]  /*11fb0*/  R2UR UR7, R0.reuse ;  /* 0x00000000000772ca */ /* 0x044fe400000e0000 */
[----:B------:R-:W-:-:S11]  /*11fc0*/  R2UR UR6, R0 ;  /* 0x00000000000672ca */ /* 0x000fd600000e0000 */
[----:B------:R-:W-:-:S04]  /*11fd0*/  UIMAD.WIDE.U32 UR4, UR7, UR4, URZ ;  /* 0x00000004070472a5 */ /* 0x000fc8000f8e003f */
[----:B------:R-:W-:-:S03]  /*11fe0*/  @UP0 USHF.R.U32.HI UR7, URZ, UR9, UR5 ;  /* 0x000000093f070299 */ /* 0x000fc60008011605 */
[----:B------:R-:W-:Y:S02]  /*11ff0*/  ULDC UR4, c[0x0][0xc78] ;  /* 0x00031e0000047ab9 */ /* 0x000fe40000000800 */
[----:B------:R-:W-:Y:S02]  /*12000*/  UISETP.GE.AND UP0, UPT, UR7, UR4, UPT ;  /* 0x000000040700728c */ /* 0x000fe4000bf06270 */
[----:B------:R-:W-:-:S04]  /*12010*/  UIADD3 UR4, -UR7, URZ, URZ ;  /* 0x0000003f07047290 */ /* 0x000fc8000fffe13f */
[----:B------:R-:W-:Y:S01]  /*12020*/  PLOP3.LUT P0, PT, PT, PT, UP0, 0x80, 0x0 ;  /* 0x000000000000781c */ /* 0x000fe20003f0f008 */
[----:B------:R-:W-:-:S12]  /*12030*/  UIMAD UR8, UR8, UR4, UR6 ;  /* 0x00000004080872a4 */ /* 0x000fd8000f8e0206 */
[----:B0-----:R-:W-:Y:S05]  /*12040*/  @!P0 BRA `(.L_x_1046) ;  /* 0x0000000000208947 */ /* 0x001fea0003800000 */
        /* <DEDUP_REMOVED lines=8> */
.L_x_1046:
[----:B------:R-:W-:Y:S01]  /*120d0*/  ULDC UR9, c[0x0][0xc54] ;  /* 0x0003150000097ab9 */ /* 0x000fe20000000800 */
[----:B------:R-:W-:Y:S01]  /*120e0*/  UMOV UR6, UR8 ;  /* 0x0000000800067c82 */ /* 0x000fe20008000000 */
[----:B------:R-:W-:-:S11]  /*120f0*/  UISETP.NE.AND UP0, UPT, UR9, 0x1, UPT ;  /* 0x000000010900788c */ /* 0x000fd6000bf05270 */
[----:B------:R-:W-:Y:S02]  /*12100*/  @UP0 ULDC.64 UR10, c[0x0][0xc58] ;  /* 0x00031600000a0ab9 */ /* 0x000fe40000000a00 */
[----:B------:R-:W-:-:S04]  /*12110*/  UIMAD.WIDE.U32 UR4, UR8, UR10, URZ ;  /* 0x0000000a080472a5 */ /* 0x000fc8000f8e003f */
[----:B------:R-:W-:-:S04]  /*12120*/  @UP0 USHF.R.U32.HI UR6, URZ, UR11, UR5 ;  /* 0x0000000b3f060299 */ /* 0x000fc80008011605 */
[----:B------:R-:W-:-:S12]  /*12130*/  UIMAD UR4, UR6, UR9, URZ ;  /* 0x00000009060472a4 */ /* 0x000fd8000f8e023f */
.L_x_1047:
[----:B------:R-:W-:Y:S02]  /*12140*/  UIADD3 UR4, UR8, -UR4, URZ ;  /* 0x8000000408047290 */ /* 0x000fe4000fffe03f */
[----:B------:R-:W-:Y:S01]  /*12150*/  ULOP3.LUT UR5, URZ, UR6, URZ, 0x33, !UPT ;  /* 0x000000063f057292 */ /* 0x000fe2000f8e333f */
[----:B------:R-:W-:Y:S01]  /*12160*/  ULDC UR14, c[0x0][0xc48] ;  /* 0x00031200000e7ab9 */ /* 0x000fe20000000800 */
[----:B------:R-:W-:Y:S01]  /*12170*/  ULDC UR8, c[0x0][0x448] ;  /* 0x0001120000087ab9 */ /* 0x000fe20000000800 */
[----:B------:R-:W-:Y:S01]  /*12180*/  ULDC UR42, c[0x0][0xc3c] ;  /* 0x00030f00002a7ab9 */ /* 0x000fe20000000800 */
[----:B------:R-:W-:Y:S02]  /*12190*/  UISETP.NE.AND UP2, UPT, UR14, 0x1, UPT ;  /* 0x000000010e00788c */ /* 0x000fe4000bf45270 */
[----:B------:R-:W-:Y:S02]  /*121a0*/  UISETP.NE.AND UP1, UPT, UR8, 0x1, UPT ;  /* 0x000000010800788c */ /* 0x000fe4000bf25270 */
[----:B------:R-:W-:Y:S01]  /*121b0*/  UIADD3 UR42, UR5, UR42, URZ ;  /* 0x0000002a052a7290 */ /* 0x000fe2000fffe03f */
[----:B------:R-:W-:Y:S01]  /*121c0*/  ULDC.64 UR10, c[0x0][0x418] ;  /* 0x00010600000a7ab9 */ /* 0x000fe20000000a00 */
[----:B------:R-:W-:Y:S01]  /*121d0*/  ULDC UR13, c[0x0][0xc54] ;  /* 0x00031500000d7ab9 */ /* 0x000fe20000000800 */
[----:B------:R-:W-:-:S02]  /*121e0*/  UISETP.NE.U32.AND UP0, UPT, UR10, URZ, UPT ;  /* 0x0000003f0a00728c */ /* 0x000fc4000bf05070 */
[----:B------:R-:W-:Y:S02]  /*121f0*/  UIMAD UR13, UR7, UR13, UR4 ;  /* 0x0000000d070d72a4 */ /* 0x000fe4000f8e0204 */
[----:B------:R-:W-:Y:S01]  /*12200*/  USHF.L.U32 UR42, UR42, 0x7, URZ ;  /* 0x000000072a2a7899 */ /* 0x000fe2000800063f */
[----:B------:R-:W-:Y:S01]  /*12210*/  ULDC.64 UR4, c[0x0][0x9e0] ;  /* 0x0002780000047ab9 */ /* 0x000fe20000000a00 */
[----:B------:R-:W-:Y:S02]  /*12220*/  UISETP.NE.AND.EX UP0, UPT, UR11, URZ, UPT, UP0 ;  /* 0x0000003f0b00728c */ /* 0x000fe4000bf05300 */
[----:B------:R-:W-:Y:S02]  /*12230*/  UISETP.GE.AND UP3, UPT, UR5, 0x1, UPT ;  /* 0x000000010500788c */ /* 0x000fe4000bf66270 */
[----:B------:R-:W-:Y:S01]  /*12240*/  UIADD3 UR12, UR42, 0x7f, URZ ;  /* 0x0000007f2a0c7890 */ /* 0x000fe2000fffe03f */
[----:B------:R-:W-:Y:S01]  /*12250*/  ULDC UR10, c[0x0][0x424] ;  /* 0x00010900000a7ab9 */ /* 0x000fe20000000800 */
[----:B------:R-:W-:Y:S01]  /*12260*/  ULDC UR6, c[0x0][0x288] ;  /* 0x0000a20000067ab9 */ /* 0x000fe20000000800 */
[----:B------:R-:W-:Y:S01]  /*12270*/  @UP2 ULDC UR8, c[0x0][0xc4c] ;  /* 0x0003130000082ab9 */ /* 0x000fe20000000800 */
[----:B------:R-:W-:Y:S01]  /*12280*/  @UP1 ULDC UR11, c[0x0][0x44c] ;  /* 0x00011300000b1ab9 */ /* 0x000fe20000000800 */
[----:B------:R-:W-:Y:S01]  /*12290*/  USEL UR15, UR10, 0x1, UP0 ;  /* 0x000000010a0f7887 */ /* 0x000fe20008000000 */
[----:B------:R-:W-:Y:S01]  /*122a0*/  PLOP3.LUT P1, PT, PT, PT, UP3, 0x80, 0x0 ;  /* 0x000000000000781c */ /* 0x000fe20003f2f038 */
[----:B------:R-:W-:-:S02]  /*122b0*/  UIADD3 UR16, -UR6, 0x1, URZ ;  /* 0x0000000106107890 */ /* 0x000fc4000fffe13f */
[----:B------:R-:W-:Y:S02]  /*122c0*/  UIMAD.WIDE.U32 UR8, UR13, UR8, URZ ;  /* 0x000000080d0872a5 */ /* 0x000fe4000f8e003f */
[----:B------:R-:W-:Y:S01]  /*122d0*/  UIMAD.WIDE.U32 UR10, UR12, UR11, URZ ;  /* 0x0000000b0c0a72a5 */ /* 0x000fe2000f8e003f */
[----:B------:R-:W-:Y:S01]  /*122e0*/  ULDC UR7, c[0x0][0x2f0] ;  /* 0x0000bc0000077ab9 */ /* 0x000fe20000000800 */
[----:B------:R-:W-:Y:S01]  /*122f0*/  @UP2 ULDC UR17, c[0x0][0xc50] ;  /* 0x0003140000112ab9 */ /* 0x000fe20000000800 */
[----:B------:R-:W-:Y:S01]  /*12300*/  @UP1 ULDC UR18, c[0x0][0x450] ;  /* 0x0001140000121ab9 */ /* 0x000fe20000000800 */
[----:B------:R-:W-:Y:S01]  /*12310*/  UMOV UR46, UR13 ;  /* 0x0000000d002e7c82 */ /* 0x000fe20008000000 */
[----:B------:R-:W-:Y:S02]  /*12320*/  UIMAD UR16, UR15, UR7, UR16 ;  /* 0x000000070f1072a4 */ /* 0x000fe4000f8e0210 */
[----:B------:R-:W-:Y:S02]  /*12330*/  @UP2 USHF.R.U32.HI UR46, URZ, UR17, UR9 ;  /* 0x000000113f2e2299 */ /* 0x000fe40008011609 */
[----:B------:R-:W-:-:S02]  /*12340*/  @UP1 USHF.R.U32.HI UR12, URZ, UR18, UR11 ;  /* 0x000000123f0c1299 */ /* 0x000fc4000801160b */
[----:B------:R-:W-:Y:S02]  /*12350*/  UIADD3 UR36, -UR46, URZ, URZ ;  /* 0x0000003f2e247290 */ /* 0x000fe4000fffe13f */
[----:B------:R-:W-:Y:S02]  /*12360*/  UIADD3 UR12, UR16, UR12, URZ ;  /* 0x0000000c100c7290 */ /* 0x000fe4000fffe03f */
[----:B------:R-:W-:Y:S02]  /*12370*/  UIMAD UR36, UR14, UR36, UR13 ;  /* 0x000000240e2472a4 */ /* 0x000fe4000f8e020d */
[----:B------:R-:W-:Y:S01]  /*12380*/  UIADD3 UR4, UR12, UR4, URZ ;  /* 0x000000040c047290 */ /* 0x000fe2000fffe03f */
[----:B------:R-:W-:Y:S11]  /*12390*/  @!P1 BRA `(.L_x_1048) ;  /* 0x0000000000449947 */ /* 0x000ff60003800000 */
        /* <DEDUP_REMOVED lines=10> */
.L_x_1049:
[----:B------:R-:W-:-:S11]  /*12440*/  UISETP.NE.AND UP0, UPT, UR5, 0x1, UPT ;  /* 0x000000010500788c */ /* 0x000fd6000bf05270 */
[----:B------:R-:W-:Y:S02]  /*12450*/  @UP0 ULDC.64 UR12, c[0x0][0x9e8] ;  /* 0x00027a00000c0ab9 */ /* 0x000fe40000000a00 */
[----:B------:R-:W-:-:S04]  /*12460*/  UIMAD.WIDE.U32 UR8, UR10, UR12, URZ ;  /* 0x0000000c0a0872a5 */ /* 0x000fc8000f8e003f */
[----:B------:R-:W-:-:S12]  /*12470*/  @UP0 USHF.R.U32.HI UR10, URZ, UR13, UR9 ;  /* 0x0000000d3f0a0299 */ /* 0x000fd80008011609 */
.L_x_1050:
[----:B------:R-:W-:-:S04]  /*12480*/  UIMAD UR10, UR10, UR5, UR5 ;  /* 0x000000050a0a72a4 */ /* 0x000fc8000f8e0205 */
[----:B------:R-:W-:-:S04]  /*12490*/  UISETP.LT.AND UP0, UPT, UR4, UR10, UPT ;  /* 0x0000000a0400728c */ /* 0x000fc8000bf01270 */
[----:B------:R-:W-:-:S12]  /*124a0*/  USEL UR4, UR4, UR10, UP0 ;  /* 0x0000000a04047287 */ /* 0x000fd80008000000 */
.L_x_1048:
[----:B------:R-:W-:Y:S02]  /*124b0*/  UIMAD UR12, UR15, UR7, 0x7f ;  /* 0x0000007f0f0c74a4 */ /* 0x000fe4000f8e0207 */
[----:B------:R-:W-:Y:S02]  /*124c0*/  UIADD3 UR4, UR4, 0x7f, URZ ;  /* 0x0000007f04047890 */ /* 0x000fe4000fffe03f */
[----:B------:R-:W-:Y:S02]  /*124d0*/  USHF.R.S32.HI UR13, URZ, 0x1f, UR12 ;  /* 0x0000001f3f0d7899 */ /* 0x000fe4000801140c */
[----:B------:R-:W-:Y:S01]  /*124e0*/  USHF.R.S32.HI UR10, URZ, 0x1f, UR4 ;  /* 0x0000001f3f0a7899 */ /* 0x000fe20008011404 */
[----:B------:R-:W-:Y:S01]  /*124f0*/  @UP1 ULDC UR8, c[0x0][0x44c] ;  /* 0x0001130000081ab9 */ /* 0x000fe20000000800 */
[----:B------:R-:W-:Y:S02]  /*12500*/  ULEA.HI UR13, UR13, UR12, URZ, 0x7 ;  /* 0x0000000c0d0d7291 */ /* 0x000fe4000f8f383f */
[----:B------:R-:W-:-:S02]  /*12510*/  UIMAD.WIDE.U32 UR8, UR42, UR8, URZ ;  /* 0x000000082a0872a5 */ /* 0x000fc4000f8e003f */
[----:B------:R-:W-:Y:S01]  /*12520*/  ULEA.HI UR10, UR10, UR4, URZ, 0x7 ;  /* 0x000000040a0a7291 */ /* 0x000fe2000f8f383f */
[----:B------:R-:W-:Y:S01]  /*12530*/  @UP1 ULDC UR14, c[0x0][0x450] ;  /* 0x00011400000e1ab9 */ /* 0x000fe20000000800 */
[----:B------:R-:W-:Y:S01]  /*12540*/  UMOV UR11, UR42 ;  /* 0x0000002a000b7c82 */ /* 0x000fe20008000000 */
[----:B------:R-:W-:Y:S02]  /*12550*/  UIMAD UR4, UR15, UR7, -UR6 ;  /* 0x000000070f0472a4 */ /* 0x000fe4000f8e0a06 */
[----:B------:R-:W-:Y:S02]  /*12560*/  USHF.R.S32.HI UR13, URZ, 0x7, UR13 ;  /* 0x000000073f0d7899 */ /* 0x000fe4000801140d */
[----:B------:R-:W-:Y:S02]  /*12570*/  USHF.R.S32.HI UR10, URZ, 0x7, UR10 ;  /* 0x000000073f0a7899 */ /* 0x000fe4000801140a */
[----:B------:R-:W-:Y:S02]  /*12580*/  @UP1 USHF.R.U32.HI UR11, URZ, UR14, UR9 ;  /* 0x0000000e3f0b1299 */ /* 0x000fe40008011609 */
[----:B------:R-:W-:-:S02]  /*12590*/  UISETP.LT.AND UP0, UPT, UR13, UR10, UPT ;  /* 0x0000000a0d00728c */ /* 0x000fc4000bf01270 */
[----:B------:R-:W-:Y:S01]  /*125a0*/  UIADD3 UR4, UR4, UR11, URZ ;  /* 0x0000000b04047290 */ /* 0x000fe2000fffe03f */
[----:B------:R-:W-:Y:S01]  /*125b0*/  ULDC UR8, c[0x0][0x9dc] ;  /* 0x0002770000087ab9 */ /* 0x000fe20000000800 */
[----:B------:R-:W-:Y:S02]  /*125c0*/  USEL UR41, UR13, UR10, UP0 ;  /* 0x0000000a0d297287 */ /* 0x000fe40008000000 */
[----:B------:R-:W-:Y:S01]  /*125d0*/  UIADD3 UR8, UR4, -UR8, URZ ;  /* 0x8000000804087290 */ /* 0x000fe2000fffe03f */
[----:B------:R-:W-:Y:S11]  /*125e0*/  @!P1 BRA `(.L_x_1051) ;  /* 0x0000000000449947 */ /* 0x000ff60003800000 */
[----:B------:R-:W-:-:S06]  /*125f0*/  UISETP.GT.AND UP0, UPT, UR4, -0x1, UPT ;  /* 0xffffffff0400788c */ /* 0x000fcc000bf04270 */
[----:B------:R-:W-:-:S13]  /*12600*/  PLOP3.LUT P0, PT, PT, PT, UP0, 0x80, 0x0 ;  /* 0x000000000000781c */ /* 0x000fda0003f0f008 */
[----:B------:R-:W-:Y:S05]  /*12610*/  @P0 BRA `(.L_x_1052) ;  /* 0x00000000001c0947 */ /* 0x000fea0003800000 */
[----:B------:R-:W-:Y:S02]  /*12620*/  UISETP.NE.AND UP0, UPT, UR5, 0x1, UPT ;  /* 0x000000010500788c */ /* 0x000fe4000bf05270 */
[----:B------:R-:W-:-:S09]  /*12630*/  ULOP3.LUT UR4, URZ, UR4, URZ, 0x33, !UPT ;  /* 0x000000043f047292 */ /* 0x000fd2000f8e333f */
[----:B------:R-:W-:Y:S02]  /*12640*/  @UP0 ULDC.64 UR10, c[0x0][0x9e8] ;  /* 0x00027a00000a0ab9 */ /* 0x000fe40000000a00 */
[----:B------:R-:W-:-:S04]  /*12650*/  UIMAD.WIDE.U32 UR6, UR4, UR10, URZ ;  /* 0x0000000a040672a5 */ /* 0x000fc8000f8e003f */
[----:B------:R-:W-:-:S04]  /*12660*/  @UP0 USHF.R.U32.HI UR4, URZ, UR11, UR7 ;  /* 0x0000000b3f040299 */ /* 0x000fc80008011607 */
[----:B------:R-:W-:Y:S01]  /*12670*/  ULOP3.LUT UR4, URZ, UR4, URZ, 0x33, !UPT ;  /* 0x000000043f047292 */ /* 0x000fe2000f8e333f */
[----:B------:R-:W-:Y:S11]  /*12680*/  BRA `(.L_x_1053) ;  /* 0x0000000000107947 */ /* 0x000ff60003800000 */
.L_x_1052:
[----:B------:R-:W-:-:S11]  /*12690*/  UISETP.NE.AND UP0, UPT, UR5, 0x1, UPT ;  /* 0x000000010500788c */ /* 0x000fd6000bf05270 */
[----:B------:R-:W-:Y:S02]  /*126a0*/  @UP0 ULDC.64 UR10, c[0x0][0x9e8] ;  /* 0x00027a00000a0ab9 */ /* 0x000fe40000000a00 */
[----:B------:R-:W-:-:S04]  /*126b0*/  UIMAD.WIDE.U32 UR6, UR4, UR10, URZ ;  /* 0x0000000a040672a5 */ /* 0x000fc8000f8e003f */
[----:B------:R-:W-:-:S12]  /*126c0*/  @UP0 USHF.R.U32.HI UR4, URZ, UR11, UR7 ;  /* 0x0000000b3f040299 */ /* 0x000fd80008011607 */
.L_x_1053:
[----:B------:R-:W-:-:S04]  /*126d0*/  UIMAD UR4, UR4, UR5, URZ ;  /* 0x00000005040472a4 */ /* 0x000fc8000f8e023f */
[----:B------:R-:W-:-:S04]  /*126e0*/  UISETP.LT.AND UP0, UPT, UR8, UR4, UPT ;  /* 0x000000040800728c */ /* 0x000fc8000bf01270 */
[----:B------:R-:W-:-:S12]  /*126f0*/  USEL UR8, UR8, UR4, !UP0 ;  /* 0x0000000408087287 */ /* 0x000fd8000c000000 */
.L_x_1051:
[----:B------:R-:W-:Y:S01]  /*12700*/  USHF.R.S32.HI UR4, URZ, 0x1f, UR8 ;  /* 0x0000001f3f047899 */ /* 0x000fe20008011408 */
[----:B------:R-:W-:Y:S03]  /*12710*/  BSSY B7, `(.L_x_1054) ;  /* 0x000030c000077945 */ /* 0x000fe60003800000 */
[----:B------:R-:W-:-:S04]  /*12720*/  ULEA.HI UR4, UR4, UR8, URZ, 0x7 ;  /* 0x0000000804047291 */ /* 0x000fc8000f8f383f */
[----:B------:R-:W-:-:S04]  /*12730*/  USHF.R.S32.HI UR4, URZ, 0x7, UR4 ;  /* 0x000000073f047899 */ /* 0x000fc80008011404 */
[----:B------:R-:W-:-:S04]  /*12740*/  UISETP.LT.AND UP0, UPT, URZ, UR4, UPT ;  /* 0x000000043f00728c */ /* 0x000fc8000bf01270 */
[----:B------:R-:W-:-:S04]  /*12750*/  USEL UR40, URZ, UR4, !UP0 ;  /* 0x000000043f287287 */ /* 0x000fc8000c000000 */
[----:B------:R-:W-:-:S06]  /*12760*/  UISETP.GT.AND UP0, UPT, UR41, UR40, UPT ;  /* 0x000000282900728c */ /* 0x000fcc000bf04270 */
[----:B------:R-:W-:-:S13]  /*12770*/  PLOP3.LUT P0, PT, PT, PT, UP0, 0x80, 0x0 ;  /* 0x000000000000781c */ /* 0x000fda0003f0f008 */
        /* <DEDUP_REMOVED lines=8> */
[----:B------:R-:W0:Y:S08]  /*12800*/  FLO.U32 R0, UR4 ;  /* 0x0000000400007d00 */ /* 0x000e3000080e0000 */
[----:B------:R-:W1:Y:S01]  /*12810*/  POPC R2, UR4 ;  /* 0x0000000400027d09 */ /* 0x000e620008000000 */
[----:B0-----:R-:W-:-:S13]  /*12820*/  ISETP.EQ.U32.AND P1, PT, R0, R3, PT ;  /* 0x000000030000720c */ /* 0x001fda0003f22070 */
[----:B-1----:R-:W2:Y:S01]  /*12830*/  @P1 ATOMG.E.ADD.STRONG.GPU PT, R5, desc[UR44][R4.64], R2 ;  /* 0x00000002040519a8 */ /* 0x002ea200081ee1ec */
[----:B------:R-:W0:Y:S02]  /*12840*/  S2R R3, SR_LTMASK ;  /* 0x0000000000037919 */ /* 0x000e240000003900 */
[----:B0-----:R-:W-:-:S06]  /*12850*/  LOP3.LUT R3, R3, UR4, RZ, 0xc0, !PT ;  /* 0x0000000403037c12 */ /* 0x001fcc000f8ec0ff */
[----:B------:R-:W0:Y:S01]  /*12860*/  POPC R3, R3 ;  /* 0x0000000300037309 */ /* 0x000e220000000000 */
[----:B--2---:R-:W0:Y:S02]  /*12870*/  SHFL.IDX PT, R0, R5, R0, 0x1f ;  /* 0x00001f0005007589 */ /* 0x004e2400000e0000 */
[----:B0-----:R-:W-:-:S05]  /*12880*/  IADD3 R0, R0, UR43, R3 ;  /* 0x0000002b00007c10 */ /* 0x001fca000fffe003 */
[----:B------:R0:W-:Y:S01]  /*12890*/  STL [R1+0x24], R0 ;  /* 0x0000240001007387 */ /* 0x0001e20000100800 */
[----:B------:R-:W-:Y:S05]  /*128a0*/  BRA `(.L_x_1056) ;  /* 0x0000002c00c87947 */ /* 0x000fea0003800000 */
.L_x_1055:
        /* <DEDUP_REMOVED lines=20> */
.L_x_1058:
[----:B------:R-:W-:Y:S05]  /*129f0*/  BSYNC B6 ;  /* 0x0000000000067941 */ /* 0x000fea0003800000 */
.L_x_1057:
[----:B------:R-:W2:Y:S01]  /*12a00*/  LDL.LU R16, [R1+0x4] ;  /* 0x0000040001107983 */ /* 0x000ea20000300800 */
[----:B------:R-:W-:Y:S01]  /*12a10*/  VIADD R0, R17, 0x8400 ;  /* 0x0000840011007836 */ /* 0x000fe20000000000 */
[----:B------:R-:W-:Y:S04]  /*12a20*/  BSSY B6, `(.L_x_1059) ;  /* 0x0000016000067945 */ /* 0x000fe80003800000 */
[----:B------:R-:W-:Y:S02]  /*12a30*/  LOP3.LUT P0, RZ, R0, 0x3ff, RZ, 0xc0, !PT ;  /* 0x000003ff00ff7812 */ /* 0x000fe4000780c0ff */
[----:B--2---:R-:W-:-:S11]  /*12a40*/  LOP3.LUT R16, R16, 0xfffffffe, RZ, 0xc0, !PT ;  /* 0xfffffffe10107812 */ /* 0x004fd600078ec0ff */
        /* <DEDUP_REMOVED lines=18> */
[----:B01----:R-:W-:Y:S05]  /*12b70*/  CALL.ABS.NOINC R2 ;  /* 0x0000000002007343 */ /* 0x003fea0003c00000 */
.L_x_1060:
[----:B------:R-:W-:Y:S05]  /*12b80*/  BSYNC B6 ;  /* 0x0000000000067941 */ /* 0x000fea0003800000 */
.L_x_1059:
        /* <DEDUP_REMOVED lines=20> */
.L_x_1062:
[----:B------:R-:W-:Y:S05]  /*12cd0*/  BSYNC B6 ;  /* 0x0000000000067941 */ /* 0x000fea0003800000 */
.L_x_1061:
[----:B------:R-:W-:Y:S01]  /*12ce0*/  IMAD.MOV.U32 R18, RZ, RZ, R16 ;  /* 0x000000ffff127224 */ /* 0x000fe200078e0010 */
        /* <DEDUP_REMOVED lines=19> */
.L_x_1064:
[----:B------:R-:W-:Y:S05]  /*12e20*/  BSYNC B6 ;  /* 0x0000000000067941 */ /* 0x000fea0003800000 */
.L_x_1063:
        /* <DEDUP_REMOVED lines=10> */
[----:B------:R-:W-:Y:S01]  /*12ed0*/  LOP3.LUT R18, R18, 0xfffffffe, RZ, 0xc0, !PT ;  /* 0xfffffffe12127812 */ /* 0x000fe200078ec0ff */
[----:B------:R-:W-:Y:S01]  /*12ee0*/  UMOV UR4, 0xffffffff ;  /* 0xffffffff00047882 */ /* 0x000fe20000000000 */
        /* <DEDUP_REMOVED lines=9> */
[----:B0-----:R-:W-:-:S03]  /*12f80*/  SEL R16, R8, RZ, !P1 ;  /* 0x000000ff08107207 */ /* 0x001fc60004800000 */
[----:B------:R1:W-:Y:S04]  /*12f90*/  STL [R1+0x14], R9 ;  /* 0x0000140901007387 */ /* 0x0003e80000100800 */
[----:B------:R1:W-:Y:S01]  /*12fa0*/  STL [R1+0x4], R18 ;  /* 0x0000041201007387 */ /* 0x0003e20000100800 */
[----:B------:R-:W-:Y:S05]  /*12fb0*/  BRA.DIV UR4, `(.L_x_1065) ;  /* 0x0000003204487947 */ /* 0x000fea000b800000 */
[----:B------:R0:W2:Y:S02]  /*12fc0*/  SHFL.IDX PT, R14, R0, RZ, 0x1f ;  /* 0x00001fff000e7589 */ /* 0x0000a400000e0000 */
.L_x_1133:
[----:B------:R-:W-:Y:S01]  /*12fd0*/  PLOP3.LUT P2, PT, PT, PT, PT, 0x8, 0x0 ;  /* 0x000000000000781c */ /* 0x000fe20003f4e170 */
[----:B0-----:R-:W-:Y:S01]  /*12fe0*/  IMAD.MOV.U32 R0, RZ, RZ, R18 ;  /* 0x000000ffff007224 */ /* 0x001fe200078e0012 */
[----:B--2---:R-:W-:-:S04]  /*12ff0*/  ISETP.NE.AND P0, PT, R14, RZ, PT ;  /* 0x000000ff0e00720c */ /* 0x004fc80003f05270 */
[----:B------:R-:W-:-:S07]  /*13000*/  LOP3.LUT R0, R0, 0xfffffffd, RZ, 0xc0, !PT ;  /* 0xfffffffd00007812 */ /* 0x000fce00078ec0ff */
        /* <DEDUP_REMOVED lines=8> */
.L_x_1136:
[----:B------:R-:W-:Y:S05]  /*13090*/  @!P6 BRA `(.L_x_1066) ;  /* 0x000000040074e947 */ /* 0x000fea0003800000 */
[----:B------:R-:W-:Y:S01]  /*130a0*/  IMAD.MOV.U32 R16, RZ, RZ, R8 ;  /* 0x000000ffff107224 */ /* 0x000fe200078e0008 */
[----:B------:R-:W-:Y:S06]  /*130b0*/  @!P1 BRA `(.L_x_1068) ;  /* 0x0000000000449947 */ /* 0x000fec0003800000 */
        /* <DEDUP_REMOVED lines=17> */
.L_x_1068:
[----:B0-----:R-:W2:Y:S01]  /*131d0*/  LDL R3, [R1] ;  /* 0x0000000001037983 */ /* 0x001ea20000100800 */
[----:B------:R-:W0:Y:S02]  /*131e0*/  S2R R2, SR_TID.X ;  /* 0x0000000000027919 */ /* 0x000e240000002100 */
[----:B0-----:R-:W-:Y:S01]  /*131f0*/  LOP3.LUT R4, R2, 0x7f, RZ, 0xc0, !PT ;  /* 0x0000007f02047812 */ /* 0x001fe200078ec0ff */
[----:B------:R-:W-:-:S03]  /*13200*/  IMAD R2, R19, 0x8, R17 ;  /* 0x0000000813027824 */ /* 0x000fc600078e0211 */
[----:B------:R-:W-:Y:S02]  /*13210*/  ISETP.NE.AND P0, PT, R4, RZ, PT ;  /* 0x000000ff0400720c */ /* 0x000fe40003f05270 */
[----:B--2---:R-:W-:-:S04]  /*13220*/  SHF.L.U32 R3, R3, 0x1f, RZ ;  /* 0x0000001f03037819 */ /* 0x004fc800000006ff */
[----:B------:R-:W0:Y:S02]  /*13230*/  SYNCS.PHASECHK.TRANS64.TRYWAIT P1, [R2+URZ+0x22880], R3 ;  /* 0x02288003020075a7 */ /* 0x000e24000802017f */
[----:B0-----:R-:W-:Y:S05]  /*13240*/  @!P1 BRA `(.L_x_1069) ;  /* 0x0000002c00e49947 */ /* 0x001fea0003800000 */
.L_x_1137:
        /* <DEDUP_REMOVED lines=8> */
.L_x_1070:
[----:B------:R-:W-:Y:S01]  /*132d0*/  IMAD R4, R19, 0x4000, R17 ;  /* 0x0000400013047824 */ /* 0x000fe200078e0211 */
[----:B------:R-:W-:Y:S01]  /*132e0*/  R2UR UR33, R2 ;  /* 0x00000000022172ca */ /* 0x000fe200000e0000 */
[----:B------:R-:W-:Y:S01]  /*132f0*/  IMAD.SHL.U32 R0, R0, 0x80, RZ ;  /* 0x0000008000007824 */ /* 0x000fe200078e00ff */
[----:B-----5:R-:W-:Y:S01]  /*13300*/  R2UR UR37, R16 ;  /* 0x00000000102572ca */ /* 0x020fe200000e0000 */
[----:B------:R-:W-:Y:S01]  /*13310*/  UIADD3 UR4, UP0, UR48, 0x470, URZ ;  /* 0x0000047030047890 */ /* 0x000fe2000ff1e03f */
[----:B------:R-:W-:Y:S01]  /*13320*/  R2UR UR32, R4 ;  /* 0x00000000042072ca */ /* 0x000fe200000e0000 */
[----:B------:R-:W-:Y:S01]  /*13330*/  UMOV UR6, 0x0 ;  /* 0x0000000000067882 */ /* 0x000fe20000000000 */
[----:B------:R-:W-:Y:S01]  /*13340*/  R2UR UR35, R0 ;  /* 0x00000000002372ca */ /* 0x000fe200000e0000 */
[----:B------:R-:W-:Y:S01]  /*13350*/  UIADD3.X UR5, URZ, UR49, URZ, UP0, !UPT ;  /* 0x000000313f057290 */ /* 0x000fe200087fe43f */
[----:B------:R-:W-:Y:S01]  /*13360*/  UMOV UR7, 0x14f00000 ;  /* 0x14f0000000077882 */ /* 0x000fe20000000000 */
[----:B------:R-:W-:-:S04]  /*13370*/  UMOV UR34, URZ ;  /* 0x0000003f00227c82 */ /* 0x000fc80008000000 */
[----:B------:R-:W-:-:S04]  /*13380*/  UIADD3 UR33, UR33, 0x22870, URZ ;  /* 0x0002287021217890 */ /* 0x000fc8000fffe03f */
[----:B------:R-:W-:-:S09]  /*13390*/  UIADD3 UR32, UR32, 0x8400, URZ ;  /* 0x0000840020207890 */ /* 0x000fd2000fffe03f */
[----:B------:R2:W-:Y:S01]  /*133a0*/  UTMALDG.4D [UR32], [UR4], desc[UR6] ;  /* 0x00000620040075b4 */ /* 0x0005e20008019000 */
[----:B------:R-:W3:Y:S02]  /*133b0*/  SYNCS.PHASECHK.TRANS64.TRYWAIT P1, [R2+URZ+0x22840], R3 ;  /* 0x02284003020075a7 */ /* 0x000ee4000802017f */
[----:B--23--:R-:W-:Y:S05]  /*133c0*/  @!P1 BRA `(.L_x_1071) ;  /* 0x0000002c00989947 */ /* 0x00cfea0003800000 */
.L_x_1138:
[----:B------:R-:W-:Y:S05]  /*133d0*/  @P0 BRA `(.L_x_1072) ;  /* 0x00000000001c0947 */ /* 0x000fea0003800000 */
[----:B------:R-:W3:Y:S01]  /*133e0*/  S2R R4, SR_TID.X ;  /* 0x0000000000047919 */ /* 0x000ee20000002100 */
[----:B0-2---:R-:W-:-:S04]  /*133f0*/  IMAD.MOV.U32 R3, RZ, RZ, 0x6000 ;  /* 0x00006000ff037424 */ /* 0x005fc800078e00ff */
[----:B------:R4:W-:Y:S01]  /*13400*/  SYNCS.ARRIVE.TRANS64 RZ, [R2+URZ+0x22830], R3 ;  /* 0x0228300302ff79a7 */ /* 0x0009e2000800003f */
[----:B---3--:R-:W-:-:S04]  /*13410*/  LOP3.LUT R4, R4, 0x1f, RZ, 0xc0, !PT ;  /* 0x0000001f04047812 */ /* 0x008fc800078ec0ff */
[----:B------:R-:W-:-:S13]  /*13420*/  ISETP.NE.AND P0, PT, R4, RZ, PT ;  /* 0x000000ff0400720c */ /* 0x000fda0003f05270 */
[----:B----4-:R-:W-:Y:S05]  /*13430*/  @!P0 BRA `(.L_x_1072) ;  /* 0x0000000000048947 */ /* 0x010fea0003800000 */
[----:B------:R-:W-:Y:S01]  /*13440*/  BPT.TRAP 0x1 ;  /* 0x000000040000795c */ /* 0x000fe20000300000 */
.L_x_1072:
[----:B0-2---:R-:W2:Y:S01]  /*13450*/  LDL.LU R3, [R1+0x4] ;  /* 0x0000040001037983 */ /* 0x005ea20000300800 */
        /* <DEDUP_REMOVED lines=29> */
[----:B--2---:R-:W-:-:S04]  /*13630*/  LOP3.LUT R3, R3, 0xfffffffd, RZ, 0xc0, !PT ;  /* 0xfffffffd03037812 */ /* 0x004fc800078ec0ff */
[----:B------:R-:W-:-:S05]  /*13640*/  @P0 LOP3.LUT R3, R3, 0x2, RZ, 0xfc, !PT ;  /* 0x0000000203030812 */ /* 0x000fca00078efcff */
[----:B------:R3:W-:Y:S01]  /*13650*/  STL [R1+0x4], R3 ;  /* 0x0000040301007387 */ /* 0x0007e20000100800 */
[----:B------:R-:W-:Y:S01]  /*13660*/  NOP ;  /* 0x0000000000007918 */ /* 0x000fe20000000000 */
.L_x_1066:
[----:B0-----:R-:W-:Y:S01]  /*13670*/  VIADD R0, R17, 0x10400 ;  /* 0x0001040011007836 */ /* 0x001fe20000000000 */
[----:B------:R-:W-:Y:S05]  /*13680*/  WARPSYNC.ALL ;  /* 0x0000000000007948 */ /* 0x000fea0003800000 */
[----:B------:R-:W-:Y:S01]  /*13690*/  BAR.SYNC.DEFER_BLOCKING 0x8, 0x180 ;  /* 0x0206000000007b1d */ /* 0x000fe20000010000 */
[----:B------:R-:W-:-:S05]  /*136a0*/  LOP3.LUT P0, RZ, R0, 0x1bf, RZ, 0xc0, !PT ;  /* 0x000001bf00ff7812 */ /* 0x000fca000780c0ff */
[----:B------:R-:W-:Y:S08]  /*136b0*/  BSSY B6, `(.L_x_1073) ;  /* 0x0000012000067945 */ /* 0x000ff00003800000 */
[----:B------:R-:W-:Y:S05]  /*136c0*/  @!P0 BRA `(.L_x_1074) ;  /* 0x0000000000408947 */ /* 0x000fea0003800000 */
[----:B------:R-:W-:Y:S01]  /*136d0*/  MOV R2, 0x0 ;  /* 0x0000000000027802 */ /* 0x000fe20000000f00 */
[----:B---3--:R-:W-:Y:S01]  /*136e0*/  ULDC.64 UR6, c[0x4][0xc8] ;  /* 0x0100320000067ab9 */ /* 0x008fe20000000a00 */
        /* <DEDUP_REMOVED lines=13> */
[----:B0-----:R-:W-:Y:S05]  /*137c0*/  CALL.ABS.NOINC R2 ;  /* 0x0000000002007343 */ /* 0x001fea0003c00000 */
.L_x_1074:
[----:B---3--:R-:W-:Y:S05]  /*137d0*/  BSYNC B6 ;  /* 0x0000000000067941 */ /* 0x008fea0003800000 */
.L_x_1073:
[----:B-1----:R-:W0:Y:S01]  /*137e0*/  LDC R8, c[0x0][0x448] ;  /* 0x00011200ff087b82 */ /* 0x002e220000000800 */
[----:B------:R-:W1:Y:S01]  /*137f0*/  S2R R2, SR_TID.X ;  /* 0x0000000000027919 */ /* 0x000e620000002100 */
[----:B------:R-:W-:Y:S01]  /*13800*/  USHF.R.S32.HI UR4, URZ, 0x1f, UR36 ;  /* 0x0000001f3f047899 */ /* 0x000fe20008011424 */
[----:B------:R-:W-:Y:S01]  /*13810*/  ULDC.64 UR8, c[0x0][0x2d8] ;  /* 0x0000b60000087ab9 */ /* 0x000fe20000000a00 */
[----:B------:R-:W2:Y:S02]  /*13820*/  S2R R9, SR_TID.X ;  /* 0x0000000000097919 */ /* 0x000ea40000002100 */
[----:B------:R-:W-:Y:S02]  /*13830*/  UIMAD UR6, UR4, UR8, URZ ;  /* 0x00000008040672a4 */ /* 0x000fe4000f8e023f */
[----:B------:R-:W-:Y:S02]  /*13840*/  UIMAD.WIDE.U32 UR4, UR36, UR8, URZ ;  /* 0x00000008240472a5 */ /* 0x000fe4000f8e003f */
[----:B------:R-:W-:-:S02]  /*13850*/  UIMAD UR6, UR36, UR9, UR6 ;  /* 0x00000009240672a4 */ /* 0x000fc4000f8e0206 */
[----:B------:R-:W-:Y:S01]  /*13860*/  USHF.R.S32.HI UR7, URZ, 0x1f, UR46 ;  /* 0x0000001f3f077899 */ /* 0x000fe2000801142e */
[----:B------:R-:W-:Y:S01]  /*13870*/  ULDC.64 UR8, c[0x0][0x2e0] ;  /* 0x0000b80000087ab9 */ /* 0x000fe20000000a00 */
[----:B------:R-:W-:Y:S02]  /*13880*/  UIADD3 UR5, UR5, UR6, URZ ;  /* 0x0000000605057290 */ /* 0x000fe4000fffe03f */
[----:B------:R-:W-:Y:S02]  /*13890*/  UIMAD UR6, UR7, UR8, URZ ;  /* 0x00000008070672a4 */ /* 0x000fe4000f8e023f */
[----:B------:R-:W-:Y:S02]  /*138a0*/  UIMAD.WIDE.U32 UR4, UR46, UR8, UR4 ;  /* 0x000000082e0472a5 */ /* 0x000fe4000f8e0004 */
[----:B------:R-:W-:Y:S01]  /*138b0*/  UIMAD UR6, UR46, UR9, UR6 ;  /* 0x000000092e0672a4 */ /* 0x000fe2000f8e0206 */
[----:B0-----:R-:W-:-:S03]  /*138c0*/  ISETP.NE.AND P0, PT, R8, 0x1, PT ;  /* 0x000000010800780c */ /* 0x001fc60003f05270 */
[----:B------:R-:W-:Y:S01]  /*138d0*/  UIADD3 UR6, UR5, UR6, URZ ;  /* 0x0000000605067290 */ /* 0x000fe2000fffe03f */
[----:B------:R-:W-:Y:S02]  /*138e0*/  IMAD.U32 R6, RZ, RZ, UR4 ;  /* 0x00000004ff067e24 */ /* 0x000fe4000f8e00ff */
[----:B------:R-:W-:Y:S01]  /*138f0*/  IMAD.U32 R7, RZ, RZ, UR5 ;  /* 0x00000005ff077e24 */ /* 0x000fe2000f8e00ff */
[----:B------:R-:W-:Y:S01]  /*13900*/  ULDC.64 UR4, c[0x0][0x2d0] ;  /* 0x0000b40000047ab9 */ /* 0x000fe20000000a00 */
[C---:B-1----:R-:W-:Y:S01]  /*13910*/  LOP3.LUT R18, R2.reuse, 0x7f, RZ, 0xc0, !PT ;  /* 0x0000007f02127812 */ /* 0x042fe200078ec0ff */
[----:B------:R-:W-:-:S04]  /*13920*/  IMAD.SHL.U32 R2, R2, 0x20, RZ ;  /* 0x0000002002027824 */ /* 0x000fc800078e00ff */
[----:B------:R-:W0:Y:S01]  /*13930*/  @P0 LDC R3, c[0x0][0x44c] ;  /* 0x00011300ff030b82 */ /* 0x000e220000000800 */
[----:B------:R-:W-:Y:S01]  /*13940*/  SHF.R.U32.HI R18, RZ, 0x2, R18 ;  /* 0x00000002ff127819 */ /* 0x000fe20000011612 */
[----:B--2---:R-:W-:-:S03]  /*13950*/  IMAD.SHL.U32 R9, R9, 0x10, RZ ;  /* 0x0000001009097824 */ /* 0x004fc600078e00ff */
[----:B------:R-:W-:Y:S02]  /*13960*/  LOP3.LUT R2, R18, 0x60, R2, 0xf8, !PT ;  /* 0x0000006012027812 */ /* 0x000fe400078ef802 */
[----:B------:R-:W-:Y:S01]  /*13970*/  LOP3.LUT R9, R9, 0x30, RZ, 0xc0, !PT ;  /* 0x0000003009097812 */ /* 0x000fe200078ec0ff */
[----:B------:R-:W1:Y:S01]  /*13980*/  @P0 LDC R0, c[0x0][0x450] ;  /* 0x00011400ff000b82 */ /* 0x000e620000000800 */
[----:B------:R-:W2:Y:S01]  /*13990*/  S2R R18, SR_TID.X ;  /* 0x0000000000127919 */ /* 0x000ea20000002100 */
[----:B------:R-:W-:Y:S01]  /*139a0*/  VIADD R2, R2, UR42 ;  /* 0x0000002a02027c36 */ /* 0x000fe20008000000 */
[C---:B------:R-:W-:Y:S02]  /*139b0*/  LOP3.LUT R11, R9.reuse, 0x40, RZ, 0xfc, !PT ;  /* 0x00000040090b7812 */ /* 0x040fe400078efcff */
[----:B------:R-:W-:Y:S01]  /*139c0*/  LOP3.LUT R9, R9, 0x80, RZ, 0xfc, !PT ;  /* 0x0000008009097812 */ /* 0x000fe200078efcff */
[----:B------:R-:W-:Y:S02]  /*139d0*/  IMAD.MOV.U32 R4, RZ, RZ, R2 ;  /* 0x000000ffff047224 */ /* 0x000fe400078e0002 */
[----:B0-----:R-:W-:-:S05]  /*139e0*/  @P0 IMAD.HI.U32 R3, R2, R3, RZ ;  /* 0x0000000302030227 */ /* 0x001fca00078e00ff */
[----:B-1----:R-:W-:Y:S01]  /*139f0*/  @P0 SHF.R.U32.HI R4, RZ, R0, R3 ;  /* 0x00000000ff040219 */ /* 0x002fe20000011603 */
[----:B------:R-:W-:Y:S01]  /*13a00*/  IMAD.U32 R3, RZ, RZ, UR6 ;  /* 0x00000006ff037e24 */ /* 0x000fe2000f8e00ff */
[----:B------:R-:W-:Y:S02]  /*13a10*/  ULDC.64 UR6, c[0x0][0x280] ;  /* 0x0000a00000067ab9 */ /* 0x000fe40000000a00 */
[--C-:B------:R-:W-:Y:S01]  /*13a20*/  SHF.R.S32.HI R5, RZ, 0x1f, R4.reuse ;  /* 0x0000001fff057819 */ /* 0x100fe20000011404 */
[----:B------:R-:W-:-:S04]  /*13a30*/  IMAD.MOV R0, RZ, RZ, -R4 ;  /* 0x000000ffff007224 */ /* 0x000fc800078e0a04 */
[----:B------:R-:W-:Y:S02]  /*13a40*/  IMAD R0, R8, R0, R2 ;  /* 0x0000000008007224 */ /* 0x000fe400078e0202 */
[----:B------:R-:W-:Y:S02]  /*13a50*/  IMAD.MOV.U32 R2, RZ, RZ, R6 ;  /* 0x000000ffff027224 */ /* 0x000fe400078e0006 */
[----:B------:R-:W-:Y:S02]  /*13a60*/  IMAD R5, R5, UR4, RZ ;  /* 0x0000000405057c24 */ /* 0x000fe4000f8e02ff */
[----:B------:R-:W-:-:S04]  /*13a70*/  IMAD.WIDE.U32 R2, R4, UR4, R2 ;  /* 0x0000000404027c25 */ /* 0x000fc8000f8e0002 */
[----:B------:R-:W-:Y:S01]  /*13a80*/  IMAD R5, R4, UR5, R5 ;  /* 0x0000000504057c24 */ /* 0x000fe2000f8e0205 */
[----:B------:R-:W-:Y:S01]  /*13a90*/  SHF.R.S32.HI R4, RZ, 0x1f, R0 ;  /* 0x0000001fff047819 */ /* 0x000fe20000011400 */
[----:B------:R-:W-:Y:S01]  /*13aa0*/  ULDC.64 UR4, c[0x0][0x2c8] ;  /* 0x0000b20000047ab9 */ /* 0x000fe20000000a00 */
[----:B--2---:R-:W-:Y:S02]  /*13ab0*/  IMAD.SHL.U32 R10, R18, 0x10, RZ ;  /* 0x00000010120a7824 */ /* 0x004fe400078e00ff */
[----:B------:R-:W-:Y:S02]  /*13ac0*/  IMAD.IADD R3, R3, 0x1, R5 ;  /* 0x0000000103037824 */ /* 0x000fe400078e0205 */
[----:B------:R-:W-:Y:S01]  /*13ad0*/  IMAD R4, R4, UR4, RZ ;  /* 0x0000000404047c24 */ /* 0x000fe2000f8e02ff */
[----:B------:R-:W-:Y:S01]  /*13ae0*/  LOP3.LUT R10, R10, 0x30, RZ, 0xc0, !PT ;  /* 0x000000300a0a7812 */ /* 0x000fe200078ec0ff */
[----:B------:R-:W-:Y:S01]  /*13af0*/  IMAD.WIDE.U32 R2, R0, UR4, R2 ;  /* 0x0000000400027c25 */ /* 0x000fe2000f8e0002 */
[----:B------:R-:W-:-:S02]  /*13b00*/  ULDC UR4, c[0x0][0x2b8] ;  /* 0x0000ae0000047ab9 */ /* 0x000fc40000000800 */
[----:B------:R-:W-:Y:S01]  /*13b10*/  ISETP.GE.AND P2, PT, R9, UR4, PT ;  /* 0x0000000409007c0c */ /* 0x000fe2000bf46270 */
[----:B------:R-:W-:Y:S01]  /*13b20*/  IMAD R0, R0, UR5, R4 ;  /* 0x0000000500007c24 */ /* 0x000fe2000f8e0204 */
[----:B------:R0:W5:Y:S01]  /*13b30*/  LDL R9, [R1+0x20] ;  /* 0x0000200001097983 */ /* 0x0001620000100800 */
[----:B------:R-:W-:Y:S02]  /*13b40*/  IADD3 R4, P3, R2, UR6, RZ ;  /* 0x0000000602047c10 */ /* 0x000fe4000ff7e0ff */
[----:B------:R-:W-:Y:S02]  /*13b50*/  ISETP.GE.AND P0, PT, R10, UR4, PT ;  /* 0x000000040a007c0c */ /* 0x000fe4000bf06270 */
[----:B------:R-:W-:Y:S01]  /*13b60*/  ISETP.GE.AND P1, PT, R11, UR4, PT ;  /* 0x000000040b007c0c */ /* 0x000fe2000bf26270 */
[----:B------:R-:W-:Y:S01]  /*13b70*/  UMOV UR4, 0xffffffff ;  /* 0xffffffff00047882 */ /* 0x000fe20000000000 */
[----:B------:R-:W-:Y:S02]  /*13b80*/  LOP3.LUT R18, R18, 0x7f, RZ, 0xc0, !PT ;  /* 0x0000007f12127812 */ /* 0x000fe400078ec0ff */
[----:B------:R-:W-:-:S02]  /*13b90*/  IADD3.X R0, R3, UR7, R0, P3, !PT ;  /* 0x0000000703007c10 */ /* 0x000fc40009ffe400 */
[----:B------:R-:W-:Y:S01]  /*13ba0*/  SHF.R.U32.HI R18, RZ, 0x2, R18 ;  /* 0x00000002ff127819 */ /* 0x000fe20000011612 */
[----:B0-----:R-:W-:Y:S06]  /*13bb0*/  BRA.DIV UR4, `(.L_x_1075) ;  /* 0x0000002604b07947 */ /* 0x001fec000b800000 */
[----:B------:R-:W0:Y:S01]  /*13bc0*/  SHFL.IDX PT, R6, R4, RZ, 0x1c1f ;  /* 0x001c1fff04067589 */ /* 0x000e2200000e0000 */
[----:B------:R-:W-:Y:S01]  /*13bd0*/  ULDC UR4, c[0x0][0x288] ;  /* 0x0000a20000047ab9 */ /* 0x000fe20000000800 */
[----:B------:R-:W-:Y:S02]  /*13be0*/  VIADD R3, R18, UR42 ;  /* 0x0000002a12037c36 */ /* 0x000fe40008000000 */
[----:B------:R-:W1:Y:S01]  /*13bf0*/  SHFL.IDX PT, R5, R0, RZ, 0x1c1f ;  /* 0x001c1fff00057589 */ /* 0x000e6200000e0000 */
[----:B------:R-:W-:-:S05]  /*13c00*/  IMAD R2, R8, UR4, RZ ;  /* 0x0000000408027c24 */ /* 0x000fca000f8e02ff */
[----:B------:R-:W-:-:S13]  /*13c10*/  ISETP.GE.AND P4, PT, R3, R2, PT ;  /* 0x000000020300720c */ /* 0x000fda0003f86270 */
[----:B0-----:R-:W-:-:S05]  /*13c20*/  @!P4 IADD3 R6, P3, R10, R6, RZ ;  /* 0x000000060a06c210 */ /* 0x001fca0007f7e0ff */
[----:B-1----:R-:W-:-:S04]  /*13c30*/  @!P4 IMAD.X R5, RZ, RZ, R5, P3 ;  /* 0x000000ffff05c224 */ /* 0x002fc800018e0605 */
[----:B------:R-:W-:Y:S02]  /*13c40*/  @!P4 IMAD.MOV.U32 R7, RZ, RZ, R5 ;  /* 0x000000ffff07c224 */ /* 0x000fe400078e0005 */
[----:B------:R-:W-:-:S03]  /*13c50*/  VIADD R5, R3, 0x20 ;  /* 0x0000002003057836 */ /* 0x000fc60000000000 */
[----:B------:R-:W-:Y:S01]  /*13c60*/  @!PT LDS RZ, [RZ] ;  /* 0x00000000fffff984 */ /* 0x000fe20000000800 */
[----:B-----5:R-:W-:Y:S04]  /*13c70*/  @!P4 LDGSTS.E.BYPASS.LTC128B.128 [R9+0x10400], desc[UR44][R6.64], !P0 ;  /* 0x104000000609cfae */ /* 0x020fe8000c101d6c */
[----:B------:R-:W-:Y:S04]  /*13c80*/  @!P4 LDGSTS.E.BYPASS.LTC128B.128 [R9+0x12400], desc[UR44][R6.64+0x40], !P1 ;  /* 0x124000400609cfae */ /* 0x000fe8000c901d6c */
[----:B------:R0:W-:Y:S01]  /*13c90*/  @!P4 LDGSTS.E.BYPASS.LTC128B.128 [R9+0x14400], desc[UR44][R6.64+0x80], !P2 ;  /* 0x144000800609cfae */ /* 0x0001e2000d101d6c */
[----:B------:R-:W-:-:S03]  /*13ca0*/  ISETP.GE.AND P4, PT, R5, R2, PT ;  /* 0x000000020500720c */ /* 0x000fc60003f86270 */
[----:B------:R-:W-:Y:S04]  /*13cb0*/  SHFL.IDX PT, R5, R0, 0x1, 0x1c1f ;  /* 0x003c1f0000057f89 */ /* 0x000fe800000e0000 */
[----:B0-----:R-:W0:Y:S06]  /*13cc0*/  SHFL.IDX PT, R6, R4, 0x1, 0x1c1f ;  /* 0x003c1f0004067f89 */ /* 0x001e2c00000e0000 */
        /* <DEDUP_REMOVED lines=10> */
[----:B0-----:R-:W0:Y:S04]  /*13d70*/  SHFL.IDX PT, R6, R4, 0x2, 0x1c1f ;  /* 0x005c1f0004067f89 */ /* 0x001e2800000e0000 */
[----:B------:R-:W1:Y:S01]  /*13d80*/  SHFL.IDX PT, R4, R4, 0x3, 0x1c1f ;  /* 0x007c1f0004047f89 */ /* 0x000e6200000e0000 */
[----:B0-----:R-:W-:-:S05]  /*13d90*/  @!P4 IADD3 R6, P3, R10, R6, RZ ;  /* 0x000000060a06c210 */ /* 0x001fca0007f7e0ff */
[----:B------:R-:W-:-:S04]  /*13da0*/  @!P4 IMAD.X R5, RZ, RZ, R5, P3 ;  /* 0x000000ffff05c224 */ /* 0x000fc800018e0605 */
[----:B------:R-:W-:-:S05]  /*13db0*/  @!P4 IMAD.MOV.U32 R7, RZ, RZ, R5 ;  /* 0x000000ffff07c224 */ /* 0x000fca00078e0005 */
[----:B------:R0:W-:Y:S04]  /*13dc0*/  @!P4 LDGSTS.E.BYPASS.LTC128B.128 [R9+0x11400], desc[UR44][R6.64], !P0 ;  /* 0x114000000609cfae */ /* 0x0001e8000c101d6c */
[----:B------:R0:W-:Y:S04]  /*13dd0*/  @!P4 LDGSTS.E.BYPASS.LTC128B.128 [R9+0x13400], desc[UR44][R6.64+0x40], !P1 ;  /* 0x134000400609cfae */ /* 0x0001e8000c901d6c */
[----:B-1----:R0:W-:Y:S02]  /*13de0*/  @!P4 LDGSTS.E.BYPASS.LTC128B.128 [R9+0x15400], desc[UR44][R6.64+0x80], !P2 ;  /* 0x154000800609cfae */ /* 0x0021e4000d101d6c */
.L_x_1147:
        /* <DEDUP_REMOVED lines=12> */
.L_x_1077:
[----:B------:R-:W-:Y:S05]  /*13eb0*/  BSYNC B0 ;  /* 0x0000000000007941 */ /* 0x000fea0003800000 */
.L_x_1076:
[----:B------:R-:W-:Y:S01]  /*13ec0*/  NOP ;  /* 0x0000000000007918 */ /* 0x000fe20000000000 */
[----:B------:R-:W-:-:S13]  /*13ed0*/  PLOP3.LUT P0, PT, PT, PT, PT, 0x80, 0x0 ;  /* 0x000000000000781c */ /* 0x000fda0003f0f070 */
.L_x_1078:
[----:B------:R-:W-:Y:S02]  /*13ee0*/  PLOP3.LUT P1, PT, P1, P0, PT, 0xa2, 0x0 ;  /* 0x000000000000781c */ /* 0x000fe40000f21472 */
[----:B------:R-:W-:-:S08]  /*13ef0*/  @P0 R2UR P1, UR4, R17 ;  /* 0x00000000110402ca */ /* 0x000fd00000020000 */
[----:B------:R-:W-:-:S05]  /*13f00*/  @P0 PLOP3.LUT P0, PT, P1, PT, PT, 0x80, 0x0 ;  /* 0x000000000000081c */ /* 0x000fca0000f0f070 */
[----:B------:R-:W-:Y:S01]  /*13f10*/  @!P1 SYNCS.ARRIVE.TRANS64.RED.A0T1 RZ, [UR4+0x22800], RZ ;  /* 0x022800ffffff99a7 */ /* 0x000fe20008200404 */
[----:B------:R-:W-:Y:S07]  /*13f20*/  @!P1 ARRIVES.LDGSTSBAR.64.TRANSCNT [UR4+0x22800] ;  /* 0x02280000ff0099b0 */ /* 0x000fee0008000a84 */
[----:B------:R-:W-:Y:S05]  /*13f30*/  @P0 BRA.U.ANY `(.L_x_1078) ;  /* 0xfffffffd00e80947 */ /* 0x000fea000393ffff */
[----:B-1----:R-:W2:Y:S02]  /*13f40*/  LDL.LU R2, [R1+0x28] ;  /* 0x0000280001027983 */ /* 0x002ea40000300800 */
[----:B--2---:R-:W-:-:S05]  /*13f50*/  VIADD R2, R2, 0x1 ;  /* 0x0000000102027836 */ /* 0x004fca0000000000 */
        /* <DEDUP_REMOVED lines=8> */
[----:B------:R-:W2:Y:S03]  /*13fe0*/  SYNCS.PHASECHK.TRANS64.TRYWAIT P0, [R17+URZ+0x22820], R0 ;  /* 0x02282000110075a7 */ /* 0x000ea6000800017f */
[----:B-12---:R-:W-:Y:S05]  /*13ff0*/  @!P0 BRA `(.L_x_1080) ;  /* 0x0000002400e88947 */ /* 0x006fea0003800000 */
.L_x_1148:
[----:B------:R-:W-:Y:S05]  /*14000*/  BSYNC B0 ;  /* 0x0000000000007941 */ /* 0x000fea0003800000 */
.L_x_1079:
[----:B------:R-:W-:-:S04]  /*14010*/  UIADD3 UR4, UR41, -0x2, URZ ;  /* 0xfffffffe29047890 */ /* 0x000fc8000fffe03f */
[----:B------:R-:W-:-:S06]  /*14020*/  UISETP.GE.AND UP0, UPT, UR4, UR40, UPT ;  /* 0x000000280400728c */ /* 0x000fcc000bf06270 */
[----:B------:R-:W-:-:S13]  /*14030*/  PLOP3.LUT P0, PT, PT, PT, UP0, 0x80, 0x0 ;  /* 0x000000000000781c */ /* 0x000fda0003f0f008 */
[----:B------:R-:W-:Y:S05]  /*14040*/  @!P0 BRA `(.L_x_1081) ;  /* 0x0000000c00ec8947 */ /* 0x000fea0003800000 */
[----:B0-----:R0:W5:Y:S01]  /*14050*/  LDL.LU R7, [R1] ;  /* 0x0000000001077983 */ /* 0x0011620000300800 */
[----:B------:R-:W-:Y:S02]  /*14060*/  IMAD.MOV.U32 R6, RZ, RZ, R19 ;  /* 0x000000ffff067224 */ /* 0x000fe400078e0013 */
[----:B-1----:R-:W-:-:S07]  /*14070*/  IMAD.U32 R0, RZ, RZ, UR4 ;  /* 0x00000004ff007e24 */ /* 0x002fce000f8e00ff */
.L_x_1103:
[----:B------:R-:W2:Y:S01]  /*14080*/  LDL R3, [R1+0x4] ;  /* 0x0000040001037983 */ /* 0x000ea20000100800 */
[----:B------:R-:W-:Y:S01]  /*14090*/  VIADD R19, R6, 0x1 ;  /* 0x0000000106137836 */ /* 0x000fe20000000000 */
[----:B------:R-:W-:Y:S05]  /*140a0*/  YIELD ;  /* 0x0000000000007946 */ /* 0x000fea0003800000 */
[----:B------:R-:W-:Y:S01]  /*140b0*/  ISETP.NE.AND P0, PT, R19, 0x2, PT ;  /* 0x000000021300780c */ /* 0x000fe20003f05270 */
[----:B------:R-:W-:Y:S03]  /*140c0*/  BSSY B0, `(.L_x_1082) ;  /* 0x0000087000007945 */ /* 0x000fe60003800000 */
[----:B------:R-:W-:-:S02]  /*140d0*/  SEL R2, RZ, 0x1, P0 ;  /* 0x00000001ff027807 */ /* 0x000fc40000000000 */
[----:B------:R-:W-:Y:S02]  /*140e0*/  SEL R19, R19, RZ, P0 ;  /* 0x000000ff13137207 */ /* 0x000fe40000000000 */
[----:B-----5:R-:W-:-:S05]  /*140f0*/  LOP3.LUT R9, R7, R2, RZ, 0x3c, !PT ;  /* 0x0000000207097212 */ /* 0x020fca00078e3cff */
[----:B------:R1:W-:Y:S01]  /*14100*/  STL [R1], R9 ;  /* 0x0000000901007387 */ /* 0x0003e20000100800 */
[----:B--2---:R-:W-:-:S13]  /*14110*/  LOP3.LUT P1, RZ, R3, 0x2, RZ, 0xc0, !PT ;  /* 0x0000000203ff7812 */ /* 0x004fda000782c0ff */
[----:B-1----:R-:W-:Y:S05]  /*14120*/  @!P1 BRA `(.L_x_1083) ;  /* 0x0000000800009947 */ /* 0x002fea0003800000 */
[----:B------:R-:W-:Y:S01]  /*14130*/  LOP3.LUT P1, RZ, R3, 0x1, RZ, 0xc0, !PT ;  /* 0x0000000103ff7812 */ /* 0x000fe2000782c0ff */
[----:B------:R-:W-:-:S12]  /*14140*/  IMAD.MOV.U32 R8, RZ, RZ, R0 ;  /* 0x000000ffff087224 */ /* 0x000fd800078e0000 */
[----:B------:R-:W-:Y:S05]  /*14150*/  @!P1 BRA `(.L_x_1084) ;  /* 0x0000000000509947 */ /* 0x000fea0003800000 */
[----:B------:R-:W2:Y:S01]  /*14160*/  LDL R10, [R1+0x14] ;  /* 0x00001400010a7983 */ /* 0x000ea20000100800 */
[----:B------:R-:W1:Y:S01]  /*14170*/  LDC R8, c[0x0][0x43c] ;  /* 0x00010f00ff087b82 */ /* 0x000e620000000800 */
[----:B------:R-:W-:Y:S02]  /*14180*/  ULDC.64 UR4, c[0x0][0x428] ;  /* 0x00010a0000047ab9 */ /* 0x000fe40000000a00 */
[----:B------:R-:W3:Y:S01]  /*14190*/  LDL R5, [R1+0x8] ;  /* 0x0000080001057983 */ /* 0x000ee20000100800 */
[----:B-1----:R-:W-:-:S13]  /*141a0*/  ISETP.NE.AND P0, PT, R8, 0x1, PT ;  /* 0x000000010800780c */ /* 0x002fda0003f05270 */
[----:B------:R-:W1:Y:S02]  /*141b0*/  @P0 LDC.64 R2, c[0x0][0x440] ;  /* 0x00011000ff020b82 */ /* 0x000e640000000a00 */
[----:B-1----:R-:W-:-:S04]  /*141c0*/  @P0 IMAD.HI.U32 R4, R0, R2, RZ ;  /* 0x0000000200040227 */ /* 0x002fc800078e00ff */
[----:B------:R-:W-:Y:S01]  /*141d0*/  IMAD.MOV.U32 R2, RZ, RZ, R0 ;  /* 0x000000ffff027224 */ /* 0x000fe200078e0000 */
[----:B------:R-:W-:-:S05]  /*141e0*/  @P0 SHF.R.U32.HI R2, RZ, R3, R4 ;  /* 0x00000003ff020219 */ /* 0x000fca0000011604 */
[----:B------:R-:W-:-:S04]  /*141f0*/  IMAD.MOV R3, RZ, RZ, -R2 ;  /* 0x000000ffff037224 */ /* 0x000fc800078e0a02 */
[----:B------:R-:W-:Y:S01]  /*14200*/  IMAD R8, R8, R3, R0 ;  /* 0x0000000308087224 */ /* 0x000fe200078e0200 */
[----:B------:R-:W-:Y:S01]  /*14210*/  SHF.R.S32.HI R3, RZ, 0x1f, R2 ;  /* 0x0000001fff037819 */ /* 0x000fe20000011402 */
[----:B--2---:R-:W-:-:S04]  /*14220*/  IMAD R4, R10, UR4, RZ ;  /* 0x000000040a047c24 */ /* 0x004fc8000f8e02ff */
[C---:B---3--:R-:W-:Y:S02]  /*14230*/  IMAD R4, R5.reuse, UR5, R4 ;  /* 0x0000000505047c24 */ /* 0x048fe4000f8e0204 */
[----:B------:R-:W-:Y:S01]  /*14240*/  IMAD.WIDE.U32 R2, R5, UR4, R2 ;  /* 0x0000000405027c25 */ /* 0x000fe2000f8e0002 */
[----:B------:R-:W-:-:S03]  /*14250*/  ULDC.64 UR4, c[0x0][0x418] ;  /* 0x0001060000047ab9 */ /* 0x000fc60000000a00 */
[----:B------:R-:W-:Y:S01]  /*14260*/  IMAD.IADD R3, R4, 0x1, R3 ;  /* 0x0000000104037824 */ /* 0x000fe200078e0203 */
[----:B------:R-:W-:-:S04]  /*14270*/  LEA R4, P0, R2, UR4, 0x2 ;  /* 0x0000000402047c11 */ /* 0x000fc8000f8010ff */
[----:B------:R-:W-:-:S05]  /*14280*/  LEA.HI.X R5, R2, UR5, R3, 0x2, P0 ;  /* 0x0000000502057c11 */ /* 0x000fca00080f1403 */
[----:B------:R1:W5:Y:S04]  /*14290*/  LDG.E R16, desc[UR44][R4.64] ;  /* 0x0000002c04107981 */ /* 0x000368000c1e1900 */
.L_x_1084:
[----:B------:R-:W1:Y:S01]  /*142a0*/  S2R R2, SR_TID.X ;  /* 0x0000000000027919 */ /* 0x000e620000002100 */
[----:B------:R-:W-:Y:S01]  /*142b0*/  IMAD R3, R19, 0x8, R17 ;  /* 0x0000000813037824 */ /* 0x000fe200078e0211 */
[----:B------:R-:W-:Y:S01]  /*142c0*/  BSSY B1, `(.L_x_1085) ;  /* 0x0000006000017945 */ /* 0x000fe20003800000 */
[----:B-1----:R-:W-:Y:S02]  /*142d0*/  LOP3.LUT R4, R2, 0x7f, RZ, 0xc0, !PT ;  /* 0x0000007f02047812 */ /* 0x002fe400078ec0ff */
[----:B------:R-:W-:Y:S02]  /*142e0*/  SHF.L.U32 R2, R9, 0x1f, RZ ;  /* 0x0000001f09027819 */ /* 0x000fe400000006ff */
[----:B------:R-:W-:Y:S02]  /*142f0*/  ISETP.NE.AND P1, PT, R4, RZ, PT ;  /* 0x000000ff0400720c */ /* 0x000fe40003f25270 */
[----:B------:R-:W1:Y:S02]  /*14300*/  SYNCS.PHASECHK.TRANS64.TRYWAIT P0, [R3+URZ+0x22880], R2 ;  /* 0x02288002030075a7 */ /* 0x000e64000800017f */
[----:B-1----:R-:W-:Y:S09]  /*14310*/  @!P0 BRA `(.L_x_1086) ;  /* 0x0000002400348947 */ /* 0x002ff20003800000 */
.L_x_1149:
[----:B------:R-:W-:Y:S05]  /*14320*/  BSYNC B1 ;  /* 0x0000000000017941 */ /* 0x000fea0003800000 */
.L_x_1085:
[----:B------:R-:W-:Y:S04]  /*14330*/  BSSY B1, `(.L_x_1087) ;  /* 0x0000009000017945 */ /* 0x000fe80003800000 */
        /* <DEDUP_REMOVED lines=8> */
.L_x_1088:
[----:B------:R-:W-:Y:S05]  /*143c0*/  BSYNC B1 ;  /* 0x0000000000017941 */ /* 0x000fea0003800000 */
.L_x_1087:
[----:B------:R-:W-:Y:S01]  /*143d0*/  IMAD.MOV.U32 R10, RZ, RZ, RZ ;  /* 0x000000ffff0a7224 */ /* 0x000fe200078e00ff */
[----:B------:R-:W-:Y:S01]  /*143e0*/  UIADD3 UR4, UP0, UR48, 0x470, URZ ;  /* 0x0000047030047890 */ /* 0x000fe2000ff1e03f */
[----:B------:R-:W-:Y:S01]  /*143f0*/  IMAD R5, R19, 0x4000, R17 ;  /* 0x0000400013057824 */ /* 0x000fe200078e0211 */
[----:B------:R-:W-:Y:S01]  /*14400*/  PLOP3.LUT P0, PT, PT, PT, PT, 0x80, 0x0 ;  /* 0x000000000000781c */ /* 0x000fe20003f0f070 */
[----:B------:R-:W-:Y:S01]  /*14410*/  IMAD.SHL.U32 R4, R8, 0x80, RZ ;  /* 0x0000008008047824 */ /* 0x000fe200078e00ff */
[----:B------:R-:W-:Y:S01]  /*14420*/  R2UR UR10, R10 ;  /* 0x000000000a0a72ca */ /* 0x000fe200000e0000 */
[----:B------:R-:W-:Y:S01]  /*14430*/  VIADD R5, R5, 0x8400 ;  /* 0x0000840005057836 */ /* 0x000fe20000000000 */
[----:B------:R-:W-:Y:S01]  /*14440*/  UIADD3.X UR5, URZ, UR49, URZ, UP0, !UPT ;  /* 0x000000313f057290 */ /* 0x000fe200087fe43f */
[----:B------:R-:W-:Y:S01]  /*14450*/  VIADD R8, R3, 0x22870 ;  /* 0x0002287003087836 */ /* 0x000fe20000000000 */
[----:B------:R-:W-:Y:S01]  /*14460*/  UMOV UR6, 0x0 ;  /* 0x0000000000067882 */ /* 0x000fe20000000000 */
[----:B------:R-:W-:-:S10]  /*14470*/  UMOV UR7, 0x14f00000 ;  /* 0x14f0000000077882 */ /* 0x000fd40000000000 */
.L_x_1089:
        /* <DEDUP_REMOVED lines=9> */
[----:B--2---:R-:W-:Y:S05]  /*14510*/  @P0 BRA.U.ANY `(.L_x_1089) ;  /* 0xfffffffd00d80947 */ /* 0x004fea000393ffff */
[----:B------:R-:W2:Y:S01]  /*14520*/  SYNCS.PHASECHK.TRANS64.TRYWAIT P0, [R3+URZ+0x22840], R2 ;  /* 0x02284002030075a7 */ /* 0x000ea2000800017f */
[----:B------:R-:W-:Y:S04]  /*14530*/  BSSY B1, `(.L_x_1090) ;  /* 0x0000002000017945 */ /* 0x000fe80003800000 */
[----:B--2---:R-:W-:Y:S05]  /*14540*/  @!P0 BRA `(.L_x_1091) ;  /* 0x0000002000bc8947 */ /* 0x004fea0003800000 */
.L_x_1150:
[----:B------:R-:W-:Y:S05]  /*14550*/  BSYNC B1 ;  /* 0x0000000000017941 */ /* 0x000fea0003800000 */
.L_x_1090:
[----:B------:R-:W-:Y:S01]  /*14560*/  BSSY B1, `(.L_x_1092) ;  /* 0x000000b000017945 */ /* 0x000fe20003800000 */
[----:B------:R-:W-:Y:S02]  /*14570*/  IMAD.MOV.U32 R8, RZ, RZ, 0x0 ;  /* 0x00000000ff087424 */ /* 0x000fe400078e00ff */
[----:B------:R-:W-:Y:S01]  /*14580*/  IMAD.MOV.U32 R9, RZ, RZ, 0x14f00000 ;  /* 0x14f00000ff097424 */ /* 0x000fe200078e00ff */
[----:B------:R-:W-:Y:S06]  /*14590*/  @P1 BRA `(.L_x_1093) ;  /* 0x00000000001c1947 */ /* 0x000fec0003800000 */
[----:B------:R-:W3:Y:S01]  /*145a0*/  S2R R5, SR_TID.X ;  /* 0x0000000000057919 */ /* 0x000ee20000002100 */
[----:B-12---:R-:W-:-:S04]  /*145b0*/  IMAD.MOV.U32 R2, RZ, RZ, 0x6000 ;  /* 0x00006000ff027424 */ /* 0x006fc800078e00ff */
[----:B------:R4:W-:Y:S01]  /*145c0*/  SYNCS.ARRIVE.TRANS64 RZ, [R3+URZ+0x22830], R2 ;  /* 0x0228300203ff79a7 */ /* 0x0009e2000800003f */
[----:B---3--:R-:W-:-:S04]  /*145d0*/  LOP3.LUT R5, R5, 0x1f, RZ, 0xc0, !PT ;  /* 0x0000001f05057812 */ /* 0x008fc800078ec0ff */
[----:B------:R-:W-:-:S13]  /*145e0*/  ISETP.NE.AND P0, PT, R5, RZ, PT ;  /* 0x000000ff0500720c */ /* 0x000fda0003f05270 */
[----:B----4-:R-:W-:Y:S05]  /*145f0*/  @!P0 BRA `(.L_x_1093) ;  /* 0x0000000000048947 */ /* 0x010fea0003800000 */
[----:B------:R-:W-:Y:S01]  /*14600*/  BPT.TRAP 0x1 ;  /* 0x000000040000795c */ /* 0x000fe20000300000 */
.L_x_1093:
[----:B------:R-:W-:Y:S05]  /*14610*/  BSYNC B1 ;  /* 0x0000000000017941 */ /* 0x000fea0003800000 */
.L_x_1092:
[----:B------:R-:W-:Y:S01]  /*14620*/  R2UR UR10, R10 ;  /* 0x000000000a0a72ca */ /* 0x000fe200000e0000 */
[----:B-12---:R-:W-:Y:S01]  /*14630*/  IMAD R2, R19, 0x6000, R17 ;  /* 0x0000600013027824 */ /* 0x006fe200078e0211 */
[----:B------:R-:W-:Y:S01]  /*14640*/  R2UR UR6, R8 ;  /* 0x00000000080672ca */ /* 0x000fe200000e0000 */
[----:B------:R-:W-:Y:S01]  /*14650*/  UIADD3 UR4, UP0, UR48, 0x370, URZ ;  /* 0x0000037030047890 */ /* 0x000fe2000ff1e03f */
[----:B------:R-:W-:Y:S01]  /*14660*/  R2UR UR7, R9 ;  /* 0x00000000090772ca */ /* 0x000fe200000e0000 */
[----:B------:R-:W-:Y:S01]  /*14670*/  VIADD R3, R3, 0x22830 ;  /* 0x0002283003037836 */ /* 0x000fe20000000000 */
[----:B------:R-:W-:Y:S01]  /*14680*/  PLOP3.LUT P0, PT, PT, PT, PT, 0x80, 0x0 ;  /* 0x000000000000781c */ /* 0x000fe20003f0f070 */
[----:B------:R-:W-:Y:S01]  /*14690*/  VIADD R5, R2, 0x16400 ;  /* 0x0001640002057836 */ /* 0x000fe20000000000 */
[----:B------:R-:W-:-:S12]  /*146a0*/  UIADD3.X UR5, URZ, UR49, URZ, UP0, !UPT ;  /* 0x000000313f057290 */ /* 0x000fd800087fe43f */
.L_x_1094:
        /* <DEDUP_REMOVED lines=15> */
.L_x_1095:
        /* <DEDUP_REMOVED lines=15> */
.L_x_1096:
        /* <DEDUP_REMOVED lines=10> */
.L_x_1083:
[----:B------:R-:W-:Y:S05]  /*14930*/  BSYNC B0 ;  /* 0x0000000000007941 */ /* 0x000fea0003800000 */
.L_x_1082:
[----:B------:R-:W-:-:S06]  /*14940*/  UISETP.NE.AND UP0, UPT, UR39, 0x3, UPT ;  /* 0x000000032700788c */ /* 0x000fcc000bf05270 */
[----:B------:R-:W-:-:S13]  /*14950*/  PLOP3.LUT P0, PT, PT, PT, UP0, 0x80, 0x0 ;  /* 0x000000000000781c */ /* 0x000fda0003f0f008 */
[----:B------:R-:W-:Y:S05]  /*14960*/  @!P0 BRA `(.L_x_1097) ;  /* 0x0000000000048947 */ /* 0x000fea0003800000 */
[----:B------:R-:W-:Y:S01]  /*14970*/  BPT.TRAP 0x1 ;  /* 0x000000040000795c */ /* 0x000fe20000300000 */
.L_x_1097:
[----:B------:R-:W-:Y:S01]  /*14980*/  IMAD.U32 R2, RZ, RZ, UR47 ;  /* 0x0000002fff027e24 */ /* 0x000fe2000f8e00ff */
[----:B------:R-:W-:Y:S01]  /*14990*/  BSSY B0, `(.L_x_1098) ;  /* 0x0000007000007945 */ /* 0x000fe20003800000 */
[----:B------:R-:W-:-:S03]  /*149a0*/  IMAD R20, R6, 0x8, R17 ;  /* 0x0000000806147824 */ /* 0x000fc600078e0211 */
[----:B------:R-:W-:Y:S02]  /*149b0*/  ISETP.NE.AND P0, PT, R2, 0x3, PT ;  /* 0x000000030200780c */ /* 0x000fe40003f05270 */
[----:B------:R-:W-:-:S04]  /*149c0*/  LOP3.LUT R2, R7, 0x1, RZ, 0x3c, !PT ;  /* 0x0000000107027812 */ /* 0x000fc800078e3cff */
[----:B------:R-:W-:-:S04]  /*149d0*/  SHF.L.U32 R2, R2, 0x1f, RZ ;  /* 0x0000001f02027819 */ /* 0x000fc800000006ff */
[----:B------:R-:W1:Y:S02]  /*149e0*/  SYNCS.PHASECHK.TRANS64.TRYWAIT P1, [R20+URZ+0x22870], R2 ;  /* 0x02287002140075a7 */ /* 0x000e64000802017f */
[----:B-1----:R-:W-:Y:S05]  /*149f0*/  @!P1 BRA `(.L_x_1099) ;  /* 0x0000001c00a49947 */ /* 0x002fea0003800000 */
.L_x_1151:
[----:B------:R-:W-:Y:S05]  /*14a00*/  BSYNC B0 ;  /* 0x0000000000007941 */ /* 0x000fea0003800000 */
.L_x_1098:
[----:B------:R-:W-:Y:S05]  /*14a10*/  @!P0 BRA `(.L_x_1100) ;  /* 0x0000000000048947 */ /* 0x000fea0003800000 */
[----:B------:R-:W-:Y:S01]  /*14a20*/  BPT.TRAP 0x1 ;  /* 0x000000040000795c */ /* 0x000fe20000300000 */
.L_x_1100:
[----:B-1----:R-:W-:Y:S01]  /*14a30*/  SHF.L.U32 R2, R7, 0x1f, RZ ;  /* 0x0000001f07027819 */ /* 0x002fe200000006ff */
[----:B------:R-:W-:-:S03]  /*14a40*/  IMAD.SHL.U32 R3, R6, 0x4000, RZ ;  /* 0x0000400006037824 */ /* 0x000fc600078e00ff */
[----:B------:R-:W1:Y:S02]  /*14a50*/  SYNCS.PHASECHK.TRANS64.TRYWAIT P1, [R20+URZ+0x22860], R2 ;  /* 0x02286002140075a7 */ /* 0x000e64000802017f */
[----:B-1----:R-:W-:Y:S05]  /*14a60*/  @!P1 BRA `(.L_x_1101) ;  /* 0x0000001c009c9947 */ /* 0x002fea0003800000 */
.L_x_1152:
[----:B------:R-:W1:Y:S04]  /*14a70*/  LDL R4, [R1+0x1c] ;  /* 0x00001c0001047983 */ /* 0x000e680000100800 */
[----:B------:R-:W2:Y:S04]  /*14a80*/  LDL R12, [R1+0x10] ;  /* 0x00001000010c7983 */ /* 0x000ea80000100800 */
[----:B------:R-:W3:Y:S01]  /*14a90*/  LDL R13, [R1+0x18] ;  /* 0x00001800010d7983 */ /* 0x000ee20000100800 */
[----:B------:R-:W-:Y:S05]  /*14aa0*/  WARPSYNC.ALL ;  /* 0x0000000000007948 */ /* 0x000fea0003800000 */
[----:B-1----:R-:W-:-:S05]  /*14ab0*/  LOP3.LUT R2, R3, R4, RZ, 0xfc, !PT ;  /* 0x0000000403027212 */ /* 0x002fca00078efcff */
[----:B------:R-:W-:-:S05]  /*14ac0*/  IMAD.IADD R2, R17, 0x1, R2 ;  /* 0x0000000111027824 */ /* 0x000fca00078e0202 */
[----:B------:R-:W1:Y:S01]  /*14ad0*/  LDSM.16.MT88.4 R8, [R2+0x8400] ;  /* 0x008400000208783b */ /* 0x000e620000004200 */
[----:B--2---:R-:W-:Y:S01]  /*14ae0*/  IMAD.IADD R18, R12, 0x1, R2 ;  /* 0x000000010c127824 */ /* 0x004fe200078e0202 */
[----:B---3--:R-:W-:Y:S02]  /*14af0*/  IADD3 R3, R17, R3, R13 ;  /* 0x0000000311037210 */ /* 0x008fe40007ffe00d */
[C-C-:B-1----:R-:W-:Y:S02]  /*14b00*/  PRMT R4, R8.reuse, 0x6420, R9.reuse ;  /* 0x0000642008047816 */ /* 0x142fe40000000009 */
[----:B------:R-:W-:Y:S02]  /*14b10*/  PRMT R5, R8, 0x7531, R9 ;  /* 0x0000753108057816 */ /* 0x000fe40000000009 */
[C-C-:B------:R-:W-:Y:S02]  /*14b20*/  PRMT R6, R10.reuse, 0x6420, R11.reuse ;  /* 0x000064200a067816 */ /* 0x140fe4000000000b */
[----:B------:R-:W-:-:S02]  /*14b30*/  PRMT R7, R10, 0x7531, R11 ;  /* 0x000075310a077816 */ /* 0x000fc4000000000b */
[----:B------:R-:W1:Y:S04]  /*14b40*/  LDSM.16.MT88.4 R8, [R18+0x8400] ;  /* 0x008400001208783b */ /* 0x000e680000004200 */
[----:B------:R2:W-:Y:S02]  /*14b50*/  STSM.16.M88.4 [R3+0x400], R4 ;  /* 0x0004000403007844 */ /* 0x0005e40000000200 */
[----:B--2---:R-:W-:Y:S01]  /*14b60*/  IMAD.MOV.U32 R7, RZ, RZ, R12 ;  /* 0x000000ffff077224 */ /* 0x004fe200078e000c */
[C-C-:B-1----:R-:W-:Y:S02]  /*14b70*/  PRMT R12, R8.reuse, 0x6420, R9.reuse ;  /* 0x00006420080c7816 */ /* 0x142fe40000000009 */
[----:B------:R-:W-:Y:S02]  /*14b80*/  PRMT R13, R8, 0x7531, R9 ;  /* 0x00007531080d7816 */ /* 0x000fe40000000009 */
[----:B------:R-:W-:-:S02]  /*14b90*/  PRMT R14, R10, 0x6420, R11 ;  /* 0x000064200a0e7816 */ /* 0x000fc4000000000b */
[----:B------:R-:W-:-:S05]  /*14ba0*/  PRMT R15, R10, 0x7531, R11 ;  /* 0x000075310a0f7816 */ /* 0x000fca000000000b */
[----:B------:R1:W-:Y:S04]  /*14bb0*/  STSM.16.M88.4 [R3+0x2400], R12 ;  /* 0x0024000c03007844 */ /* 0x0003e80000000200 */
[----:B------:R-:W2:Y:S04]  /*14bc0*/  LDSM.16.MT88.4 R8, [R2+0x9400] ;  /* 0x009400000208783b */ /* 0x000ea80000004200 */
[----:B-1----:R-:W3:Y:S01]  /*14bd0*/  LDL R15, [R1+0xc] ;  /* 0x00000c00010f7983 */ /* 0x002ee20000100800 */
[----:B------:R-:W-:Y:S01]  /*14be0*/  IMAD.MOV.U32 R14, RZ, RZ, R7 ;  /* 0x000000ffff0e7224 */ /* 0x000fe200078e0007 */
[----:B--2---:R-:W-:-:S02]  /*14bf0*/  PRMT R4, R8, 0x6420, R9 ;  /* 0x0000642008047816 */ /* 0x004fc40000000009 */
[----:B------:R-:W-:Y:S02]  /*14c00*/  PRMT R5, R8, 0x7531, R9 ;  /* 0x0000753108057816 */ /* 0x000fe40000000009 */
[C-C-:B------:R-:W-:Y:S02]  /*14c10*/  PRMT R6, R10.reuse, 0x6420, R11.reuse ;  /* 0x000064200a067816 */ /* 0x140fe4000000000b */
[----:B------:R-:W-:Y:S02]  /*14c20*/  PRMT R7, R10, 0x7531, R11 ;  /* 0x000075310a077816 */ /* 0x000fe4000000000b */
[----:B------:R-:W1:Y:S02]  /*14c30*/  LDSM.16.MT88.4 R8, [R18+0x9400] ;  /* 0x009400001208783b */ /* 0x000e640000004200 */
[C-C-:B-1----:R-:W-:Y:S02]  /*14c40*/  PRMT R12, R8.reuse, 0x6420, R9.reuse ;  /* 0x00006420080c7816 */ /* 0x142fe40000000009 */
[----:B------:R-:W-:-:S02]  /*14c50*/  PRMT R13, R8, 0x7531, R9 ;  /* 0x00007531080d7816 */ /* 0x000fc40000000009 */
[----:B---3--:R-:W-:-:S05]  /*14c60*/  IADD3 R21, R15, 0x400, R3 ;  /* 0x000004000f157810 */ /* 0x008fca0007ffe003 */
[----:B------:R1:W-:Y:S02]  /*14c70*/  STSM.16.M88.4 [R21], R4 ;  /* 0x0000000415007844 */ /* 0x0003e40000000200 */
[----:B-1----:R-:W-:Y:S01]  /*14c80*/  IMAD.MOV.U32 R6, RZ, RZ, R14 ;  /* 0x000000ffff067224 */ /* 0x002fe200078e000e */
[C---:B------:R-:W-:Y:S01]  /*14c90*/  PRMT R14, R10.reuse, 0x6420, R11 ;  /* 0x000064200a0e7816 */ /* 0x040fe2000000000b */
[----:B------:R-:W-:Y:S01]  /*14ca0*/  IMAD.MOV.U32 R7, RZ, RZ, R15 ;  /* 0x000000ffff077224 */ /* 0x000fe200078e000f */
[----:B------:R-:W-:-:S05]  /*14cb0*/  PRMT R15, R10, 0x7531, R11 ;  /* 0x000075310a0f7816 */ /* 0x000fca000000000b */
[----:B------:R1:W-:Y:S04]  /*14cc0*/  STSM.16.M88.4 [R21+0x2000], R12 ;  /* 0x0020000c15007844 */ /* 0x0003e80000000200 */
[----:B------:R-:W2:Y:S01]  /*14cd0*/  LDSM.16.MT88.4 R8, [R2+0xa400] ;  /* 0x00a400000208783b */ /* 0x000ea20000004200 */
[----:B-1----:R-:W-:Y:S02]  /*14ce0*/  IMAD.MOV.U32 R14, RZ, RZ, R6 ;  /* 0x000000ffff0e7224 */ /* 0x002fe400078e0006 */
[----:B------:R-:W-:Y:S01]  /*14cf0*/  IMAD.MOV.U32 R15, RZ, RZ, R7 ;  /* 0x000000ffff0f7224 */ /* 0x000fe200078e0007 */
[C-C-:B--2---:R-:W-:Y:S02]  /*14d00*/  PRMT R4, R8.reuse, 0x6420, R9.reuse ;  /* 0x0000642008047816 */ /* 0x144fe40000000009 */
[----:B------:R-:W-:-:S02]  /*14d10*/  PRMT R5, R8, 0x7531, R9 ;  /* 0x0000753108057816 */ /* 0x000fc40000000009 */
[C-C-:B------:R-:W-:Y:S02]  /*14d20*/  PRMT R6, R10.reuse, 0x6420, R11.reuse ;  /* 0x000064200a067816 */ /* 0x140fe4000000000b */
[----:B------:R-:W-:Y:S02]  /*14d30*/  PRMT R7, R10, 0x7531, R11 ;  /* 0x000075310a077816 */ /* 0x000fe4000000000b */
[----:B------:R-:W1:Y:S01]  /*14d40*/  LDSM.16.MT88.4 R8, [R18+0xa400] ;  /* 0x00a400001208783b */ /* 0x000e620000004200 */
[----:B------:R-:W-:-:S05]  /*14d50*/  IADD3 R3, R14, 0x400, R3 ;  /* 0x000004000e037810 */ /* 0x000fca0007ffe003 */
[----:B------:R2:W-:Y:S02]  /*14d60*/  STSM.16.M88.4 [R3], R4 ;  /* 0x0000000403007844 */ /* 0x0005e40000000200 */
[----:B--2---:R-:W-:Y:S01]  /*14d70*/  IMAD.MOV.U32 R7, RZ, RZ, R15 ;  /* 0x000000ffff077224 */ /* 0x004fe200078e000f */
[C-C-:B-1----:R-:W-:Y:S02]  /*14d80*/  PRMT R12, R8.reuse, 0x6420, R9.reuse ;  /* 0x00006420080c7816 */ /* 0x142fe40000000009 */
[----:B------:R-:W-:Y:S02]  /*14d90*/  PRMT R13, R8, 0x7531, R9 ;  /* 0x00007531080d7816 */ /* 0x000fe40000000009 */
[C-C-:B------:R-:W-:Y:S02]  /*14da0*/  PRMT R14, R10.reuse, 0x6420, R11.reuse ;  /* 0x000064200a0e7816 */ /* 0x140fe4000000000b */
[----:B------:R-:W-:-:S05]  /*14db0*/  PRMT R15, R10, 0x7531, R11 ;  /* 0x000075310a0f7816 */ /* 0x000fca000000000b */
[----:B------:R1:W-:Y:S04]  /*14dc0*/  STSM.16.M88.4 [R3+0x2000], R12 ;  /* 0x0020000c03007844 */ /* 0x0003e80000000200 */
[----:B------:R-:W2:Y:S01]  /*14dd0*/  LDSM.16.MT88.4 R8, [R2+0xb400] ;  /* 0x00b400000208783b */ /* 0x000ea20000004200 */
[----:B-1----:R-:W-:Y:S01]  /*14de0*/  IMAD.MOV.U32 R15, RZ, RZ, R7 ;  /* 0x000000ffff0f7224 */ /* 0x002fe200078e0007 */
[C-C-:B--2---:R-:W-:Y:S02]  /*14df0*/  PRMT R4, R8.reuse, 0x6420, R9.reuse ;  /* 0x0000642008047816 */ /* 0x144fe40000000009 */
[----:B------:R-:W-:Y:S02]  /*14e00*/  PRMT R5, R8, 0x7531, R9 ;  /* 0x0000753108057816 */ /* 0x000fe40000000009 */
[----:B------:R-:W-:-:S02]  /*14e10*/  PRMT R6, R10, 0x6420, R11 ;  /* 0x000064200a067816 */ /* 0x000fc4000000000b */
[----:B------:R-:W-:Y:S02]  /*14e20*/  PRMT R7, R10, 0x7531, R11 ;  /* 0x000075310a077816 */ /* 0x000fe4000000000b */
[----:B------:R-:W1:Y:S01]  /*14e30*/  LDSM.16.MT88.4 R8, [R18+0xb400] ;  /* 0x00b400001208783b */ /* 0x000e620000004200 */
[----:B------:R-:W-:-:S05]  /*14e40*/  IMAD.IADD R3, R15, 0x1, R3 ;  /* 0x000000010f037824 */ /* 0x000fca00078e0203 */
[----:B------:R1:W-:Y:S02]  /*14e50*/  STSM.16.M88.4 [R3], R4 ;  /* 0x0000000403007844 */ /* 0x0003e40000000200 */
        /* <DEDUP_REMOVED lines=13> */
.L_x_1102:
[----:B-1----:R3:W5:Y:S01]  /*14f30*/  LDL R7, [R1] ;  /* 0x0000000001077983 */ /* 0x0027620000100800 */
[----:B--2---:R1:W-:Y:S01]  /*14f40*/  SYNCS.ARRIVE.TRANS64.A1T0 RZ, [R20+URZ+0x22850], RZ ;  /* 0x022850ff14ff79a7 */ /* 0x0043e2000810003f */
[----:B------:R-:W-:Y:S01]  /*14f50*/  IMAD.MOV.U32 R6, RZ, RZ, R19 ;  /* 0x000000ffff067224 */ /* 0x000fe200078e0013 */
[----:B------:R-:W2:Y:S02]  /*14f60*/  S2R R2, SR_TID.X ;  /* 0x0000000000027919 */ /* 0x000ea40000002100 */
[----:B--2---:R-:W-:Y:S01]  /*14f70*/  LOP3.LUT R2, R2, 0x7f, RZ, 0xc0, !PT ;  /* 0x0000007f02027812 */ /* 0x004fe200078ec0ff */
[----:B------:R-:W-:Y:S03]  /*14f80*/  BAR.SYNC.DEFER_BLOCKING 0x2, 0x80 ;  /* 0x0082000000007b1d */ /* 0x000fe60000010000 */
[----:B------:R-:W-:-:S13]  /*14f90*/  ISETP.NE.AND P0, PT, R2, RZ, PT ;  /* 0x000000ff0200720c */ /* 0x000fda0003f05270 */
[----:B-1----:R-:W-:-:S05]  /*14fa0*/  @!P0 VIADD R20, R20, 0x22880 ;  /* 0x0002288014148836 */ /* 0x002fca0000000000 */
[----:B------:R-:W-:-:S04]  /*14fb0*/  @!P0 PRMT R20, RZ, 0x654, R20 ;  /* 0x00000654ff148816 */ /* 0x000fc80000000014 */
[----:B------:R3:W-:Y:S01]  /*14fc0*/  @!P0 SYNCS.ARRIVE.TRANS64.RED.A1T0 RZ, [R20+URZ], RZ ;  /* 0x000000ff14ff89a7 */ /* 0x0007e2000810043f */
[C---:B------:R-:W-:Y:S01]  /*14fd0*/  ISETP.GT.AND P0, PT, R0.reuse, UR40, PT ;  /* 0x0000002800007c0c */ /* 0x040fe2000bf04270 */
[----:B------:R-:W-:-:S12]  /*14fe0*/  VIADD R0, R0, 0xffffffff ;  /* 0xffffffff00007836 */ /* 0x000fd80000000000 */
[----:B---3--:R-:W-:Y:S05]  /*14ff0*/  @P0 BRA `(.L_x_1103) ;  /* 0xfffffff000200947 */ /* 0x008fea000383ffff */
.L_x_1081:
[----:B------:R-:W2:Y:S01]  /*15000*/  S2R R2, SR_TID.X ;  /* 0x0000000000027919 */ /* 0x000ea20000002100 */
[----:B------:R-:W-:Y:S01]  /*15010*/  BSSY B0, `(.L_x_1104) ;  /* 0x0000011000007945 */ /* 0x000fe20003800000 */
[----:B--2---:R-:W-:-:S04]  /*15020*/  LOP3.LUT R2, R2, 0x7f, RZ, 0xc0, !PT ;  /* 0x0000007f02027812 */ /* 0x004fc800078ec0ff */
[----:B------:R-:W-:-:S13]  /*15030*/  ISETP.NE.AND P0, PT, R2, RZ, PT ;  /* 0x000000ff0200720c */ /* 0x000fda0003f05270 */
[----:B------:R-:W-:Y:S05]  /*15040*/  @P0 BRA `(.L_x_1105) ;  /* 0x0000000000340947 */ /* 0x000fea0003800000 */
[----:B------:R-:W2:Y:S01]  /*15050*/  S2R R3, SR_LANEID ;  /* 0x0000000000037919 */ /* 0x000ea20000000000 */
[----:B------:R-:W-:Y:S01]  /*15060*/  VOTEU.ANY UR4, UPT, PT ;  /* 0x0000000000047886 */ /* 0x000fe200038e0100 */
[----:B------:R-:W3:Y:S01]  /*15070*/  LDC.64 R4, c[0x0][0xc80] ;  /* 0x00032000ff047b82 */ /* 0x000ee20000000a00 */
[----:B-1----:R-:W2:Y:S08]  /*15080*/  FLO.U32 R0, UR4 ;  /* 0x0000000400007d00 */ /* 0x002eb000080e0000 */
[----:B------:R-:W3:Y:S01]  /*15090*/  POPC R2, UR4 ;  /* 0x0000000400027d09 */ /* 0x000ee20008000000 */
[----:B--2---:R-:W-:-:S13]  /*150a0*/  ISETP.EQ.U32.AND P1, PT, R0, R3, PT ;  /* 0x000000030000720c */ /* 0x004fda0003f22070 */
[----:B---3--:R-:W2:Y:S01]  /*150b0*/  @P1 ATOMG.E.ADD.STRONG.GPU PT, R5, desc[UR44][R4.64], R2 ;  /* 0x00000002040519a8 */ /* 0x008ea200081ee1ec */
[----:B------:R-:W1:Y:S02]  /*150c0*/  S2R R3, SR_LTMASK ;  /* 0x0000000000037919 */ /* 0x000e640000003900 */
[----:B-1----:R-:W-:-:S06]  /*150d0*/  LOP3.LUT R3, R3, UR4, RZ, 0xc0, !PT ;  /* 0x0000000403037c12 */ /* 0x002fcc000f8ec0ff */
[----:B------:R-:W1:Y:S01]  /*150e0*/  POPC R3, R3 ;  /* 0x0000000300037309 */ /* 0x000e620000000000 */
[----:B--2---:R-:W1:Y:S02]  /*150f0*/  SHFL.IDX PT, R0, R5, R0, 0x1f ;  /* 0x00001f0005007589 */ /* 0x004e6400000e0000 */
[----:B-1----:R-:W-:-:S05]  /*15100*/  IADD3 R0, R0, UR43, R3 ;  /* 0x0000002b00007c10 */ /* 0x002fca000fffe003 */
[----:B------:R2:W-:Y:S02]  /*15110*/  STL [R1+0x24], R0 ;  /* 0x0000240001007387 */ /* 0x0005e40000100800 */
.L_x_1105:
[----:B------:R-:W-:Y:S05]  /*15120*/  BSYNC B0 ;  /* 0x0000000000007941 */ /* 0x000fea0003800000 */
.L_x_1104:
[----:B------:R-:W-:-:S06]  /*15130*/  UISETP.NE.AND UP0, UPT, UR39, 0x3, UPT ;  /* 0x000000032700788c */ /* 0x000fcc000bf05270 */
[----:B------:R-:W-:-:S13]  /*15140*/  PLOP3.LUT P1, PT, PT, PT, UP0, 0x80, 0x0 ;  /* 0x000000000000781c */ /* 0x000fda0003f2f008 */
[----:B------:R-:W-:Y:S05]  /*15150*/  @!P1 BRA `(.L_x_1106) ;  /* 0x0000000000049947 */ /* 0x000fea0003800000 */
[----:B------:R-:W-:Y:S01]  /*15160*/  BPT.TRAP 0x1 ;  /* 0x000000040000795c */ /* 0x000fe20000300000 */
.L_x_1106:
[----:B------:R-:W3:Y:S01]  /*15170*/  LDL R2, [R1] ;  /* 0x0000000001027983 */ /* 0x000ee20000100800 */
[----:B------:R-:W-:Y:S01]  /*15180*/  IMAD R16, R19, 0x8, R17 ;  /* 0x0000000813107824 */ /* 0x000fe200078e0211 */
[----:B------:R-:W-:Y:S01]  /*15190*/  BSSY B0, `(.L_x_1107) ;  /* 0x0000007000007945 */ /* 0x000fe20003800000 */
[----:B-12---:R-:W-:-:S05]  /*151a0*/  IMAD.U32 R0, RZ, RZ, UR47 ;  /* 0x0000002fff007e24 */ /* 0x006fca000f8e00ff */
[----:B------:R-:W-:Y:S02]  /*151b0*/  ISETP.NE.AND P2, PT, R0, 0x3, PT ;  /* 0x000000030000780c */ /* 0x000fe40003f45270 */
[----:B---3--:R-:W-:-:S04]  /*151c0*/  LOP3.LUT R3, R2, 0x1, RZ, 0x3c, !PT ;  /* 0x0000000102037812 */ /* 0x008fc800078e3cff */
[----:B------:R-:W-:-:S04]  /*151d0*/  SHF.L.U32 R3, R3, 0x1f, RZ ;  /* 0x0000001f03037819 */ /* 0x000fc800000006ff */
[----:B------:R-:W1:Y:S02]  /*151e0*/  SYNCS.PHASECHK.TRANS64.TRYWAIT P1, [R16+URZ+0x22870], R3 ;  /* 0x02287003100075a7 */ /* 0x000e64000802017f */
[----:B-1----:R-:W-:Y:S05]  /*151f0*/  @!P1 BRA `(.L_x_1108) ;  /* 0x0000001400cc9947 */ /* 0x002fea0003800000 */
.L_x_1153:
[----:B------:R-:W-:Y:S05]  /*15200*/  BSYNC B0 ;  /* 0x0000000000007941 */ /* 0x000fea0003800000 */
.L_x_1107:
[----:B------:R-:W-:Y:S05]  /*15210*/  @!P2 BRA `(.L_x_1109) ;  /* 0x000000000004a947 */ /* 0x000fea0003800000 */
[----:B------:R-:W-:Y:S01]  /*15220*/  BPT.TRAP 0x1 ;  /* 0x000000040000795c */ /* 0x000fe20000300000 */
.L_x_1109:
[----:B------:R-:W1:Y:S02]  /*15230*/  LDL R0, [R1] ;  /* 0x0000000001007983 */ /* 0x000e640000100800 */
[----:B-1----:R-:W-:-:S04]  /*15240*/  SHF.L.U32 R3, R0, 0x1f, RZ ;  /* 0x0000001f00037819 */ /* 0x002fc800000006ff */
[----:B------:R-:W1:Y:S02]  /*15250*/  SYNCS.PHASECHK.TRANS64.TRYWAIT P1, [R16+URZ+0x22860], R3 ;  /* 0x02286003100075a7 */ /* 0x000e64000802017f */
[----:B-1----:R-:W-:Y:S05]  /*15260*/  @!P1 BRA `(.L_x_1110) ;  /* 0x0000001400c49947 */ /* 0x002fea0003800000 */
.L_x_1154:
[----:B------:R-:W2:Y:S04]  /*15270*/  LDL R0, [R1+0x1c] ;  /* 0x00001c0001007983 */ /* 0x000ea80000100800 */
[----:B------:R-:W1:Y:S04]  /*15280*/  LDL R12, [R1+0x10] ;  /* 0x00001000010c7983 */ /* 0x000e680000100800 */
[----:B------:R-:W3:Y:S01]  /*15290*/  LDL R13, [R1+0x18] ;  /* 0x00001800010d7983 */ /* 0x000ee20000100800 */
[----:B------:R-:W-:Y:S01]  /*152a0*/  IMAD.SHL.U32 R2, R19, 0x4000, RZ ;  /* 0x0000400013027824 */ /* 0x000fe200078e00ff */
[----:B------:R-:W-:Y:S05]  /*152b0*/  WARPSYNC.ALL ;  /* 0x0000000000007948 */ /* 0x000fea0003800000 */
[----:B--2---:R-:W-:-:S05]  /*152c0*/  LOP3.LUT R0, R2, R0, RZ, 0xfc, !PT ;  /* 0x0000000002007212 */ /* 0x004fca00078efcff */
[----:B------:R-:W-:-:S05]  /*152d0*/  IMAD.IADD R0, R17, 0x1, R0 ;  /* 0x0000000111007824 */ /* 0x000fca00078e0200 */
[----:B0----5:R-:W0:Y:S01]  /*152e0*/  LDSM.16.MT88.4 R4, [R0+0x8400] ;  /* 0x008400000004783b */ /* 0x021e220000004200 */
[----:B-1----:R-:W-:Y:S01]  /*152f0*/  IMAD.IADD R3, R12, 0x1, R0 ;  /* 0x000000010c037824 */ /* 0x002fe200078e0200 */
[----:B---3--:R-:W-:Y:S02]  /*15300*/  IADD3 R2, R17, R2, R13 ;  /* 0x0000000211027210 */ /* 0x008fe40007ffe00d */
[C-C-:B0-----:R-:W-:Y:S02]  /*15310*/  PRMT R8, R4.reuse, 0x6420, R5.reuse ;  /* 0x0000642004087816 */ /* 0x141fe40000000005 */
[----:B------:R-:W-:Y:S02]  /*15320*/  PRMT R9, R4, 0x7531, R5 ;  /* 0x0000753104097816 */ /* 0x000fe40000000005 */
[C-C-:B------:R-:W-:Y:S02]  /*15330*/  PRMT R10, R6.reuse, 0x6420, R7.reuse ;  /* 0x00006420060a7816 */ /* 0x140fe40000000007 */
[----:B------:R-:W-:-:S02]  /*15340*/  PRMT R11, R6, 0x7531, R7 ;  /* 0x00007531060b7816 */ /* 0x000fc40000000007 */
[----:B------:R-:W0:Y:S04]  /*15350*/  LDSM.16.MT88.4 R4, [R3+0x8400] ;  /* 0x008400000304783b */ /* 0x000e280000004200 */
[----:B------:R0:W-:Y:S02]  /*15360*/  STSM.16.M88.4 [R2+0x400], R8 ;  /* 0x0004000802007844 */ /* 0x0001e40000000200 */
[C-C-:B0-----:R-:W-:Y:S02]  /*15370*/  PRMT R8, R4.reuse, 0x6420, R5.reuse ;  /* 0x0000642004087816 */ /* 0x141fe40000000005 */
[----:B------:R-:W-:Y:S02]  /*15380*/  PRMT R9, R4, 0x7531, R5 ;  /* 0x0000753104097816 */ /* 0x000fe40000000005 */
[----:B------:R-:W-:-:S02]  /*15390*/  PRMT R10, R6, 0x6420, R7 ;  /* 0x00006420060a7816 */ /* 0x000fc40000000007 */
[----:B------:R-:W-:-:S05]  /*153a0*/  PRMT R11, R6, 0x7531, R7 ;  /* 0x00007531060b7816 */ /* 0x000fca0000000007 */
[----:B------:R0:W-:Y:S04]  /*153b0*/  STSM.16.M88.4 [R2+0x2400], R8 ;  /* 0x0024000802007844 */ /* 0x0001e80000000200 */
[----:B------:R-:W1:Y:S04]  /*153c0*/  LDSM.16.MT88.4 R4, [R0+0x9400] ;  /* 0x009400000004783b */ /* 0x000e680000004200 */
[----:B0-----:R-:W2:Y:S01]  /*153d0*/  LDL R11, [R1+0xc] ;  /* 0x00000c00010b7983 */ /* 0x001ea20000100800 */
[----:B------:R-:W-:Y:S01]  /*153e0*/  IMAD.MOV.U32 R10, RZ, RZ, R12 ;  /* 0x000000ffff0a7224 */ /* 0x000fe200078e000c */
[----:B-1----:R-:W-:-:S02]  /*153f0*/  PRMT R12, R4, 0x6420, R5 ;  /* 0x00006420040c7816 */ /* 0x002fc40000000005 */
[----:B------:R-:W-:Y:S02]  /*15400*/  PRMT R13, R4, 0x7531, R5 ;  /* 0x00007531040d7816 */ /* 0x000fe40000000005 */
[C-C-:B------:R-:W-:Y:S02]  /*15410*/  PRMT R14, R6.reuse, 0x6420, R7.reuse ;  /* 0x00006420060e7816 */ /* 0x140fe40000000007 */
[----:B------:R-:W-:Y:S02]  /*15420*/  PRMT R15, R6, 0x7531, R7 ;  /* 0x00007531060f7816 */ /* 0x000fe40000000007 */
[----:B------:R-:W0:Y:S02]  /*15430*/  LDSM.16.MT88.4 R4, [R3+0x9400] ;  /* 0x009400000304783b */ /* 0x000e240000004200 */
[C-C-:B0-----:R-:W-:Y:S02]  /*15440*/  PRMT R8, R4.reuse, 0x6420, R5.reuse ;  /* 0x0000642004087816 */ /* 0x141fe40000000005 */
[----:B------:R-:W-:-:S02]  /*15450*/  PRMT R9, R4, 0x7531, R5 ;  /* 0x0000753104097816 */ /* 0x000fc40000000005 */
[----:B--2---:R-:W-:-:S05]  /*15460*/  IADD3 R18, R11, 0x400, R2 ;  /* 0x000004000b127810 */ /* 0x004fca0007ffe002 */
[----:B------:R0:W-:Y:S02]  /*15470*/  STSM.16.M88.4 [R18], R12 ;  /* 0x0000000c12007844 */ /* 0x0001e40000000200 */
[----:B0-----:R-:W-:Y:S01]  /*15480*/  IMAD.MOV.U32 R14, RZ, RZ, R10 ;  /* 0x000000ffff0e7224 */ /* 0x001fe200078e000a */
[C---:B------:R-:W-:Y:S01]  /*15490*/  PRMT R10, R6.reuse, 0x6420, R7 ;  /* 0x00006420060a7816 */ /* 0x040fe20000000007 */
[----:B------:R-:W-:Y:S01]  /*154a0*/  IMAD.MOV.U32 R15, RZ, RZ, R11 ;  /* 0x000000ffff0f7224 */ /* 0x000fe200078e000b */
[----:B------:R-:W-:-:S05]  /*154b0*/  PRMT R11, R6, 0x7531, R7 ;  /* 0x00007531060b7816 */ /* 0x000fca0000000007 */
[----:B------:R0:W-:Y:S04]  /*154c0*/  STSM.16.M88.4 [R18+0x2000], R8 ;  /* 0x0020000812007844 */ /* 0x0001e80000000200 */
[----:B------:R-:W1:Y:S01]  /*154d0*/  LDSM.16.MT88.4 R4, [R0+0xa400] ;  /* 0x00a400000004783b */ /* 0x000e620000004200 */
[----:B0-----:R-:W-:Y:S02]  /*154e0*/  IMAD.MOV.U32 R11, RZ, RZ, R14 ;  /* 0x000000ffff0b7224 */ /* 0x001fe400078e000e */
[----:B------:R-:W-:Y:S01]  /*154f0*/  IMAD.MOV.U32 R18, RZ, RZ, R15 ;  /* 0x000000ffff127224 */ /* 0x000fe200078e000f */
[C-C-:B-1----:R-:W-:Y:S02]  /*15500*/  PRMT R12, R4.reuse, 0x6420, R5.reuse ;  /* 0x00006420040c7816 */ /* 0x142fe40000000005 */
[----:B------:R-:W-:-:S02]  /*15510*/  PRMT R13, R4, 0x7531, R5 ;  /* 0x00007531040d7816 */ /* 0x000fc40000000005 */
[C-C-:B------:R-:W-:Y:S02]  /*15520*/  PRMT R14, R6.reuse, 0x6420, R7.reuse ;  /* 0x00006420060e7816 */ /* 0x140fe40000000007 */
[----:B------:R-:W-:Y:S02]  /*15530*/  PRMT R15, R6, 0x7531, R7 ;  /* 0x00007531060f7816 */ /* 0x000fe40000000007 */
[----:B------:R-:W0:Y:S01]  /*15540*/  LDSM.16.MT88.4 R4, [R3+0xa400] ;  /* 0x00a400000304783b */ /* 0x000e220000004200 */
[----:B------:R-:W-:-:S05]  /*15550*/  IADD3 R2, R11, 0x400, R2 ;  /* 0x000004000b027810 */ /* 0x000fca0007ffe002 */
[----:B------:R-:W-:Y:S01]  /*15560*/  STSM.16.M88.4 [R2], R12 ;  /* 0x0000000c02007844 */ /* 0x000fe20000000200 */
        /* <DEDUP_REMOVED lines=10> */
[----:B------:R-:W0:Y:S01]  /*15610*/  LDSM.16.MT88.4 R4, [R3+0xb400] ;  /* 0x00b400000304783b */ /* 0x000e220000004200 */
[----:B------:R-:W-:-:S05]  /*15620*/  IMAD.IADD R2, R18, 0x1, R2 ;  /* 0x0000000112027824 */ /* 0x000fca00078e0202 */
[----:B------:R1:W-:Y:S01]  /*15630*/  STSM.16.M88.4 [R2], R12 ;  /* 0x0000000c02007844 */ /* 0x0003e20000000200 */
[C-C-:B0-----:R-:W-:Y:S02]  /*15640*/  PRMT R8, R4.reuse, 0x6420, R5.reuse ;  /* 0x0000642004087816 */ /* 0x141fe40000000005 */
        /* <DEDUP_REMOVED lines=12> */
.L_x_1111:
[----:B-1----:R-:W2:Y:S01]  /*15710*/  LDL.LU R2, [R1] ;  /* 0x0000000001027983 */ /* 0x002ea20000300800 */
[----:B0-----:R0:W-:Y:S01]  /*15720*/  SYNCS.ARRIVE.TRANS64.A1T0 RZ, [R16+URZ+0x22850], RZ ;  /* 0x022850ff10ff79a7 */ /* 0x0011e2000810003f */
[----:B------:R-:W-:Y:S01]  /*15730*/  VIADD R19, R19, 0x1 ;  /* 0x0000000113137836 */ /* 0x000fe20000000000 */
[----:B------:R-:W-:Y:S04]  /*15740*/  BAR.SYNC.DEFER_BLOCKING 0x2, 0x80 ;  /* 0x0082000000007b1d */ /* 0x000fe80000010000 */
[----:B------:R-:W-:Y:S01]  /*15750*/  ISETP.NE.AND P1, PT, R19, 0x2, PT ;  /* 0x000000021300780c */ /* 0x000fe20003f25270 */
[----:B0-----:R-:W-:-:S03]  /*15760*/  @!P0 VIADD R16, R16, 0x22880 ;  /* 0x0002288010108836 */ /* 0x001fc60000000000 */
[----:B------:R-:W-:Y:S02]  /*15770*/  SEL R0, RZ, 0x1, P1 ;  /* 0x00000001ff007807 */ /* 0x000fe40000800000 */
[----:B------:R-:W-:Y:S02]  /*15780*/  SEL R19, R19, RZ, P1 ;  /* 0x000000ff13137207 */ /* 0x000fe40000800000 */
[----:B------:R-:W-:-:S04]  /*15790*/  @!P0 PRMT R16, RZ, 0x654, R16 ;  /* 0x00000654ff108816 */ /* 0x000fc80000000010 */
[----:B------:R1:W-:Y:S01]  /*157a0*/  @!P0 SYNCS.ARRIVE.TRANS64.RED.A1T0 RZ, [R16+URZ], RZ ;  /* 0x000000ff10ff89a7 */ /* 0x0003e2000810043f */
[----:B--2---:R-:W-:-:S05]  /*157b0*/  LOP3.LUT R2, R2, R0, RZ, 0x3c, !PT ;  /* 0x0000000002027212 */ /* 0x004fca00078e3cff */
[----:B------:R1:W-:Y:S02]  /*157c0*/  STL [R1], R2 ;  /* 0x0000000201007387 */ /* 0x0003e40000100800 */
.L_x_1056:
[----:B------:R-:W-:Y:S05]  /*157d0*/  BSYNC B7 ;  /* 0x0000000000077941 */ /* 0x000fea0003800000 */
.L_x_1054:
[----:B0-----:R-:W2:Y:S04]  /*157e0*/  LDL R0, [R1+0x4] ;  /* 0x0000040001007983 */ /* 0x001ea80000100800 */
[----:B-1----:R0:W5:Y:S01]  /*157f0*/  LDL R2, [R1+0x24] ;  /* 0x0000240001027983 */ /* 0x0021620000100800 */
[----:B--2---:R-:W-:-:S13]  /*15800*/  LOP3.LUT P1, RZ, R0, 0x4, RZ, 0xc0, !PT ;  /* 0x0000000400ff7812 */ /* 0x004fda000782c0ff */
[----:B0-----:R-:W-:Y:S05]  /*15810*/  @!P1 BRA `(.L_x_1112) ;  /* 0x0000000000249947 */ /* 0x001fea0003800000 */
[----:B------:R-:W0:Y:S08]  /*15820*/  S2UR UR5, SR_CgaCtaId ;  /* 0x00000000000579c3 */ /* 0x000e300000008800 */
[----:B------:R-:W-:Y:S06]  /*15830*/  BAR.SYNC.DEFER_BLOCKING 0x5, 0x180 ;  /* 0x0146000000007b1d */ /* 0x000fec0000010000 */
[----:B------:R-:W-:-:S02]  /*15840*/  UMOV UR4, 0x400 ;  /* 0x0000040000047882 */ /* 0x000fc40000000000 */
[----:B0-----:R-:W-:-:S06]  /*15850*/  ULEA UR4, UR5, UR4, 0x18 ;  /* 0x0000000405047291 */ /* 0x001fcc000f8ec03f */
[----:B------:R-:W-:-:S05]  /*15860*/  IMAD.U32 R17, RZ, RZ, UR4 ;  /* 0x00000004ff117e24 */ /* 0x000fca000f8e00ff */
[----:B-----5:R-:W0:Y:S04]  /*15870*/  LDS R2, [R17+0x228d0] ;  /* 0x0228d00011027984 */ /* 0x020e280000000800 */
[----:B0-----:R0:W-:Y:S01]  /*15880*/  STL [R1+0x24], R2 ;  /* 0x0000240201007387 */ /* 0x0011e20000100800 */
[----:B------:R-:W-:Y:S06]  /*15890*/  BAR.ARV 0x4, 0x180 ;  /* 0x0106000000007b1d */ /* 0x000fec0000002000 */
[----:B------:R-:W-:Y:S05]  /*158a0*/  BRA `(.L_x_1113) ;  /* 0x0000000000207947 */ /* 0x000fea0003800000 */
.L_x_1112:
[----:B------:R-:W0:Y:S01]  /*158b0*/  @!P0 S2R R3, SR_CgaCtaId ;  /* 0x0000000000038919 */ /* 0x000e220000008800 */
[----:B------:R-:W-:Y:S01]  /*158c0*/  @!P0 MOV R0, 0x400 ;  /* 0x0000040000008802 */ /* 0x000fe20000000f00 */
[----:B------:R-:W-:Y:S03]  /*158d0*/  BAR.SYNC.DEFER_BLOCKING 0x4, 0x180 ;  /* 0x0106000000007b1d */ /* 0x000fe60000010000 */
[----:B0-----:R-:W-:-:S03]  /*158e0*/  @!P0 LEA R17, R3, R0, 0x18 ;  /* 0x0000000003118211 */ /* 0x001fc600078ec0ff */
[----:B-----5:R-:W0:Y:S04]  /*158f0*/  SHFL.IDX PT, R0, R2, RZ, 0x1f ;  /* 0x00001fff02007589 */ /* 0x020e2800000e0000 */
[----:B------:R1:W-:Y:S04]  /*15900*/  @!P0 STS [R17+0x228d0], R2 ;  /* 0x0228d00211008388 */ /* 0x0003e80000000800 */
[----:B0-----:R1:W-:Y:S01]  /*15910*/  STL [R1+0x24], R0 ;  /* 0x0000240001007387 */ /* 0x0013e20000100800 */
[----:B------:R-:W-:Y:S06]  /*15920*/  BAR.ARV 0x5, 0x180 ;  /* 0x0146000000007b1d */ /* 0x000fec0000002000 */
.L_x_1113:
[----:B-1----:R-:W2:Y:S01]  /*15930*/  LDL R0, [R1+0x24] ;  /* 0x0000240001007983 */ /* 0x002ea20000100800 */
[----:B------:R-:W-:Y:S02]  /*15940*/  ULDC UR4, c[0x0][0xc38] ;  /* 0x00030e0000047ab9 */ /* 0x000fe40000000800 */
[----:B--2---:R-:W-:-:S13]  /*15950*/  ISETP.GE.AND P0, PT, R0, UR4, PT ;  /* 0x0000000400007c0c */ /* 0x004fda000bf06270 */
[----:B------:R-:W-:Y:S05]  /*15960*/  @!P0 BRA `(.L_x_1114) ;  /* 0xffffffc4007c8947 */ /* 0x000fea000383ffff */
.L_x_1045:
[----:B0-----:R-:W2:Y:S01]  /*15970*/  LDL.LU R0, [R1+0x28] ;  /* 0x0000280001007983 */ /* 0x001ea20000300800 */
[----:B------:R-:W-:Y:S01]  /*15980*/  BSSY B0, `(.L_x_1115) ;  /* 0x000000b000007945 */ /* 0x000fe20003800000 */
[----:B------:R-:W0:Y:S01]  /*15990*/  S2R R5, SR_CgaCtaId ;  /* 0x0000000000057919 */ /* 0x000e220000008800 */
[----:B--2---:R-:W-:-:S05]  /*159a0*/  VIADD R0, R0, 0x1 ;  /* 0x0000000100007836 */ /* 0x004fca0000000000 */
        /* <DEDUP_REMOVED lines=8> */
.L_x_1155:
[----:B------:R-:W-:Y:S05]  /*15a30*/  BSYNC B0 ;  /* 0x0000000000007941 */ /* 0x000fea0003800000 */
.L_x_1115:
[----:B------:R-:W-:-:S03]  /*15a40*/  UMOV UR4, 0xffffffff ;  /* 0xffffffff00047882 */ /* 0x000fc60000000000 */
[----:B------:R-:W-:Y:S05]  /*15a50*/  BRA.DIV UR4, `(.L_x_1117) ;  /* 0x0000000e04f07947 */ /* 0x000fea000b800000 */
[----:B------:R-:W1:Y:S02]  /*15a60*/  S2R R2, SR_TID.X ;  /* 0x0000000000027919 */ /* 0x000e640000002100 */
[----:B-1----:R-:W-:-:S04]  /*15a70*/  SHF.R.U32.HI R2, RZ, 0x5, R2 ;  /* 0x00000005ff027819 */ /* 0x002fc80000011602 */
[----:B------:R-:W-:-:S05]  /*15a80*/  LOP3.LUT R2, R2, 0x3, RZ, 0xc0, !PT ;  /* 0x0000000302027812 */ /* 0x000fca00078ec0ff */
[----:B------:R1:W2:Y:S02]  /*15a90*/  SHFL.IDX PT, R14, R2, RZ, 0x1f ;  /* 0x00001fff020e7589 */ /* 0x0002a400000e0000 */
.L_x_1158:
[----:B--2---:R-:W-:Y:S01]  /*15aa0*/  ISETP.NE.AND P0, PT, R14, RZ, PT ;  /* 0x000000ff0e00720c */ /* 0x004fe20003f05270 */
[----:B------:R-:W-:-:S12]  /*15ab0*/  BSSY B0, `(.L_x_1118) ;  /* 0x000002c000007945 */ /* 0x000fd80003800000 */
[----:B------:R-:W-:Y:S05]  /*15ac0*/  @P0 BRA `(.L_x_1119) ;  /* 0x0000000000a80947 */ /* 0x000fea0003800000 */
[----:B------:R-:W-:-:S03]  /*15ad0*/  UMOV UR4, 0xffffffff ;  /* 0xffffffff00047882 */ /* 0x000fc60000000000 */
[----:B------:R-:W-:Y:S05]  /*15ae0*/  BRA.DIV UR4, `(.L_x_1120) ;  /* 0x0000001204007947 */ /* 0x000fea000b800000 */
[----:B------:R-:W-:-:S13]  /*15af0*/  ELECT P6, URZ, PT ;  /* 0x00000000003f782f */ /* 0x000fda00038c0000 */
.L_x_1161:
[----:B------:R-:W-:Y:S05]  /*15b00*/  @!P6 BRA `(.L_x_1119) ;  /* 0x000000000098e947 */ /* 0x000fea0003800000 */
[----:B------:R-:W-:-:S06]  /*15b10*/  ULOP3.LUT UR4, UR38, 0x2, URZ, 0xfc, !UPT ;  /* 0x0000000226047892 */ /* 0x000fcc000f8efc3f */
[----:B-1----:R-:W-:-:S05]  /*15b20*/  IMAD.U32 R2, RZ, RZ, UR4 ;  /* 0x00000004ff027e24 */ /* 0x002fca000f8e00ff */
[----:B------:R-:W-:-:S13]  /*15b30*/  ISETP.NE.AND P0, PT, R2, 0x3, PT ;  /* 0x000000030200780c */ /* 0x000fda0003f05270 */
[----:B------:R-:W-:Y:S05]  /*15b40*/  @!P0 BRA `(.L_x_1121) ;  /* 0x0000000000048947 */ /* 0x000fea0003800000 */
[----:B------:R-:W-:Y:S01]  /*15b50*/  BPT.TRAP 0x1 ;  /* 0x000000040000795c */ /* 0x000fe20000300000 */
.L_x_1121:
[----:B------:R-:W2:Y:S01]  /*15b60*/  LDL.LU R7, [R1] ;  /* 0x0000000001077983 */ /* 0x000ea20000300800 */
[----:B------:R-:W-:Y:S02]  /*15b70*/  VIADD R2, R0, 0x22840 ;  /* 0x0002284000027836 */ /* 0x000fe40000000000 */
[C---:B0-----:R-:W-:Y:S02]  /*15b80*/  VIADD R3, R19.reuse, 0x1 ;  /* 0x0000000113037836 */ /* 0x041fe40000000000 */
[----:B------:R-:W-:-:S03]  /*15b90*/  IMAD R6, R19, 0x8, R2 ;  /* 0x0000000813067824 */ /* 0x000fc600078e0202 */
[----:B------:R-:W-:-:S04]  /*15ba0*/  ISETP.NE.AND P2, PT, R3, 0x2, PT ;  /* 0x000000020300780c */ /* 0x000fc80003f45270 */
[----:B------:R-:W-:Y:S02]  /*15bb0*/  SEL R4, RZ, 0x1, P2 ;  /* 0x00000001ff047807 */ /* 0x000fe40001000000 */
[----:B------:R-:W-:Y:S02]  /*15bc0*/  SEL R3, R3, RZ, P2 ;  /* 0x000000ff03037207 */ /* 0x000fe40001000000 */
[C---:B--2---:R-:W-:Y:S02]  /*15bd0*/  SHF.L.U32 R5, R7.reuse, 0x1f, RZ ;  /* 0x0000001f07057819 */ /* 0x044fe400000006ff */
[----:B------:R-:W-:Y:S01]  /*15be0*/  LOP3.LUT R4, R7, R4, RZ, 0x3c, !PT ;  /* 0x0000000407047212 */ /* 0x000fe200078e3cff */
[----:B------:R-:W-:Y:S01]  /*15bf0*/  IMAD R7, R3, 0x8, R2 ;  /* 0x0000000803077824 */ /* 0x000fe200078e0202 */
[----:B------:R-:W0:Y:S02]  /*15c00*/  SYNCS.PHASECHK.TRANS64.TRYWAIT P1, [R6+URZ], R5 ;  /* 0x00000005060075a7 */ /* 0x000e24000802017f */
[----:B------:R-:W-:Y:S01]  /*15c10*/  SHF.L.U32 R2, R4, 0x1f, RZ ;  /* 0x0000001f04027819 */ /* 0x000fe200000006ff */
[----:B0-----:R-:W-:Y:S06]  /*15c20*/  @!P1 BRA `(.L_x_1122) ;  /* 0x0000000c00d09947 */ /* 0x001fec0003800000 */
.L_x_1162:
[----:B------:R-:W1:Y:S02]  /*15c30*/  SYNCS.PHASECHK.TRANS64.TRYWAIT P1, [R7+URZ], R2 ;  /* 0x00000002070075a7 */ /* 0x000e64000802017f */
[----:B-1----:R-:W-:Y:S05]  /*15c40*/  @!P1 BRA `(.L_x_1123) ;  /* 0x0000000c00dc9947 */ /* 0x002fea0003800000 */
.L_x_1163:
[----:B------:R-:W-:Y:S05]  /*15c50*/  @!P0 BRA `(.L_x_1124) ;  /* 0x0000000000048947 */ /* 0x000fea0003800000 */
[----:B------:R-:W-:Y:S01]  /*15c60*/  BPT.TRAP 0x1 ;  /* 0x000000040000795c */ /* 0x000fe20000300000 */
.L_x_1124:
[----:B------:R-:W-:-:S04]  /*15c70*/  IMAD R4, R19, 0x8, R0 ;  /* 0x0000000813047824 */ /* 0x000fc800078e0200 */
[----:B------:R-:W2:Y:S02]  /*15c80*/  SYNCS.PHASECHK.TRANS64.TRYWAIT P1, [R4+URZ+0x22860], R5 ;  /* 0x02286005040075a7 */ /* 0x000ea4000802017f */
[----:B--2---:R-:W-:Y:S05]  /*15c90*/  @!P1 BRA `(.L_x_1125) ;  /* 0x0000000c00dc9947 */ /* 0x004fea0003800000 */
.L_x_1164:
[----:B------:R-:W-:Y:S05]  /*15ca0*/  @!P0 BRA `(.L_x_1126) ;  /* 0x0000000000048947 */ /* 0x000fea0003800000 */
[----:B------:R-:W-:Y:S01]  /*15cb0*/  BPT.TRAP 0x1 ;  /* 0x000000040000795c */ /* 0x000fe20000300000 */
.L_x_1126:
[----:B------:R-:W-:-:S04]  /*15cc0*/  IMAD R3, R3, 0x8, R0 ;  /* 0x0000000803037824 */ /* 0x000fc800078e0200 */
[----:B------:R-:W3:Y:S02]  /*15cd0*/  SYNCS.PHASECHK.TRANS64.TRYWAIT P1, [R3+URZ+0x22860], R2 ;  /* 0x02286002030075a7 */ /* 0x000ee4000802017f */
[----:B---3--:R-:W-:Y:S05]  /*15ce0*/  @!P1 BRA `(.L_x_1127) ;  /* 0x0000000c00dc9947 */ /* 0x008fea0003800000 */
.L_x_1165:
[----:B------:R-:W-:Y:S05]  /*15cf0*/  @!P0 BRA `(.L_x_1128) ;  /* 0x0000000000048947 */ /* 0x000fea0003800000 */
[----:B------:R-:W-:Y:S01]  /*15d00*/  BPT.TRAP 0x1 ;  /* 0x000000040000795c */ /* 0x000fe20000300000 */
.L_x_1128:
[----:B------:R-:W4:Y:S02]  /*15d10*/  SYNCS.PHASECHK.TRANS64.TRYWAIT P0, [R4+URZ+0x22880], R5 ;  /* 0x02288005040075a7 */ /* 0x000f24000800017f */
[----:B----4-:R-:W-:Y:S05]  /*15d20*/  @!P0 BRA `(.L_x_1129) ;  /* 0x0000000c00e08947 */ /* 0x010fea0003800000 */
.L_x_1130:
[----:B------:R0:W0:Y:S02]  /*15d30*/  SYNCS.PHASECHK.TRANS64.TRYWAIT P0, [R3+URZ+0x22880], R2 ;  /* 0x02288002030075a7 */ /* 0x000024000800017f */
[----:B0-----:R-:W-:Y:S05]  /*15d40*/  @!P0 NANOSLEEP.SYNCS 0x989680 ;  /* 0x009896800000895d */ /* 0x001fea0003900000 */
[----:B------:R-:W0:Y:S02]  /*15d50*/  @!P0 SYNCS.PHASECHK.TRANS64 P0, [R3+URZ+0x22880], R2 ;  /* 0x02288002030085a7 */ /* 0x000e24000800007f */
[----:B0-----:R-:W-:Y:S05]  /*15d60*/  @!P0 BRA `(.L_x_1130) ;  /* 0xfffffffc00f08947 */ /* 0x001fea000383ffff */
.L_x_1119:
[----:B------:R-:W-:Y:S05]  /*15d70*/  BSYNC B0 ;  /* 0x0000000000007941 */ /* 0x000fea0003800000 */
.L_x_1118:
[----:B------:R-:W-:Y:S05]  /*15d80*/  EXIT ;  /* 0x000000000000794d */ /* 0x000fea0003800000 */
.L_x_954:
[----:B0-----:R-:W-:-:S04]  /*15d90*/  IMAD.U32 R3, RZ, RZ, UR37 ;  /* 0x00000025ff037e24 */ /* 0x001fc8000f8e00ff */
[----:B------:R0:W1:Y:S03]  /*15da0*/  SYNCS.PHASECHK.TRANS64.TRYWAIT P1, [R3+URZ+0x22800], R2 ;  /* 0x02280002030075a7 */ /* 0x000066000802017f */
[----:B-1----:R-:W-:Y:S05]  /*15db0*/  @!P1 NANOSLEEP.SYNCS 0x989680 ;  /* 0x009896800000995d */ /* 0x002fea0003900000 */
[----:B------:R-:W1:Y:S02]  /*15dc0*/  @!P1 SYNCS.PHASECHK.TRANS64 P1, [R3+URZ+0x22800], R2 ;  /* 0x02280002030095a7 */ /* 0x000e64000802007f */
[----:B-1----:R-:W-:Y:S05]  /*15dd0*/  @!P1 BRA `(.L_x_954) ;  /* 0xfffffffc00ec9947 */ /* 0x002fea000383ffff */
[----:B------:R-:W-:Y:S05]  /*15de0*/  BRA `(.L_x_1131) ;  /* 0xfffffebc00a07947 */ /* 0x000fea000383ffff */
.L_x_958:
[----:B-1----:R1:W2:Y:S02]  /*15df0*/  SYNCS.PHASECHK.TRANS64.TRYWAIT P2, [R91+URZ+0x22830], R2 ;  /* 0x022830025b0075a7 */ /* 0x0022a4000804017f */
[----:B--2---:R-:W-:Y:S05]  /*15e00*/  @!P2 NANOSLEEP.SYNCS 0x989680 ;  /* 0x009896800000a95d */ /* 0x004fea0003900000 */
[----:B------:R-:W2:Y:S02]  /*15e10*/  @!P2 SYNCS.PHASECHK.TRANS64 P2, [R91+URZ+0x22830], R2 ;  /* 0x022830025b00a5a7 */ /* 0x000ea4000804007f */
[----:B--2---:R-:W-:Y:S05]  /*15e20*/  @!P2 BRA `(.L_x_958) ;  /* 0xfffffffc00f0a947 */ /* 0x004fea000383ffff */
[----:B------:R-:W-:Y:S05]  /*15e30*/  BRA `(.L_x_957) ;  /* 0xfffffebc00c47947 */ /* 0x000fea000383ffff */
.L_x_974:
[----:B-1----:R-:W-:-:S04]  /*15e40*/  IMAD.U32 R10, RZ, RZ, UR6 ;  /* 0x00000006ff0a7e24 */ /* 0x002fc8000f8e00ff */
[----:B------:R1:W2:Y:S03]  /*15e50*/  SYNCS.PHASECHK.TRANS64.TRYWAIT P2, [R10+URZ+0x22830], R7 ;  /* 0x022830070a0075a7 */ /* 0x0002a6000804017f */
[----:B--2---:R-:W-:Y:S05]  /*15e60*/  @!P2 NANOSLEEP.SYNCS 0x989680 ;  /* 0x009896800000a95d */ /* 0x004fea0003900000 */
[----:B------:R-:W2:Y:S02]  /*15e70*/  @!P2 SYNCS.PHASECHK.TRANS64 P2, [R10+URZ+0x22830], R7 ;  /* 0x022830070a00a5a7 */ /* 0x000ea4000804007f */
[----:B--2---:R-:W-:Y:S05]  /*15e80*/  @!P2 BRA `(.L_x_974) ;  /* 0xfffffffc00eca947 */ /* 0x004fea000383ffff */
[----:B------:R-:W-:Y:S05]  /*15e90*/  BRA `(.L_x_971) ;  /* 0xfffffef800307947 */ /* 0x000fea000383ffff */
.L_x_978:
[----:B-1----:R-:W-:-:S04]  /*15ea0*/  IMAD.U32 R10, RZ, RZ, UR6 ;  /* 0x00000006ff0a7e24 */ /* 0x002fc8000f8e00ff */
[----:B------:R1:W2:Y:S03]  /*15eb0*/  SYNCS.PHASECHK.TRANS64.TRYWAIT P2, [R10+URZ+0x22850], R7 ;  /* 0x022850070a0075a7 */ /* 0x0002a6000804017f */
[----:B--2---:R-:W-:Y:S05]  /*15ec0*/  @!P2 NANOSLEEP.SYNCS 0x989680 ;  /* 0x009896800000a95d */ /* 0x004fea0003900000 */
[----:B------:R-:W2:Y:S02]  /*15ed0*/  @!P2 SYNCS.PHASECHK.TRANS64 P2, [R10+URZ+0x22850], R7 ;  /* 0x022850070a00a5a7 */ /* 0x000ea4000804007f */
[----:B--2---:R-:W-:Y:S05]  /*15ee0*/  @!P2 BRA `(.L_x_978) ;  /* 0xfffffffc00eca947 */ /* 0x004fea000383ffff */
[----:B------:R-:W-:Y:S05]  /*15ef0*/  BRA `(.L_x_975) ;  /* 0xfffffef800d07947 */ /* 0x000fea000383ffff */
.L_x_996:
[----:B-1----:R-:W-:-:S04]  /*15f00*/  IMAD.U32 R7, RZ, RZ, UR6 ;  /* 0x00000006ff077e24 */ /* 0x002fc8000f8e00ff */
[----:B------:R1:W2:Y:S03]  /*15f10*/  SYNCS.PHASECHK.TRANS64.TRYWAIT P3, [R7+URZ+0x22830], R4 ;  /* 0x02283004070075a7 */ /* 0x0002a6000806017f */
[----:B--2---:R-:W-:Y:S05]  /*15f20*/  @!P3 NANOSLEEP.SYNCS 0x989680 ;  /* 0x009896800000b95d */ /* 0x004fea0003900000 */
[----:B------:R-:W2:Y:S02]  /*15f30*/  @!P3 SYNCS.PHASECHK.TRANS64 P3, [R7+URZ+0x22830], R4 ;  /* 0x022830040700b5a7 */ /* 0x000ea4000806007f */
[----:B--2---:R-:W-:Y:S05]  /*15f40*/  @!P3 BRA `(.L_x_996) ;  /* 0xfffffffc00ecb947 */ /* 0x004fea000383ffff */
[----:B------:R-:W-:Y:S05]  /*15f50*/  BRA `(.L_x_993) ;  /* 0xffffff3000747947 */ /* 0x000fea000383ffff */
.L_x_1000:
[----:B-1----:R-:W-:-:S04]  /*15f60*/  IMAD.U32 R7, RZ, RZ, UR6 ;  /* 0x00000006ff077e24 */ /* 0x002fc8000f8e00ff */
[----:B------:R1:W2:Y:S03]  /*15f70*/  SYNCS.PHASECHK.TRANS64.TRYWAIT P2, [R7+URZ+0x22850], R4 ;  /* 0x02285004070075a7 */ /* 0x0002a6000804017f */
[----:B--2---:R-:W-:Y:S05]  /*15f80*/  @!P2 NANOSLEEP.SYNCS 0x989680 ;  /* 0x009896800000a95d */ /* 0x004fea0003900000 */
[----:B------:R-:W2:Y:S02]  /*15f90*/  @!P2 SYNCS.PHASECHK.TRANS64 P2, [R7+URZ+0x22850], R4 ;  /* 0x022850040700a5a7 */ /* 0x000ea4000804007f */
[----:B--2---:R-:W-:Y:S05]  /*15fa0*/  @!P2 BRA `(.L_x_1000) ;  /* 0xfffffffc00eca947 */ /* 0x004fea000383ffff */
[----:B------:R-:W-:Y:S05]  /*15fb0*/  BRA `(.L_x_997) ;  /* 0xffffff3400207947 */ /* 0x000fea000383ffff */
.L_x_1007:
[----:B-1----:R-:W-:-:S04]  /*15fc0*/  IMAD.U32 R7, RZ, RZ, UR6 ;  /* 0x00000006ff077e24 */ /* 0x002fc8000f8e00ff */
[----:B------:R1:W2:Y:S03]  /*15fd0*/  SYNCS.PHASECHK.TRANS64.TRYWAIT P3, [R7+URZ+0x22830], R4 ;  /* 0x02283004070075a7 */ /* 0x0002a6000806017f */
[----:B--2---:R-:W-:Y:S05]  /*15fe0*/  @!P3 NANOSLEEP.SYNCS 0x989680 ;  /* 0x009896800000b95d */ /* 0x004fea0003900000 */
[----:B------:R-:W2:Y:S02]  /*15ff0*/  @!P3 SYNCS.PHASECHK.TRANS64 P3, [R7+URZ+0x22830], R4 ;  /* 0x022830040700b5a7 */ /* 0x000ea4000806007f */
[----:B--2---:R-:W-:Y:S05]  /*16000*/  @!P3 BRA `(.L_x_1007) ;  /* 0xfffffffc00ecb947 */ /* 0x004fea000383ffff */
[----:B------:R-:W-:Y:S05]  /*16010*/  BRA `(.L_x_1004) ;  /* 0xffffff5800047947 */ /* 0x000fea000383ffff */
.L_x_1011:
[----:B-1----:R-:W-:-:S04]  /*16020*/  IMAD.U32 R7, RZ, RZ, UR6 ;  /* 0x00000006ff077e24 */ /* 0x002fc8000f8e00ff */
[----:B------:R1:W2:Y:S03]  /*16030*/  SYNCS.PHASECHK.TRANS64.TRYWAIT P2, [R7+URZ+0x22850], R4 ;  /* 0x02285004070075a7 */ /* 0x0002a6000804017f */
[----:B--2---:R-:W-:Y:S05]  /*16040*/  @!P2 NANOSLEEP.SYNCS 0x989680 ;  /* 0x009896800000a95d */ /* 0x004fea0003900000 */
[----:B------:R-:W2:Y:S02]  /*16050*/  @!P2 SYNCS.PHASECHK.TRANS64 P2, [R7+URZ+0x22850], R4 ;  /* 0x022850040700a5a7 */ /* 0x000ea4000804007f */
[----:B--2---:R-:W-:Y:S05]  /*16060*/  @!P2 BRA `(.L_x_1011) ;  /* 0xfffffffc00eca947 */ /* 0x004fea000383ffff */
[----:B------:R-:W-:Y:S05]  /*16070*/  BRA `(.L_x_1008) ;  /* 0xffffff5800b07947 */ /* 0x000fea000383ffff */
.L_x_1025:
[----:B-1----:R-:W-:-:S04]  /*16080*/  IMAD.U32 R5, RZ, RZ, UR5 ;  /* 0x00000005ff057e24 */ /* 0x002fc8000f8e00ff */
[----:B------:R1:W2:Y:S03]  /*16090*/  SYNCS.PHASECHK.TRANS64.TRYWAIT P1, [R5+URZ+0x22850], R0 ;  /* 0x02285000050075a7 */ /* 0x0002a6000802017f */
[----:B--2---:R-:W-:Y:S05]  /*160a0*/  @!P1 NANOSLEEP.SYNCS 0x989680 ;  /* 0x009896800000995d */ /* 0x004fea0003900000 */
[----:B------:R-:W2:Y:S02]  /*160b0*/  @!P1 SYNCS.PHASECHK.TRANS64 P1, [R5+URZ+0x22850], R0 ;  /* 0x02285000050095a7 */ /* 0x000ea4000802007f */
[----:B--2---:R-:W-:Y:S05]  /*160c0*/  @!P1 BRA `(.L_x_1025) ;  /* 0xfffffffc00ec9947 */ /* 0x004fea000383ffff */
[----:B------:R-:W-:Y:S05]  /*160d0*/  BRA `(.L_x_1024) ;  /* 0xffffff8c00707947 */ /* 0x000fea000383ffff */
.L_x_1065:
[----:B------:R-:W-:Y:S02]  /*160e0*/  IMAD.MOV.U32 R13, RZ, RZ, R0 ;  /* 0x000000ffff0d7224 */ /* 0x000fe400078e0000 */
[----:B------:R-:W-:Y:S02]  /*160f0*/  IMAD.MOV.U32 R12, RZ, RZ, RZ ;  /* 0x000000ffff0c7224 */ /* 0x000fe400078e00ff */
[----:B------:R-:W-:Y:S02]  /*16100*/  IMAD.MOV.U32 R11, RZ, RZ, 0x1f ;  /* 0x0000001fff0b7424 */ /* 0x000fe400078e00ff */
[----:B------:R-:W-:-:S07]  /*16110*/  IMAD.MOV.U32 R15, RZ, RZ, -0x1 ;  /* 0xffffffffff0f7424 */ /* 0x000fce00078e00ff */
[----:B-1----:R-:W-:Y:S05]  /*16120*/  WARPSYNC.COLLECTIVE R15, `(.L_x_1132) ;  /* 0x000000000f087348 */ /* 0x002fea0003c00000 */
[----:B------:R0:W2:Y:S02]  /*16130*/  SHFL.IDX P6, R14, R13, R12, R11 ;  /* 0x0000000c0d0e7389 */ /* 0x0000a400000c000b */
[----:B012---:R-:W-:Y:S01]  /*16140*/  ENDCOLLECTIVE ;  /* 0x000000000000791b */ /* 0x007fe20003800000 */
.L_x_1132:
[----:B------:R-:W-:Y:S05]  /*16150*/  BRA `(.L_x_1133) ;  /* 0xffffffcc009c7947 */ /* 0x000fea000383ffff */
.L_x_1067:
[----:B------:R-:W-:Y:S01]  /*16160*/  BSSY B0, `(.L_x_1134) ;  /* 0x0000006000007945 */ /* 0x000fe20003800000 */
[----:B------:R-:W-:-:S07]  /*16170*/  IMAD.MOV.U32 R15, RZ, RZ, -0x1 ;  /* 0xffffffffff0f7424 */ /* 0x000fce00078e00ff */
[----:B-1----:R-:W-:Y:S05]  /*16180*/  WARPSYNC.COLLECTIVE R15, `(.L_x_1135) ;  /* 0x000000000f0c7348 */ /* 0x002fea0003c00000 */
[----:B------:R-:W-:Y:S02]  /*16190*/  ELECT P6, UR62, PT ;  /* 0x00000000003e782f */ /* 0x000fe400038c0000 */
[----:B------:R-:W-:Y:S01]  /*161a0*/  MOV R14, UR62 ;  /* 0x0000003e000e7c02 */ /* 0x000fe20008000f00 */
[----:B-1----:R-:W-:Y:S10]  /*161b0*/  ENDCOLLECTIVE ;  /* 0x000000000000791b */ /* 0x002ff40003800000 */
.L_x_1135:
[----:B------:R-:W-:Y:S05]  /*161c0*/  BSYNC B0 ;  /* 0x0000000000007941 */ /* 0x000fea0003800000 */
.L_x_1134:
[----:B------:R-:W-:Y:S05]  /*161d0*/  BRA `(.L_x_1136) ;  /* 0xffffffcc00ac7947 */ /* 0x000fea000383ffff */
.L_x_1069:
[----:B0-----:R0:W2:Y:S02]  /*161e0*/  SYNCS.PHASECHK.TRANS64.TRYWAIT P1, [R2+URZ+0x22880], R3 ;  /* 0x02288003020075a7 */ /* 0x0010a4000802017f */
[----:B--2---:R-:W-:Y:S05]  /*161f0*/  @!P1 NANOSLEEP.SYNCS 0x989680 ;  /* 0x009896800000995d */ /* 0x004fea0003900000 */
[----:B------:R-:W2:Y:S02]  /*16200*/  @!P1 SYNCS.PHASECHK.TRANS64 P1, [R2+URZ+0x22880], R3 ;  /* 0x02288003020095a7 */ /* 0x000ea4000802007f */
[----:B--2---:R-:W-:Y:S05]  /*16210*/  @!P1 BRA `(.L_x_1069) ;  /* 0xfffffffc00f09947 */ /* 0x004fea000383ffff */
[----:B------:R-:W-:Y:S05]  /*16220*/  BRA `(.L_x_1137) ;  /* 0xffffffd000087947 */ /* 0x000fea000383ffff */
.L_x_1071:
[----:B--2---:R2:W3:Y:S02]  /*16230*/  SYNCS.PHASECHK.TRANS64.TRYWAIT P1, [R2+URZ+0x22840], R3 ;  /* 0x02284003020075a7 */ /* 0x0044e4000802017f */
[----:B---3--:R-:W-:Y:S05]  /*16240*/  @!P1 NANOSLEEP.SYNCS 0x989680 ;  /* 0x009896800000995d */ /* 0x008fea0003900000 */
[----:B------:R-:W3:Y:S02]  /*16250*/  @!P1 SYNCS.PHASECHK.TRANS64 P1, [R2+URZ+0x22840], R3 ;  /* 0x02284003020095a7 */ /* 0x000ee4000802007f */
[----:B---3--:R-:W-:Y:S05]  /*16260*/  @!P1 BRA `(.L_x_1071) ;  /* 0xfffffffc00f09947 */ /* 0x008fea000383ffff */
[----:B------:R-:W-:Y:S05]  /*16270*/  BRA `(.L_x_1138) ;  /* 0xffffffd000547947 */ /* 0x000fea000383ffff */
.L_x_1075:
[----:B------:R-:W-:Y:S02]  /*16280*/  IMAD.MOV.U32 R13, RZ, RZ, R0 ;  /* 0x000000ffff0d7224 */ /* 0x000fe400078e0000 */
[----:B------:R-:W-:Y:S02]  /*16290*/  IMAD.MOV.U32 R12, RZ, RZ, RZ ;  /* 0x000000ffff0c7224 */ /* 0x000fe400078e00ff */
[----:B------:R-:W-:Y:S02]  /*162a0*/  IMAD.MOV.U32 R11, RZ, RZ, 0x1c1f ;  /* 0x00001c1fff0b7424 */ /* 0x000fe400078e00ff */
[----:B------:R-:W-:Y:S02]  /*162b0*/  IMAD.MOV.U32 R15, RZ, RZ, -0x1 ;  /* 0xffffffffff0f7424 */ /* 0x000fe400078e00ff */
[----:B------:R-:W-:-:S07]  /*162c0*/  VIADD R3, R18, UR42 ;  /* 0x0000002a12037c36 */ /* 0x000fce0008000000 */
[----:B-----5:R-:W-:Y:S05]  /*162d0*/  WARPSYNC.COLLECTIVE R15, `(.L_x_1139) ;  /* 0x000000000f087348 */ /* 0x020fea0003c00000 */
[----:B------:R0:W1:Y:S02]  /*162e0*/  SHFL.IDX P6, R14, R13, R12, R11 ;  /* 0x0000000c0d0e7389 */ /* 0x00006400000c000b */
[----:B01---5:R-:W-:Y:S01]  /*162f0*/  ENDCOLLECTIVE ;  /* 0x000000000000791b */ /* 0x023fe20003800000 */
.L_x_1139:
[----:B------:R-:W-:Y:S02]  /*16300*/  IMAD.MOV.U32 R13, RZ, RZ, R4 ;  /* 0x000000ffff0d7224 */ /* 0x000fe400078e0004 */
[----:B------:R-:W-:-:S07]  /*16310*/  IMAD.MOV.U32 R5, RZ, RZ, R14 ;  /* 0x000000ffff057224 */ /* 0x000fce00078e000e */
[----:B------:R-:W-:Y:S05]  /*16320*/  WARPSYNC.COLLECTIVE R15, `(.L_x_1140) ;  /* 0x000000000f087348 */ /* 0x000fea0003c00000 */
[----:B------:R0:W1:Y:S02]  /*16330*/  SHFL.IDX P6, R14, R13, R12, R11 ;  /* 0x0000000c0d0e7389 */ /* 0x00006400000c000b */
[----:B01----:R-:W-:Y:S01]  /*16340*/  ENDCOLLECTIVE ;  /* 0x000000000000791b */ /* 0x003fe20003800000 */
.L_x_1140:
        /* <DEDUP_REMOVED lines=9> */
.L_x_1141:
        /* <DEDUP_REMOVED lines=16> */
.L_x_1142:
[----:B------:R-:W-:Y:S02]  /*164e0*/  IMAD.MOV.U32 R13, RZ, RZ, R0 ;  /* 0x000000ffff0d7224 */ /* 0x000fe400078e0000 */
[----:B------:R-:W-:Y:S02]  /*164f0*/  IMAD.MOV.U32 R12, RZ, RZ, 0x2 ;  /* 0x00000002ff0c7424 */ /* 0x000fe400078e00ff */
[----:B------:R-:W-:-:S07]  /*16500*/  IMAD.MOV.U32 R6, RZ, RZ, R14 ;  /* 0x000000ffff067224 */ /* 0x000fce00078e000e */
[----:B------:R-:W-:Y:S05]  /*16510*/  WARPSYNC.COLLECTIVE R15, `(.L_x_1143) ;  /* 0x000000000f087348 */ /* 0x000fea0003c00000 */
[----:B------:R0:W1:Y:S02]  /*16520*/  SHFL.IDX P6, R14, R13, R12, R11 ;  /* 0x0000000c0d0e7389 */ /* 0x00006400000c000b */
[----:B01----:R-:W-:Y:S01]  /*16530*/  ENDCOLLECTIVE ;  /* 0x000000000000791b */ /* 0x003fe20003800000 */
.L_x_1143:
        /* <DEDUP_REMOVED lines=16> */
.L_x_1144:
[----:B------:R-:W-:Y:S02]  /*16640*/  IMAD.MOV.U32 R13, RZ, RZ, R0 ;  /* 0x000000ffff0d7224 */ /* 0x000fe400078e0000 */
[----:B------:R-:W-:Y:S02]  /*16650*/  IMAD.MOV.U32 R12, RZ, RZ, 0x3 ;  /* 0x00000003ff0c7424 */ /* 0x000fe400078e00ff */
[----:B------:R-:W-:-:S07]  /*16660*/  IMAD.MOV.U32 R6, RZ, RZ, R14 ;  /* 0x000000ffff067224 */ /* 0x000fce00078e000e */
[----:B------:R-:W-:Y:S05]  /*16670*/  WARPSYNC.COLLECTIVE R15, `(.L_x_1145) ;  /* 0x000000000f087348 */ /* 0x000fea0003c00000 */
[----:B------:R0:W1:Y:S02]  /*16680*/  SHFL.IDX P6, R14, R13, R12, R11 ;  /* 0x0000000c0d0e7389 */ /* 0x00006400000c000b */
[----:B01----:R-:W-:Y:S01]  /*16690*/  ENDCOLLECTIVE ;  /* 0x000000000000791b */ /* 0x003fe20003800000 */
.L_x_1145:
        /* <DEDUP_REMOVED lines=14> */
.L_x_1146:
[----:B------:R-:W-:Y:S01]  /*16780*/  IMAD.MOV.U32 R4, RZ, RZ, R14 ;  /* 0x000000ffff047224 */ /* 0x000fe200078e000e */
[----:B------:R-:W-:Y:S06]  /*16790*/  BRA `(.L_x_1147) ;  /* 0xffffffd400947947 */ /* 0x000fec000383ffff */
.L_x_1080:
[----:B-1----:R1:W2:Y:S02]  /*167a0*/  SYNCS.PHASECHK.TRANS64.TRYWAIT P0, [R17+URZ+0x22820], R0 ;  /* 0x02282000110075a7 */ /* 0x0022a4000800017f */
[----:B--2---:R-:W-:Y:S05]  /*167b0*/  @!P0 NANOSLEEP.SYNCS 0x989680 ;  /* 0x009896800000895d */ /* 0x004fea0003900000 */
[----:B------:R-:W2:Y:S02]  /*167c0*/  @!P0 SYNCS.PHASECHK.TRANS64 P0, [R17+URZ+0x22820], R0 ;  /* 0x02282000110085a7 */ /* 0x000ea4000800007f */
[----:B--2---:R-:W-:Y:S05]  /*167d0*/  @!P0 BRA `(.L_x_1080) ;  /* 0xfffffffc00f08947 */ /* 0x004fea000383ffff */
[----:B------:R-:W-:Y:S05]  /*167e0*/  BRA `(.L_x_1148) ;  /* 0xffffffd800047947 */ /* 0x000fea000383ffff */
.L_x_1086:
[----:B-1----:R1:W2:Y:S02]  /*167f0*/  SYNCS.PHASECHK.TRANS64.TRYWAIT P0, [R3+URZ+0x22880], R2 ;  /* 0x02288002030075a7 */ /* 0x0022a4000800017f */
[----:B--2---:R-:W-:Y:S05]  /*16800*/  @!P0 NANOSLEEP.SYNCS 0x989680 ;  /* 0x009896800000895d */ /* 0x004fea0003900000 */
[----:B------:R-:W2:Y:S02]  /*16810*/  @!P0 SYNCS.PHASECHK.TRANS64 P0, [R3+URZ+0x22880], R2 ;  /* 0x02288002030085a7 */ /* 0x000ea4000800007f */
[----:B--2---:R-:W-:Y:S05]  /*16820*/  @!P0 BRA `(.L_x_1086) ;  /* 0xfffffffc00f08947 */ /* 0x004fea000383ffff */
[----:B------:R-:W-:Y:S05]  /*16830*/  BRA `(.L_x_1149) ;  /* 0xffffffd800b87947 */ /* 0x000fea000383ffff */
.L_x_1091:
[----:B--2---:R2:W3:Y:S02]  /*16840*/  SYNCS.PHASECHK.TRANS64.TRYWAIT P0, [R3+URZ+0x22840], R2 ;  /* 0x02284002030075a7 */ /* 0x0044e4000800017f */
[----:B---3--:R-:W-:Y:S05]  /*16850*/  @!P0 NANOSLEEP.SYNCS 0x989680 ;  /* 0x009896800000895d */ /* 0x008fea0003900000 */
[----:B------:R-:W3:Y:S02]  /*16860*/  @!P0 SYNCS.PHASECHK.TRANS64 P0, [R3+URZ+0x22840], R2 ;  /* 0x02284002030085a7 */ /* 0x000ee4000800007f */
[----:B---3--:R-:W-:Y:S05]  /*16870*/  @!P0 BRA `(.L_x_1091) ;  /* 0xfffffffc00f08947 */ /* 0x008fea000383ffff */
[----:B------:R-:W-:Y:S05]  /*16880*/  BRA `(.L_x_1150) ;  /* 0xffffffdc00307947 */ /* 0x000fea000383ffff */
.L_x_1099:
[----:B-1----:R1:W2:Y:S02]  /*16890*/  SYNCS.PHASECHK.TRANS64.TRYWAIT P1, [R20+URZ+0x22870], R2 ;  /* 0x02287002140075a7 */ /* 0x0022a4000802017f */
[----:B--2---:R-:W-:Y:S05]  /*168a0*/  @!P1 NANOSLEEP.SYNCS 0x989680 ;  /* 0x009896800000995d */ /* 0x004fea0003900000 */
[----:B------:R-:W2:Y:S02]  /*168b0*/  @!P1 SYNCS.PHASECHK.TRANS64 P1, [R20+URZ+0x22870], R2 ;  /* 0x02287002140095a7 */ /* 0x000ea4000802007f */
[----:B--2---:R-:W-:Y:S05]  /*168c0*/  @!P1 BRA `(.L_x_1099) ;  /* 0xfffffffc00f09947 */ /* 0x004fea000383ffff */
[----:B------:R-:W-:Y:S05]  /*168d0*/  BRA `(.L_x_1151) ;  /* 0xffffffe000487947 */ /* 0x000fea000383ffff */
.L_x_1101:
[----:B-1----:R1:W2:Y:S02]  /*168e0*/  SYNCS.PHASECHK.TRANS64.TRYWAIT P1, [R20+URZ+0x22860], R2 ;  /* 0x02286002140075a7 */ /* 0x0022a4000802017f */
[----:B--2---:R-:W-:Y:S05]  /*168f0*/  @!P1 NANOSLEEP.SYNCS 0x989680 ;  /* 0x009896800000995d */ /* 0x004fea0003900000 */
[----:B------:R-:W2:Y:S02]  /*16900*/  @!P1 SYNCS.PHASECHK.TRANS64 P1, [R20+URZ+0x22860], R2 ;  /* 0x02286002140095a7 */ /* 0x000ea4000802007f */
[----:B--2---:R-:W-:Y:S05]  /*16910*/  @!P1 BRA `(.L_x_1101) ;  /* 0xfffffffc00f09947 */ /* 0x004fea000383ffff */
[----:B------:R-:W-:Y:S05]  /*16920*/  BRA `(.L_x_1152) ;  /* 0xffffffe000507947 */ /* 0x000fea000383ffff */
.L_x_1108:
[----:B-1----:R1:W2:Y:S02]  /*16930*/  SYNCS.PHASECHK.TRANS64.TRYWAIT P1, [R16+URZ+0x22870], R3 ;  /* 0x02287003100075a7 */ /* 0x0022a4000802017f */
[----:B--2---:R-:W-:Y:S05]  /*16940*/  @!P1 NANOSLEEP.SYNCS 0x989680 ;  /* 0x009896800000995d */ /* 0x004fea0003900000 */
[----:B------:R-:W2:Y:S02]  /*16950*/  @!P1 SYNCS.PHASECHK.TRANS64 P1, [R16+URZ+0x22870], R3 ;  /* 0x02287003100095a7 */ /* 0x000ea4000802007f */
[----:B--2---:R-:W-:Y:S05]  /*16960*/  @!P1 BRA `(.L_x_1108) ;  /* 0xfffffffc00f09947 */ /* 0x004fea000383ffff */
[----:B------:R-:W-:Y:S05]  /*16970*/  BRA `(.L_x_1153) ;  /* 0xffffffe800207947 */ /* 0x000fea000383ffff */
.L_x_1110:
[----:B-1----:R1:W2:Y:S02]  /*16980*/  SYNCS.PHASECHK.TRANS64.TRYWAIT P1, [R16+URZ+0x22860], R3 ;  /* 0x02286003100075a7 */ /* 0x0022a4000802017f */
[----:B--2---:R-:W-:Y:S05]  /*16990*/  @!P1 NANOSLEEP.SYNCS 0x989680 ;  /* 0x009896800000995d */ /* 0x004fea0003900000 */
[----:B------:R-:W2:Y:S02]  /*169a0*/  @!P1 SYNCS.PHASECHK.TRANS64 P1, [R16+URZ+0x22860], R3 ;  /* 0x02286003100095a7 */ /* 0x000ea4000802007f */
[----:B--2---:R-:W-:Y:S05]  /*169b0*/  @!P1 BRA `(.L_x_1110) ;  /* 0xfffffffc00f09947 */ /* 0x004fea000383ffff */
[----:B------:R-:W-:Y:S05]  /*169c0*/  BRA `(.L_x_1154) ;  /* 0xffffffe800287947 */ /* 0x000fea000383ffff */
.L_x_1116:
[----:B0-----:R0:W1:Y:S02]  /*169d0*/  SYNCS.PHASECHK.TRANS64.TRYWAIT P0, [R0+URZ+0x22820], R3 ;  /* 0x02282003000075a7 */ /* 0x001064000800017f */
[----:B-1----:R-:W-:Y:S05]  /*169e0*/  @!P0 NANOSLEEP.SYNCS 0x989680 ;  /* 0x009896800000895d */ /* 0x002fea0003900000 */
[----:B------:R-:W1:Y:S02]  /*169f0*/  @!P0 SYNCS.PHASECHK.TRANS64 P0, [R0+URZ+0x22820], R3 ;  /* 0x02282003000085a7 */ /* 0x000e64000800007f */
[----:B-1----:R-:W-:Y:S05]  /*16a00*/  @!P0 BRA `(.L_x_1116) ;  /* 0xfffffffc00f08947 */ /* 0x002fea000383ffff */
[----:B------:R-:W-:Y:S05]  /*16a10*/  BRA `(.L_x_1155) ;  /* 0xfffffff000047947 */ /* 0x000fea000383ffff */
.L_x_1117:
        /* <DEDUP_REMOVED lines=8> */
[----:B0-----:R-:W-:Y:S05]  /*16aa0*/  WARPSYNC.COLLECTIVE R15, `(.L_x_1157) ;  /* 0x000000000f087348 */ /* 0x001fea0003c00000 */
[----:B------:R1:W2:Y:S02]  /*16ab0*/  SHFL.IDX P6, R14, R13, R12, R11 ;  /* 0x0000000c0d0e7389 */ /* 0x0002a400000c000b */
[----:B012---:R-:W-:Y:S01]  /*16ac0*/  ENDCOLLECTIVE ;  /* 0x000000000000791b */ /* 0x007fe20003800000 */
.L_x_1157:
[----:B------:R-:W-:Y:S05]  /*16ad0*/  BSYNC B0 ;  /* 0x0000000000007941 */ /* 0x000fea0003800000 */
.L_x_1156:
[----:B------:R-:W-:Y:S05]  /*16ae0*/  BRA `(.L_x_1158) ;  /* 0xffffffec00ec7947 */ /* 0x000fea000383ffff */
.L_x_1120:
[----:B------:R-:W-:Y:S01]  /*16af0*/  BSSY B1, `(.L_x_1159) ;  /* 0x0000006000017945 */ /* 0x000fe20003800000 */
[----:B------:R-:W-:-:S07]  /*16b00*/  IMAD.MOV.U32 R15, RZ, RZ, -0x1 ;  /* 0xffffffffff0f7424 */ /* 0x000fce00078e00ff */
[----:B01----:R-:W-:Y:S05]  /*16b10*/  WARPSYNC.COLLECTIVE R15, `(.L_x_1160) ;  /* 0x000000000f0c7348 */ /* 0x003fea0003c00000 */
[----:B------:R-:W-:Y:S02]  /*16b20*/  ELECT P6, UR62, PT ;  /* 0x00000000003e782f */ /* 0x000fe400038c0000 */
[----:B------:R-:W-:Y:S01]  /*16b30*/  MOV R14, UR62 ;  /* 0x0000003e000e7c02 */ /* 0x000fe20008000f00 */
[----:B01----:R-:W-:Y:S10]  /*16b40*/  ENDCOLLECTIVE ;  /* 0x000000000000791b */ /* 0x003ff40003800000 */
.L_x_1160:
[----:B------:R-:W-:Y:S05]  /*16b50*/  BSYNC B1 ;  /* 0x0000000000017941 */ /* 0x000fea0003800000 */
.L_x_1159:
[----:B------:R-:W-:Y:S05]  /*16b60*/  BRA `(.L_x_1161) ;  /* 0xffffffec00e47947 */ /* 0x000fea000383ffff */
.L_x_1122:
[----:B0-----:R0:W1:Y:S02]  /*16b70*/  SYNCS.PHASECHK.TRANS64.TRYWAIT P1, [R6+URZ], R5 ;  /* 0x00000005060075a7 */ /* 0x001064000802017f */
[----:B-1----:R-:W-:Y:S05]  /*16b80*/  @!P1 NANOSLEEP.SYNCS 0x989680 ;  /* 0x009896800000995d */ /* 0x002fea0003900000 */
[----:B------:R-:W1:Y:S02]  /*16b90*/  @!P1 SYNCS.PHASECHK.TRANS64 P1, [R6+URZ], R5 ;  /* 0x00000005060095a7 */ /* 0x000e64000802007f */
[----:B-1----:R-:W-:Y:S05]  /*16ba0*/  @!P1 BRA `(.L_x_1122) ;  /* 0xfffffffc00f09947 */ /* 0x002fea000383ffff */
[----:B------:R-:W-:Y:S05]  /*16bb0*/  BRA `(.L_x_1162) ;  /* 0xfffffff0001c7947 */ /* 0x000fea000383ffff */
.L_x_1123:
[----:B-1----:R1:W2:Y:S02]  /*16bc0*/  SYNCS.PHASECHK.TRANS64.TRYWAIT P1, [R7+URZ], R2 ;  /* 0x00000002070075a7 */ /* 0x0022a4000802017f */
[----:B--2---:R-:W-:Y:S05]  /*16bd0*/  @!P1 NANOSLEEP.SYNCS 0x989680 ;  /* 0x009896800000995d */ /* 0x004fea0003900000 */
[----:B------:R-:W2:Y:S02]  /*16be0*/  @!P1 SYNCS.PHASECHK.TRANS64 P1, [R7+URZ], R2 ;  /* 0x00000002070095a7 */ /* 0x000ea4000802007f */
[----:B--2---:R-:W-:Y:S05]  /*16bf0*/  @!P1 BRA `(.L_x_1123) ;  /* 0xfffffffc00f09947 */ /* 0x004fea000383ffff */
[----:B------:R-:W-:Y:S05]  /*16c00*/  BRA `(.L_x_1163) ;  /* 0xfffffff000107947 */ /* 0x000fea000383ffff */
.L_x_1125:
[----:B--2---:R2:W3:Y:S02]  /*16c10*/  SYNCS.PHASECHK.TRANS64.TRYWAIT P1, [R4+URZ+0x22860], R5 ;  /* 0x02286005040075a7 */ /* 0x0044e4000802017f */
[----:B---3--:R-:W-:Y:S05]  /*16c20*/  @!P1 NANOSLEEP.SYNCS 0x989680 ;  /* 0x009896800000995d */ /* 0x008fea0003900000 */
[----:B------:R-:W3:Y:S02]  /*16c30*/  @!P1 SYNCS.PHASECHK.TRANS64 P1, [R4+URZ+0x22860], R5 ;  /* 0x02286005040095a7 */ /* 0x000ee4000802007f */
[----:B---3--:R-:W-:Y:S05]  /*16c40*/  @!P1 BRA `(.L_x_1125) ;  /* 0xfffffffc00f09947 */ /* 0x008fea000383ffff */
[----:B------:R-:W-:Y:S05]  /*16c50*/  BRA `(.L_x_1164) ;  /* 0xfffffff000107947 */ /* 0x000fea000383ffff */
.L_x_1127:
[----:B---3--:R3:W4:Y:S02]  /*16c60*/  SYNCS.PHASECHK.TRANS64.TRYWAIT P1, [R3+URZ+0x22860], R2 ;  /* 0x02286002030075a7 */ /* 0x008724000802017f */
[----:B----4-:R-:W-:Y:S05]  /*16c70*/  @!P1 NANOSLEEP.SYNCS 0x989680 ;  /* 0x009896800000995d */ /* 0x010fea0003900000 */
[----:B------:R-:W4:Y:S02]  /*16c80*/  @!P1 SYNCS.PHASECHK.TRANS64 P1, [R3+URZ+0x22860], R2 ;  /* 0x02286002030095a7 */ /* 0x000f24000802007f */
[----:B----4-:R-:W-:Y:S05]  /*16c90*/  @!P1 BRA `(.L_x_1127) ;  /* 0xfffffffc00f09947 */ /* 0x010fea000383ffff */
[----:B------:R-:W-:Y:S05]  /*16ca0*/  BRA `(.L_x_1165) ;  /* 0xfffffff000107947 */ /* 0x000fea000383ffff */
.L_x_1129:
[----:B----4-:R4:W0:Y:S02]  /*16cb0*/  SYNCS.PHASECHK.TRANS64.TRYWAIT P0, [R4+URZ+0x22880], R5 ;  /* 0x02288005040075a7 */ /* 0x010824000800017f */
[----:B0-----:R-:W-:Y:S05]  /*16cc0*/  @!P0 NANOSLEEP.SYNCS 0x989680 ;  /* 0x009896800000895d */ /* 0x001fea0003900000 */
[----:B------:R-:W0:Y:S02]  /*16cd0*/  @!P0 SYNCS.PHASECHK.TRANS64 P0, [R4+URZ+0x22880], R5 ;  /* 0x02288005040085a7 */ /* 0x000e24000800007f */
[----:B0-----:R-:W-:Y:S05]  /*16ce0*/  @!P0 BRA `(.L_x_1129) ;  /* 0xfffffffc00f08947 */ /* 0x001fea000383ffff */
[----:B------:R-:W-:Y:S05]  /*16cf0*/  BRA `(.L_x_1130) ;  /* 0xfffffff0000c7947 */ /* 0x000fea000383ffff */
.L_x_1166:
        /* <DEDUP_REMOVED lines=16> */
.L_x_2809:


//--------------------- .text._ZN7cutlass13device_kernelIN5flash11enable_sm90INS1_16FlashAttnFwdSm90INS1_25CollectiveMainloopFwdSm90ILi2EN4cute5tupleIJNS5_1CILi1EEES8_S8_EEENS6_IJNS7_ILi128EEESA_NS7_ILi192EEEEEELi128ENS_12float_e4m3_tEfNS_4arch4Sm90ELb0ELb1ELb1ELb1ELb0ELb0ELb0ELb1ELb1ELb1ELb0ELb0EEENS1_21CollectiveEpilogueFwdINS6_IJSA_SA_SA_EEES9_NS_10bfloat16_tESF_Li256ELb1ELb1ELb0ELb1EEENS1_36VarlenDynamicPersistentTileSchedulerILi128ELi128ELi256ELi128ELb0ELb1ELb1ELb1ELb0ELb1EEEEEEEEEvNT_6ParamsE --------------------------
	.section	.text._ZN7cutlass13device_kernelIN5flash11enable_sm90INS1_16FlashAttnFwdSm90INS1_25CollectiveMainloopFwdSm90ILi2EN4cute5tupleIJNS5_1CILi1EEES8_S8_EEENS6_IJNS7_ILi128EEESA_NS7_ILi192EEEEEELi128ENS_12float_e4m3_tEfNS_4arch4Sm90ELb0ELb1ELb1ELb1ELb0ELb0ELb0ELb1ELb1ELb1ELb0ELb0EEENS1_21CollectiveEpilogueFwdINS6_IJSA_SA_SA_EEES9_NS_10bfloat16_tESF_Li256ELb1ELb1ELb0ELb1EEENS1_36VarlenDynamicPersistentTileSchedulerILi128ELi128ELi256ELi128ELb0ELb1ELb1ELb1ELb0ELb1EEEEEEEEEvNT_6ParamsE,"ax",@progbits
	.align	128
.text._ZN7cutlass13device_kernelIN5flash11enable_sm90INS1_16FlashAttnFwdSm90INS1_25CollectiveMainloopFwdSm90ILi2EN4cute5tupleIJNS5_1CILi1EEES8_S8_EEENS6_IJNS7_ILi128EEESA_NS7_ILi192EEEEEELi128ENS_12float_e4m3_tEfNS_4arch4Sm90ELb0ELb1ELb1ELb1ELb0ELb0ELb0ELb1ELb1ELb1ELb0ELb0EEENS1_21CollectiveEpilogueFwdINS6_IJSA_SA_SA_EEES9_NS_10bfloat16_tESF_Li256ELb1ELb1ELb0ELb1EEENS1_36VarlenDynamicPersistentTileSchedulerILi128ELi128ELi256ELi128ELb0ELb1ELb1ELb1ELb0ELb1EEEEEEEEEvNT_6ParamsE:
        .type           _ZN7cutlass13device_kernelIN5flash11enable_sm90INS1_16FlashAttnFwdSm90INS1_25CollectiveMainloopFwdSm90ILi2EN4cute5tupleIJNS5_1CILi1EEES8_S8_EEENS6_IJNS7_ILi128EEESA_NS7_ILi192EEEEEELi128ENS_12float_e4m3_tEfNS_4arch4Sm90ELb0ELb1ELb1ELb1ELb0ELb0ELb0ELb1ELb1ELb1ELb0ELb0EEENS1_21CollectiveEpilogueFwdINS6_IJSA_SA_SA_EEES9_NS_10bfloat16_tESF_Li256ELb1ELb1ELb0ELb1EEENS1_36VarlenDynamicPersistentTileSchedulerILi128ELi128ELi256ELi128ELb0ELb1ELb1ELb1ELb0ELb1EEEEEEEEEvNT_6ParamsE,@function
        .size           _ZN7cutlass13device_kernelIN5flash11enable_sm90INS1_16FlashAttnFwdSm90INS1_25CollectiveMainloopFwdSm90ILi2EN4cute5tupleIJNS5_1CILi1EEES8_S8_EEENS6_IJNS7_ILi128EEESA_NS7_ILi192EEEEEELi128ENS_12float_e4m3_tEfNS_4arch4Sm90ELb0ELb1ELb1ELb1ELb0ELb0ELb0ELb1ELb1ELb1ELb0ELb0EEENS1_21CollectiveEpilogueFwdINS6_IJSA_SA_SA_EEES9_NS_10bfloat16_tESF_Li256ELb1ELb1ELb0ELb1EEENS1_36VarlenDynamicPersistentTileSchedulerILi128ELi128ELi256ELi128ELb0ELb1ELb1ELb1ELb0ELb1EEEEEEEEEvNT_6ParamsE,(.L_x_2810 - _ZN7cutlass13device_kernelIN5flash11enable_sm90INS1_16FlashAttnFwdSm90INS1_25CollectiveMainloopFwdSm90ILi2EN4cute5tupleIJNS5_1CILi1EEES8_S8_EEENS6_IJNS7_ILi128EEESA_NS7_ILi192EEEEEELi128ENS_12float_e4m3_tEfNS_4arch4Sm90ELb0ELb1ELb1ELb1ELb0ELb0ELb0ELb1ELb1ELb1ELb0ELb0EEENS1_21CollectiveEpilogueFwdINS6_IJSA_SA_SA_EEES9_NS_10bfloat16_tESF_Li256ELb1ELb1ELb0ELb1EEENS1_36VarlenDynamicPersistentTileSchedulerILi128ELi128ELi256ELi128ELb0ELb1ELb1ELb1ELb0ELb1EEEEEEEEEvNT_6ParamsE)
        .other          _ZN7cutlass13device_kernelIN5flash11enable_sm90INS1_16FlashAttnFwdSm90INS1_25CollectiveMainloopFwdSm90ILi2EN4cute5tupleIJNS5_1CILi1EEES8_S8_EEENS6_IJNS7_ILi128EEESA_NS7_ILi192EEEEEELi128ENS_12float_e4m3_tEfNS_4arch4Sm90ELb0ELb1ELb1ELb1ELb0ELb0ELb0ELb1ELb1ELb1ELb0ELb0EEENS1_21CollectiveEpilogueFwdINS6_IJSA_SA_SA_EEES9_NS_10bfloat16_tESF_Li256ELb1ELb1ELb0ELb1EEENS1_36VarlenDynamicPersistentTileSchedulerILi128ELi128ELi256ELi128ELb0ELb1ELb1ELb1ELb0ELb1EEEEEEEEEvNT_6ParamsE,@"STO_CUDA_ENTRY STV_DEFAULT"
_ZN7cutlass13device_kernelIN5flash11enable_sm90INS1_16FlashAttnFwdSm90INS1_25CollectiveMainloopFwdSm90ILi2EN4cute5tupleIJNS5_1CILi1EEES8_S8_EEENS6_IJNS7_ILi128EEESA_NS7_ILi192EEEEEELi128ENS_12float_e4m3_tEfNS_4arch4Sm90ELb0ELb1ELb1ELb1ELb0ELb0ELb0ELb1ELb1ELb1ELb0ELb0EEENS1_21CollectiveEpilogueFwdINS6_IJSA_SA_SA_EEES9_NS_10bfloat16_tESF_Li256ELb1ELb1ELb0ELb1EEENS1_36VarlenDynamicPersistentTileSchedulerILi128ELi128ELi256ELi128ELb0ELb1ELb1ELb1ELb0ELb1EEEEEEEEEvNT_6ParamsE:
        /* <DEDUP_REMOVED lines=18> */
.L_x_1168:
[----:B------:R-:W-:Y:S05]  /*0120*/  BSYNC B0 ;  /* 0x0000000000007941 */ /* 0x000fea0003800000 */
.L_x_1167:
        /* <DEDUP_REMOVED lines=41> */
.L_x_1169:
        /* <DEDUP_REMOVED lines=22> */
.L_x_1170:
        /* <DEDUP_REMOVED lines=18> */
.L_x_1171:
        /* <DEDUP_REMOVED lines=22> */
.L_x_1172:
        /* <DEDUP_REMOVED lines=22> */
.L_x_1173:
[----:B------:R-:W-:Y:S01]  /*0900*/  PLOP3.LUT P0, PT, PT, PT, UP0, 0x80, 0x0 ;  /* 0x000000000000781c */ /* 0x000fe20003f0f008 */
[----:B------:R-:W-:Y:S01]  /*0910*/  UMOV UR38, 0x1 ;  /* 0x0000000100267882 */ /* 0x000fe20000000000 */
[----:B------:R-:W-:Y:S01]  /*0920*/  NOP ;  /* 0x0000000000007918 */ /* 0x000fe20000000000 */
[----:B------:R-:W-:Y:S01]  /*0930*/  USEL UR38, UR38, 0x2, !UP0 ;  /* 0x0000000226267887 */ /* 0x000fe2000c000000 */
[----:B------:R-:W-:Y:S01]  /*0940*/  ULDC.64 UR40, c[0x0][0x208] ;  /* 0x0000820000287ab9 */ /* 0x000fe20000000a00 */
[----:B012-4-:R-:W-:Y:S08]  /*0950*/  BAR.SYNC.DEFER_BLOCKING 0x0 ;  /* 0x0000000000007b1d */ /* 0x017ff00000010000 */
[----:B------:R-:W-:Y:S05]  /*0960*/  @!P0 BRA `(.L_x_1174) ;  /* 0x0000011000e08947 */ /* 0x000fea0003800000 */
.L_x_1175:
        /* <DEDUP_REMOVED lines=27> */
[-C--:B------:R-:W-:Y:S01]  /*0b20*/  LEA.HI R10, R0, R183.reuse, RZ, 0x2 ;  /* 0x000000b7000a7211 */ /* 0x080fe200078f10ff */
[----:B------:R-:W-:Y:S01]  /*0b30*/  IMAD.SHL.U32 R6, R4, 0x20, RZ ;  /* 0x0000002004067824 */ /* 0x000fe200078e00ff */
[----:B------:R-:W-:Y:S01]  /*0b40*/  SHF.R.S32.HI R178, RZ, 0x7, R3 ;  /* 0x00000007ffb27819 */ /* 0x000fe20000011403 */
[----:B------:R-:W-:Y:S01]  /*0b50*/  IMAD.IADD R177, R183, 0x1, -R2 ;  /* 0x00000001b7b17824 */ /* 0x000fe200078e0a02 */
[----:B------:R-:W-:-:S02]  /*0b60*/  LEA.HI R2, R0, R183, RZ, 0x4 ;  /* 0x000000b700027211 */ /* 0x000fc400078f20ff */
[----:B------:R-:W-:Y:S02]  /*0b70*/  LOP3.LUT R7, R6, 0xfffffc00, RZ, 0xc0, !PT ;  /* 0xfffffc0006077812 */ /* 0x000fe400078ec0ff */
[----:B------:R-:W-:Y:S02]  /*0b80*/  SHF.R.S32.HI R8, RZ, 0x1f, R177 ;  /* 0x0000001fff087819 */ /* 0x000fe400000114b1 */
[----:B------:R-:W-:Y:S02]  /*0b90*/  SHF.R.S32.HI R5, RZ, 0x4, R2 ;  /* 0x00000004ff057819 */ /* 0x000fe40000011402 */
[----:B------:R-:W-:Y:S02]  /*0ba0*/  LEA.HI R9, R8, R177, RZ, 0x2 ;  /* 0x000000b108097211 */ /* 0x000fe400078f10ff */
[----:B------:R-:W-:Y:S02]  /*0bb0*/  LOP3.LUT R4, R2, 0x3fffff0, RZ, 0xc0, !PT ;  /* 0x03fffff002047812 */ /* 0x000fe400078ec0ff */
[----:B------:R-:W-:-:S02]  /*0bc0*/  SHF.R.S32.HI R6, RZ, 0x2, R9 ;  /* 0x00000002ff067819 */ /* 0x000fc40000011409 */
[----:B------:R-:W-:Y:S01]  /*0bd0*/  SHF.R.S32.HI R11, RZ, 0x1f, R9 ;  /* 0x0000001fff0b7819 */ /* 0x000fe20000011409 */
[----:B------:R-:W-:Y:S01]  /*0be0*/  IMAD.IADD R4, R183, 0x1, -R4 ;  /* 0x00000001b7047824 */ /* 0x000fe200078e0a04 */
[----:B------:R-:W-:Y:S02]  /*0bf0*/  LOP3.LUT R10, R10, 0xfffffffc, RZ, 0xc0, !PT ;  /* 0xfffffffc0a0a7812 */ /* 0x000fe400078ec0ff */
[----:B------:R-:W-:Y:S01]  /*0c00*/  LEA.HI R0, R0, R183, RZ, 0x3 ;  /* 0x000000b700007211 */ /* 0x000fe200078f18ff */
[----:B------:R-:W-:Y:S01]  /*0c10*/  IMAD R7, R4, 0x40, R7 ;  /* 0x0000004004077824 */ /* 0x000fe200078e0207 */
[----:B------:R-:W-:Y:S01]  /*0c20*/  LEA.HI R11, R11, R6, RZ, 0x3 ;  /* 0x000000060b0b7211 */ /* 0x000fe200078f18ff */
[----:B------:R-:W-:Y:S01]  /*0c30*/  IMAD.IADD R10, R183, 0x1, -R10 ;  /* 0x00000001b70a7824 */ /* 0x000fe200078e0a0a */
[----:B------:R-:W-:Y:S02]  /*0c40*/  LEA.HI R2, R2, R5, RZ, 0x1 ;  /* 0x0000000502027211 */ /* 0x000fe400078f08ff */
[----:B------:R-:W-:-:S02]  /*0c50*/  LOP3.LUT R172, R0, 0xfffffff8, RZ, 0xc0, !PT ;  /* 0xfffffff800ac7812 */ /* 0x000fc400078ec0ff */
[----:B------:R-:W-:Y:S02]  /*0c60*/  LOP3.LUT R11, R11, 0xfffffff8, RZ, 0xc0, !PT ;  /* 0xfffffff80b0b7812 */ /* 0x000fe400078ec0ff */
[----:B------:R-:W-:Y:S01]  /*0c70*/  LEA.HI R8, R8, R177, RZ, 0x5 ;  /* 0x000000b108087211 */ /* 0x000fe200078f28ff */
[----:B------:R-:W-:Y:S01]  /*0c80*/  IMAD.IADD R172, R183, 0x1, -R172 ;  /* 0x00000001b7ac7824 */ /* 0x000fe200078e0aac */
[----:B------:R-:W-:Y:S01]  /*0c90*/  LEA.HI R3, R3, R178, RZ, 0x1 ;  /* 0x000000b203037211 */ /* 0x000fe200078f08ff */
[----:B------:R-:W-:Y:S01]  /*0ca0*/  IMAD.IADD R11, R6, 0x1, -R11 ;  /* 0x00000001060b7824 */ /* 0x000fe200078e0a0b */
[----:B------:R-:W-:Y:S01]  /*0cb0*/  LOP3.LUT R2, R2, 0x1ffffffe, RZ, 0xc0, !PT ;  /* 0x1ffffffe02027812 */ /* 0x000fe200078ec0ff */
[----:B------:R-:W-:Y:S01]  /*0cc0*/  IMAD.SHL.U32 R169, R172, 0x8, RZ ;  /* 0x00000008aca97824 */ /* 0x000fe200078e00ff */
[----:B------:R-:W-:Y:S02]  /*0cd0*/  SHF.R.S32.HI R8, RZ, 0x5, R8 ;  /* 0x00000005ff087819 */ /* 0x000fe40000011408 */
[----:B------:R-:W-:Y:S01]  /*0ce0*/  LEA.HI R4, R10, R10, RZ, 0x1 ;  /* 0x0000000a0a047211 */ /* 0x000fe200078f08ff */
[----:B------:R-:W-:Y:S01]  /*0cf0*/  IMAD.IADD R2, R5, 0x1, -R2 ;  /* 0x0000000105027824 */ /* 0x000fe200078e0a02 */
[----:B------:R-:W-:Y:S01]  /*0d00*/  LOP3.LUT R3, R3, 0x3fffffe, RZ, 0xc0, !PT ;  /* 0x03fffffe03037812 */ /* 0x000fe200078ec0ff */
[----:B------:R-:W-:Y:S01]  /*0d10*/  IMAD R8, R8, 0x10, R11 ;  /* 0x0000001008087824 */ /* 0x000fe200078e020b */
[----:B------:R-:W-:Y:S01]  /*0d20*/  LOP3.LUT R5, R4, 0x1ffffffe, RZ, 0xc0, !PT ;  /* 0x1ffffffe04057812 */ /* 0x000fe200078ec0ff */
[----:B------:R-:W-:Y:S01]  /*0d30*/  VIADD R171, R169, 0x40 ;  /* 0x00000040a9ab7836 */ /* 0x000fe20000000000 */
[----:B------:R-:W-:Y:S01]  /*0d40*/  LOP3.LUT R18, R9, 0x7ffffffc, RZ, 0xc0, !PT ;  /* 0x7ffffffc09127812 */ /* 0x000fe200078ec0ff */
[----:B------:R-:W-:Y:S01]  /*0d50*/  IMAD.IADD R3, R178, 0x1, -R3 ;  /* 0x00000001b2037824 */ /* 0x000fe200078e0a03 */
[----:B------:R-:W-:Y:S01]  /*0d60*/  SHF.R.S32.HI R175, RZ, 0x3, R0 ;  /* 0x00000003ffaf7819 */ /* 0x000fe20000011400 */
[----:B------:R-:W-:Y:S01]  /*0d70*/  IMAD.IADD R168, R10, 0x1, -R5 ;  /* 0x000000010aa87824 */ /* 0x000fe200078e0a05 */
[----:B------:R-:W-:Y:S01]  /*0d80*/  SHF.R.S32.HI R182, RZ, 0x1f, R169 ;  /* 0x0000001fffb67819 */ /* 0x000fe200000114a9 */
[----:B------:R-:W-:Y:S01]  /*0d90*/  IMAD R179, R3, 0x40, R8 ;  /* 0x0000004003b37824 */ /* 0x000fe200078e0208 */
[----:B------:R-:W-:Y:S01]  /*0da0*/  SHF.R.S32.HI R181, RZ, 0x1f, R171 ;  /* 0x0000001fffb57819 */ /* 0x000fe200000114ab */
[----:B------:R-:W-:-:S02]  /*0db0*/  IMAD R180, R2, 0x8, R7 ;  /* 0x0000000802b47824 */ /* 0x000fc400078e0207 */
[----:B------:R-:W-:Y:S02]  /*0dc0*/  IMAD.IADD R18, R177, 0x1, -R18 ;  /* 0x00000001b1127824 */ /* 0x000fe400078e0a12 */
[----:B------:R-:W-:-:S07]  /*0dd0*/  IMAD R168, R168, 0x8, R179 ;  /* 0x00000008a8a87824 */ /* 0x000fce00078e02b3 */
.L_x_1279:
[----:B0-2---:R-:W0:Y:S08]  /*0de0*/  LDC.64 R2, c[0x0][0xa28] ;  /* 0x00028a00ff027b82 */ /* 0x005e300000000a00 */
[----:B---3--:R-:W1:Y:S01]  /*0df0*/  LDC.64 R4, c[0x0][0xa18] ;  /* 0x00028600ff047b82 */ /* 0x008e620000000a00 */
[----:B------:R-:W-:Y:S01]  /*0e00*/  ULDC UR4, c[0x0][0x288] ;  /* 0x0000a20000047ab9 */ /* 0x000fe20000000800 */
[----:B------:R-:W-:Y:S01]  /*0e10*/  IMAD.MOV.U32 R7, RZ, RZ, RZ ;  /* 0x000000ffff077224 */ /* 0x000fe200078e00ff */
[----:B------:R-:W-:Y:S01]  /*0e20*/  ULDC.64 UR6, c[0x0][0xa20] ;  /* 0x0002880000067ab9 */ /* 0x000fe20000000a00 */
[----:B0-----:R-:W-:-:S04]  /*0e30*/  ISETP.NE.U32.AND P0, PT, R2, RZ, PT ;  /* 0x000000ff0200720c */ /* 0x001fc80003f05070 */
[----:B------:R-:W-:Y:S02]  /*0e40*/  ISETP.NE.AND.EX P0, PT, R3, RZ, PT, P0 ;  /* 0x000000ff0300720c */ /* 0x000fe40003f05300 */
[----:B-1----:R-:W-:-:S04]  /*0e50*/  ISETP.NE.U32.AND P1, PT, R4, RZ, PT ;  /* 0x000000ff0400720c */ /* 0x002fc80003f25070 */
[----:B------:R-:W-:-:S07]  /*0e60*/  ISETP.NE.AND.EX P1, PT, R5, RZ, PT, P1 ;  /* 0x000000ff0500720c */ /* 0x000fce0003f25310 */
[----:B------:R-:W0:Y:S08]  /*0e70*/  @P0 LDC.64 R2, c[0x0][0xa28] ;  /* 0x00028a00ff020b82 */ /* 0x000e300000000a00 */
[----:B------:R-:W1:Y:S01]  /*0e80*/  @P1 LDC.64 R4, c[0x0][0xa18] ;  /* 0x00028600ff041b82 */ /* 0x000e620000000a00 */
[----:B------:R-:W-:Y:S01]  /*0e90*/  IMAD.U32 R17, RZ, RZ, UR4 ;  /* 0x00000004ff117e24 */ /* 0x000fe2000f8e00ff */
[----:B------:R-:W-:Y:S01]  /*0ea0*/  ULDC.64 UR4, c[0x0][0x418] ;  /* 0x0001060000047ab9 */ /* 0x000fe20000000a00 */
[----:B0-----:R-:W-:-:S05]  /*0eb0*/  @P0 IMAD.WIDE R2, R23, 0x4, R2 ;  /* 0x0000000417020825 */ /* 0x001fca00078e0202 */
[----:B------:R0:W5:Y:S01]  /*0ec0*/  @P0 LDG.E R7, desc[UR40][R2.64] ;  /* 0x0000002802070981 */ /* 0x000162000c1e1900 */
[----:B-1----:R-:W-:-:S05]  /*0ed0*/  @P1 IMAD.WIDE R4, R23, 0x4, R4 ;  /* 0x0000000417041825 */ /* 0x002fca00078e0204 */
[----:B------:R0:W5:Y:S01]  /*0ee0*/  @P1 LDG.E R17, desc[UR40][R4.64] ;  /* 0x0000002804111981 */ /* 0x000162000c1e1900 */
[----:B------:R-:W-:Y:S01]  /*0ef0*/  UISETP.NE.U32.AND UP0, UPT, UR4, URZ, UPT ;  /* 0x0000003f0400728c */ /* 0x000fe2000bf05070 */
[----:B------:R-:W-:Y:S01]  /*0f00*/  ISETP.NE.U32.AND P2, PT, RZ, UR6, PT ;  /* 0x00000006ff007c0c */ /* 0x000fe2000bf45070 */
[----:B------:R-:W-:Y:S01]  /*0f10*/  IMAD.MOV.U32 R173, RZ, RZ, R22 ;  /* 0x000000ffffad7224 */ /* 0x000fe200078e0016 */
[----:B------:R-:W-:Y:S01]  /*0f20*/  ULDC UR4, c[0x0][0x424] ;  /* 0x0001090000047ab9 */ /* 0x000fe20000000800 */
[----:B------:R-:W-:Y:S01]  /*0f30*/  UISETP.NE.AND.EX UP0, UPT, UR5, URZ, UPT, UP0 ;  /* 0x0000003f0500728c */ /* 0x000fe2000bf05300 */
[----:B------:R-:W-:Y:S02]  /*0f40*/  ISETP.NE.AND.EX P2, PT, RZ, UR7, PT, P2 ;  /* 0x00000007ff007c0c */ /* 0x000fe4000bf45320 */
[----:B------:R-:W-:Y:S01]  /*0f50*/  ULDC UR5, c[0x0][0x2f0] ;  /* 0x0000bc0000057ab9 */ /* 0x000fe20000000800 */
[----:B------:R-:W-:-:S04]  /*0f60*/  USEL UR4, UR4, 0x1, UP0 ;  /* 0x0000000104047887 */ /* 0x000fc80008000000 */
[----:B------:R-:W-:Y:S01]  /*0f70*/  UIMAD UR4, UR4, UR5, URZ ;  /* 0x00000005040472a4 */ /* 0x000fe2000f8e023f */
[----:B0---4-:R-:W-:Y:S11]  /*0f80*/  @P1 BRA `(.L_x_1176) ;  /* 0x0000000000241947 */ /* 0x011ff60003800000 */
        /* <DEDUP_REMOVED lines=9> */
.L_x_1176:
[----:B------:R-:W-:Y:S02]  /*1020*/  IMAD.U32 R16, RZ, RZ, UR4 ;  /* 0x00000004ff107e24 */ /* 0x000fe4000f8e00ff */
[----:B------:R-:W-:Y:S01]  /*1030*/  IMAD.MOV.U32 R174, RZ, RZ, R23 ;  /* 0x000000ffffae7224 */ /* 0x000fe200078e0017 */
[----:B------:R-:W-:Y:S06]  /*1040*/  @!P2 BRA `(.L_x_1177) ;  /* 0x000000000010a947 */ /* 0x000fec0003800000 */
[----:B------:R-:W0:Y:S02]  /*1050*/  LDC.64 R2, c[0x0][0xa20] ;  /* 0x00028800ff027b82 */ /* 0x000e240000000a00 */
[----:B0-----:R-:W-:-:S05]  /*1060*/  IMAD.WIDE R2, R23, 0x4, R2 ;  /* 0x0000000417027825 */ /* 0x001fca00078e0202 */
[----:B------:R0:W5:Y:S01]  /*1070*/  LDG.E R16, desc[UR40][R2.64] ;  /* 0x0000002802107981 */ /* 0x000162000c1e1900 */
[----:B------:R-:W-:Y:S05]  /*1080*/  BRA `(.L_x_1178) ;  /* 0x0000000000247947 */ /* 0x000fea0003800000 */
.L_x_1177:
[----:B------:R-:W-:Y:S02]  /*1090*/  ULDC.64 UR4, c[0x0][0xa08] ;  /* 0x0002820000047ab9 */ /* 0x000fe40000000a00 */
[----:B------:R-:W-:-:S04]  /*10a0*/  ISETP.NE.U32.AND P0, PT, RZ, UR4, PT ;  /* 0x00000004ff007c0c */ /* 0x000fc8000bf05070 */
[----:B------:R-:W-:-:S13]  /*10b0*/  ISETP.NE.AND.EX P0, PT, RZ, UR5, PT, P0 ;  /* 0x00000005ff007c0c */ /* 0x000fda000bf05300 */
[----:B------:R-:W-:Y:S05]  /*10c0*/  @!P0 BRA `(.L_x_1178) ;  /* 0x0000000000148947 */ /* 0x000fea0003800000 */
[----:B------:R-:W0:Y:S02]  /*10d0*/  LDC.64 R2, c[0x0][0xa08] ;  /* 0x00028200ff027b82 */ /* 0x000e240000000a00 */
[----:B0-----:R-:W-:-:S05]  /*10e0*/  IMAD.WIDE R2, R23, 0x4, R2 ;  /* 0x0000000417027825 */ /* 0x001fca00078e0202 */
[----:B------:R-:W2:Y:S04]  /*10f0*/  LDG.E R16, desc[UR40][R2.64] ;  /* 0x0000002802107981 */ /* 0x000ea8000c1e1900 */
[----:B------:R-:W2:Y:S02]  /*1100*/  LDG.E R5, desc[UR40][R2.64+0x4] ;  /* 0x0000042802057981 */ /* 0x000ea4000c1e1900 */
[----:B--2---:R-:W-:-:S07]  /*1110*/  IMAD.IADD R16, R5, 0x1, -R16 ;  /* 0x0000000105107824 */ /* 0x004fce00078e0a10 */
.L_x_1178:
[----:B------:R-:W1:Y:S01]  /*1120*/  LDC R0, c[0x0][0x448] ;  /* 0x00011200ff007b82 */ /* 0x000e620000000800 */
[----:B------:R-:W-:Y:S02]  /*1130*/  IMAD.SHL.U32 R19, R21, 0x80, RZ ;  /* 0x0000008015137824 */ /* 0x000fe400078e00ff */
[----:B-----5:R-:W-:-:S05]  /*1140*/  IMAD.IADD R16, R16, 0x1, -R7 ;  /* 0x0000000110107824 */ /* 0x020fca00078e0a07 */
[----:B------:R-:W2:Y:S01]  /*1150*/  LDC.64 R8, c[0x0][0x9e0] ;  /* 0x00027800ff087b82 */ /* 0x000ea20000000a00 */
[----:B-1----:R-:W-:Y:S01]  /*1160*/  ISETP.NE.AND P1, PT, R0, 0x1, PT ;  /* 0x000000010000780c */ /* 0x002fe20003f25270 */
[----:B------:R-:W-:Y:S01]  /*1170*/  VIADD R0, R19, 0x7f ;  /* 0x0000007f13007836 */ /* 0x000fe20000000000 */
[----:B--2---:R-:W-:-:S11]  /*1180*/  ISETP.GE.AND P2, PT, R9, 0x1, PT ;  /* 0x000000010900780c */ /* 0x004fd60003f46270 */
[----:B0-----:R-:W0:Y:S08]  /*1190*/  @P1 LDC R3, c[0x0][0x44c] ;  /* 0x00011300ff031b82 */ /* 0x001e300000000800 */
[----:B------:R-:W1:Y:S01]  /*11a0*/  @P1 LDC R5, c[0x0][0x450] ;  /* 0x00011400ff051b82 */ /* 0x000e620000000800 */
[----:B0-----:R-:W-:Y:S01]  /*11b0*/  @P1 IMAD.HI.U32 R2, R0, R3, RZ ;  /* 0x0000000300021227 */ /* 0x001fe200078e00ff */
[----:B------:R-:W-:-:S04]  /*11c0*/  IADD3 R3, R16, 0x1, -R17 ;  /* 0x0000000110037810 */ /* 0x000fc80007ffe811 */
[----:B-1----:R-:W-:-:S05]  /*11d0*/  @P1 SHF.R.U32.HI R0, RZ, R5, R2 ;  /* 0x00000005ff001219 */ /* 0x002fca0000011602 */
[----:B------:R-:W-:-:S04]  /*11e0*/  IMAD.IADD R3, R3, 0x1, R0 ;  /* 0x0000000103037824 */ /* 0x000fc800078e0200 */
        /* <DEDUP_REMOVED lines=12> */
.L_x_1180:
[----:B------:R-:W-:-:S13]  /*12b0*/  ISETP.NE.AND P0, PT, R9, 0x1, PT ;  /* 0x000000010900780c */ /* 0x000fda0003f05270 */
[----:B------:R-:W0:Y:S02]  /*12c0*/  @P0 LDC.64 R4, c[0x0][0x9e8] ;  /* 0x00027a00ff040b82 */ /* 0x000e240000000a00 */
[----:B0-----:R-:W-:-:S05]  /*12d0*/  @P0 IMAD.HI.U32 R4, R2, R4, RZ ;  /* 0x0000000402040227 */ /* 0x001fca00078e00ff */
[----:B------:R-:W-:-:S07]  /*12e0*/  @P0 SHF.R.U32.HI R2, RZ, R5, R4 ;  /* 0x00000005ff020219 */ /* 0x000fce0000011604 */
.L_x_1181:
[----:B------:R-:W-:-:S05]  /*12f0*/  IMAD R3, R2, R9, R9 ;  /* 0x0000000902037224 */ /* 0x000fca00078e0209 */
[----:B------:R-:W-:-:S07]  /*1300*/  VIMNMX R0, R0, R3, PT ;  /* 0x0000000300007248 */ /* 0x000fce0003fe0100 */
.L_x_1179:
[----:B------:R-:W0:Y:S01]  /*1310*/  @P1 LDC R4, c[0x0][0x44c] ;  /* 0x00011300ff041b82 */ /* 0x000e220000000800 */
[----:B------:R-:W-:Y:S01]  /*1320*/  VIADD R2, R0, 0x7f ;  /* 0x0000007f00027836 */ /* 0x000fe20000000000 */
[----:B------:R-:W-:Y:S01]  /*1330*/  ULDC UR4, c[0x0][0x9dc] ;  /* 0x0002770000047ab9 */ /* 0x000fe20000000800 */
[C---:B------:R-:W-:Y:S02]  /*1340*/  VIADD R0, R16.reuse, 0x7f ;  /* 0x0000007f10007836 */ /* 0x040fe40000000000 */
[----:B------:R-:W-:Y:S01]  /*1350*/  IMAD.MOV.U32 R7, RZ, RZ, R19 ;  /* 0x000000ffff077224 */ /* 0x000fe200078e0013 */
[----:B------:R-:W-:Y:S01]  /*1360*/  SHF.R.S32.HI R5, RZ, 0x1f, R2 ;  /* 0x0000001fff057819 */ /* 0x000fe20000011402 */
[----:B------:R-:W-:Y:S01]  /*1370*/  IMAD.IADD R88, R16, 0x1, -R17 ;  /* 0x0000000110587824 */ /* 0x000fe200078e0a11 */
[----:B------:R-:W1:Y:S01]  /*1380*/  @P1 LDC R11, c[0x0][0x450] ;  /* 0x00011400ff0b1b82 */ /* 0x000e620000000800 */
[----:B------:R-:W-:Y:S02]  /*1390*/  SHF.R.S32.HI R3, RZ, 0x1f, R0 ;  /* 0x0000001fff037819 */ /* 0x000fe40000011400 */
[----:B------:R-:W-:-:S02]  /*13a0*/  LEA.HI R5, R5, R2, RZ, 0x7 ;  /* 0x0000000205057211 */ /* 0x000fc400078f38ff */
[----:B------:R-:W-:Y:S02]  /*13b0*/  LEA.HI R3, R3, R0, RZ, 0x7 ;  /* 0x0000000003037211 */ /* 0x000fe400078f38ff */
[----:B------:R-:W-:Y:S02]  /*13c0*/  SHF.R.S32.HI R0, RZ, 0x7, R5 ;  /* 0x00000007ff007819 */ /* 0x000fe40000011405 */
[----:B------:R-:W-:-:S04]  /*13d0*/  SHF.R.S32.HI R3, RZ, 0x7, R3 ;  /* 0x00000007ff037819 */ /* 0x000fc80000011403 */
[----:B------:R-:W-:Y:S01]  /*13e0*/  VIMNMX R89, R3, R0, PT ;  /* 0x0000000003597248 */ /* 0x000fe20003fe0100 */
[----:B0-----:R-:W-:-:S05]  /*13f0*/  @P1 IMAD.HI.U32 R4, R19, R4, RZ ;  /* 0x0000000413041227 */ /* 0x001fca00078e00ff */
        /* <DEDUP_REMOVED lines=13> */
.L_x_1183:
[----:B------:R-:W-:-:S13]  /*14d0*/  ISETP.NE.AND P0, PT, R9, 0x1, PT ;  /* 0x000000010900780c */ /* 0x000fda0003f05270 */
[----:B------:R-:W0:Y:S02]  /*14e0*/  @P0 LDC.64 R4, c[0x0][0x9e8] ;  /* 0x00027a00ff040b82 */ /* 0x000e240000000a00 */
[----:B0-----:R-:W-:-:S05]  /*14f0*/  @P0 IMAD.HI.U32 R0, R2, R4, RZ ;  /* 0x0000000402000227 */ /* 0x001fca00078e00ff */
[----:B------:R-:W-:-:S07]  /*1500*/  @P0 SHF.R.U32.HI R2, RZ, R5, R0 ;  /* 0x00000005ff020219 */ /* 0x000fce0000011600 */
.L_x_1184:
[----:B------:R-:W-:-:S05]  /*1510*/  IMAD R2, R2, R9, RZ ;  /* 0x0000000902027224 */ /* 0x000fca00078e02ff */
[----:B------:R-:W-:-:S07]  /*1520*/  VIMNMX R3, R3, R2, !PT ;  /* 0x0000000203037248 */ /* 0x000fce0007fe0100 */
.L_x_1182:
        /* <DEDUP_REMOVED lines=72> */
.L_x_1186:
        /* <DEDUP_REMOVED lines=22> */
[-C--:B--2---:R-:W-:Y:S02]  /*1b10*/  @P0 IMAD R7, R7, R14.reuse, RZ ;  /* 0x0000000e07070224 */ /* 0x084fe400078e02ff */
[----:B------:R-:W-:Y:S02]  /*1b20*/  @P1 IMAD.IADD R5, R5, 0x1, R11 ;  /* 0x0000000105051824 */ /* 0x000fe400078e020b */
[----:B------:R-:W-:-:S04]  /*1b30*/  @P0 IMAD.WIDE.U32 R2, R22, R14, R2 ;  /* 0x0000000e16020225 */ /* 0x000fc800078e0002 */
[-C--:B---3--:R-:W-:Y:S02]  /*1b40*/  @P1 IMAD R0, R9, R24.reuse, RZ ;  /* 0x0000001809001224 */ /* 0x088fe400078e02ff */
[C---:B------:R-:W-:Y:S02]  /*1b50*/  @P0 IMAD R9, R22.reuse, R15, R7 ;  /* 0x0000000f16090224 */ /* 0x040fe400078e0207 */
        /* <DEDUP_REMOVED lines=22> */
.L_x_1383:
[----:B------:R-:W-:Y:S05]  /*1cc0*/  @!P0 BRA `(.L_x_1188) ;  /* 0x0000000000048947 */ /* 0x000fea0003800000 */
[----:B------:R-:W-:Y:S01]  /*1cd0*/  BPT.TRAP 0x1 ;  /* 0x000000040000795c */ /* 0x000fe20000300000 */
.L_x_1188:
[----:B------:R-:W-:Y:S02]  /*1ce0*/  IMAD.U32 R11, RZ, RZ, UR44 ;  /* 0x0000002cff0b7e24 */ /* 0x000fe4000f8e00ff */
[----:B0-----:R-:W-:-:S03]  /*1cf0*/  IMAD.U32 R2, RZ, RZ, UR36 ;  /* 0x00000024ff027e24 */ /* 0x001fc6000f8e00ff */
[----:B------:R-:W-:Y:S02]  /*1d00*/  LEA R11, R11, UR43, 0x3 ;  /* 0x0000002b0b0b7c11 */ /* 0x000fe4000f8e18ff */
[----:B------:R-:W-:-:S04]  /*1d10*/  SHF.L.U32 R2, R2, 0x1f, RZ ;  /* 0x0000001f02027819 */ /* 0x000fc800000006ff */
[----:B------:R0:W1:Y:S01]  /*1d20*/  SYNCS.PHASECHK.TRANS64.TRYWAIT P2, [R11+URZ+0x22830], R2 ;  /* 0x022830020b0075a7 */ /* 0x000062000804017f */
[----:B------:R-:W-:Y:S05]  /*1d30*/  @!P0 BRA `(.L_x_1189) ;  /* 0x0000000000048947 */ /* 0x000fea0003800000 */
[----:B------:R-:W-:Y:S01]  /*1d40*/  BPT.TRAP 0x1 ;  /* 0x000000040000795c */ /* 0x000fe20000300000 */
.L_x_1189:
[----:B------:R-:W2:Y:S02]  /*1d50*/  S2R R3, SR_TID.X ;  /* 0x0000000000037919 */ /* 0x000ea40000002100 */
[----:B--2---:R-:W-:Y:S01]  /*1d60*/  LOP3.LUT P1, RZ, R3, 0x7f, RZ, 0xc0, !PT ;  /* 0x0000007f03ff7812 */ /* 0x004fe2000782c0ff */
[----:B-1----:R-:W-:-:S12]  /*1d70*/  @P2 BRA `(.L_x_1190) ;  /* 0x0000000000082947 */ /* 0x002fd80003800000 */
[----:B------:R-:W1:Y:S02]  /*1d80*/  SYNCS.PHASECHK.TRANS64.TRYWAIT P2, [R11+URZ+0x22830], R2 ;  /* 0x022830020b0075a7 */ /* 0x000e64000804017f */
[----:B-1----:R-:W-:Y:S05]  /*1d90*/  @!P2 BRA `(.L_x_1191) ;  /* 0x0000015c0004a947 */ /* 0x002fea0003800000 */
.L_x_1190:
[----:B------:R-:W-:Y:S05]  /*1da0*/  WARPSYNC.ALL ;  /* 0x0000000000007948 */ /* 0x000fea0003800000 */
[----:B------:R-:W-:Y:S01]  /*1db0*/  UIADD3 UR4, UR43, 0x16400, URZ ;  /* 0x000164002b047890 */ /* 0x000fe2000fffe03f */
[----:B------:R-:W-:Y:S01]  /*1dc0*/  WARPGROUP.ARRIVE ;  /* 0x00000000000079c5 */ /* 0x000fe20000000000 */
[----:B------:R-:W-:Y:S01]  /*1dd0*/  ULOP3.LUT UR28, UR45, 0x10000, URZ, 0xfc, !UPT ;  /* 0x000100002d1c7892 */ /* 0x000fe2000f8efc3f */
[----:B------:R-:W2:Y:S01]  /*1de0*/  LDC R8, c[0x0][0x448] ;  /* 0x00011200ff087b82 */ /* 0x000ea20000000800 */
[----:B------:R-:W-:Y:S01]  /*1df0*/  USHF.R.U32.HI UR4, URZ, 0x4, UR4 ;  /* 0x000000043f047899 */ /* 0x000fe20008011604 */
[----:B01----:R-:W-:Y:S01]  /*1e00*/  @!P1 VIADD R11, R11, 0x22840 ;  /* 0x000228400b0b9836 */ /* 0x003fe20000000000 */
[----:B------:R-:W-:Y:S01]  /*1e10*/  UMOV UR29, 0x80000020 ;  /* 0x80000020001d7882 */ /* 0x000fe20000000000 */
[----:B------:R-:W-:Y:S01]  /*1e20*/  UMOV UR31, 0x80000020 ;  /* 0x80000020001f7882 */ /* 0x000fe20000000000 */
[----:B------:R-:W-:-:S02]  /*1e30*/  ULOP3.LUT UR4, UR4, 0x3fff, URZ, 0xc0, !UPT ;  /* 0x00003fff04047892 */ /* 0x000fc4000f8ec03f */
[----:B------:R-:W-:Y:S01]  /*1e40*/  UIADD3 UR8, UR28, 0x2, URZ ;  /* 0x000000021c087890 */ /* 0x000fe2000fffe03f */
[----:B------:R-:W-:Y:S01]  /*1e50*/  @!P1 PRMT R13, RZ, 0x654, R11 ;  /* 0x00000654ff0d9816 */ /* 0x000fe2000000000b */
[----:B------:R-:W-:Y:S01]  /*1e60*/  ULOP3.LUT UR4, UR4, 0x10000, URZ, 0xfc, !UPT ;  /* 0x0001000004047892 */ /* 0x000fe2000f8efc3f */
[----:B------:R-:W-:Y:S01]  /*1e70*/  UMOV UR9, 0x80000020 ;  /* 0x8000002000097882 */ /* 0x000fe20000000000 */
[----:B------:R-:W-:Y:S02]  /*1e80*/  UMOV UR11, 0x80000020 ;  /* 0x80000020000b7882 */ /* 0x000fe40000000000 */
[----:B------:R-:W-:Y:S02]  /*1e90*/  UIMAD UR30, UR44, 0x600, UR4 ;  /* 0x000006002c1e78a4 */ /* 0x000fe4000f8e0204 */
[----:B------:R-:W-:Y:S02]  /*1ea0*/  UIADD3 UR12, UR28, 0x200, URZ ;  /* 0x000002001c0c7890 */ /* 0x000fe4000fffe03f */
[----:B------:R-:W-:-:S02]  /*1eb0*/  UIADD3 UR10, UR30, 0x2, URZ ;  /* 0x000000021e0a7890 */ /* 0x000fc4000fffe03f */
[----:B------:R-:W-:Y:S01]  /*1ec0*/  UIADD3 UR14, UR30, 0x200, URZ ;  /* 0x000002001e0e7890 */ /* 0x000fe2000fffe03f */
[----:B------:R-:W-:Y:S02]  /*1ed0*/  UMOV UR13, 0x80000020 ;  /* 0x80000020000d7882 */ /* 0x000fe40000000000 */
[----:B------:R-:W-:Y:S01]  /*1ee0*/  QGMMA.64x128x32.F32.E4M3.E4M3 R24, gdesc[UR28], RZ, !UPT, gsb0 ;  /* 0x01e000001c1879f3 */ /* 0x000fe2000c0008ff */
[----:B------:R-:W-:Y:S01]  /*1ef0*/  UMOV UR15, 0x80000020 ;  /* 0x80000020000f7882 */ /* 0x000fe20000000000 */
[----:B------:R-:W-:Y:S01]  /*1f00*/  UIADD3 UR16, UR28, 0x202, URZ ;  /* 0x000002021c107890 */ /* 0x000fe2000fffe03f */
[----:B--2---:R-:W-:Y:S01]  /*1f10*/  ISETP.NE.AND P2, PT, R8, 0x1, PT ;  /* 0x000000010800780c */ /* 0x004fe20003f45270 */
[----:B------:R-:W-:Y:S01]  /*1f20*/  UIADD3 UR18, UR30, 0x202, URZ ;  /* 0x000002021e127890 */ /* 0x000fe2000fffe03f */
[----:B------:R-:W-:Y:S01]  /*1f30*/  IMAD.IADD R8, R168, 0x1, R19 ;  /* 0x00000001a8087824 */ /* 0x000fe200078e0213 */
[----:B------:R-:W-:Y:S01]  /*1f40*/  UMOV UR17, 0x80000020 ;  /* 0x8000002000117882 */ /* 0x000fe20000000000 */
[----:B------:R-:W-:Y:S01]  /*1f50*/  UMOV UR19, 0x80000020 ;  /* 0x8000002000137882 */ /* 0x000fe20000000000 */
[----:B------:R-:W-:-:S02]  /*1f60*/  UIADD3 UR20, UR28, 0x400, URZ ;  /* 0x000004001c147890 */ /* 0x000fc4000fffe03f */
[----:B------:R-:W-:Y:S01]  /*1f70*/  UIADD3 UR22, UR30, 0x400, URZ ;  /* 0x000004001e167890 */ /* 0x000fe2000fffe03f */
[----:B------:R-:W-:Y:S01]  /*1f80*/  UMOV UR21, 0x80000020 ;  /* 0x8000002000157882 */ /* 0x000fe20000000000 */
[----:B------:R-:W-:Y:S01]  /*1f90*/  UMOV UR23, 0x80000020 ;  /* 0x8000002000177882 */ /* 0x000fe20000000000 */
[----:B------:R-:W-:Y:S02]  /*1fa0*/  UIADD3 UR24, UR28, 0x402, URZ ;  /* 0x000004021c187890 */ /* 0x000fe4000fffe03f */
[----:B------:R-:W-:Y:S01]  /*1fb0*/  UIADD3 UR26, UR30, 0x402, URZ ;  /* 0x000004021e1a7890 */ /* 0x000fe2000fffe03f */
[----:B------:R-:W0:Y:S01]  /*1fc0*/  @P2 LDC R9, c[0x0][0x44c] ;  /* 0x00011300ff092b82 */ /* 0x000e220000000800 */
[----:B------:R-:W-:Y:S01]  /*1fd0*/  UMOV UR25, 0x80000020 ;  /* 0x8000002000197882 */ /* 0x000fe20000000000 */
[----:B------:R-:W-:Y:S01]  /*1fe0*/  UMOV UR27, 0x80000020 ;  /* 0x80000020001b7882 */ /* 0x000fe20000000000 */
[----:B------:R-:W-:Y:S02]  /*1ff0*/  ULDC UR5, c[0x0][0x9dc] ;  /* 0x0002770000057ab9 */ /* 0x000fe40000000800 */
[----:B------:R-:W-:Y:S01]  /*2000*/  ULOP3.LUT UR5, URZ, UR5, URZ, 0x33, !UPT ;  /* 0x000000053f057292 */ /* 0x000fe2000f8e333f */
[----:B0-----:R-:W-:Y:S01]  /*2010*/  @P2 IMAD.HI.U32 R9, R8, R9, RZ ;  /* 0x0000000908092227 */ /* 0x001fe200078e00ff */
[----:B------:R-:W-:-:S02]  /*2020*/  WARPGROUP.DEPBAR.LE gsb0, 0x0 ;  /* 0x00008000000079c5 */ /* 0x000fc40000010000 */
        /* <DEDUP_REMOVED lines=16> */
[C---:B------:R-:W-:Y:S01]  /*2130*/  FMUL.FTZ R44, R0.reuse, R44 ;  /* 0x0000002c002c7220 */ /* 0x040fe20000410000 */
[----:B------:R-:W0:Y:S01]  /*2140*/  @P2 LDC R28, c[0x0][0x450] ;  /* 0x00011400ff1c2b82 */ /* 0x000e220000000800 */
[C---:B------:R-:W-:Y:S01]  /*2150*/  FMUL.FTZ R45, R0.reuse, R45 ;  /* 0x0000002d002d7220 */ /* 0x040fe20000410000 */
[C---:B------:R-:W-:Y:S01]  /*2160*/  FMUL.FTZ R61, R0.reuse, R61 ;  /* 0x0000003d003d7220 */ /* 0x040fe20000410000 */
[----:B------:R1:W2:Y:S01]  /*2170*/  MUFU.TANH R124, R44 ;  /* 0x0000002c007c7308 */ /* 0x0002a20000002400 */
[C---:B------:R-:W-:Y:S01]  /*2180*/  FMUL.FTZ R3, R0.reuse, R27 ;  /* 0x0000001b00037220 */ /* 0x040fe20000410000 */
[C---:B------:R-:W-:Y:S01]  /*2190*/  FMUL.FTZ R37, R0.reuse, R37 ;  /* 0x0000002500257220 */ /* 0x040fe20000410000 */
[C---:B------:R-:W-:Y:S01]  /*21a0*/  FMUL.FTZ R27, R0.reuse, R42 ;  /* 0x0000002a001b7220 */ /* 0x040fe20000410000 */
[C---:B------:R-:W-:Y:S01]  /*21b0*/  FMUL.FTZ R41, R0.reuse, R41 ;  /* 0x0000002900297220 */ /* 0x040fe20000410000 */
[C---:B------:R-:W-:Y:S01]  /*21c0*/  FMUL.FTZ R49, R0.reuse, R49 ;  /* 0x0000003100317220 */ /* 0x040fe20000410000 */
[C---:B------:R-:W-:Y:S01]  /*21d0*/  FMUL.FTZ R53, R0.reuse, R53 ;  /* 0x0000003500357220 */ /* 0x040fe20000410000 */
[----:B------:R-:W-:Y:S01]  /*21e0*/  FMUL.FTZ R2, R0, R26 ;  /* 0x0000001a00027220 */ /* 0x000fe20000410000 */
[----:B------:R3:W4:Y:S01]  /*21f0*/  MUFU.TANH R122, R45 ;  /* 0x0000002d007a7308 */ /* 0x0007220000002400 */
[----:B-1----:R-:W-:-:S02]  /*2200*/  IMAD.MOV.U32 R44, RZ, RZ, R8 ;  /* 0x000000ffff2c7224 */ /* 0x002fc400078e0008 */
[C---:B------:R-:W-:Y:S01]  /*2210*/  FMUL.FTZ R12, R0.reuse, R25 ;  /* 0x00000019000c7220 */ /* 0x040fe20000410000 */
[C---:B------:R-:W-:Y:S01]  /*2220*/  FMUL.FTZ R20, R0.reuse, R29 ;  /* 0x0000001d00147220 */ /* 0x040fe20000410000 */
[C---:B------:R-:W-:Y:S01]  /*2230*/  FMUL.FTZ R26, R0.reuse, R33 ;  /* 0x00000021001a7220 */ /* 0x040fe20000410000 */
[C---:B------:R-:W-:Y:S01]  /*2240*/  FMUL.FTZ R4, R0.reuse, R24 ;  /* 0x0000001800047220 */ /* 0x040fe20000410000 */
[C---:B------:R-:W-:Y:S01]  /*2250*/  FMUL.FTZ R6, R0.reuse, R31 ;  /* 0x0000001f00067220 */ /* 0x040fe20000410000 */
[C---:B------:R-:W-:Y:S01]  /*2260*/  FMUL.FTZ R15, R0.reuse, R35 ;  /* 0x00000023000f7220 */ /* 0x040fe20000410000 */
[----:B------:R1:W0:Y:S01]  /*2270*/  MUFU.TANH R42, R61 ;  /* 0x0000003d002a7308 */ /* 0x0002220000002400 */
[C---:B---3--:R-:W-:Y:S01]  /*2280*/  FMUL.FTZ R45, R0.reuse, R59 ;  /* 0x0000003b002d7220 */ /* 0x048fe20000410000 */
[C---:B------:R-:W-:Y:S01]  /*2290*/  FMUL.FTZ R25, R0.reuse, R39 ;  /* 0x0000002700197220 */ /* 0x040fe20000410000 */
[C---:B------:R-:W-:Y:S01]  /*22a0*/  FMUL.FTZ R29, R0.reuse, R43 ;  /* 0x0000002b001d7220 */ /* 0x040fe20000410000 */
[C---:B------:R-:W-:Y:S01]  /*22b0*/  FMUL.FTZ R33, R0.reuse, R47 ;  /* 0x0000002f00217220 */ /* 0x040fe20000410000 */
[----:B0-----:R-:W-:Y:S01]  /*22c0*/  @P2 SHF.R.U32.HI R44, RZ, R28, R9 ;  /* 0x0000001cff2c2219 */ /* 0x001fe20000011609 */
[----:B------:R-:W-:Y:S01]  /*22d0*/  IMAD.MOV.U32 R28, RZ, RZ, -0x80 ;  /* 0xffffff80ff1c7424 */ /* 0x000fe200078e00ff */
[----:B------:R-:W0:Y:S01]  /*22e0*/  LDC.64 R8, c[0x0][0x9e0] ;  /* 0x00027800ff087b82 */ /* 0x000e220000000a00 */
[----:B------:R3:W0:Y:S01]  /*22f0*/  MUFU.TANH R128, R37 ;  /* 0x0000002500807308 */ /* 0x0006220000002400 */
[----:B------:R-:W-:Y:S01]  /*2300*/  FMUL.FTZ R5, R0, R30 ;  /* 0x0000001e00057220 */ /* 0x000fe20000410000 */
[----:B-1----:R-:W1:Y:S01]  /*2310*/  SHFL.IDX PT, R61, R44, RZ, 0x1c1f ;  /* 0x001c1fff2c3d7589 */ /* 0x002e6200000e0000 */
[----:B------:R-:W-:-:S02]  /*2320*/  IMAD R59, R89, R28, 0x80 ;  /* 0x00000080593b7424 */ /* 0x000fc400078e021c */
[C---:B------:R-:W-:Y:S01]  /*2330*/  FMUL.FTZ R24, R0.reuse, R32 ;  /* 0x0000002000187220 */ /* 0x040fe20000410000 */
[C---:B------:R-:W-:Y:S01]  /*2340*/  FMUL.FTZ R7, R0.reuse, R34 ;  /* 0x0000002200077220 */ /* 0x040fe20000410000 */
[C---:B------:R-:W-:Y:S01]  /*2350*/  FMUL.FTZ R36, R0.reuse, R36 ;  /* 0x0000002400247220 */ /* 0x040fe20000410000 */
[----:B------:R5:W-:Y:S01]  /*2360*/  @!P1 SYNCS.ARRIVE.TRANS64.RED.A1T0 RZ, [R13+URZ], RZ ;  /* 0x000000ff0dff99a7 */ /* 0x000be2000810043f */
[----:B------:R2:W0:Y:S01]  /*2370*/  MUFU.TANH R108, R41 ;  /* 0x00000029006c7308 */ /* 0x0004220000002400 */
[C---:B---3--:R-:W-:Y:S01]  /*2380*/  FMUL.FTZ R37, R0.reuse, R51 ;  /* 0x0000003300257220 */ /* 0x048fe20000410000 */
[----:B------:R-:W-:Y:S02]  /*2390*/  VIADD R51, R59, 0x1 ;  /* 0x000000013b337836 */ /* 0x000fe40000000000 */
[C---:B------:R-:W-:Y:S01]  /*23a0*/  FMUL.FTZ R21, R0.reuse, R38 ;  /* 0x0000002600157220 */ /* 0x040fe20000410000 */
[C---:B------:R-:W-:Y:S01]  /*23b0*/  FMUL.FTZ R40, R0.reuse, R40 ;  /* 0x0000002800287220 */ /* 0x040fe20000410000 */
[C---:B------:R-:W-:Y:S01]  /*23c0*/  FMUL.FTZ R31, R0.reuse, R46 ;  /* 0x0000002e001f7220 */ /* 0x040fe20000410000 */
[C---:B------:R-:W-:Y:S01]  /*23d0*/  FMUL.FTZ R35, R0.reuse, R50 ;  /* 0x0000003200237220 */ /* 0x040fe20000410000 */
[C---:B------:R-:W-:Y:S01]  /*23e0*/  FMUL.FTZ R52, R0.reuse, R52 ;  /* 0x0000003400347220 */ /* 0x040fe20000410000 */
[----:B------:R3:W0:Y:S01]  /*23f0*/  MUFU.TANH R118, R49 ;  /* 0x0000003100767308 */ /* 0x0006220000002400 */
[C---:B--2---:R-:W-:Y:S01]  /*2400*/  FMUL.FTZ R41, R0.reuse, R55 ;  /* 0x0000003700297220 */ /* 0x044fe20000410000 */
        /* <DEDUP_REMOVED lines=11> */
[C---:B------:R-:W-:Y:S01]  /*24c0*/  FMUL.FTZ R73, R0.reuse, R73 ;  /* 0x0000004900497220 */ /* 0x040fe20000410000 */
[C---:B------:R-:W-:Y:S01]  /*24d0*/  FMUL.FTZ R94, R0.reuse, R74 ;  /* 0x0000004a005e7220 */ /* 0x040fe20000410000 */
[C---:B------:R-:W-:Y:S01]  /*24e0*/  FMUL.FTZ R96, R0.reuse, R75 ;  /* 0x0000004b00607220 */ /* 0x040fe20000410000 */
[C---:B------:R-:W-:Y:S01]  /*24f0*/  FMUL.FTZ R76, R0.reuse, R76 ;  /* 0x0000004c004c7220 */ /* 0x040fe20000410000 */
[C---:B--2---:R-:W-:Y:S01]  /*2500*/  FMUL.FTZ R53, R0.reuse, R66 ;  /* 0x0000004200357220 */ /* 0x044fe20000410000 */
        /* <DEDUP_REMOVED lines=8> */
[C---:B-----5:R-:W-:Y:S01]  /*2590*/  FMUL.FTZ R13, R0.reuse, R87 ;  /* 0x00000057000d7220 */ /* 0x060fe20000410000 */
[C---:B------:R-:W-:Y:S01]  /*25a0*/  FMUL.FTZ R57, R0.reuse, R57 ;  /* 0x0000003900397220 */ /* 0x040fe20000410000 */
[C---:B------:R-:W-:Y:S01]  /*25b0*/  FMUL.FTZ R64, R0.reuse, R64 ;  /* 0x0000004000407220 */ /* 0x040fe20000410000 */
[C---:B------:R-:W-:Y:S01]  /*25c0*/  FMUL.FTZ R69, R0.reuse, R69 ;  /* 0x0000004500457220 */ /* 0x040fe20000410000 */
[C---:B------:R-:W-:Y:S01]  /*25d0*/  FMUL.FTZ R72, R0.reuse, R72 ;  /* 0x0000004800487220 */ /* 0x040fe20000410000 */
[C---:B------:R-:W-:Y:S01]  /*25e0*/  FMUL.FTZ R82, R0.reuse, R82 ;  /* 0x0000005200527220 */ /* 0x040fe20000410000 */
[----:B------:R-:W-:Y:S01]  /*25f0*/  FMUL.FTZ R86, R0, R86 ;  /* 0x0000005600567220 */ /* 0x000fe20000410000 */
[----:B------:R-:W-:Y:S01]  /*2600*/  IMAD R28, R18, -0x2, R51 ;  /* 0xfffffffe121c7824 */ /* 0x000fe200078e0233 */
[----:B0-----:R-:W-:Y:S01]  /*2610*/  ISETP.GE.AND P3, PT, R9, 0x1, PT ;  /* 0x000000010900780c */ /* 0x001fe20003f66270 */
[----:B------:R-:W0:Y:S01]  /*2620*/  MUFU.TANH R4, R4 ;  /* 0x0000000400047308 */ /* 0x000e220000002400 */
[----:B------:R-:W-:Y:S01]  /*2630*/  FMUL.FTZ R60, R0, R60 ;  /* 0x0000003c003c7220 */ /* 0x000fe20000410000 */
[----:B------:R-:W-:-:S02]  /*2640*/  IMAD.IADD R51, R16, 0x1, R59 ;  /* 0x0000000110337824 */ /* 0x000fc400078e023b */
[----:B------:R-:W-:Y:S01]  /*2650*/  FMUL.FTZ R48, R0, R48 ;  /* 0x0000003000307220 */ /* 0x000fe20000410000 */
[----:B------:R-:W-:Y:S01]  /*2660*/  LEA R54, R89, 0xffffff80, 0x7 ;  /* 0xffffff8059367811 */ /* 0x000fe200078e38ff */
[----:B------:R-:W-:Y:S02]  /*2670*/  IMAD R58, R18, -0x2, R51 ;  /* 0xfffffffe123a7824 */ /* 0x000fe400078e0233 */
[----:B------:R-:W2:Y:S08]  /*2680*/  MUFU.TANH R12, R12 ;  /* 0x0000000c000c7308 */ /* 0x000eb00000002400 */
[----:B------:R-:W3:Y:S08]  /*2690*/  MUFU.TANH R2, R2 ;  /* 0x0000000200027308 */ /* 0x000ef00000002400 */
        /* <DEDUP_REMOVED lines=24> */
[----:B------:R-:W0:Y:S01]  /*2820*/  MUFU.TANH R43, R43 ;  /* 0x0000002b002b7308 */ /* 0x000e220000002400 */
[----:B-----5:R-:W-:-:S07]  /*2830*/  IADD3 R57, -R17, R28, R16 ;  /* 0x0000001c11397210 */ /* 0x020fce0007ffe110 */
        /* <DEDUP_REMOVED lines=28> */
[----:B------:R4:W0:Y:S01]  /*2a00*/  MUFU.TANH R120, R48 ;  /* 0x0000003000787308 */ /* 0x0008220000002400 */
[----:B-----5:R-:W-:-:S02]  /*2a10*/  VIADD R60, R57, UR5 ;  /* 0x00000005393c7c36 */ /* 0x020fc40008000000 */
[----:B------:R-:W-:-:S05]  /*2a20*/  IMAD.IADD R57, R57, 0x1, R8 ;  /* 0x0000000139397824 */ /* 0x000fca00078e0208 */
[----:B-1----:R-:W-:Y:S01]  /*2a30*/  VIADDMNMX R46, R61, R57, R58, PT ;  /* 0x000000393d2e7246 */ /* 0x002fe2000380013a */
[----:B----4-:R-:W-:Y:S01]  /*2a40*/  IMAD.IADD R48, R60, 0x1, R61 ;  /* 0x000000013c307824 */ /* 0x010fe200078e023d */
[----:B--23--:R-:W-:Y:S06]  /*2a50*/  @!P3 BRA `(.L_x_1192) ;  /* 0x000000000050b947 */ /* 0x00cfec0003800000 */
[----:B------:R-:W-:Y:S01]  /*2a60*/  IADD3 R28, -R17, R16, R61 ;  /* 0x00000010111c7210 */ /* 0x000fe20007ffe13d */
[----:B------:R-:W-:Y:S03]  /*2a70*/  BSSY B0, `(.L_x_1193) ;  /* 0x000000e000007945 */ /* 0x000fe60003800000 */
[----:B------:R-:W-:-:S13]  /*2a80*/  ISETP.GT.AND P4, PT, R28, -0x1, PT ;  /* 0xffffffff1c00780c */ /* 0x000fda0003f84270 */
[----:B------:R-:W-:Y:S05]  /*2a90*/  @P4 BRA `(.L_x_1194) ;  /* 0x00000000001c4947 */ /* 0x000fea0003800000 */
[----:B------:R-:W-:Y:S02]  /*2aa0*/  ISETP.NE.AND P4, PT, R9, 0x1, PT ;  /* 0x000000010900780c */ /* 0x000fe40003f85270 */
[----:B------:R-:W-:-:S11]  /*2ab0*/  LOP3.LUT R51, RZ, R28, RZ, 0x33, !PT ;  /* 0x0000001cff337212 */ /* 0x000fd600078e33ff */
[----:B------:R-:W1:Y:S02]  /*2ac0*/  @P4 LDC.64 R62, c[0x0][0x9e8] ;  /* 0x00027a00ff3e4b82 */ /* 0x000e640000000a00 */
[----:B-1----:R-:W-:-:S05]  /*2ad0*/  @P4 IMAD.HI.U32 R28, R51, R62, RZ ;  /* 0x0000003e331c4227 */ /* 0x002fca00078e00ff */
[----:B------:R-:W-:-:S04]  /*2ae0*/  @P4 SHF.R.U32.HI R51, RZ, R63, R28 ;  /* 0x0000003fff334219 */ /* 0x000fc8000001161c */
[----:B------:R-:W-:Y:S01]  /*2af0*/  LOP3.LUT R28, RZ, R51, RZ, 0x33, !PT ;  /* 0x00000033ff1c7212 */ /* 0x000fe200078e33ff */
[----:B------:R-:W-:Y:S06]  /*2b00*/  BRA `(.L_x_1195) ;  /* 0x0000000000107947 */ /* 0x000fec0003800000 */
.L_x_1194:
[----:B------:R-:W-:-:S13]  /*2b10*/  ISETP.NE.AND P4, PT, R9, 0x1, PT ;  /* 0x000000010900780c */ /* 0x000fda0003f85270 */
[----:B------:R-:W1:Y:S02]  /*2b20*/  @P4 LDC.64 R62, c[0x0][0x9e8] ;  /* 0x00027a00ff3e4b82 */ /* 0x000e640000000a00 */
[----:B-1----:R-:W-:-:S05]  /*2b30*/  @P4 IMAD.HI.U32 R30, R28, R62, RZ ;  /* 0x0000003e1c1e4227 */ /* 0x002fca00078e00ff */
[----:B------:R-:W-:-:S07]  /*2b40*/  @P4 SHF.R.U32.HI R28, RZ, R63, R30 ;  /* 0x0000003fff1c4219 */ /* 0x000fce000001161e */
.L_x_1195:
[----:B------:R-:W-:Y:S05]  /*2b50*/  BSYNC B0 ;  /* 0x0000000000007941 */ /* 0x000fea0003800000 */
.L_x_1193:
[----:B------:R-:W-:-:S04]  /*2b60*/  IMAD R51, R28, R9, -R54 ;  /* 0x000000091c337224 */ /* 0x000fc800078e0a36 */
[----:B------:R-:W-:-:S05]  /*2b70*/  IMAD R51, R18, -0x2, R51 ;  /* 0xfffffffe12337824 */ /* 0x000fca00078e0233 */
[----:B------:R-:W-:Y:S02]  /*2b80*/  VIMNMX R48, R48, R51, !PT ;  /* 0x0000003330307248 */ /* 0x000fe40007fe0100 */
[----:B------:R-:W-:-:S07]  /*2b90*/  VIADDMNMX R46, R51, R9, R46, PT ;  /* 0x00000009332e7246 */ /* 0x000fce000380012e */
.L_x_1192:
[C---:B------:R-:W-:Y:S02]  /*2ba0*/  ISETP.GE.AND P4, PT, R59.reuse, 0x2, PT ;  /* 0x000000023b00780c */ /* 0x040fe40003f86270 */
[----:B------:R-:W-:Y:S02]  /*2bb0*/  ISETP.GE.AND P6, PT, R59, 0x9, PT ;  /* 0x000000093b00780c */ /* 0x000fe40003fc6270 */
[----:B------:R-:W-:Y:S02]  /*2bc0*/  ISETP.GT.AND P5, PT, R48, 0x1, !P4 ;  /* 0x000000013000780c */ /* 0x000fe400067a4270 */
[----:B------:R-:W-:Y:S02]  /*2bd0*/  P2R R62, PR, RZ, 0x40 ;  /* 0x00000040ff3e7803 */ /* 0x000fe40000000000 */
[----:B------:R-:W-:-:S04]  /*2be0*/  ISETP.LT.OR P5, PT, R46, 0x2, P5 ;  /* 0x000000022e00780c */ /* 0x000fc80002fa1670 */
[----:B------:R-:W-:Y:S02]  /*2bf0*/  FSEL R136, R12, -INF , !P5 ;  /* 0xff8000000c887808 */ /* 0x000fe40006800000 */
[----:B------:R-:W-:Y:S02]  /*2c00*/  ISETP.GT.AND P5, PT, R48, 0x8, !P6 ;  /* 0x000000083000780c */ /* 0x000fe400077a4270 */
[----:B------:R-:W-:Y:S02]  /*2c10*/  ISETP.GE.AND P6, PT, R59, 0xa, PT ;  /* 0x0000000a3b00780c */ /* 0x000fe40003fc6270 */
[----:B------:R-:W-:Y:S02]  /*2c20*/  ISETP.LT.OR P5, PT, R46, 0x9, P5 ;  /* 0x000000092e00780c */ /* 0x000fe40002fa1670 */
[----:B------:R-:W-:Y:S02]  /*2c30*/  P2R R63, PR, RZ, 0x40 ;  /* 0x00000040ff3f7803 */ /* 0x000fe40000000000 */
[----:B0-----:R-:W-:-:S02]  /*2c40*/  FSEL R134, R14, -INF , !P5 ;  /* 0xff8000000e867808 */ /* 0x001fc40006800000 */
[----:B------:R-:W-:Y:S02]  /*2c50*/  ISETP.GT.AND P5, PT, R48, 0x9, !P6 ;  /* 0x000000093000780c */ /* 0x000fe400077a4270 */
[----:B------:R-:W-:Y:S02]  /*2c60*/  ISETP.GE.AND P6, PT, R59, 0x11, PT ;  /* 0x000000113b00780c */ /* 0x000fe40003fc6270 */
[----:B------:R-:W-:Y:S02]  /*2c70*/  ISETP.LT.OR P5, PT, R46, 0xa, P5 ;  /* 0x0000000a2e00780c */ /* 0x000fe40002fa1670 */
[----:B------:R-:W-:Y:S02]  /*2c80*/  P2R R64, PR, RZ, 0x40 ;  /* 0x00000040ff407803 */ /* 0x000fe40000000000 */
[----:B------:R-:W-:Y:S02]  /*2c90*/  FSEL R104, R20, -INF , !P5 ;  /* 0xff80000014687808 */ /* 0x000fe40006800000 */
[----:B------:R-:W-:-:S02]  /*2ca0*/  ISETP.GT.AND P5, PT, R48, 0x10, !P6 ;  /* 0x000000103000780c */ /* 0x000fc400077a4270 */
[C---:B------:R-:W-:Y:S02]  /*2cb0*/  ISETP.GE.AND P6, PT, R59.reuse, 0x12, PT ;  /* 0x000000123b00780c */ /* 0x040fe40003fc6270 */
[----:B------:R-:W-:Y:S02]  /*2cc0*/  ISETP.LT.OR P5, PT, R46, 0x11, P5 ;  /* 0x000000112e00780c */ /* 0x000fe40002fa1670 */
[----:B------:R-:W-:Y:S02]  /*2cd0*/  P2R R66, PR, RZ, 0x40 ;  /* 0x00000040ff427803 */ /* 0x000fe40000000000 */
[----:B------:R-:W-:Y:S02]  /*2ce0*/  FSEL R132, R24, -INF , !P5 ;  /* 0xff80000018847808 */ /* 0x000fe40006800000 */
[----:B------:R-:W-:Y:S02]  /*2cf0*/  ISETP.GT.AND P5, PT, R48, 0x11, !P6 ;  /* 0x000000113000780c */ /* 0x000fe400077a4270 */
[----:B------:R-:W-:-:S02]  /*2d00*/  ISETP.GE.AND P6, PT, R59, 0x19, PT ;  /* 0x000000193b00780c */ /* 0x000fc40003fc6270 */
[----:B------:R-:W-:Y:S02]  /*2d10*/  ISETP.LT.OR P5, PT, R46, 0x12, P5 ;  /* 0x000000122e00780c */ /* 0x000fe40002fa1670 */
[----:B------:R-:W-:Y:S02]  /*2d20*/  P2R R67, PR, RZ, 0x40 ;  /* 0x00000040ff437803 */ /* 0x000fe40000000000 */
[----:B------:R-:W-:Y:S02]  /*2d30*/  FSEL R106, R26, -INF , !P5 ;  /* 0xff8000001a6a7808 */ /* 0x000fe40006800000 */
[----:B------:R-:W-:Y:S02]  /*2d40*/  ISETP.GT.AND P5, PT, R48, 0x18, !P6 ;  /* 0x000000183000780c */ /* 0x000fe400077a4270 */
[----:B------:R-:W-:Y:S02]  /*2d50*/  ISETP.GE.AND P6, PT, R59, 0x1a, PT ;  /* 0x0000001a3b00780c */ /* 0x000fe40003fc6270 */
[----:B------:R-:W-:-:S02]  /*2d60*/  ISETP.LT.OR P5, PT, R46, 0x19, P5 ;  /* 0x000000192e00780c */ /* 0x000fc40002fa1670 */
[----:B------:R-:W-:Y:S02]  /*2d70*/  P2R R69, PR, RZ, 0x40 ;  /* 0x00000040ff457803 */ /* 0x000fe40000000000 */
[----:B------:R-:W-:Y:S02]  /*2d80*/  FSEL R130, R36, -INF , !P5 ;  /* 0xff80000024827808 */ /* 0x000fe40006800000 */
[----:B------:R-:W-:Y:S02]  /*2d90*/  ISETP.GT.AND P5, PT, R48, 0x19, !P6 ;  /* 0x000000193000780c */ /* 0x000fe400077a4270 */
[----:B------:R-:W-:Y:S02]  /*2da0*/  ISETP.GE.AND P6, PT, R59, 0x21, PT ;  /* 0x000000213b00780c */ /* 0x000fe40003fc6270 */
[----:B------:R-:W-:Y:S02]  /*2db0*/  ISETP.LT.OR P5, PT, R46, 0x1a, P5 ;  /* 0x0000001a2e00780c */ /* 0x000fe40002fa1670 */
[----:B------:R-:W-:-:S02]  /*2dc0*/  P2R R70, PR, RZ, 0x40 ;  /* 0x00000040ff467803 */ /* 0x000fc40000000000 */
[----:B------:R-:W-:Y:S02]  /*2dd0*/  FSEL R128, R128, -INF , !P5 ;  /* 0xff80000080807808 */ /* 0x000fe40006800000 */
[----:B------:R-:W-:Y:S02]  /*2de0*/  ISETP.GT.AND P5, PT, R48, 0x20, !P6 ;  /* 0x000000203000780c */ /* 0x000fe400077a4270 */
[----:B------:R-:W-:Y:S02]  /*2df0*/  ISETP.GE.AND P6, PT, R59, 0x22, PT ;  /* 0x000000223b00780c */ /* 0x000fe40003fc6270 */
[----:B------:R-:W-:Y:S02]  /*2e00*/  ISETP.LT.OR P5, PT, R46, 0x21, P5 ;  /* 0x000000212e00780c */ /* 0x000fe40002fa1670 */
[----:B------:R-:W-:Y:S02]  /*2e10*/  P2R R71, PR, RZ, 0x40 ;  /* 0x00000040ff477803 */ /* 0x000fe40000000000 */
[----:B------:R-:W-:-:S02]  /*2e20*/  FSEL R126, R40, -INF , !P5 ;  /* 0xff800000287e7808 */ /* 0x000fc40006800000 */
        /* <DEDUP_REMOVED lines=62> */
[----:B------:R-:W-:-:S04]  /*3210*/  ISETP.LT.OR P5, PT, R46, 0x52, P5 ;  /* 0x000000522e00780c */ /* 0x000fc80002fa1670 */
        /* <DEDUP_REMOVED lines=24> */
[C---:B------:R-:W-:Y:S02]  /*33a0*/  ISETP.GE.AND P6, PT, R59.reuse, 0x6a, PT ;  /* 0x0000006a3b00780c */ /* 0x040fe40003fc6270 */
        /* <DEDUP_REMOVED lines=24> */
[----:B------:R-:W-:Y:S02]  /*3530*/  ISETP.GE.AND P6, PT, R59, 0x7a, PT ;  /* 0x0000007a3b00780c */ /* 0x000fe40003fc6270 */
[----:B------:R-:W0:Y:S02]  /*3540*/  SHFL.IDX PT, R59, R44, 0x1, 0x1c1f ;  /* 0x003c1f002c3b7f89 */ /* 0x000e2400000e0000 */
[----:B------:R-:W-:Y:S02]  /*3550*/  P2R R81, PR, RZ, 0x40 ;  /* 0x00000040ff517803 */ /* 0x000fe40000000000 */
[----:B------:R-:W-:-:S04]  /*3560*/  ISETP.GT.AND P6, PT, R48, 0x79, !P6 ;  /* 0x000000793000780c */ /* 0x000fc800077c4270 */
[----:B------:R-:W-:-:S04]  /*3570*/  ISETP.LT.OR P6, PT, R46, 0x7a, P6 ;  /* 0x0000007a2e00780c */ /* 0x000fc800037c1670 */
[----:B------:R-:W-:Y:S02]  /*3580*/  FSEL R14, R85, -INF , !P6 ;  /* 0xff800000550e7808 */ /* 0x000fe40007000000 */
[----:B0-----:R-:W-:Y:S01]  /*3590*/  VIADDMNMX R4, R59, R57, R58, PT ;  /* 0x000000393b047246 */ /* 0x001fe2000380013a */
[----:B------:R-:W-:Y:S01]  /*35a0*/  IMAD.IADD R51, R60, 0x1, R59 ;  /* 0x000000013c337824 */ /* 0x000fe200078e023b */
[----:B------:R-:W-:Y:S06]  /*35b0*/  @!P3 BRA `(.L_x_1196) ;  /* 0x000000000050b947 */ /* 0x000fec0003800000 */
[----:B------:R-:W-:Y:S01]  /*35c0*/  IADD3 R44, -R17, R16, R59 ;  /* 0x00000010112c7210 */ /* 0x000fe20007ffe13b */
[----:B------:R-:W-:Y:S03]  /*35d0*/  BSSY B0, `(.L_x_1197) ;  /* 0x000000e000007945 */ /* 0x000fe60003800000 */
        /* <DEDUP_REMOVED lines=9> */
.L_x_1198:
[----:B------:R-:W-:-:S13]  /*3670*/  ISETP.NE.AND P6, PT, R9, 0x1, PT ;  /* 0x000000010900780c */ /* 0x000fda0003fc5270 */
[----:B------:R-:W0:Y:S02]  /*3680*/  @P6 LDC.64 R56, c[0x0][0x9e8] ;  /* 0x00027a00ff386b82 */ /* 0x000e240000000a00 */
[----:B0-----:R-:W-:-:S05]  /*3690*/  @P6 IMAD.HI.U32 R56, R44, R56, RZ ;  /* 0x000000382c386227 */ /* 0x001fca00078e00ff */
[----:B------:R-:W-:-:S07]  /*36a0*/  @P6 SHF.R.U32.HI R44, RZ, R57, R56 ;  /* 0x00000039ff2c6219 */ /* 0x000fce0000011638 */
.L_x_1199:
[----:B------:R-:W-:Y:S05]  /*36b0*/  BSYNC B0 ;  /* 0x0000000000007941 */ /* 0x000fea0003800000 */
.L_x_1197:
[----:B------:R-:W-:-:S04]  /*36c0*/  IMAD R57, R44, R9, -R54 ;  /* 0x000000092c397224 */ /* 0x000fc800078e0a36 */
[----:B------:R-:W-:-:S05]  /*36d0*/  IMAD R44, R18, -0x2, R57 ;  /* 0xfffffffe122c7824 */ /* 0x000fca00078e0239 */
[----:B------:R-:W-:Y:S02]  /*36e0*/  VIMNMX R51, R51, R44, !PT ;  /* 0x0000002c33337248 */ /* 0x000fe40007fe0100 */
[----:B------:R-:W-:-:S07]  /*36f0*/  VIADDMNMX R4, R44, R9, R4, PT ;  /* 0x000000092c047246 */ /* 0x000fce0003800104 */
.L_x_1196:
[----:B------:R-:W-:Y:S01]  /*3700*/  ISETP.GT.AND P4, PT, R51, 0x1, !P4 ;  /* 0x000000013300780c */ /* 0x000fe20006784270 */
[----:B------:R-:W-:Y:S01]  /*3710*/  ULDC UR6, c[0x0][0x988] ;  /* 0x0002620000067ab9 */ /* 0x000fe20000000800 */
[----:B------:R-:W-:Y:S02]  /*3720*/  ISETP.NE.AND P6, PT, R67, RZ, PT ;  /* 0x000000ff4300720c */ /* 0x000fe40003fc5270 */
[----:B------:R-:W-:Y:S02]  /*3730*/  ISETP.LT.OR P4, PT, R4, 0x2, P4 ;  /* 0x000000020400780c */ /* 0x000fe40002781670 */
        /* <DEDUP_REMOVED lines=22> */
[----:B------:R-:W-:Y:S01]  /*38a0*/  FSEL R52, R7, -INF , !P4 ;  /* 0xff80000007347808 */ /* 0x000fe20006000000 */
[----:B------:R-:W-:Y:S01]  /*38b0*/  IMAD.U32 R7, RZ, RZ, UR6 ;  /* 0x00000006ff077e24 */ /* 0x000fe2000f8e00ff */
[----:B------:R-:W-:Y:S02]  /*38c0*/  ISETP.NE.AND P4, PT, R66, RZ, PT ;  /* 0x000000ff4200720c */ /* 0x000fe40003f85270 */
[----:B------:R-:W-:Y:S02]  /*38d0*/  FMNMX.FTZ R3, R124, R3, !PT ;  /* 0x000000037c037209 */ /* 0x000fe40007810000 */
[----:B------:R-:W-:Y:S02]  /*38e0*/  ISETP.GT.AND P4, PT, R51, 0x11, !P4 ;  /* 0x000000113300780c */ /* 0x000fe40006784270 */
[----:B------:R-:W-:-:S02]  /*38f0*/  FMNMX.FTZ R3, R122, R3, !PT ;  /* 0x000000037a037209 */ /* 0x000fc40007810000 */
[----:B------:R-:W-:Y:S02]  /*3900*/  ISETP.LT.OR P4, PT, R4, 0x12, P4 ;  /* 0x000000120400780c */ /* 0x000fe40002781670 */
[----:B------:R-:W-:Y:S02]  /*3910*/  FMNMX.FTZ R3, R120, R3, !PT ;  /* 0x0000000378037209 */ /* 0x000fe40007810000 */
[----:B------:R-:W-:Y:S02]  /*3920*/  FSEL R54, R15, -INF , !P4 ;  /* 0xff8000000f367808 */ /* 0x000fe40006000000 */
[----:B------:R-:W-:Y:S02]  /*3930*/  ISETP.GT.AND P4, PT, R51, 0x18, !P6 ;  /* 0x000000183300780c */ /* 0x000fe40007784270 */
[----:B------:R-:W-:Y:S02]  /*3940*/  ISETP.NE.AND P6, PT, R86, RZ, PT ;  /* 0x000000ff5600720c */ /* 0x000fe40003fc5270 */
        /* <DEDUP_REMOVED lines=45> */
[----:B------:R-:W-:Y:S01]  /*3c20*/  ISETP.NE.AND P4, PT, R78, RZ, PT ;  /* 0x000000ff4e00720c */ /* 0x000fe20003f85270 */
[----:B------:R-:W0:Y:S01]  /*3c30*/  SHFL.BFLY PT, R6, R3, 0x2, 0x1f ;  /* 0x0c401f0003067f89 */ /* 0x000e2200000e0000 */
[----:B------:R-:W-:Y:S02]  /*3c40*/  ISETP.LT.OR P5, PT, R4, 0x79, P5 ;  /* 0x000000790400780c */ /* 0x000fe40002fa1670 */
[----:B------:R-:W-:-:S04]  /*3c50*/  ISETP.GT.AND P4, PT, R51, 0x31, !P4 ;  /* 0x000000313300780c */ /* 0x000fc80006784270 */
[----:B------:R-:W-:-:S04]  /*3c60*/  ISETP.LT.OR P4, PT, R4, 0x32, P4 ;  /* 0x000000320400780c */ /* 0x000fc80002781670 */
[----:B------:R-:W-:Y:S02]  /*3c70*/  FSEL R70, R37, -INF , !P4 ;  /* 0xff80000025467808 */ /* 0x000fe40006000000 */
[----:B------:R-:W-:-:S04]  /*3c80*/  ISETP.NE.AND P4, PT, R79, RZ, PT ;  /* 0x000000ff4f00720c */ /* 0x000fc80003f85270 */
[----:B------:R-:W-:-:S04]  /*3c90*/  ISETP.GT.AND P4, PT, R51, 0x38, !P4 ;  /* 0x000000383300780c */ /* 0x000fc80006784270 */
[----:B------:R-:W-:Y:S02]  /*3ca0*/  ISETP.LT.OR P4, PT, R4, 0x39, P4 ;  /* 0x000000390400780c */ /* 0x000fe40002781670 */
[----:B0-----:R-:W-:Y:S02]  /*3cb0*/  FMNMX.FTZ R5, R3, R6, !PT ;  /* 0x0000000603057209 */ /* 0x001fe40007810000 */
[----:B------:R-:W-:Y:S02]  /*3cc0*/  FSEL R72, R39, -INF , !P4 ;  /* 0xff80000027487808 */ /* 0x000fe40006000000 */
[----:B------:R-:W-:Y:S01]  /*3cd0*/  ISETP.NE.AND P4, PT, R82, RZ, PT ;  /* 0x000000ff5200720c */ /* 0x000fe20003f85270 */
[----:B------:R-:W0:Y:S03]  /*3ce0*/  SHFL.BFLY PT, R6, R5, 0x1, 0x1f ;  /* 0x0c201f0005067f89 */ /* 0x000e2600000e0000 */
        /* <DEDUP_REMOVED lines=8> */
[----:B------:R-:W-:Y:S01]  /*3d70*/  ISETP.GT.AND P4, PT, R51, 0x41, !P6 ;  /* 0x000000413300780c */ /* 0x000fe20007784270 */
[----:B------:R-:W-:-:S01]  /*3d80*/  FFMA.FTZ R15, R6, R7, -8 ;  /* 0xc1000000060f7423 */ /* 0x000fc20000010007 */
[----:B------:R-:W-:Y:S02]  /*3d90*/  ISETP.NE.AND P6, PT, R77, RZ, PT ;  /* 0x000000ff4d00720c */ /* 0x000fe40003fc5270 */
        /* <DEDUP_REMOVED lines=53> */
[----:B------:R-:W-:Y:S01]  /*40f0*/  ISETP.GT.AND P6, PT, R51, 0x79, !P6 ;  /* 0x000000793300780c */ /* 0x000fe200077c4270 */
[----:B------:R-:W-:-:S01]  /*4100*/  FFMA.FTZ R120, R120, R7, -R39 ;  /* 0x0000000778787223 */ /* 0x000fc20000010827 */
[----:B------:R-:W-:Y:S01]  /*4110*/  FSEL R37, R2, -INF , !P4 ;  /* 0xff80000002257808 */ /* 0x000fe20006000000 */
[----:B------:R0:W-:Y:S01]  /*4120*/  MUFU.EX2 R43, R114 ;  /* 0x00000072002b7308 */ /* 0x0001e20000000800 */
[----:B------:R-:W-:Y:S01]  /*4130*/  ISETP.NE.AND P4, PT, R105, RZ, PT ;  /* 0x000000ff6900720c */ /* 0x000fe20003f85270 */
[-CC-:B------:R-:W-:Y:S01]  /*4140*/  FFMA.FTZ R2, R138, R7.reuse, -R39.reuse ;  /* 0x000000078a027223 */ /* 0x180fe20000010827 */
[----:B------:R-:W-:Y:S01]  /*4150*/  FMNMX.FTZ R15, R37, R44, !PT ;  /* 0x0000002c250f7209 */ /* 0x000fe20007810000 */
[-CC-:B------:R-:W-:Y:S01]  /*4160*/  FFMA.FTZ R3, R136, R7.reuse, -R39.reuse ;  /* 0x0000000788037223 */ /* 0x180fe20000010827 */
[----:B------:R-:W-:Y:S01]  /*4170*/  ISETP.GT.AND P4, PT, R51, 0x71, !P4 ;  /* 0x000000713300780c */ /* 0x000fe20006784270 */
[--C-:B------:R-:W-:Y:S01]  /*4180*/  FFMA.FTZ R5, R134, R7, -R39.reuse ;  /* 0x0000000786057223 */ /* 0x100fe20000010827 */
[----:B------:R-:W-:Y:S01]  /*4190*/  FMNMX.FTZ R21, R46, R15, !PT ;  /* 0x0000000f2e157209 */ /* 0x000fe20007810000 */
[----:B------:R1:W-:Y:S01]  /*41a0*/  MUFU.EX2 R45, R31 ;  /* 0x0000001f002d7308 */ /* 0x0003e20000000800 */
[----:B------:R-:W-:Y:S01]  /*41b0*/  ISETP.LT.OR P4, PT, R4, 0x72, P4 ;  /* 0x000000720400780c */ /* 0x000fe20002781670 */
[--C-:B------:R-:W-:Y:S01]  /*41c0*/  FFMA.FTZ R104, R104, R7, -R39.reuse ;  /* 0x0000000768687223 */ /* 0x100fe20000010827 */
[----:B------:R-:W-:Y:S01]  /*41d0*/  FMNMX.FTZ R21, R48, R21, !PT ;  /* 0x0000001530157209 */ /* 0x000fe20007810000 */
[-CC-:B------:R-:W-:Y:S01]  /*41e0*/  FFMA.FTZ R132, R132, R7.reuse, -R39.reuse ;  /* 0x0000000784847223 */ /* 0x180fe20000010827 */
[----:B------:R-:W-:Y:S01]  /*41f0*/  FSEL R112, R10, -INF , !P4 ;  /* 0xff8000000a707808 */ /* 0x000fe20006000000 */
        /* <DEDUP_REMOVED lines=11> */
[----:B0-----:R-:W-:Y:S01]  /*42b0*/  FSEL R114, R13, -INF , !P6 ;  /* 0xff8000000d727808 */ /* 0x001fe20007000000 */
[--C-:B------:R-:W-:Y:S01]  /*42c0*/  FFMA.FTZ R124, R124, R7, -R39.reuse ;  /* 0x000000077c7c7223 */ /* 0x100fe20000010827 */
[----:B------:R-:W-:Y:S01]  /*42d0*/  FMNMX.FTZ R21, R58, R21, !PT ;  /* 0x000000153a157209 */ /* 0x000fe20007810000 */
[-CC-:B------:R-:W-:Y:S01]  /*42e0*/  FFMA.FTZ R122, R122, R7.reuse, -R39.reuse ;  /* 0x000000077a7a7223 */ /* 0x180fe20000010827 */
[----:B------:R-:W-:-:S01]  /*42f0*/  FFMA.FTZ R118, R118, R7, -R39 ;  /* 0x0000000776767223 */ /* 0x000fc20000010827 */
        /* <DEDUP_REMOVED lines=8> */
[--C-:B-1----:R-:W-:Y:S01]  /*4380*/  FFMA.FTZ R31, R34, R7, -R39.reuse ;  /* 0x00000007221f7223 */ /* 0x102fe20000010827 */
[----:B------:R-:W-:Y:S01]  /*4390*/  FMNMX.FTZ R27, R64, R21, !PT ;  /* 0x00000015401b7209 */ /* 0x000fe20007810000 */
[-CC-:B------:R-:W-:Y:S01]  /*43a0*/  FFMA.FTZ R32, R32, R7.reuse, -R39.reuse ;  /* 0x0000000720207223 */ /* 0x180fe20000010827 */
[----:B------:R-:W-:-:S01]  /*43b0*/  FFMA.FTZ R28, R28, R7, -R39 ;  /* 0x000000071c1c7223 */ /* 0x000fc20000010827 */
[--C-:B------:R-:W-:Y:S01]  /*43c0*/  FFMA.FTZ R11, R26, R7, -R39.reuse ;  /* 0x000000071a0b7223 */ /* 0x100fe20000010827 */
[----:B------:R-:W-:Y:S01]  /*43d0*/  FMNMX.FTZ R27, R66, R27, !PT ;  /* 0x0000001b421b7209 */ /* 0x000fe20007810000 */
[-CC-:B------:R-:W-:Y:S01]  /*43e0*/  FFMA.FTZ R13, R24, R7.reuse, -R39.reuse ;  /* 0x00000007180d7223 */ /* 0x180fe20000010827 */
[----:B------:R-:W-:-:S01]  /*43f0*/  FFMA.FTZ R12, R12, R7, -R39 ;  /* 0x000000070c0c7223 */ /* 0x000fc20000010827 */
[----:B------:R-:W-:Y:S01]  /*4400*/  MUFU.EX2 R2, R2 ;  /* 0x0000000200027308 */ /* 0x000fe20000000800 */
[----:B------:R-:W-:-:S04]  /*4410*/  FMNMX.FTZ R27, R68, R27, !PT ;  /* 0x0000001b441b7209 */ /* 0x000fc80007810000 */
[----:B------:R-:W-:-:S03]  /*4420*/  FMNMX.FTZ R27, R70, R27, !PT ;  /* 0x0000001b461b7209 */ /* 0x000fc60007810000 */
[----:B------:R-:W0:Y:S01]  /*4430*/  MUFU.EX2 R3, R3 ;  /* 0x0000000300037308 */ /* 0x000e220000000800 */
[----:B------:R-:W-:-:S04]  /*4440*/  FMNMX.FTZ R27, R72, R27, !PT ;  /* 0x0000001b481b7209 */ /* 0x000fc80007810000 */
[----:B------:R-:W-:-:S03]  /*4450*/  FMNMX.FTZ R27, R74, R27, !PT ;  /* 0x0000001b4a1b7209 */ /* 0x000fc60007810000 */
[----:B------:R-:W1:Y:S01]  /*4460*/  MUFU.EX2 R5, R5 ;  /* 0x0000000500057308 */ /* 0x000e620000000800 */
[----:B------:R-:W-:-:S04]  /*4470*/  FMNMX.FTZ R27, R76, R27, !PT ;  /* 0x0000001b4c1b7209 */ /* 0x000fc80007810000 */
[----:B------:R-:W-:-:S03]  /*4480*/  FMNMX.FTZ R27, R78, R27, !PT ;  /* 0x0000001b4e1b7209 */ /* 0x000fc60007810000 */
[----:B------:R-:W2:Y:S01]  /*4490*/  MUFU.EX2 R104, R104 ;  /* 0x0000006800687308 */ /* 0x000ea20000000800 */
[----:B------:R-:W-:-:S04]  /*44a0*/  FMNMX.FTZ R29, R80, R27, !PT ;  /* 0x0000001b501d7209 */ /* 0x000fc80007810000 */
[----:B------:R-:W-:-:S03]  /*44b0*/  FMNMX.FTZ R29, R82, R29, !PT ;  /* 0x0000001d521d7209 */ /* 0x000fc60007810000 */
[----:B------:R-:W-:Y:S01]  /*44c0*/  MUFU.EX2 R27, R120 ;  /* 0x00000078001b7308 */ /* 0x000fe20000000800 */
[----:B------:R-:W-:-:S04]  /*44d0*/  FMNMX.FTZ R29, R84, R29, !PT ;  /* 0x0000001d541d7209 */ /* 0x000fc80007810000 */
[----:B------:R-:W-:-:S03]  /*44e0*/  FMNMX.FTZ R29, R86, R29, !PT ;  /* 0x0000001d561d7209 */ /* 0x000fc60007810000 */
[----:B------:R3:W-:Y:S01]  /*44f0*/  MUFU.EX2 R120, R10 ;  /* 0x0000000a00787308 */ /* 0x0007e20000000800 */
[----:B------:R-:W-:-:S04]  /*4500*/  FMNMX.FTZ R29, R90, R29, !PT ;  /* 0x0000001d5a1d7209 */ /* 0x000fc80007810000 */
[----:B------:R-:W-:-:S03]  /*4510*/  FMNMX.FTZ R29, R92, R29, !PT ;  /* 0x0000001d5c1d7209 */ /* 0x000fc60007810000 */
[----:B------:R-:W4:Y:S01]  /*4520*/  MUFU.EX2 R15, R132 ;  /* 0x00000084000f7308 */ /* 0x000f220000000800 */
[----:B------:R-:W-:Y:S01]  /*4530*/  FMNMX.FTZ R29, R94, R29, !PT ;  /* 0x0000001d5e1d7209 */ /* 0x000fe20007810000 */
[----:B---3--:R-:W-:-:S03]  /*4540*/  FFMA.FTZ R10, R20, R7, -R39 ;  /* 0x00000007140a7223 */ /* 0x008fc60000010827 */
[----:B------:R-:W-:-:S03]  /*4550*/  FMNMX.FTZ R29, R96, R29, !PT ;  /* 0x0000001d601d7209 */ /* 0x000fc60007810000 */
[----:B------:R-:W3:Y:S01]  /*4560*/  MUFU.EX2 R106, R106 ;  /* 0x0000006a006a7308 */ /* 0x000ee20000000800 */
[----:B------:R-:W-:-:S04]  /*4570*/  FMNMX.FTZ R29, R98, R29, !PT ;  /* 0x0000001d621d7209 */ /* 0x000fc80007810000 */
[----:B------:R-:W-:-:S03]  /*4580*/  FMNMX.FTZ R29, R102, R29, !PT ;  /* 0x0000001d661d7209 */ /* 0x000fc60007810000 */
[----:B------:R-:W5:Y:S01]  /*4590*/  MUFU.EX2 R25, R25 ;  /* 0x0000001900197308 */ /* 0x000f620000000800 */
[----:B------:R-:W-:-:S04]  /*45a0*/  FMNMX.FTZ R29, R100, R29, !PT ;  /* 0x0000001d641d7209 */ /* 0x000fc80007810000 */
[----:B------:R-:W-:-:S03]  /*45b0*/  FMNMX.FTZ R29, R112, R29, !PT ;  /* 0x0000001d701d7209 */ /* 0x000fc60007810000 */
[----:B------:R-:W5:Y:S01]  /*45c0*/  MUFU.EX2 R128, R128 ;  /* 0x0000008000807308 */ /* 0x000f620000000800 */
[----:B------:R-:W-:-:S04]  /*45d0*/  FMNMX.FTZ R29, R110, R29, !PT ;  /* 0x0000001d6e1d7209 */ /* 0x000fc80007810000 */
[----:B------:R-:W-:-:S03]  /*45e0*/  FMNMX.FTZ R29, R114, R29, !PT ;  /* 0x0000001d721d7209 */ /* 0x000fc60007810000 */
[----:B------:R-:W-:Y:S02]  /*45f0*/  MUFU.EX2 R21, R126 ;  /* 0x0000007e00157308 */ /* 0x000fe40000000800 */
[----:B------:R-:W0:Y:S06]  /*4600*/  SHFL.BFLY PT, R4, R29, 0x2, 0x1f ;  /* 0x0c401f001d047f89 */ /* 0x000e2c00000e0000 */
[----:B------:R-:W-:Y:S08]  /*4610*/  MUFU.EX2 R108, R108 ;  /* 0x0000006c006c7308 */ /* 0x000ff00000000800 */
[----:B------:R-:W-:Y:S08]  /*4620*/  MUFU.EX2 R124, R124 ;  /* 0x0000007c007c7308 */ /* 0x000ff00000000800 */
[----:B------:R-:W-:Y:S01]  /*4630*/  MUFU.EX2 R41, R122 ;  /* 0x0000007a00297308 */ /* 0x000fe20000000800 */
[----:B0-----:R-:W-:Y:S01]  /*4640*/  FMNMX.FTZ R33, R29, R4, !PT ;  /* 0x000000041d217209 */ /* 0x001fe20007810000 */
[----:B------:R-:W-:-:S04]  /*4650*/  FFMA.FTZ R29, R30, R7, -R39 ;  /* 0x000000071e1d7223 */ /* 0x000fc80000010827 */
[----:B------:R-:W0:Y:S02]  /*4660*/  SHFL.BFLY PT, R4, R33, 0x1, 0x1f ;  /* 0x0c201f0021047f89 */ /* 0x000e2400000e0000 */
[----:B------:R-:W-:Y:S08]  /*4670*/  MUFU.EX2 R118, R118 ;  /* 0x0000007600767308 */ /* 0x000ff00000000800 */
[----:B------:R-:W-:Y:S08]  /*4680*/  MUFU.EX2 R116, R116 ;  /* 0x0000007400747308 */ /* 0x000ff00000000800 */
[----:B------:R-:W-:Y:S01]  /*4690*/  MUFU.EX2 R50, R50 ;  /* 0x0000003200327308 */ /* 0x000fe20000000800 */
[----:B0-----:R-:W-:Y:S01]  /*46a0*/  FMNMX.FTZ R4, R33, R4, !PT ;  /* 0x0000000421047209 */ /* 0x001fe20007810000 */
[----:B------:R-:W-:Y:S01]  /*46b0*/  FFMA.FTZ R33, R14, R7, -R39 ;  /* 0x000000070e217223 */ /* 0x000fe20000010827 */
[----:B------:R-:W-:-:S05]  /*46c0*/  FADD.FTZ R14, R2, R3 ;  /* 0x00000003020e7221 */ /* 0x000fca0000010000 */
[----:B------:R-:W-:Y:S01]  /*46d0*/  MUFU.EX2 R47, R42 ;  /* 0x0000002a002f7308 */ /* 0x000fe20000000800 */
[C---:B------:R-:W-:Y:S01]  /*46e0*/  FSETP.NEU.FTZ.AND P4, PT, R4.reuse, -INF , PT ;  /* 0xff8000000400780b */ /* 0x040fe20003f9d000 */
[----:B------:R-:W-:Y:S01]  /*46f0*/  FFMA.FTZ R20, R4, R7, -8 ;  /* 0xc100000004147423 */ /* 0x000fe20000010007 */
[----:B-1----:R-:W-:-:S04]  /*4700*/  FADD.FTZ R65, R5, R14 ;  /* 0x0000000e05417221 */ /* 0x002fc80000010000 */
[----:B------:R-:W-:Y:S01]  /*4710*/  FSEL R39, R20, RZ, P4 ;  /* 0x000000ff14277208 */ /* 0x000fe20002000000 */
[----:B--2---:R-:W-:-:S01]  /*4720*/  FADD.FTZ R14, R104, R65 ;  /* 0x00000041680e7221 */ /* 0x004fc20000010000 */
[----:B------:R-:W-:Y:S01]  /*4730*/  F2FP.SATFINITE.E4M3.F32.PACK_AB_MERGE_C R104, R104, R5, RZ ;  /* 0x000000056868723e */ /* 0x000fe200048070ff */
[----:B------:R-:W-:Y:S02]  /*4740*/  MUFU.EX2 R36, R36 ;  /* 0x0000002400247308 */ /* 0x000fe40000000800 */
        /* <DEDUP_REMOVED lines=8> */
[----:B----4-:R-:W-:Y:S01]  /*47d0*/  FADD.FTZ R69, R15, R14 ;  /* 0x0000000e0f457221 */ /* 0x010fe20000010000 */
[----:B------:R-:W-:-:S01]  /*47e0*/  FFMA.FTZ R58, R58, R7, -R39 ;  /* 0x000000073a3a7223 */ /* 0x000fc20000010827 */
[-CC-:B------:R-:W-:Y:S01]  /*47f0*/  FFMA.FTZ R60, R60, R7.reuse, -R39.reuse ;  /* 0x000000073c3c7223 */ /* 0x180fe20000010827 */
[----:B------:R-:W-:-:S01]  /*4800*/  FFMA.FTZ R62, R62, R7, -R39 ;  /* 0x000000073e3e7223 */ /* 0x000fc20000010827 */
[----:B---3--:R-:W-:Y:S01]  /*4810*/  FADD.FTZ R20, R106, R69 ;  /* 0x000000456a147221 */ /* 0x008fe20000010000 */
[----:B------:R-:W-:-:S01]  /*4820*/  FFMA.FTZ R64, R64, R7, -R39 ;  /* 0x0000000740407223 */ /* 0x000fc20000010827 */
[----:B------:R-:W0:Y:S01]  /*4830*/  MUFU.EX2 R44, R44 ;  /* 0x0000002c002c7308 */ /* 0x000e220000000800 */
[----:B------:R-:W-:-:S01]  /*4840*/  FFMA.FTZ R66, R66, R7, -R39 ;  /* 0x0000000742427223 */ /* 0x000fc20000010827 */
[----:B-----5:R-:W-:Y:S01]  /*4850*/  FADD.FTZ R69, R25, R20 ;  /* 0x0000001419457221 */ /* 0x020fe20000010000 */
[----:B------:R-:W-:Y:S01]  /*4860*/  F2FP.SATFINITE.E4M3.F32.PACK_AB_MERGE_C R164, R3, R2, R104 ;  /* 0x0000000203a4723e */ /* 0x000fe20004807068 */
[-CC-:B------:R-:W-:Y:S01]  /*4870*/  FFMA.FTZ R68, R68, R7.reuse, -R39.reuse ;  /* 0x0000000744447223 */ /* 0x180fe20000010827 */
[----:B------:R-:W-:-:S01]  /*4880*/  FFMA.FTZ R70, R70, R7, -R39 ;  /* 0x0000000746467223 */ /* 0x000fc20000010827 */
[C---:B------:R-:W-:Y:S01]  /*4890*/  FADD.FTZ R20, R128.reuse, R69 ;  /* 0x0000004580147221 */ /* 0x040fe20000010000 */
[----:B------:R-:W-:Y:S01]  /*48a0*/  F2FP.SATFINITE.E4M3.F32.PACK_AB_MERGE_C R128, R128, R25, RZ ;  /* 0x000000198080723e */ /* 0x000fe200048070ff */
[----:B------:R-:W1:Y:S01]  /*48b0*/  MUFU.EX2 R46, R46 ;  /* 0x0000002e002e7308 */ /* 0x000e620000000800 */
[----:B------:R-:W-:-:S01]  /*48c0*/  FFMA.FTZ R72, R72, R7, -R39 ;  /* 0x0000000748487223 */ /* 0x000fc20000010827 */
[--C-:B------:R-:W-:Y:S01]  /*48d0*/  FFMA.FTZ R74, R74, R7, -R39.reuse ;  /* 0x000000074a4a7223 */ /* 0x100fe20000010827 */
[----:B------:R-:W-:Y:S01]  /*48e0*/  F2FP.SATFINITE.E4M3.F32.PACK_AB_MERGE_C R166, R106, R15, R128 ;  /* 0x0000000f6aa6723e */ /* 0x000fe20004807080 */
        /* <DEDUP_REMOVED lines=22> */
[----:B------:R-:W-:-:S04]  /*4a50*/  F2FP.SATFINITE.E4M3.F32.PACK_AB_MERGE_C R46, R49, R46, RZ ;  /* 0x0000002e312e723e */ /* 0x000fc800048070ff */
[----:B------:R-:W-:Y:S02]  /*4a60*/  F2FP.SATFINITE.E4M3.F32.PACK_AB_MERGE_C R165, R44, R37, R46 ;  /* 0x000000252ca5723e */ /* 0x000fe4000480702e */
[----:B------:R-:W2:Y:S01]  /*4a70*/  MUFU.EX2 R56, R56 ;  /* 0x0000003800387308 */ /* 0x000ea20000000800 */
[----:B0-----:R-:W-:-:S01]  /*4a80*/  FADD.FTZ R14, R52, R67 ;  /* 0x00000043340e7221 */ /* 0x001fc20000010000 */
[----:B------:R-:W-:Y:S02]  /*4a90*/  FADD.FTZ R67, R21, R20 ;  /* 0x0000001415437221 */ /* 0x000fe40000010000 */
[----:B------:R-:W0:Y:S02]  /*4aa0*/  @P2 LDC R20, c[0x0][0x44c] ;  /* 0x00011300ff142b82 */ /* 0x000e240000000800 */
[----:B------:R-:W-:-:S02]  /*4ab0*/  FADD.FTZ R67, R108, R67 ;  /* 0x000000436c437221 */ /* 0x000fc40000010000 */
[----:B------:R-:W3:Y:S01]  /*4ac0*/  MUFU.EX2 R53, R58 ;  /* 0x0000003a00357308 */ /* 0x000ee20000000800 */
        /* <DEDUP_REMOVED lines=9> */
[C---:B------:R-:W-:Y:S01]  /*4b60*/  FADD.FTZ R21, R118.reuse, R21 ;  /* 0x0000001576157221 */ /* 0x040fe20000010000 */
[----:B------:R-:W-:Y:S01]  /*4b70*/  F2FP.SATFINITE.E4M3.F32.PACK_AB_MERGE_C R162, R118, R27, R14 ;  /* 0x0000001b76a2723e */ /* 0x000fe2000480700e */
[----:B------:R-:W2:Y:S01]  /*4b80*/  MUFU.EX2 R55, R62 ;  /* 0x0000003e00377308 */ /* 0x000ea20000000800 */
[----:B---3--:R-:W-:-:S01]  /*4b90*/  FADD.FTZ R3, R53, R2 ;  /* 0x0000000235037221 */ /* 0x008fc20000010000 */
[----:B------:R-:W-:Y:S01]  /*4ba0*/  FADD.FTZ R116, R116, R21 ;  /* 0x0000001574747221 */ /* 0x000fe20000010000 */
[----:B------:R-:W-:Y:S01]  /*4bb0*/  F2FP.SATFINITE.E4M3.F32.PACK_AB_MERGE_C R14, R47, R50, RZ ;  /* 0x000000322f0e723e */ /* 0x000fe200048070ff */
[----:B0-----:R-:W-:Y:S01]  /*4bc0*/  @P2 IMAD.HI.U32 R20, R19, R20, RZ ;  /* 0x0000001413142227 */ /* 0x001fe200078e00ff */
[----:B------:R-:W-:-:S03]  /*4bd0*/  F2FP.SATFINITE.E4M3.F32.PACK_AB_MERGE_C R53, R53, R56, RZ ;  /* 0x000000383535723e */ /* 0x000fc600048070ff */
[----:B------:R-:W-:Y:S01]  /*4be0*/  FADD.FTZ R116, R43, R116 ;  /* 0x000000742b747221 */ /* 0x000fe20000010000 */
[----:B------:R-:W-:Y:S01]  /*4bf0*/  F2FP.SATFINITE.E4M3.F32.PACK_AB_MERGE_C R156, R120, R45, R14 ;  /* 0x0000002d789c723e */ /* 0x000fe2000480700e */
[----:B------:R-:W0:Y:S01]  /*4c00*/  MUFU.EX2 R64, R64 ;  /* 0x0000004000407308 */ /* 0x000e220000000800 */
[----:B-1----:R-:W-:-:S01]  /*4c10*/  FADD.FTZ R2, R60, R3 ;  /* 0x000000033c027221 */ /* 0x002fc20000010000 */
[----:B------:R-:W-:Y:S01]  /*4c20*/  FADD.FTZ R45, R45, R116 ;  /* 0x000000742d2d7221 */ /* 0x000fe20000010000 */
[----:B------:R-:W-:-:S03]  /*4c30*/  F2FP.SATFINITE.E4M3.F32.PACK_AB_MERGE_C R167, R51, R52, R53 ;  /* 0x0000003433a7723e */ /* 0x000fc60004807035 */
        /* <DEDUP_REMOVED lines=27> */
[----:B------:R-:W-:Y:S01]  /*4df0*/  MUFU.EX2 R38, R38 ;  /* 0x0000002600267308 */ /* 0x000fe20000000800 */
[----:B0-----:R-:W-:-:S07]  /*4e00*/  F2FP.SATFINITE.E4M3.F32.PACK_AB_MERGE_C R14, R31, R36, RZ ;  /* 0x000000241f0e723e */ /* 0x001fce00048070ff */
[----:B------:R-:W0:Y:S01]  /*4e10*/  MUFU.EX2 R35, R35 ;  /* 0x0000002300237308 */ /* 0x000e220000000800 */
[----:B-1----:R-:W-:-:S01]  /*4e20*/  FADD.FTZ R25, R65, R2 ;  /* 0x0000000241197221 */ /* 0x002fc20000010000 */
[----:B------:R-:W-:-:S04]  /*4e30*/  F2FP.SATFINITE.E4M3.F32.PACK_AB_MERGE_C R65, R65, R80, RZ ;  /* 0x000000504141723e */ /* 0x000fc800048070ff */
[----:B------:R-:W-:Y:S02]  /*4e40*/  F2FP.SATFINITE.E4M3.F32.PACK_AB_MERGE_C R157, R63, R76, R65 ;  /* 0x0000004c3f9d723e */ /* 0x000fe40004807041 */
[----:B------:R-:W1:Y:S08]  /*4e50*/  MUFU.EX2 R84, R84 ;  /* 0x0000005400547308 */ /* 0x000e700000000800 */
[----:B------:R-:W2:Y:S01]  /*4e60*/  MUFU.EX2 R5, R86 ;  /* 0x0000005600057308 */ /* 0x000ea20000000800 */
[----:B0-----:R-:W-:Y:S01]  /*4e70*/  F2FP.SATFINITE.E4M3.F32.PACK_AB_MERGE_C R158, R35, R38, R14 ;  /* 0x00000026239e723e */ /* 0x001fe2000480700e */
[----:B------:R-:W-:-:S04]  /*4e80*/  FADD.FTZ R38, R38, R47 ;  /* 0x0000002f26267221 */ /* 0x000fc80000010000 */
[----:B------:R-:W-:Y:S02]  /*4e90*/  FADD.FTZ R35, R35, R38 ;  /* 0x0000002623237221 */ /* 0x000fe40000010000 */
[----:B------:R-:W0:Y:S01]  /*4ea0*/  MUFU.EX2 R90, R90 ;  /* 0x0000005a005a7308 */ /* 0x000e220000000800 */
[----:B-1----:R-:W-:-:S01]  /*4eb0*/  FADD.FTZ R2, R84, R25 ;  /* 0x0000001954027221 */ /* 0x002fc20000010000 */
[----:B------:R-:W-:-:S04]  /*4ec0*/  FADD.FTZ R36, R36, R35 ;  /* 0x0000002324247221 */ /* 0x000fc80000010000 */
[----:B------:R-:W-:Y:S02]  /*4ed0*/  FADD.FTZ R31, R31, R36 ;  /* 0x000000241f1f7221 */ /* 0x000fe40000010000 */
[----:B------:R-:W-:Y:S01]  /*4ee0*/  MUFU.EX2 R28, R28 ;  /* 0x0000001c001c7308 */ /* 0x000fe20000000800 */
[----:B--2---:R-:W-:-:S07]  /*4ef0*/  FADD.FTZ R27, R5, R2 ;  /* 0x00000002051b7221 */ /* 0x004fce0000010000 */
[----:B------:R-:W1:Y:S01]  /*4f00*/  MUFU.EX2 R11, R11 ;  /* 0x0000000b000b7308 */ /* 0x000e620000000800 */
[----:B0-----:R-:W-:-:S02]  /*4f10*/  FADD.FTZ R2, R90, R27 ;  /* 0x0000001b5a027221 */ /* 0x001fc40000010000 */
[----:B------:R-:W0:Y:S05]  /*4f20*/  @P2 LDC R27, c[0x0][0x450] ;  /* 0x00011400ff1b2b82 */ /* 0x000e2a0000000800 */
[----:B------:R-:W2:Y:S08]  /*4f30*/  MUFU.EX2 R3, R92 ;  /* 0x0000005c00037308 */ /* 0x000eb00000000800 */
[----:B------:R-:W-:Y:S01]  /*4f40*/  MUFU.EX2 R32, R32 ;  /* 0x0000002000207308 */ /* 0x000fe20000000800 */
[----:B-1----:R-:W-:-:S07]  /*4f50*/  F2FP.SATFINITE.E4M3.F32.PACK_AB_MERGE_C R14, R11, R28, RZ ;  /* 0x0000001c0b0e723e */ /* 0x002fce00048070ff */
[----:B------:R-:W1:Y:S01]  /*4f60*/  MUFU.EX2 R29, R29 ;  /* 0x0000001d001d7308 */ /* 0x000e620000000800 */
[C---:B--2---:R-:W-:Y:S01]  /*4f70*/  F2FP.SATFINITE.E4M3.F32.PACK_AB_MERGE_C R90, R3.reuse, R90, RZ ;  /* 0x0000005a035a723e */ /* 0x044fe200048070ff */
[----:B------:R-:W-:-:S03]  /*4f80*/  FADD.FTZ R3, R3, R2 ;  /* 0x0000000203037221 */ /* 0x000fc60000010000 */
[----:B------:R-:W-:-:S03]  /*4f90*/  F2FP.SATFINITE.E4M3.F32.PACK_AB_MERGE_C R159, R5, R84, R90 ;  /* 0x00000054059f723e */ /* 0x000fc6000480705a */
[----:B------:R-:W2:Y:S08]  /*4fa0*/  MUFU.EX2 R94, R94 ;  /* 0x0000005e005e7308 */ /* 0x000eb00000000800 */
[----:B------:R-:W3:Y:S01]  /*4fb0*/  MUFU.EX2 R15, R96 ;  /* 0x00000060000f7308 */ /* 0x000ee20000000800 */
[----:B-1----:R-:W-:Y:S01]  /*4fc0*/  F2FP.SATFINITE.E4M3.F32.PACK_AB_MERGE_C R152, R29, R32, R14 ;  /* 0x000000201d98723e */ /* 0x002fe2000480700e */
[----:B------:R-:W-:-:S04]  /*4fd0*/  FADD.FTZ R32, R32, R31 ;  /* 0x0000001f20207221 */ /* 0x000fc80000010000 */
[----:B------:R-:W-:Y:S02]  /*4fe0*/  FADD.FTZ R29, R29, R32 ;  /* 0x000000201d1d7221 */ /* 0x000fe40000010000 */
[----:B------:R-:W1:Y:S01]  /*4ff0*/  MUFU.EX2 R98, R98 ;  /* 0x0000006200627308 */ /* 0x000e620000000800 */
[----:B--2---:R-:W-:-:S01]  /*5000*/  FADD.FTZ R2, R94, R3 ;  /* 0x000000035e027221 */ /* 0x004fc20000010000 */
[----:B------:R-:W-:-:S04]  /*5010*/  FADD.FTZ R28, R28, R29 ;  /* 0x0000001d1c1c7221 */ /* 0x000fc80000010000 */
[----:B------:R-:W-:Y:S01]  /*5020*/  FADD.FTZ R28, R11, R28 ;  /* 0x0000001c0b1c7221 */ /* 0x000fe20000010000 */
[----:B------:R-:W-:Y:S01]  /*5030*/  IMAD.MOV.U32 R11, RZ, RZ, R19 ;  /* 0x000000ffff0b7224 */ /* 0x000fe200078e0013 */
[----:B------:R-:W-:Y:S01]  /*5040*/  MUFU.EX2 R12, R12 ;  /* 0x0000000c000c7308 */ /* 0x000fe20000000800 */
[----:B---3--:R-:W-:-:S01]  /*5050*/  FADD.FTZ R3, R15, R2 ;  /* 0x000000020f037221 */ /* 0x008fc20000010000 */
[----:B0-----:R-:W-:-:S05]  /*5060*/  @P2 SHF.R.U32.HI R11, RZ, R27, R20 ;  /* 0x0000001bff0b2219 */ /* 0x001fca0000011614 */
[----:B------:R-:W-:Y:S01]  /*5070*/  IMAD.IADD R11, R88, 0x1, R11 ;  /* 0x00000001580b7824 */ /* 0x000fe200078e020b */
[----:B------:R-:W0:Y:S01]  /*5080*/  MUFU.EX2 R33, R33 ;  /* 0x0000002100217308 */ /* 0x000e220000000800 */
[----:B-1----:R-:W-:-:S02]  /*5090*/  FADD.FTZ R2, R98, R3 ;  /* 0x0000000362027221 */ /* 0x002fc40000010000 */
[----:B------:R-:W-:-:S05]  /*50a0*/  IMAD.IADD R8, R11, 0x1, R8 ;  /* 0x000000010b087824 */ /* 0x000fca00078e0208 */
[----:B------:R-:W1:Y:S08]  /*50b0*/  MUFU.EX2 R21, R102 ;  /* 0x0000006600157308 */ /* 0x000e700000000800 */
[----:B------:R-:W-:Y:S01]  /*50c0*/  MUFU.EX2 R13, R13 ;  /* 0x0000000d000d7308 */ /* 0x000fe20000000800 */
[----:B0-----:R-:W-:-:S07]  /*50d0*/  F2FP.SATFINITE.E4M3.F32.PACK_AB_MERGE_C R3, R33, R12, RZ ;  /* 0x0000000c2103723e */ /* 0x001fce00048070ff */
[----:B------:R-:W0:Y:S01]  /*50e0*/  MUFU.EX2 R10, R10 ;  /* 0x0000000a000a7308 */ /* 0x000e220000000800 */
[C---:B-1----:R-:W-:Y:S01]  /*50f0*/  F2FP.SATFINITE.E4M3.F32.PACK_AB_MERGE_C R98, R21.reuse, R98, RZ ;  /* 0x000000621562723e */ /* 0x042fe200048070ff */
[----:B------:R-:W-:-:S03]  /*5100*/  FADD.FTZ R21, R21, R2 ;  /* 0x0000000215157221 */ /* 0x000fc60000010000 */
[----:B------:R-:W-:-:S03]  /*5110*/  F2FP.SATFINITE.E4M3.F32.PACK_AB_MERGE_C R153, R15, R94, R98 ;  /* 0x0000005e0f99723e */ /* 0x000fc60004807062 */
[----:B------:R-:W1:Y:S08]  /*5120*/  MUFU.EX2 R100, R100 ;  /* 0x0000006400647308 */ /* 0x000e700000000800 */
[----:B------:R-:W2:Y:S01]  /*5130*/  MUFU.EX2 R25, R112 ;  /* 0x0000007000197308 */ /* 0x000ea20000000800 */
[----:B0-----:R-:W-:Y:S01]  /*5140*/  F2FP.SATFINITE.E4M3.F32.PACK_AB_MERGE_C R154, R10, R13, R3 ;  /* 0x0000000d0a9a723e */ /* 0x001fe20004807003 */
[----:B------:R-:W-:-:S04]  /*5150*/  FADD.FTZ R13, R13, R28 ;  /* 0x0000001c0d0d7221 */ /* 0x000fc80000010000 */
[----:B------:R-:W-:Y:S02]  /*5160*/  FADD.FTZ R13, R10, R13 ;  /* 0x0000000d0a0d7221 */ /* 0x000fe40000010000 */
[----:B------:R-:W0:Y:S01]  /*5170*/  MUFU.EX2 R110, R110 ;  /* 0x0000006e006e7308 */ /* 0x000e220000000800 */
[----:B-1----:R-:W-:-:S01]  /*5180*/  FADD.FTZ R2, R100, R21 ;  /* 0x0000001564027221 */ /* 0x002fc20000010000 */
[----:B------:R-:W-:-:S06]  /*5190*/  FADD.FTZ R12, R12, R13 ;  /* 0x0000000d0c0c7221 */ /* 0x000fcc0000010000 */
[----:B------:R-:W1:Y:S01]  /*51a0*/  MUFU.EX2 R39, R39 ;  /* 0x0000002700277308 */ /* 0x000e620000000800 */
[----:B--2---:R-:W-:-:S04]  /*51b0*/  FADD.FTZ R3, R25, R2 ;  /* 0x0000000219037221 */ /* 0x004fc80000010000 */
[----:B0-----:R-:W-:Y:S01]  /*51c0*/  FADD.FTZ R2, R110, R3 ;  /* 0x000000036e027221 */ /* 0x001fe20000010000 */
[----:B------:R-:W-:-:S01]  /*51d0*/  FADD.FTZ R3, R33, R12 ;  /* 0x0000000c21037221 */ /* 0x000fc20000010000 */
[C---:B-1----:R-:W-:Y:S02]  /*51e0*/  F2FP.SATFINITE.E4M3.F32.PACK_AB_MERGE_C R5, R39.reuse, R110, RZ ;  /* 0x0000006e2705723e */ /* 0x042fe400048070ff */
[----:B------:R-:W-:-:S02]  /*51f0*/  FADD.FTZ R2, R39, R2 ;  /* 0x0000000227027221 */ /* 0x000fc40000010000 */
[----:B------:R-:W-:Y:S01]  /*5200*/  F2FP.SATFINITE.E4M3.F32.PACK_AB_MERGE_C R155, R25, R100, R5 ;  /* 0x00000064199b723e */ /* 0x000fe20004807005 */
[----:B------:R-:W-:Y:S01]  /*5210*/  VIADD R5, R89, 0xfffffffe ;  /* 0xfffffffe59057836 */ /* 0x000fe20000000000 */
        /* <DEDUP_REMOVED lines=11> */
.L_x_1201:
[----:B------:R-:W-:-:S13]  /*52d0*/  ISETP.NE.AND P4, PT, R9, 0x1, PT ;  /* 0x000000010900780c */ /* 0x000fda0003f85270 */
[----:B------:R-:W0:Y:S02]  /*52e0*/  @P4 LDC.64 R12, c[0x0][0x9e8] ;  /* 0x00027a00ff0c4b82 */ /* 0x000e240000000a00 */
[----:B0-----:R-:W-:-:S05]  /*52f0*/  @P4 IMAD.HI.U32 R12, R10, R12, RZ ;  /* 0x0000000c0a0c4227 */ /* 0x001fca00078e00ff */
[----:B------:R-:W-:-:S07]  /*5300*/  @P4 SHF.R.U32.HI R10, RZ, R13, R12 ;  /* 0x0000000dff0a4219 */ /* 0x000fce000001160c */
.L_x_1202:
[----:B------:R-:W-:-:S05]  /*5310*/  IMAD R9, R10, R9, R9 ;  /* 0x000000090a097224 */ /* 0x000fca00078e0209 */
[----:B------:R-:W-:-:S07]  /*5320*/  VIMNMX R8, R8, R9, PT ;  /* 0x0000000908087248 */ /* 0x000fce0003fe0100 */
.L_x_1200:
        /* <DEDUP_REMOVED lines=41> */
.L_x_1221:
        /* <DEDUP_REMOVED lines=9> */
.L_x_1205:
[----:B------:R-:W-:Y:S01]  /*5650*/  ULEA UR10, UR6, UR43, 0x3 ;  /* 0x0000002b060a7291 */ /* 0x000fe2000f8e183f */
[----:B------:R-:W-:-:S05]  /*5660*/  IMAD.U32 R7, RZ, RZ, UR7 ;  /* 0x00000007ff077e24 */ /* 0x000fca000f8e00ff */
[----:B------:R-:W-:-:S04]  /*5670*/  SHF.L.U32 R7, R7, 0x1f, RZ ;  /* 0x0000001f07077819 */ /* 0x000fc800000006ff */
[----:B------:R0:W1:Y:S01]  /*5680*/  SYNCS.PHASECHK.TRANS64.TRYWAIT P5, [UR10+0x22830], R7 ;  /* 0x02283007ff0075a7 */ /* 0x00006200080a014a */
[----:B------:R-:W-:Y:S05]  /*5690*/  @!P0 BRA `(.L_x_1206) ;  /* 0x0000000000048947 */ /* 0x000fea0003800000 */
[----:B------:R-:W-:Y:S01]  /*56a0*/  BPT.TRAP 0x1 ;  /* 0x000000040000795c */ /* 0x000fe20000300000 */
.L_x_1206:
[----:B-1----:R-:W-:Y:S05]  /*56b0*/  @P5 BRA `(.L_x_1204) ;  /* 0x0000000000085947 */ /* 0x002fea0003800000 */
[----:B------:R-:W1:Y:S02]  /*56c0*/  SYNCS.PHASECHK.TRANS64.TRYWAIT P5, [UR10+0x22830], R7 ;  /* 0x02283007ff0075a7 */ /* 0x000e6400080a014a */
[----:B-1----:R-:W-:Y:S05]  /*56d0*/  @!P5 BRA `(.L_x_1207) ;  /* 0x0000012000c8d947 */ /* 0x002fea0003800000 */
.L_x_1204:
        /* <DEDUP_REMOVED lines=37> */
.L_x_1209:
[----:B------:R-:W-:Y:S01]  /*5930*/  ULEA UR10, UR44, UR43, 0x3 ;  /* 0x0000002b2c0a7291 */ /* 0x000fe2000f8e183f */
[----:B------:R-:W-:-:S05]  /*5940*/  IMAD.U32 R7, RZ, RZ, UR36 ;  /* 0x00000024ff077e24 */ /* 0x000fca000f8e00ff */
[----:B------:R-:W-:-:S04]  /*5950*/  SHF.L.U32 R7, R7, 0x1f, RZ ;  /* 0x0000001f07077819 */ /* 0x000fc800000006ff */
[----:B------:R0:W1:Y:S01]  /*5960*/  SYNCS.PHASECHK.TRANS64.TRYWAIT P4, [UR10+0x22850], R7 ;  /* 0x02285007ff0075a7 */ /* 0x000062000808014a */
[----:B------:R-:W-:Y:S05]  /*5970*/  @!P0 BRA `(.L_x_1210) ;  /* 0x0000000000048947 */ /* 0x000fea0003800000 */
[----:B------:R-:W-:Y:S01]  /*5980*/  BPT.TRAP 0x1 ;  /* 0x000000040000795c */ /* 0x000fe20000300000 */
.L_x_1210:
[----:B-1----:R-:W-:Y:S05]  /*5990*/  @P4 BRA `(.L_x_1208) ;  /* 0x0000000000084947 */ /* 0x002fea0003800000 */
[----:B------:R-:W1:Y:S02]  /*59a0*/  SYNCS.PHASECHK.TRANS64.TRYWAIT P4, [UR10+0x22850], R7 ;  /* 0x02285007ff0075a7 */ /* 0x000e64000808014a */
[----:B-1----:R-:W-:Y:S05]  /*59b0*/  @!P4 BRA `(.L_x_1211) ;  /* 0x000001200028c947 */ /* 0x002fea0003800000 */
.L_x_1208:
[----:B------:R-:W-:Y:S01]  /*59c0*/  UIADD3 UR10, UR43, 0x400, URZ ;  /* 0x000004002b0a7890 */ /* 0x000fe2000fffe03f */
[----:B------:R-:W-:Y:S01]  /*59d0*/  WARPGROUP.ARRIVE ;  /* 0x00000000000079c5 */ /* 0x000fe20000000000 */
[----:B------:R-:W-:Y:S01]  /*59e0*/  UMOV UR11, 0x40000040 ;  /* 0x40000040000b7882 */ /* 0x000fe20000000000 */
[----:B------:R-:W-:Y:S01]  /*59f0*/  UMOV UR15, 0x40000040 ;  /* 0x40000040000f7882 */ /* 0x000fe20000000000 */
[----:B------:R-:W-:Y:S01]  /*5a00*/  USHF.R.U32.HI UR10, URZ, 0x4, UR10 ;  /* 0x000000043f0a7899 */ /* 0x000fe2000801160a */
[----:B------:R-:W2:Y:S01]  /*5a10*/  @P2 LDC R20, c[0x0][0x44c] ;  /* 0x00011300ff142b82 */ /* 0x000ea20000000800 */
[C---:B------:R-:W-:Y:S01]  /*5a20*/  FMUL.FTZ R9, R0.reuse, R26 ;  /* 0x0000001a00097220 */ /* 0x040fe20000410000 */
[C---:B------:R-:W-:Y:S01]  /*5a30*/  FMUL.FTZ R26, R0.reuse, R47 ;  /* 0x0000002f001a7220 */ /* 0x040fe20000410000 */
[----:B------:R-:W-:Y:S01]  /*5a40*/  ULOP3.LUT UR10, UR10, 0x3fff, URZ, 0xc0, !UPT ;  /* 0x00003fff0a0a7892 */ /* 0x000fe2000f8ec03f */
[----:B------:R-:W3:Y:S01]  /*5a50*/  S2R R188, SR_TID.X ;  /* 0x0000000000bc7919 */ /* 0x000ee20000002100 */
[C---:B------:R-:W-:Y:S01]  /*5a60*/  FMUL.FTZ R11, R0.reuse, R31 ;  /* 0x0000001f000b7220 */ /* 0x040fe20000410000 */
[C---:B------:R-:W-:Y:S01]  /*5a70*/  FMUL.FTZ R31, R0.reuse, R55 ;  /* 0x00000037001f7220 */ /* 0x040fe20000410000 */
[----:B------:R-:W-:Y:S01]  /*5a80*/  ULOP3.LUT UR10, UR10, 0x10000, URZ, 0xfc, !UPT ;  /* 0x000100000a0a7892 */ /* 0x000fe2000f8efc3f */
[----:B------:R-:W4:Y:S01]  /*5a90*/  @P2 LDC R47, c[0x0][0x450] ;  /* 0x00011400ff2f2b82 */ /* 0x000f220000000800 */
[----:B------:R-:W-:Y:S01]  /*5aa0*/  FMUL.FTZ R55, R0, R61 ;  /* 0x0000003d00377220 */ /* 0x000fe20000410000 */
[----:B------:R-:W-:Y:S01]  /*5ab0*/  IMAD.IADD R61, R168, 0x1, R19 ;  /* 0x00000001a83d7824 */ /* 0x000fe200078e0213 */
[----:B------:R-:W-:Y:S01]  /*5ac0*/  ULEA UR14, UR44, UR10, 0xa ;  /* 0x0000000a2c0e7291 */ /* 0x000fe2000f8e503f */
[C---:B------:R-:W-:Y:S01]  /*5ad0*/  FMUL.FTZ R14, R0.reuse, R38 ;  /* 0x00000026000e7220 */ /* 0x040fe20000410000 */
[----:B------:R-:W-:Y:S01]  /*5ae0*/  FMUL.FTZ R38, R0, R58 ;  /* 0x0000003a00267220 */ /* 0x000fe20000410000 */
[----:B------:R-:W-:-:S02]  /*5af0*/  IMAD.U32 R21, RZ, RZ, UR6 ;  /* 0x00000006ff157e24 */ /* 0x000fc4000f8e00ff */
[C---:B-1----:R-:W-:Y:S01]  /*5b00*/  FMUL.FTZ R10, R0.reuse, R30 ;  /* 0x0000001e000a7220 */ /* 0x042fe20000410000 */
[C---:B0-----:R-:W-:Y:S01]  /*5b10*/  FMUL.FTZ R7, R0.reuse, R27 ;  /* 0x0000001b00077220 */ /* 0x041fe20000410000 */
[C---:B------:R-:W-:Y:S01]  /*5b20*/  FMUL.FTZ R13, R0.reuse, R35 ;  /* 0x00000023000d7220 */ /* 0x040fe20000410000 */
[----:B------:R-:W-:Y:S01]  /*5b30*/  UMOV UR10, UR14 ;  /* 0x0000000e000a7c82 */ /* 0x000fe20008000000 */
[C---:B------:R-:W-:Y:S01]  /*5b40*/  FMUL.FTZ R186, R0.reuse, R36 ;  /* 0x0000002400ba7220 */ /* 0x040fe20000410000 */
[----:B------:R-:W-:Y:S01]  /*5b50*/  QGMMA.64x128x32.F32.E4M3.E4M3 R88, R164, gdesc[UR8], R88, gsb0 ;  /* 0x01e00008a4587df3 */ /* 0x000fe20008000858 */
[----:B------:R-:W-:Y:S01]  /*5b60*/  UIADD3 UR10, UR14, 0x2, URZ ;  /* 0x000000020e0a7890 */ /* 0x000fe2000fffe03f */
[----:B------:R-:W-:Y:S01]  /*5b70*/  FMUL.FTZ R30, R0, R54 ;  /* 0x00000036001e7220 */ /* 0x000fe20000410000 */
[----:B------:R-:W-:Y:S01]  /*5b80*/  UMOV UR11, 0x40000040 ;  /* 0x40000040000b7882 */ /* 0x000fe20000000000 */
[----:B--2---:R-:W-:-:S04]  /*5b90*/  @P2 IMAD.HI.U32 R20, R61, R20, RZ ;  /* 0x000000143d142227 */ /* 0x004fc800078e00ff */
[C---:B------:R-:W-:Y:S01]  /*5ba0*/  FMUL.FTZ R184, R0.reuse, R32 ;  /* 0x0000002000b87220 */ /* 0x040fe20000410000 */
[C---:B------:R-:W-:Y:S01]  /*5bb0*/  FMUL.FTZ R185, R0.reuse, R33 ;  /* 0x0000002100b97220 */ /* 0x040fe20000410000 */
[C---:B------:R-:W-:Y:S01]  /*5bc0*/  FMUL.FTZ R12, R0.reuse, R34 ;  /* 0x00000022000c7220 */ /* 0x040fe20000410000 */
[C---:B------:R-:W-:Y:S01]  /*5bd0*/  FMUL.FTZ R15, R0.reuse, R39 ;  /* 0x00000027000f7220 */ /* 0x040fe20000410000 */
[C---:B------:R-:W-:Y:S01]  /*5be0*/  FMUL.FTZ R187, R0.reuse, R45 ;  /* 0x0000002d00bb7220 */ /* 0x040fe20000410000 */
[C---:B------:R-:W-:Y:S01]  /*5bf0*/  FMUL.FTZ R27, R0.reuse, R46 ;  /* 0x0000002e001b7220 */ /* 0x040fe20000410000 */
[C---:B------:R-:W-:Y:S01]  /*5c00*/  FMUL.FTZ R54, R0.reuse, R60 ;  /* 0x0000003c00367220 */ /* 0x040fe20000410000 */
[----:B----4-:R-:W-:Y:S01]  /*5c10*/  @P2 SHF.R.U32.HI R61, RZ, R47, R20 ;  /* 0x0000002fff3d2219 */ /* 0x010fe20000011614 */
[C---:B------:R-:W-:Y:S01]  /*5c20*/  FMUL.FTZ R36, R0.reuse, R62 ;  /* 0x0000003e00247220 */ /* 0x040fe20000410000 */
[C---:B------:R-:W-:Y:S01]  /*5c30*/  FMUL.FTZ R35, R0.reuse, R70 ;  /* 0x0000004600237220 */ /* 0x040fe20000410000 */
[C---:B------:R-:W-:Y:S01]  /*5c40*/  FMUL.FTZ R48, R0.reuse, R48 ;  /* 0x0000003000307220 */ /* 0x040fe20000410000 */
[C---:B------:R-:W-:Y:S01]  /*5c50*/  FMUL.FTZ R49, R0.reuse, R49 ;  /* 0x0000003100317220 */ /* 0x040fe20000410000 */
[----:B------:R-:W0:Y:S01]  /*5c60*/  SHFL.IDX PT, R58, R61, RZ, 0x1c1f ;  /* 0x001c1fff3d3a7589 */ /* 0x000e2200000e0000 */
        /* <DEDUP_REMOVED lines=16> */
[----:B---3--:R-:W-:Y:S01]  /*5d70*/  SHF.R.U32.HI R188, RZ, 0x7, R188 ;  /* 0x00000007ffbc7819 */ /* 0x008fe200000116bc */
[----:B------:R-:W1:Y:S01]  /*5d80*/  MUFU.TANH R9, R9 ;  /* 0x0000000900097308 */ /* 0x000e620000002400 */
[----:B------:R-:W-:-:S02]  /*5d90*/  @!P1 VIADD R21, R21, 0x22840 ;  /* 0x0002284015159836 */ /* 0x000fc40000000000 */
[----:B------:R-:W-:-:S03]  /*5da0*/  IADD3 R20, -R188, 0xb, RZ ;  /* 0x0000000bbc147810 */ /* 0x000fc60007ffe1ff */
        /* <DEDUP_REMOVED lines=25> */
[----:B------:R-:W-:Y:S01]  /*5f40*/  UIADD3 UR14, UR14, 0x6, URZ ;  /* 0x000000060e0e7890 */ /* 0x000fe2000fffe03f */
        /* <DEDUP_REMOVED lines=62> */
[----:B------:R-:W-:-:S05]  /*6330*/  IADD3 R59, -R158, 0x1, RZ ;  /* 0x000000019e3b7810 */ /* 0x000fca0007ffe1ff */
[----:B------:R-:W-:Y:S01]  /*6340*/  IMAD R59, R18, -0x2, R59 ;  /* 0xfffffffe123b7824 */ /* 0x000fe200078e023b */
[----:B------:R-:W1:Y:S04]  /*6350*/  MUFU.TANH R70, R70 ;  /* 0x0000004600467308 */ /* 0x000e680000002400 */
[----:B------:R-:W-:-:S04]  /*6360*/  IADD3 R59, -R17, R59, R16 ;  /* 0x0000003b113b7210 */ /* 0x000fc80007ffe110 */
[----:B------:R-:W1:Y:S01]  /*6370*/  MUFU.TANH R40, R40 ;  /* 0x0000002800287308 */ /* 0x000e620000002400 */
[C---:B------:R-:W-:Y:S02]  /*6380*/  VIADD R71, R59.reuse, UR33 ;  /* 0x000000213b477c36 */ /* 0x040fe40008000000 */
[----:B------:R-:W-:Y:S02]  /*6390*/  VIADD R73, R59, UR5 ;  /* 0x000000053b497c36 */ /* 0x000fe40008000000 */
[--C-:B0-----:R-:W-:Y:S02]  /*63a0*/  IMAD.IADD R63, R71, 0x1, R58.reuse ;  /* 0x00000001473f7824 */ /* 0x101fe400078e023a */
[----:B------:R-:W-:Y:S01]  /*63b0*/  IMAD.IADD R65, R73, 0x1, R58 ;  /* 0x0000000149417824 */ /* 0x000fe200078e023a */
[----:B------:R-:W0:Y:S08]  /*63c0*/  MUFU.TANH R41, R41 ;  /* 0x0000002900297308 */ /* 0x000e300000002400 */
[----:B------:R-:W0:Y:S08]  /*63d0*/  MUFU.TANH R72, R72 ;  /* 0x0000004800487308 */ /* 0x000e300000002400 */
[----:B------:R0:W0:Y:S08]  /*63e0*/  MUFU.TANH R68, R77 ;  /* 0x0000004d00447308 */ /* 0x0000300000002400 */
        /* <DEDUP_REMOVED lines=13> */
[----:B-1234-:R-:W-:Y:S05]  /*64c0*/  @!P3 BRA `(.L_x_1212) ;  /* 0x000000000058b947 */ /* 0x01efea0003800000 */
[----:B------:R-:W-:Y:S01]  /*64d0*/  IADD3 R59, -R17, R16, R58 ;  /* 0x00000010113b7210 */ /* 0x000fe20007ffe13a */
[----:B------:R-:W-:Y:S03]  /*64e0*/  BSSY B0, `(.L_x_1213) ;  /* 0x0000010000007945 */ /* 0x000fe60003800000 */
[----:B------:R-:W-:-:S13]  /*64f0*/  ISETP.GT.AND P4, PT, R59, -0x1, PT ;  /* 0xffffffff3b00780c */ /* 0x000fda0003f84270 */
[----:B------:R-:W-:Y:S05]  /*6500*/  @P4 BRA `(.L_x_1214) ;  /* 0x0000000000204947 */ /* 0x000fea0003800000 */
[----:B------:R-:W-:Y:S01]  /*6510*/  IMAD.U32 R58, RZ, RZ, UR32 ;  /* 0x00000020ff3a7e24 */ /* 0x000fe2000f8e00ff */
[----:B------:R-:W-:-:S04]  /*6520*/  LOP3.LUT R59, RZ, R59, RZ, 0x33, !PT ;  /* 0x0000003bff3b7212 */ /* 0x000fc800078e33ff */
[----:B------:R-:W-:-:S13]  /*6530*/  ISETP.NE.AND P4, PT, R58, 0x1, PT ;  /* 0x000000013a00780c */ /* 0x000fda0003f85270 */
[----:B0-----:R-:W0:Y:S02]  /*6540*/  @P4 LDC.64 R20, c[0x0][0x9e8] ;  /* 0x00027a00ff144b82 */ /* 0x001e240000000a00 */
[----:B0-----:R-:W-:-:S05]  /*6550*/  @P4 IMAD.HI.U32 R20, R59, R20, RZ ;  /* 0x000000143b144227 */ /* 0x001fca00078e00ff */
[----:B------:R-:W-:-:S04]  /*6560*/  @P4 SHF.R.U32.HI R59, RZ, R21, R20 ;  /* 0x00000015ff3b4219 */ /* 0x000fc80000011614 */
[----:B------:R-:W-:Y:S01]  /*6570*/  LOP3.LUT R59, RZ, R59, RZ, 0x33, !PT ;  /* 0x0000003bff3b7212 */ /* 0x000fe200078e33ff */
[----:B------:R-:W-:Y:S06]  /*6580*/  BRA `(.L_x_1215) ;  /* 0x0000000000147947 */ /* 0x000fec0003800000 */
.L_x_1214:
[----:B------:R-:W-:-:S05]  /*6590*/  IMAD.U32 R58, RZ, RZ, UR32 ;  /* 0x00000020ff3a7e24 */ /* 0x000fca000f8e00ff */
[----:B------:R-:W-:-:S13]  /*65a0*/  ISETP.NE.AND P4, PT, R58, 0x1, PT ;  /* 0x000000013a00780c */ /* 0x000fda0003f85270 */
[----:B0-----:R-:W0:Y:S02]  /*65b0*/  @P4 LDC.64 R20, c[0x0][0x9e8] ;  /* 0x00027a00ff144b82 */ /* 0x001e240000000a00 */
[----:B0-----:R-:W-:-:S05]  /*65c0*/  @P4 IMAD.HI.U32 R20, R59, R20, RZ ;  /* 0x000000143b144227 */ /* 0x001fca00078e00ff */
[----:B------:R-:W-:-:S07]  /*65d0*/  @P4 SHF.R.U32.HI R59, RZ, R21, R20 ;  /* 0x00000015ff3b4219 */ /* 0x000fce0000011614 */
.L_x_1215:
[----:B------:R-:W-:Y:S05]  /*65e0*/  BSYNC B0 ;  /* 0x0000000000007941 */ /* 0x000fea0003800000 */
.L_x_1213:
[----:B------:R-:W-:-:S04]  /*65f0*/  IMAD R59, R59, R58, -R158 ;  /* 0x0000003a3b3b7224 */ /* 0x000fc800078e0a9e */
[----:B------:R-:W-:-:S05]  /*6600*/  IMAD R20, R18, -0x2, R59 ;  /* 0xfffffffe12147824 */ /* 0x000fca00078e023b */
[----:B------:R-:W-:Y:S02]  /*6610*/  VIADDMNMX R63, R20, R58, R63, PT ;  /* 0x0000003a143f7246 */ /* 0x000fe4000380013f */
[----:B------:R-:W-:-:S07]  /*6620*/  VIMNMX R65, R65, R20, !PT ;  /* 0x0000001441417248 */ /* 0x000fce0007fe0100 */
.L_x_1212:
[----:B------:R-:W-:Y:S01]  /*6630*/  ISETP.GT.AND P4, PT, R5, -0x1, PT ;  /* 0xffffffff0500780c */ /* 0x000fe20003f84270 */
[----:B0-----:R-:W0:Y:S03]  /*6640*/  SHFL.IDX PT, R20, R61, 0x1, 0x1c1f ;  /* 0x003c1f003d147f89 */ /* 0x001e2600000e0000 */
[C---:B------:R-:W-:Y:S02]  /*6650*/  ISETP.GT.AND P6, PT, R65.reuse, RZ, P4 ;  /* 0x000000ff4100720c */ /* 0x040fe400027c4270 */
[----:B------:R-:W-:Y:S02]  /*6660*/  ISETP.GT.AND P5, PT, R65, 0x1, P4 ;  /* 0x000000014100780c */ /* 0x000fe400027a4270 */
[C---:B------:R-:W-:Y:S02]  /*6670*/  ISETP.LT.OR P6, PT, R63.reuse, 0x1, P6 ;  /* 0x000000013f00780c */ /* 0x040fe400037c1670 */
[----:B------:R-:W-:-:S02]  /*6680*/  ISETP.LT.OR P5, PT, R63, 0x2, P5 ;  /* 0x000000023f00780c */ /* 0x000fc40002fa1670 */
[----:B------:R-:W-:Y:S02]  /*6690*/  FSEL R59, R164, -INF , !P6 ;  /* 0xff800000a43b7808 */ /* 0x000fe40007000000 */
[----:B------:R-:W-:Y:S02]  /*66a0*/  FSEL R210, R165, -INF , !P5 ;  /* 0xff800000a5d27808 */ /* 0x000fe40006800000 */
[C---:B------:R-:W-:Y:S02]  /*66b0*/  ISETP.GT.AND P6, PT, R65.reuse, 0x8, P4 ;  /* 0x000000084100780c */ /* 0x040fe400027c4270 */
        /* <DEDUP_REMOVED lines=34> */
[----:B------:R-:W-:Y:S01]  /*68e0*/  FSEL R82, R49, -INF , !P5 ;  /* 0xff80000031527808 */ /* 0x000fe20006800000 */
[----:B0-----:R-:W-:Y:S01]  /*68f0*/  IMAD.IADD R49, R71, 0x1, R20 ;  /* 0x0000000147317824 */ /* 0x001fe200078e0214 */
[C---:B------:R-:W-:Y:S02]  /*6900*/  ISETP.GT.AND P6, PT, R65.reuse, 0x38, P4 ;  /* 0x000000384100780c */ /* 0x040fe400027c4270 */
[----:B------:R-:W-:Y:S02]  /*6910*/  ISETP.GT.AND P5, PT, R65, 0x39, P4 ;  /* 0x000000394100780c */ /* 0x000fe400027a4270 */
[C---:B------:R-:W-:Y:S02]  /*6920*/  ISETP.LT.OR P6, PT, R63.reuse, 0x39, P6 ;  /* 0x000000393f00780c */ /* 0x040fe400037c1670 */
[----:B------:R-:W-:-:S02]  /*6930*/  ISETP.LT.OR P5, PT, R63, 0x3a, P5 ;  /* 0x0000003a3f00780c */ /* 0x000fc40002fa1670 */
[----:B------:R-:W-:Y:S02]  /*6940*/  FSEL R84, R50, -INF , !P6 ;  /* 0xff80000032547808 */ /* 0x000fe40007000000 */
[----:B------:R-:W-:Y:S01]  /*6950*/  FSEL R80, R51, -INF , !P5 ;  /* 0xff80000033507808 */ /* 0x000fe20006800000 */
[----:B------:R-:W-:Y:S01]  /*6960*/  IMAD.IADD R51, R73, 0x1, R20 ;  /* 0x0000000149337824 */ /* 0x000fe200078e0214 */
        /* <DEDUP_REMOVED lines=48> */
[----:B------:R-:W-:Y:S08]  /*6c70*/  @!P3 BRA `(.L_x_1216) ;  /* 0x000000000058b947 */ /* 0x000ff00003800000 */
[----:B------:R-:W-:Y:S01]  /*6c80*/  IADD3 R53, -R17, R16, R20 ;  /* 0x0000001011357210 */ /* 0x000fe20007ffe114 */
[----:B------:R-:W-:Y:S03]  /*6c90*/  BSSY B0, `(.L_x_1217) ;  /* 0x0000010000007945 */ /* 0x000fe60003800000 */
        /* <DEDUP_REMOVED lines=10> */
.L_x_1218:
[----:B------:R-:W-:-:S05]  /*6d40*/  IMAD.U32 R55, RZ, RZ, UR32 ;  /* 0x00000020ff377e24 */ /* 0x000fca000f8e00ff */
[----:B------:R-:W-:-:S13]  /*6d50*/  ISETP.NE.AND P5, PT, R55, 0x1, PT ;  /* 0x000000013700780c */ /* 0x000fda0003fa5270 */
[----:B------:R-:W0:Y:S02]  /*6d60*/  @P5 LDC.64 R20, c[0x0][0x9e8] ;  /* 0x00027a00ff145b82 */ /* 0x000e240000000a00 */
[----:B0-----:R-:W-:-:S05]  /*6d70*/  @P5 IMAD.HI.U32 R20, R53, R20, RZ ;  /* 0x0000001435145227 */ /* 0x001fca00078e00ff */
[----:B------:R-:W-:-:S07]  /*6d80*/  @P5 SHF.R.U32.HI R53, RZ, R21, R20 ;  /* 0x00000015ff355219 */ /* 0x000fce0000011614 */
.L_x_1219:
[----:B------:R-:W-:Y:S05]  /*6d90*/  BSYNC B0 ;  /* 0x0000000000007941 */ /* 0x000fea0003800000 */
.L_x_1217:
[----:B------:R-:W-:-:S04]  /*6da0*/  IMAD R53, R53, R55, -R158 ;  /* 0x0000003735357224 */ /* 0x000fc800078e0a9e */
[----:B------:R-:W-:-:S05]  /*6db0*/  IMAD R20, R18, -0x2, R53 ;  /* 0xfffffffe12147824 */ /* 0x000fca00078e0235 */
[----:B------:R-:W-:Y:S02]  /*6dc0*/  VIADDMNMX R49, R20, R55, R49, PT ;  /* 0x0000003714317246 */ /* 0x000fe40003800131 */
[----:B------:R-:W-:-:S07]  /*6dd0*/  VIMNMX R51, R51, R20, !PT ;  /* 0x0000001433337248 */ /* 0x000fce0007fe0100 */
.L_x_1216:
[----:B------:R-:W-:Y:S02]  /*6de0*/  FMNMX.FTZ R21, R59, R6, !PT ;  /* 0x000000063b157209 */ /* 0x000fe40007810000 */
[----:B------:R-:W-:Y:S02]  /*6df0*/  ISETP.GT.AND P5, PT, R51, 0x8, P4 ;  /* 0x000000083300780c */ /* 0x000fe400027a4270 */
[----:B------:R-:W-:Y:S02]  /*6e00*/  FMNMX.FTZ R21, R210, R21, !PT ;  /* 0x00000015d2157209 */ /* 0x000fe40007810000 */
[----:B------:R-:W-:Y:S02]  /*6e10*/  ISETP.LT.OR P5, PT, R49, 0x9, P5 ;  /* 0x000000093100780c */ /* 0x000fe40002fa1670 */
[----:B------:R-:W-:Y:S02]  /*6e20*/  FMNMX.FTZ R21, R208, R21, !PT ;  /* 0x00000015d0157209 */ /* 0x000fe40007810000 */
[----:B------:R-:W-:-:S02]  /*6e30*/  FSEL R164, R10, -INF , !P5 ;  /* 0xff8000000aa47808 */ /* 0x000fc40006800000 */
        /* <DEDUP_REMOVED lines=28> */
[----:B------:R-:W-:Y:S01]  /*7000*/  FMNMX.FTZ R21, R76, R21, !PT ;  /* 0x000000154c157209 */ /* 0x000fe20007810000 */
[----:B------:R-:W0:Y:S01]  /*7010*/  LDC R7, c[0x0][0x988] ;  /* 0x00026200ff077b82 */ /* 0x000e220000000800 */
        /* <DEDUP_REMOVED lines=39> */
[----:B------:R-:W-:Y:S02]  /*7290*/  ISETP.GT.AND P6, PT, R51, 0x29, P4 ;  /* 0x000000293300780c */ /* 0x000fe400027c4270 */
[----:B------:R-:W-:Y:S02]  /*72a0*/  FSEL R198, R37, -INF , !P5 ;  /* 0xff80000025c67808 */ /* 0x000fe40006800000 */
[----:B------:R-:W-:Y:S02]  /*72b0*/  ISETP.GT.AND P5, PT, R51, 0x48, P4 ;  /* 0x000000483300780c */ /* 0x000fe400027a4270 */
[----:B------:R-:W-:Y:S02]  /*72c0*/  ISETP.LT.OR P6, PT, R49, 0x2a, P6 ;  /* 0x0000002a3100780c */ /* 0x000fe400037c1670 */
[----:B-1----:R-:W-:-:S02]  /*72d0*/  FMNMX.FTZ R20, R21, R20, !PT ;  /* 0x0000001415147209 */ /* 0x002fc40007810000 */
[----:B------:R-:W-:Y:S02]  /*72e0*/  ISETP.LT.OR P5, PT, R49, 0x49, P5 ;  /* 0x000000493100780c */ /* 0x000fe40002fa1670 */
[----:B------:R-:W-:Y:S01]  /*72f0*/  FSEL R26, R26, -INF , !P6 ;  /* 0xff8000001a1a7808 */ /* 0x000fe20007000000 */
[----:B------:R-:W1:Y:S01]  /*7300*/  SHFL.BFLY PT, R11, R20, 0x1, 0x1f ;  /* 0x0c201f00140b7f89 */ /* 0x000e6200000e0000 */
[C---:B------:R-:W-:Y:S02]  /*7310*/  ISETP.GT.AND P6, PT, R51.reuse, 0x31, P4 ;  /* 0x000000313300780c */ /* 0x040fe400027c4270 */
[----:B------:R-:W-:Y:S02]  /*7320*/  FSEL R36, R36, -INF , !P5 ;  /* 0xff80000024247808 */ /* 0x000fe40006800000 */
[----:B------:R-:W-:Y:S02]  /*7330*/  ISETP.GT.AND P5, PT, R51, RZ, P4 ;  /* 0x000000ff3300720c */ /* 0x000fe400027a4270 */
[----:B------:R-:W-:-:S02]  /*7340*/  ISETP.LT.OR P6, PT, R49, 0x32, P6 ;  /* 0x000000323100780c */ /* 0x000fc400037c1670 */
[----:B------:R-:W-:Y:S02]  /*7350*/  ISETP.LT.OR P5, PT, R49, 0x1, P5 ;  /* 0x000000013100780c */ /* 0x000fe40002fa1670 */
[----:B------:R-:W-:Y:S02]  /*7360*/  FSEL R196, R29, -INF , !P6 ;  /* 0xff8000001dc47808 */ /* 0x000fe40007000000 */
[----:B------:R-:W-:Y:S02]  /*7370*/  FSEL R29, R9, -INF , !P5 ;  /* 0xff800000091d7808 */ /* 0x000fe40006800000 */
[----:B------:R-:W-:Y:S02]  /*7380*/  ISETP.GT.AND P6, PT, R51, 0x39, P4 ;  /* 0x000000393300780c */ /* 0x000fe400027c4270 */
[----:B------:R-:W-:Y:S02]  /*7390*/  FMNMX.FTZ R9, R29, R4, !PT ;  /* 0x000000041d097209 */ /* 0x000fe40007810000 */
[----:B------:R-:W-:-:S02]  /*73a0*/  ISETP.LT.OR P6, PT, R49, 0x3a, P6 ;  /* 0x0000003a3100780c */ /* 0x000fc400037c1670 */
[----:B------:R-:W-:Y:S02]  /*73b0*/  FMNMX.FTZ R15, R158, R9, !PT ;  /* 0x000000099e0f7209 */ /* 0x000fe40007810000 */
[----:B------:R-:W-:Y:S02]  /*73c0*/  ISETP.GT.AND P5, PT, R51, 0x49, P4 ;  /* 0x000000493300780c */ /* 0x000fe400027a4270 */
[----:B-1----:R-:W-:Y:S02]  /*73d0*/  FMNMX.FTZ R10, R20, R11, !PT ;  /* 0x0000000b140a7209 */ /* 0x002fe40007810000 */
[----:B------:R-:W-:Y:S02]  /*73e0*/  FSEL R20, R31, -INF , !P6 ;  /* 0xff8000001f147808 */ /* 0x000fe40007000000 */
[C---:B------:R-:W-:Y:S01]  /*73f0*/  FSETP.NEU.FTZ.AND P6, PT, R10.reuse, -INF , PT ;  /* 0xff8000000a00780b */ /* 0x040fe20003fdd000 */
[----:B0-----:R-:W-:-:S01]  /*7400*/  FFMA.FTZ R25, R10, R7, -8 ;  /* 0xc10000000a197423 */ /* 0x001fc20000010007 */
[----:B------:R-:W-:-:S02]  /*7410*/  FMNMX.FTZ R15, R164, R15, !PT ;  /* 0x0000000fa40f7209 */ /* 0x000fc40007810000 */
[----:B------:R-:W-:Y:S02]  /*7420*/  ISETP.LT.OR P5, PT, R49, 0x4a, P5 ;  /* 0x0000004a3100780c */ /* 0x000fe40002fa1670 */
[----:B------:R-:W-:Y:S02]  /*7430*/  FSEL R25, R25, RZ, P6 ;  /* 0x000000ff19197208 */ /* 0x000fe40003000000 */
[----:B------:R-:W-:-:S03]  /*7440*/  FMNMX.FTZ R15, R166, R15, !PT ;  /* 0x0000000fa60f7209 */ /* 0x000fc60007810000 */
[--C-:B------:R-:W-:Y:S01]  /*7450*/  FFMA.FTZ R27, R204, R7, -R25.reuse ;  /* 0x00000007cc1b7223 */ /* 0x100fe20000010819 */
[----:B------:R-:W-:Y:S01]  /*7460*/  FMNMX.FTZ R15, R184, R15, !PT ;  /* 0x0000000fb80f7209 */ /* 0x000fe20007810000 */
[-CC-:B------:R-:W-:Y:S01]  /*7470*/  FFMA.FTZ R31, R200, R7.reuse, -R25.reuse ;  /* 0x00000007c81f7223 */ /* 0x180fe20000010819 */
[----:B------:R-:W-:Y:S01]  /*7480*/  FSEL R204, R32, -INF , !P5 ;  /* 0xff80000020cc7808 */ /* 0x000fe20006800000 */
        /* <DEDUP_REMOVED lines=20> */
[-CC-:B------:R-:W-:Y:S01]  /*75d0*/  FFMA.FTZ R33, R156, R7.reuse, -R25.reuse ;  /* 0x000000079c217223 */ /* 0x180fe20000010819 */
[----:B------:R-:W-:Y:S01]  /*75e0*/  ISETP.GT.AND P5, PT, R51, 0x58, P4 ;  /* 0x000000583300780c */ /* 0x000fe200027a4270 */
[--C-:B------:R-:W-:Y:S01]  /*75f0*/  FFMA.FTZ R156, R162, R7, -R25.reuse ;  /* 0x00000007a29c7223 */ /* 0x100fe20000010819 */
[----:B0-----:R-:W-:Y:S01]  /*7600*/  FMNMX.FTZ R27, R192, R21, !PT ;  /* 0x00000015c01b7209 */ /* 0x001fe20007810000 */
        /* <DEDUP_REMOVED lines=9> */
[----:B------:R-:W-:Y:S01]  /*76a0*/  ISETP.GT.AND P5, PT, R51, 0x59, P4 ;  /* 0x000000593300780c */ /* 0x000fe200027a4270 */
[--C-:B------:R-:W-:Y:S01]  /*76b0*/  FFMA.FTZ R76, R76, R7, -R25.reuse ;  /* 0x000000074c4c7223 */ /* 0x100fe20000010819 */
[----:B------:R-:W-:Y:S01]  /*76c0*/  FMNMX.FTZ R27, R28, R27, !PT ;  /* 0x0000001b1c1b7209 */ /* 0x000fe20007810000 */
[----:B------:R-:W-:Y:S01]  /*76d0*/  FFMA.FTZ R66, R66, R7, -R25 ;  /* 0x0000000742427223 */ /* 0x000fe20000010819 */
[----:B------:R-:W-:Y:S01]  /*76e0*/  ISETP.LT.OR P5, PT, R49, 0x5a, P5 ;  /* 0x0000005a3100780c */ /* 0x000fe20002fa1670 */
[----:B------:R-:W-:Y:S01]  /*76f0*/  MUFU.EX2 R12, R12 ;  /* 0x0000000c000c7308 */ /* 0x000fe20000000800 */
[----:B-1----:R-:W-:-:S02]  /*7700*/  FMNMX.FTZ R31, R196, R27, !PT ;  /* 0x0000001bc41f7209 */ /* 0x002fc40007810000 */
[----:B------:R-:W-:Y:S01]  /*7710*/  FSEL R162, R39, -INF , !P5 ;  /* 0xff80000027a27808 */ /* 0x000fe20006800000 */
[----:B------:R-:W-:-:S01]  /*7720*/  FFMA.FTZ R39, R84, R7, -R25 ;  /* 0x0000000754277223 */ /* 0x000fc20000010819 */
[----:B------:R-:W-:Y:S02]  /*7730*/  ISETP.GT.AND P5, PT, R51, 0x60, P4 ;  /* 0x000000603300780c */ /* 0x000fe400027a4270 */
[----:B------:R-:W-:Y:S01]  /*7740*/  FMNMX.FTZ R31, R30, R31, !PT ;  /* 0x0000001f1e1f7209 */ /* 0x000fe20007810000 */
[----:B------:R1:W-:Y:S01]  /*7750*/  MUFU.EX2 R27, R35 ;  /* 0x00000023001b7308 */ /* 0x0003e20000000800 */
[----:B------:R-:W-:Y:S02]  /*7760*/  ISETP.LT.OR P5, PT, R49, 0x61, P5 ;  /* 0x000000613100780c */ /* 0x000fe40002fa1670 */
[----:B------:R-:W-:Y:S02]  /*7770*/  FMNMX.FTZ R31, R20, R31, !PT ;  /* 0x0000001f141f7209 */ /* 0x000fe40007810000 */
[----:B------:R-:W-:-:S02]  /*7780*/  FSEL R40, R40, -INF , !P5 ;  /* 0xff80000028287808 */ /* 0x000fc40006800000 */
[----:B------:R-:W-:Y:S01]  /*7790*/  ISETP.GT.AND P5, PT, R51, 0x61, P4 ;  /* 0x000000613300780c */ /* 0x000fe200027a4270 */
[----:B------:R-:W-:Y:S01]  /*77a0*/  MUFU.EX2 R11, R11 ;  /* 0x0000000b000b7308 */ /* 0x000fe20000000800 */
[----:B------:R-:W-:Y:S02]  /*77b0*/  FMNMX.FTZ R31, R38, R31, !PT ;  /* 0x0000001f261f7209 */ /* 0x000fe40007810000 */
[----:B------:R-:W-:Y:S02]  /*77c0*/  ISETP.LT.OR P5, PT, R49, 0x62, P5 ;  /* 0x000000623100780c */ /* 0x000fe40002fa1670 */
[----:B0-----:R-:W-:Y:S02]  /*77d0*/  FMNMX.FTZ R33, R198, R31, !PT ;  /* 0x0000001fc6217209 */ /* 0x001fe40007810000 */
[----:B------:R-:W-:Y:S01]  /*77e0*/  FSEL R154, R41, -INF , !P5 ;  /* 0xff800000299a7808 */ /* 0x000fe20006800000 */
[----:B------:R-:W-:-:S01]  /*77f0*/  FFMA.FTZ R41, R78, R7, -R25 ;  /* 0x000000074e297223 */ /* 0x000fc20000010819 */
[----:B------:R-:W-:Y:S01]  /*7800*/  ISETP.GT.AND P5, PT, R51, 0x68, P4 ;  /* 0x000000683300780c */ /* 0x000fe200027a4270 */
[----:B------:R-:W-:Y:S01]  /*7810*/  MUFU.EX2 R31, R86 ;  /* 0x00000056001f7308 */ /* 0x000fe20000000800 */
[----:B------:R-:W-:-:S02]  /*7820*/  FMNMX.FTZ R33, R36, R33, !PT ;  /* 0x0000002124217209 */ /* 0x000fc40007810000 */
[----:B------:R-:W-:Y:S02]  /*7830*/  ISETP.LT.OR P5, PT, R49, 0x69, P5 ;  /* 0x000000693100780c */ /* 0x000fe40002fa1670 */
[----:B------:R-:W-:Y:S02]  /*7840*/  FMNMX.FTZ R33, R204, R33, !PT ;  /* 0x00000021cc217209 */ /* 0x000fe40007810000 */
[----:B------:R-:W-:Y:S01]  /*7850*/  FSEL R42, R42, -INF , !P5 ;  /* 0xff8000002a2a7808 */ /* 0x000fe20006800000 */
[----:B------:R-:W-:Y:S01]  /*7860*/  MUFU.EX2 R13, R13 ;  /* 0x0000000d000d7308 */ /* 0x000fe20000000800 */
[----:B------:R-:W-:Y:S02]  /*7870*/  FMNMX.FTZ R33, R34, R33, !PT ;  /* 0x0000002122217209 */ /* 0x000fe40007810000 */
[----:B------:R-:W-:Y:S02]  /*7880*/  ISETP.GT.AND P5, PT, R51, 0x69, P4 ;  /* 0x000000693300780c */ /* 0x000fe400027a4270 */
[----:B-1----:R-:W-:-:S02]  /*7890*/  FMNMX.FTZ R35, R200, R33, !PT ;  /* 0x00000021c8237209 */ /* 0x002fc40007810000 */
[----:B------:R-:W-:Y:S01]  /*78a0*/  ISETP.LT.OR P5, PT, R49, 0x6a, P5 ;  /* 0x0000006a3100780c */ /* 0x000fe20002fa1670 */
[----:B------:R-:W-:Y:S01]  /*78b0*/  MUFU.EX2 R33, R39 ;  /* 0x0000002700217308 */ /* 0x000fe20000000800 */
[----:B------:R-:W-:Y:S02]  /*78c0*/  FMNMX.FTZ R35, R202, R35, !PT ;  /* 0x00000023ca237209 */ /* 0x000fe40007810000 */
[----:B------:R-:W-:Y:S01]  /*78d0*/  FSEL R84, R43, -INF , !P5 ;  /* 0xff8000002b547808 */ /* 0x000fe20006800000 */
[----:B------:R-:W-:-:S01]  /*78e0*/  FFMA.FTZ R43, R64, R7, -R25 ;  /* 0x00000007402b7223 */ /* 0x000fc20000010819 */
[----:B------:R-:W-:Y:S02]  /*78f0*/  ISETP.GT.AND P5, PT, R51, 0x70, P4 ;  /* 0x000000703300780c */ /* 0x000fe400027a4270 */
[----:B------:R-:W-:Y:S01]  /*7900*/  FMNMX.FTZ R35, R162, R35, !PT ;  /* 0x00000023a2237209 */ /* 0x000fe20007810000 */
[----:B------:R-:W-:Y:S01]  /*7910*/  MUFU.EX2 R14, R14 ;  /* 0x0000000e000e7308 */ /* 0x000fe20000000800 */
[----:B------:R-:W-:-:S02]  /*7920*/  ISETP.LT.OR P5, PT, R49, 0x71, P5 ;  /* 0x000000713100780c */ /* 0x000fc40002fa1670 */
[----:B------:R-:W-:Y:S02]  /*7930*/  FMNMX.FTZ R35, R40, R35, !PT ;  /* 0x0000002328237209 */ /* 0x000fe40007810000 */
[----:B------:R-:W-:Y:S02]  /*7940*/  FSEL R44, R44, -INF , !P5 ;  /* 0xff8000002c2c7808 */ /* 0x000fe40006800000 */
[----:B------:R-:W-:Y:S01]  /*7950*/  ISETP.GT.AND P5, PT, R51, 0x71, P4 ;  /* 0x000000713300780c */ /* 0x000fe200027a4270 */
[----:B------:R-:W-:Y:S01]  /*7960*/  MUFU.EX2 R32, R32 ;  /* 0x0000002000207308 */ /* 0x000fe20000000800 */
[----:B------:R-:W-:Y:S02]  /*7970*/  FMNMX.FTZ R37, R154, R35, !PT ;  /* 0x000000239a257209 */ /* 0x000fe40007810000 */
[----:B------:R-:W-:Y:S02]  /*7980*/  ISETP.LT.OR P5, PT, R49, 0x72, P5 ;  /* 0x000000723100780c */ /* 0x000fe40002fa1670 */
[----:B------:R-:W-:-:S02]  /*7990*/  FMNMX.FTZ R37, R42, R37, !PT ;  /* 0x000000252a257209 */ /* 0x000fc40007810000 */
[----:B------:R-:W-:Y:S01]  /*79a0*/  FSEL R78, R45, -INF , !P5 ;  /* 0xff8000002d4e7808 */ /* 0x000fe20006800000 */
[----:B------:R0:W-:Y:S01]  /*79b0*/  MUFU.EX2 R35, R41 ;  /* 0x0000002900237308 */ /* 0x0001e20000000800 */
[C---:B------:R-:W-:Y:S02]  /*79c0*/  ISETP.GT.AND P5, PT, R51.reuse, 0x78, P4 ;  /* 0x000000783300780c */ /* 0x040fe400027a4270 */
[----:B------:R-:W-:Y:S02]  /*79d0*/  FMNMX.FTZ R37, R84, R37, !PT ;  /* 0x0000002554257209 */ /* 0x000fe40007810000 */
[----:B------:R-:W-:Y:S02]  /*79e0*/  ISETP.GT.AND P4, PT, R51, 0x79, P4 ;  /* 0x000000793300780c */ /* 0x000fe40002784270 */
[C---:B------:R-:W-:Y:S01]  /*79f0*/  ISETP.LT.OR P5, PT, R49.reuse, 0x79, P5 ;  /* 0x000000793100780c */ /* 0x040fe20002fa1670 */
[----:B------:R-:W-:Y:S01]  /*7a00*/  MUFU.EX2 R160, R160 ;  /* 0x000000a000a07308 */ /* 0x000fe20000000800 */
[----:B------:R-:W-:Y:S01]  /*7a10*/  FMNMX.FTZ R37, R44, R37, !PT ;  /* 0x000000252c257209 */ /* 0x000fe20007810000 */
[----:B0-----:R-:W-:Y:S01]  /*7a20*/  FFMA.FTZ R41, R74, R7, -R25 ;  /* 0x000000074a297223 */ /* 0x001fe20000010819 */
[----:B------:R-:W-:-:S02]  /*7a30*/  ISETP.LT.OR P4, PT, R49, 0x7a, P4 ;  /* 0x0000007a3100780c */ /* 0x000fc40002781670 */
[----:B------:R-:W-:Y:S02]  /*7a40*/  FSEL R46, R46, -INF , !P5 ;  /* 0xff8000002e2e7808 */ /* 0x000fe40006800000 */
[----:B------:R-:W-:Y:S01]  /*7a50*/  FMNMX.FTZ R39, R78, R37, !PT ;  /* 0x000000254e277209 */ /* 0x000fe20007810000 */
[----:B------:R-:W-:Y:S01]  /*7a60*/  MUFU.EX2 R156, R156 ;  /* 0x0000009c009c7308 */ /* 0x000fe20000000800 */
[----:B------:R-:W-:Y:S01]  /*7a70*/  FSEL R74, R47, -INF , !P4 ;  /* 0xff8000002f4a7808 */ /* 0x000fe20006000000 */
[--C-:B------:R-:W-:Y:S01]  /*7a80*/  FFMA.FTZ R47, R60, R7, -R25.reuse ;  /* 0x000000073c2f7223 */ /* 0x100fe20000010819 */
[----:B------:R-:W-:Y:S01]  /*7a90*/  FMNMX.FTZ R39, R46, R39, !PT ;  /* 0x000000272e277209 */ /* 0x000fe20007810000 */
[--C-:B------:R-:W-:Y:S01]  /*7aa0*/  FFMA.FTZ R60, R70, R7, -R25.reuse ;  /* 0x00000007463c7223 */ /* 0x100fe20000010819 */
[----:B------:R-:W-:Y:S02]  /*7ab0*/  FSEL R51, R10, RZ, P6 ;  /* 0x000000ff0a337208 */ /* 0x000fe40003000000 */
[----:B------:R-:W-:Y:S01]  /*7ac0*/  FMNMX.FTZ R45, R74, R39, !PT ;  /* 0x000000274a2d7209 */ /* 0x000fe20007810000 */
[----:B------:R-:W-:Y:S01]  /*7ad0*/  MUFU.EX2 R37, R41 ;  /* 0x0000002900257308 */ /* 0x000fe20000000800 */
[----:B------:R-:W-:-:S01]  /*7ae0*/  FFMA.FTZ R39, R56, R7, -R25 ;  /* 0x0000000738277223 */ /* 0x000fc20000010819 */
[-CC-:B------:R-:W-:Y:S01]  /*7af0*/  FFMA.FTZ R56, R58, R7.reuse, -R25.reuse ;  /* 0x000000073a387223 */ /* 0x180fe20000010819 */
[----:B------:R-:W-:-:S01]  /*7b00*/  FFMA.FTZ R58, R62, R7, -R25 ;  /* 0x000000073e3a7223 */ /* 0x000fc20000010819 */
[----:B------:R-:W0:Y:S01]  /*7b10*/  SHFL.BFLY PT, R86, R45, 0x2, 0x1f ;  /* 0x0c401f002d567f89 */ /* 0x000e2200000e0000 */
[----:B------:R-:W-:-:S01]  /*7b20*/  FADD.FTZ R52, -R51, R6 ;  /* 0x0000000633347221 */ /* 0x000fc20000010100 */
[-CC-:B------:R-:W-:Y:S01]  /*7b30*/  FFMA.FTZ R62, R68, R7.reuse, -R25.reuse ;  /* 0x00000007443e7223 */ /* 0x180fe20000010819 */
[----:B------:R-:W-:-:S01]  /*7b40*/  FFMA.FTZ R6, R48, R7, -R25 ;  /* 0x0000000730067223 */ /* 0x000fc20000010819 */
[----:B------:R1:W-:Y:S01]  /*7b50*/  MUFU.EX2 R41, R47 ;  /* 0x0000002f00297308 */ /* 0x0003e20000000800 */
[----:B------:R-:W-:-:S07]  /*7b60*/  FMUL.FTZ R51, R52, R7 ;  /* 0x0000000734337220 */ /* 0x000fce0000410000 */
[----:B------:R-:W2:Y:S01]  /*7b70*/  MUFU.EX2 R51, R51 ;  /* 0x0000003300337308 */ /* 0x000ea20000000800 */
[----:B-1----:R-:W-:-:S01]  /*7b80*/  FFMA.FTZ R47, R54, R7, -R25 ;  /* 0x00000007362f7223 */ /* 0x002fc20000010819 */
[----:B------:R-:W-:-:S06]  /*7b90*/  FFMA.FTZ R54, R50, R7, -R25 ;  /* 0x0000000732367223 */ /* 0x000fcc0000010819 */
        /* <DEDUP_REMOVED lines=13> */
[----:B------:R-:W-:-:S05]  /*7c70*/  FSEL R25, R25, RZ, P4 ;  /* 0x000000ff19197208 */ /* 0x000fca0002000000 */
[----:B------:R-:W-:Y:S01]  /*7c80*/  FFMA.FTZ R69, R30, R7, -R25 ;  /* 0x000000071e457223 */ /* 0x000fe20000010819 */
[----:B------:R-:W-:-:S01]  /*7c90*/  FADD.FTZ R30, -R65, R4 ;  /* 0x00000004411e7221 */ /* 0x000fc20000010100 */
[-CC-:B------:R-:W-:Y:S01]  /*7ca0*/  FFMA.FTZ R29, R29, R7.reuse, -R25.reuse ;  /* 0x000000071d1d7223 */ /* 0x180fe20000010819 */
[----:B------:R-:W-:-:S01]  /*7cb0*/  FFMA.FTZ R48, R158, R7, -R25 ;  /* 0x000000079e307223 */ /* 0x000fc20000010819 */
[-CC-:B------:R-:W-:Y:S01]  /*7cc0*/  FFMA.FTZ R52, R164, R7.reuse, -R25.reuse ;  /* 0x00000007a4347223 */ /* 0x180fe20000010819 */
[-C--:B------:R-:W-:Y:S01]  /*7cd0*/  FMUL.FTZ R30, R30, R7.reuse ;  /* 0x000000071e1e7220 */ /* 0x080fe20000410000 */
[-CC-:B0-----:R-:W-:Y:S01]  /*7ce0*/  FFMA.FTZ R53, R166, R7.reuse, -R25.reuse ;  /* 0x00000007a6357223 */ /* 0x181fe20000010819 */
[----:B------:R-:W-:-:S01]  /*7cf0*/  FFMA.FTZ R55, R184, R7, -R25 ;  /* 0x00000007b8377223 */ /* 0x000fc20000010819 */
[----:B------:R-:W-:Y:S01]  /*7d00*/  MUFU.EX2 R29, R29 ;  /* 0x0000001d001d7308 */ /* 0x000fe20000000800 */
[----:B------:R-:W-:-:S01]  /*7d10*/  FFMA.FTZ R64, R186, R7, -R25 ;  /* 0x00000007ba407223 */ /* 0x000fc20000010819 */
[-CC-:B------:R-:W-:Y:S01]  /*7d20*/  FFMA.FTZ R65, R20, R7.reuse, -R25.reuse ;  /* 0x0000000714417223 */ /* 0x180fe20000010819 */
[----:B------:R-:W-:-:S01]  /*7d30*/  FFMA.FTZ R20, R38, R7, -R25 ;  /* 0x0000000726147223 */ /* 0x000fc20000010819 */
[----:B--2---:R-:W-:Y:S01]  /*7d40*/  FFMA.FTZ R38, R51, R3, R12 ;  /* 0x0000000333267223 */ /* 0x004fe2000001000c */
[----:B------:R-:W-:-:S01]  /*7d50*/  FFMA.FTZ R57, R188, R7, -R25 ;  /* 0x00000007bc397223 */ /* 0x000fc20000010819 */
        /* <DEDUP_REMOVED lines=23> */
[----:B------:R-:W-:-:S03]  /*7ed0*/  FFMA.FTZ R46, R46, R7, -R25 ;  /* 0x000000072e2e7223 */ /* 0x000fc60000010819 */
[----:B------:R-:W0:Y:S01]  /*7ee0*/  MUFU.EX2 R53, R53 ;  /* 0x0000003500357308 */ /* 0x000e220000000800 */
[----:B-1----:R-:W-:-:S07]  /*7ef0*/  FADD.FTZ R3, R48, R3 ;  /* 0x0000000330037221 */ /* 0x002fce0000010000 */
[----:B------:R-:W1:Y:S01]  /*7f00*/  MUFU.EX2 R55, R55 ;  /* 0x0000003700377308 */ /* 0x000e620000000800 */
[----:B--2---:R-:W-:-:S01]  /*7f10*/  FADD.FTZ R2, R52, R3 ;  /* 0x0000000334027221 */ /* 0x004fc20000010000 */
[----:B------:R-:W-:-:S06]  /*7f20*/  FADD.FTZ R3, R9, R38 ;  /* 0x0000002609037221 */ /* 0x000fcc0000010000 */
[----:B------:R-:W2:Y:S01]  /*7f30*/  MUFU.EX2 R64, R64 ;  /* 0x0000004000407308 */ /* 0x000ea20000000800 */
[----:B0-----:R-:W-:-:S07]  /*7f40*/  FADD.FTZ R2, R53, R2 ;  /* 0x0000000235027221 */ /* 0x001fce0000010000 */
[----:B------:R-:W0:Y:S01]  /*7f50*/  MUFU.EX2 R57, R57 ;  /* 0x0000003900397308 */ /* 0x000e220000000800 */
[----:B-1----:R-:W-:-:S01]  /*7f60*/  FADD.FTZ R71, R55, R2 ;  /* 0x0000000237477221 */ /* 0x002fc20000010000 */
[----:B------:R-:W-:-:S04]  /*7f70*/  FADD.FTZ R2, R32, R3 ;  /* 0x0000000320027221 */ /* 0x000fc80000010000 */
[----:B------:R-:W-:Y:S02]  /*7f80*/  FADD.FTZ R3, R15, R2 ;  /* 0x000000020f037221 */ /* 0x000fe40000010000 */
[----:B------:R-:W1:Y:S01]  /*7f90*/  MUFU.EX2 R68, R68 ;  /* 0x0000004400447308 */ /* 0x000e620000000800 */
[----:B--2---:R-:W-:-:S01]  /*7fa0*/  FADD.FTZ R38, R64, R71 ;  /* 0x0000004740267221 */ /* 0x004fc20000010000 */
[----:B------:R-:W-:Y:S01]  /*7fb0*/  FADD.FTZ R2, R160, R3 ;  /* 0x00000003a0027221 */ /* 0x000fe20000010000 */
[----:B------:R-:W-:-:S03]  /*7fc0*/  FFMA.FTZ R71, R200, R7, -R25 ;  /* 0x00000007c8477223 */ /* 0x000fc60000010819 */
[----:B------:R-:W-:Y:S02]  /*7fd0*/  FADD.FTZ R3, R21, R2 ;  /* 0x0000000215037221 */ /* 0x000fe40000010000 */
[----:B------:R-:W2:Y:S01]  /*7fe0*/  MUFU.EX2 R24, R24 ;  /* 0x0000001800187308 */ /* 0x000ea20000000800 */
[----:B0-----:R-:W-:-:S01]  /*7ff0*/  FADD.FTZ R73, R57, R38 ;  /* 0x0000002639497221 */ /* 0x001fc20000010000 */
[----:B------:R-:W-:-:S04]  /*8000*/  FADD.FTZ R38, R156, R3 ;  /* 0x000000039c267221 */ /* 0x000fc80000010000 */
[----:B------:R-:W-:Y:S01]  /*8010*/  FADD.FTZ R3, R27, R38 ;  /* 0x000000261b037221 */ /* 0x000fe20000010000 */
[----:B------:R-:W-:-:S01]  /*8020*/  FFMA.FTZ R38, R40, R7, -R25 ;  /* 0x0000000728267223 */ /* 0x000fc20000010819 */
        /* <DEDUP_REMOVED lines=14> */
[----:B------:R2:W3:Y:S01]  /*8110*/  MUFU.EX2 R4, R69 ;  /* 0x0000004500047308 */ /* 0x0004e20000000800 */
[----:B0-----:R-:W-:-:S01]  /*8120*/  FADD.FTZ R2, R28, R73 ;  /* 0x000000491c027221 */ /* 0x001fc20000010000 */
[----:B------:R-:W-:Y:S01]  /*8130*/  FADD.FTZ R40, R80, R75 ;  /* 0x0000004b50287221 */ /* 0x000fe20000010000 */
[----:B------:R-:W-:-:S03]  /*8140*/  FFMA.FTZ R73, R154, R7, -R25 ;  /* 0x000000079a497223 */ /* 0x000fc60000010819 */
[----:B------:R-:W-:Y:S02]  /*8150*/  FADD.FTZ R75, R35, R40 ;  /* 0x00000028234b7221 */ /* 0x000fe40000010000 */
[----:B------:R-:W0:Y:S01]  /*8160*/  MUFU.EX2 R65, R65 ;  /* 0x0000004100417308 */ /* 0x000e220000000800 */
[----:B-1----:R-:W-:-:S01]  /*8170*/  FADD.FTZ R3, R63, R2 ;  /* 0x000000023f037221 */ /* 0x002fc20000010000 */
[----:B--2---:R-:W-:Y:S01]  /*8180*/  FFMA.FTZ R69, R204, R7, -R25 ;  /* 0x00000007cc457223 */ /* 0x004fe20000010819 */
[----:B------:R-:W-:-:S01]  /*8190*/  FADD.FTZ R40, R76, R75 ;  /* 0x0000004b4c287221 */ /* 0x000fc20000010000 */
[----:B------:R-:W-:-:S03]  /*81a0*/  FFMA.FTZ R25, R74, R7, -R25 ;  /* 0x000000074a197223 */ /* 0x000fc60000010819 */
[----:B------:R-:W-:Y:S01]  /*81b0*/  FADD.FTZ R75, R37, R40 ;  /* 0x00000028254b7221 */ /* 0x000fe20000010000 */
[----:B------:R-:W1:Y:S01]  /*81c0*/  MUFU.EX2 R20, R20 ;  /* 0x0000001400147308 */ /* 0x000e620000000800 */
[----:B---3--:R-:W-:-:S02]  /*81d0*/  FADD.FTZ R2, R4, R3 ;  /* 0x0000000304027221 */ /* 0x008fc40000010000 */
[----:B------:R-:W-:-:S05]  /*81e0*/  FADD.FTZ R40, R66, R75 ;  /* 0x0000004b42287221 */ /* 0x000fca0000010000 */
        /* <DEDUP_REMOVED lines=56> */
.L_x_1220:
        /* <DEDUP_REMOVED lines=111> */
.L_x_1203:
[----:B------:R-:W0:Y:S01]  /*8c60*/  LDC R8, c[0x0][0x448] ;  /* 0x00011200ff087b82 */ /* 0x000e220000000800 */
[----:B------:R-:W-:Y:S01]  /*8c70*/  IADD3 R11, R16, 0x1, -R17 ;  /* 0x00000001100b7810 */ /* 0x000fe20007ffe811 */
[----:B------:R-:W-:-:S06]  /*8c80*/  ULDC UR6, c[0x0][0x9dc] ;  /* 0x0002770000067ab9 */ /* 0x000fcc0000000800 */
[----:B------:R-:W1:Y:S01]  /*8c90*/  LDC R13, c[0x0][0x9e4] ;  /* 0x00027900ff0d7b82 */ /* 0x000e620000000800 */
[----:B0-----:R-:W-:Y:S01]  /*8ca0*/  ISETP.NE.AND P5, PT, R8, 0x1, PT ;  /* 0x000000010800780c */ /* 0x001fe20003fa5270 */
[----:B------:R-:W-:Y:S01]  /*8cb0*/  VIADD R8, R19, 0x7f ;  /* 0x0000007f13087836 */ /* 0x000fe20000000000 */
[----:B-1----:R-:W-:-:S11]  /*8cc0*/  ISETP.GE.AND P6, PT, R13, 0x1, PT ;  /* 0x000000010d00780c */ /* 0x002fd60003fc6270 */
[----:B------:R-:W0:Y:S08]  /*8cd0*/  @P5 LDC R9, c[0x0][0x44c] ;  /* 0x00011300ff095b82 */ /* 0x000e300000000800 */
[----:B------:R-:W1:Y:S01]  /*8ce0*/  @P5 LDC R10, c[0x0][0x450] ;  /* 0x00011400ff0a5b82 */ /* 0x000e620000000800 */
        /* <DEDUP_REMOVED lines=14> */
.L_x_1223:
[----:B------:R-:W-:-:S13]  /*8dd0*/  ISETP.NE.AND P2, PT, R13, 0x1, PT ;  /* 0x000000010d00780c */ /* 0x000fda0003f45270 */
[----:B------:R-:W0:Y:S02]  /*8de0*/  @P2 LDC.64 R10, c[0x0][0x9e8] ;  /* 0x00027a00ff0a2b82 */ /* 0x000e240000000a00 */
[----:B0-----:R-:W-:-:S05]  /*8df0*/  @P2 IMAD.HI.U32 R10, R8, R10, RZ ;  /* 0x0000000a080a2227 */ /* 0x001fca00078e00ff */
[----:B------:R-:W-:-:S07]  /*8e00*/  @P2 SHF.R.U32.HI R8, RZ, R11, R10 ;  /* 0x0000000bff082219 */ /* 0x000fce000001160a */
.L_x_1224:
[----:B------:R-:W-:-:S05]  /*8e10*/  IMAD R8, R8, R13, RZ ;  /* 0x0000000d08087224 */ /* 0x000fca00078e02ff */
[----:B------:R-:W-:-:S07]  /*8e20*/  VIMNMX R9, R9, R8, !PT ;  /* 0x0000000809097248 */ /* 0x000fce0007fe0100 */
.L_x_1222:
        /* <DEDUP_REMOVED lines=10> */
.L_x_1235:
[----:B------:R-:W-:Y:S01]  /*8ed0*/  ISETP.NE.AND P2, PT, RZ, UR42, PT ;  /* 0x0000002aff007c0c */ /* 0x000fe2000bf45270 */
[----:B------:R-:W-:-:S04]  /*8ee0*/  UISETP.NE.AND UP0, UPT, UR44, 0x1, UPT ;  /* 0x000000012c00788c */ /* 0x000fc8000bf05270 */
[----:B------:R-:W-:-:S04]  /*8ef0*/  USEL UR36, URZ, 0x1, UP0 ;  /* 0x000000013f247887 */ /* 0x000fc80008000000 */
[----:B------:R-:W-:-:S04]  /*8f00*/  ULOP3.LUT UR36, UR6, UR36, URZ, 0x3c, !UPT ;  /* 0x0000002406247292 */ /* 0x000fc8000f8e3c3f */
[----:B------:R-:W-:Y:S08]  /*8f10*/  @P2 BRA `(.L_x_1226) ;  /* 0x0000000000382947 */ /* 0x000ff00003800000 */
[----:B------:R-:W-:Y:S05]  /*8f20*/  @!P0 BRA `(.L_x_1227) ;  /* 0x0000000000048947 */ /* 0x000fea0003800000 */
[----:B------:R-:W-:Y:S01]  /*8f30*/  BPT.TRAP 0x1 ;  /* 0x000000040000795c */ /* 0x000fe20000300000 */
.L_x_1227:
        /* <DEDUP_REMOVED lines=9> */
.L_x_1228:
[----:B-1----:R-:W-:Y:S05]  /*8fd0*/  @P3 BRA `(.L_x_1226) ;  /* 0x0000000000083947 */ /* 0x002fea0003800000 */
[----:B------:R-:W1:Y:S02]  /*8fe0*/  SYNCS.PHASECHK.TRANS64.TRYWAIT P3, [UR7+0x22830], R4 ;  /* 0x02283004ff0075a7 */ /* 0x000e640008060147 */
[----:B-1----:R-:W-:Y:S05]  /*8ff0*/  @!P3 BRA `(.L_x_1229) ;  /* 0x000000e800b0b947 */ /* 0x002fea0003800000 */
.L_x_1226:
        /* <DEDUP_REMOVED lines=40> */
.L_x_1231:
[----:B------:R-:W-:Y:S01]  /*9280*/  ULEA UR10, UR44, UR43, 0x3 ;  /* 0x0000002b2c0a7291 */ /* 0x000fe2000f8e183f */
[----:B------:R-:W-:-:S05]  /*9290*/  IMAD.U32 R4, RZ, RZ, UR6 ;  /* 0x00000006ff047e24 */ /* 0x000fca000f8e00ff */
[----:B------:R-:W-:-:S04]  /*92a0*/  SHF.L.U32 R4, R4, 0x1f, RZ ;  /* 0x0000001f04047819 */ /* 0x000fc800000006ff */
[----:B------:R0:W1:Y:S01]  /*92b0*/  SYNCS.PHASECHK.TRANS64.TRYWAIT P2, [UR10+0x22850], R4 ;  /* 0x02285004ff0075a7 */ /* 0x000062000804014a */
[----:B------:R-:W-:Y:S05]  /*92c0*/  @!P0 BRA `(.L_x_1232) ;  /* 0x0000000000048947 */ /* 0x000fea0003800000 */
[----:B------:R-:W-:Y:S01]  /*92d0*/  BPT.TRAP 0x1 ;  /* 0x000000040000795c */ /* 0x000fe20000300000 */
.L_x_1232:
[----:B-1----:R-:W-:Y:S05]  /*92e0*/  @P2 BRA `(.L_x_1230) ;  /* 0x0000000000082947 */ /* 0x002fea0003800000 */
[----:B------:R-:W1:Y:S02]  /*92f0*/  SYNCS.PHASECHK.TRANS64.TRYWAIT P2, [UR10+0x22850], R4 ;  /* 0x02285004ff0075a7 */ /* 0x000e64000804014a */
[----:B-1----:R-:W-:Y:S05]  /*9300*/  @!P2 BRA `(.L_x_1233) ;  /* 0x000000e80004a947 */ /* 0x002fea0003800000 */
.L_x_1230:
        /* <DEDUP_REMOVED lines=88> */
[----:B------:R-:W-:Y:S01]  /*9890*/  FMUL.FTZ R82, R0, R83 ;  /* 0x0000005300527220 */ /* 0x000fe20000410000 */
[----:B------:R-:W2:Y:S01]  /*98a0*/  S2R R185, SR_TID.X ;  /* 0x0000000000b97919 */ /* 0x000ea20000002100 */
[----:B------:R-:W4:Y:S01]  /*98b0*/  MUFU.TANH R34, R34 ;  /* 0x0000002200227308 */ /* 0x000f220000002400 */
[----:B---3--:R-:W-:-:S07]  /*98c0*/  FMNMX.FTZ R7, R32, R7, !PT ;  /* 0x0000000720077209 */ /* 0x008fce0007810000 */
[----:B------:R-:W3:Y:S01]  /*98d0*/  MUFU.TANH R186, R186 ;  /* 0x000000ba00ba7308 */ /* 0x000ee20000002400 */
[----:B-1----:R-:W-:-:S07]  /*98e0*/  FMNMX.FTZ R7, R184, R7, !PT ;  /* 0x00000007b8077209 */ /* 0x002fce0007810000 */
[----:B------:R-:W1:Y:S01]  /*98f0*/  MUFU.TANH R188, R188 ;  /* 0x000000bc00bc7308 */ /* 0x000e620000002400 */
[----:B----4-:R-:W-:-:S07]  /*9900*/  FMNMX.FTZ R13, R34, R13, !PT ;  /* 0x0000000d220d7209 */ /* 0x010fce0007810000 */
[----:B------:R-:W4:Y:S01]  /*9910*/  MUFU.TANH R190, R190 ;  /* 0x000000be00be7308 */ /* 0x000f220000002400 */
[----:B---3--:R-:W-:Y:S02]  /*9920*/  FMNMX.FTZ R13, R186, R13, !PT ;  /* 0x0000000dba0d7209 */ /* 0x008fe40007810000 */
[----:B--2---:R-:W-:-:S05]  /*9930*/  SHF.R.U32.HI R185, RZ, 0x7, R185 ;  /* 0x00000007ffb97819 */ /* 0x004fca00000116b9 */
[----:B------:R-:W2:Y:S01]  /*9940*/  MUFU.TANH R36, R36 ;  /* 0x0000002400247308 */ /* 0x000ea20000002400 */
[----:B-1----:R-:W-:-:S07]  /*9950*/  FMNMX.FTZ R7, R188, R7, !PT ;  /* 0x00000007bc077209 */ /* 0x002fce0007810000 */
[----:B------:R-:W1:Y:S01]  /*9960*/  MUFU.TANH R38, R38 ;  /* 0x0000002600267308 */ /* 0x000e620000002400 */
[----:B----4-:R-:W-:-:S07]  /*9970*/  FMNMX.FTZ R7, R190, R7, !PT ;  /* 0x00000007be077209 */ /* 0x010fce0007810000 */
[----:B------:R-:W3:Y:S01]  /*9980*/  MUFU.TANH R194, R194 ;  /* 0x000000c200c27308 */ /* 0x000ee20000002400 */
[----:B--2---:R-:W-:-:S07]  /*9990*/  FMNMX.FTZ R13, R36, R13, !PT ;  /* 0x0000000d240d7209 */ /* 0x004fce0007810000 */
[----:B------:R-:W2:Y:S01]  /*99a0*/  MUFU.TANH R196, R196 ;  /* 0x000000c400c47308 */ /* 0x000ea20000002400 */
[----:B-1----:R-:W-:-:S07]  /*99b0*/  FMNMX.FTZ R13, R38, R13, !PT ;  /* 0x0000000d260d7209 */ /* 0x002fce0007810000 */
[----:B------:R-:W1:Y:S01]  /*99c0*/  MUFU.TANH R40, R40 ;  /* 0x0000002800287308 */ /* 0x000e620000002400 */
[----:B---3--:R-:W-:-:S07]  /*99d0*/  FMNMX.FTZ R7, R194, R7, !PT ;  /* 0x00000007c2077209 */ /* 0x008fce0007810000 */
[----:B------:R-:W3:Y:S01]  /*99e0*/  MUFU.TANH R42, R42 ;  /* 0x0000002a002a7308 */ /* 0x000ee20000002400 */
[----:B--2---:R-:W-:Y:S01]  /*99f0*/  FMNMX.FTZ R7, R196, R7, !PT ;  /* 0x00000007c4077209 */ /* 0x004fe20007810000 */
[----:B------:R-:W-:Y:S02]  /*9a00*/  WARPGROUP.DEPBAR.LE gsb0, 0x0 ;  /* 0x00008000000079c5 */ /* 0x000fe40000010000 */
[----:B------:R-:W-:-:S04]  /*9a10*/  WARPGROUP.ARRIVE ;  /* 0x00000000000079c5 */ /* 0x000fc80000000000 */
[----:B------:R-:W2:Y:S01]  /*9a20*/  MUFU.TANH R198, R198 ;  /* 0x000000c600c67308 */ /* 0x000ea20000002400 */
[----:B-1----:R-:W-:Y:S01]  /*9a30*/  FMNMX.FTZ R13, R40, R13, !PT ;  /* 0x0000000d280d7209 */ /* 0x002fe20007810000 */
[----:B------:R-:W-:Y:S01]  /*9a40*/  QGMMA.64x128x32.F32.E4M3.E4M3 R88, R160, gdesc[UR8], R88, gsb0 ;  /* 0x01e00008a0587df3 */ /* 0x000fe20008000858 */
[----:B------:R-:W-:-:S05]  /*9a50*/  UIADD3 UR10, UR6, 0x4, URZ ;  /* 0x00000004060a7890 */ /* 0x000fca000fffe03f */
[----:B------:R-:W1:Y:S01]  /*9a60*/  MUFU.TANH R200, R200 ;  /* 0x000000c800c87308 */ /* 0x000e620000002400 */
[----:B---3--:R-:W-:Y:S01]  /*9a70*/  FMNMX.FTZ R13, R42, R13, !PT ;  /* 0x0000000d2a0d7209 */ /* 0x008fe20007810000 */
[----:B------:R-:W-:Y:S01]  /*9a80*/  UMOV UR11, 0x40000040 ;  /* 0x40000040000b7882 */ /* 0x000fe20000000000 */
[----:B------:R-:W-:-:S05]  /*9a90*/  UIADD3 UR6, UR6, 0x6, URZ ;  /* 0x0000000606067890 */ /* 0x000fca000fffe03f */
[----:B------:R-:W3:Y:S01]  /*9aa0*/  MUFU.TANH R44, R44 ;  /* 0x0000002c002c7308 */ /* 0x000ee20000002400 */
[----:B--2---:R-:W-:-:S07]  /*9ab0*/  FMNMX.FTZ R7, R198, R7, !PT ;  /* 0x00000007c6077209 */ /* 0x004fce0007810000 */
[----:B------:R-:W2:Y:S01]  /*9ac0*/  MUFU.TANH R46, R46 ;  /* 0x0000002e002e7308 */ /* 0x000ea20000002400 */
[----:B-1----:R-:W-:-:S07]  /*9ad0*/  FMNMX.FTZ R7, R200, R7, !PT ;  /* 0x00000007c8077209 */ /* 0x002fce0007810000 */
[----:B------:R-:W1:Y:S01]  /*9ae0*/  MUFU.TANH R202, R202 ;  /* 0x000000ca00ca7308 */ /* 0x000e620000002400 */
[----:B---3--:R-:W-:-:S07]  /*9af0*/  FMNMX.FTZ R13, R44, R13, !PT ;  /* 0x0000000d2c0d7209 */ /* 0x008fce0007810000 */
        /* <DEDUP_REMOVED lines=27> */
[----:B-1----:R-:W-:Y:S01]  /*9cb0*/  FMNMX.FTZ R7, R214, R7, !PT ;  /* 0x00000007d6077209 */ /* 0x002fe20007810000 */
[----:B------:R-:W-:Y:S02]  /*9cc0*/  WARPGROUP.DEPBAR.LE gsb0, 0x0 ;  /* 0x00008000000079c5 */ /* 0x000fe40000010000 */
[----:B------:R-:W-:-:S04]  /*9cd0*/  WARPGROUP.ARRIVE ;  /* 0x00000000000079c5 */ /* 0x000fc80000000000 */
[----:B------:R-:W1:Y:S01]  /*9ce0*/  MUFU.TANH R62, R62 ;  /* 0x0000003e003e7308 */ /* 0x000e620000002400 */
[----:B---3--:R-:W-:Y:S01]  /*9cf0*/  FMNMX.FTZ R7, R216, R7, !PT ;  /* 0x00000007d8077209 */ /* 0x008fe20007810000 */
[----:B------:R-:W-:Y:S01]  /*9d00*/  QGMMA.64x128x32.F32.E4M3.E4M3 R88, R156, gdesc[UR8], R88, gsb0 ;  /* 0x01e000089c587df3 */ /* 0x000fe20008000858 */
[----:B------:R-:W-:Y:S01]  /*9d10*/  UMOV UR10, UR6 ;  /* 0x00000006000a7c82 */ /* 0x000fe20008000000 */
[----:B------:R-:W-:-:S04]  /*9d20*/  UMOV UR11, 0x40000040 ;  /* 0x40000040000b7882 */ /* 0x000fc80000000000 */
[----:B------:R-:W3:Y:S01]  /*9d30*/  MUFU.TANH R218, R218 ;  /* 0x000000da00da7308 */ /* 0x000ee20000002400 */
[----:B--2---:R-:W-:-:S07]  /*9d40*/  FMNMX.FTZ R13, R60, R13, !PT ;  /* 0x0000000d3c0d7209 */ /* 0x004fce0007810000 */
[----:B------:R-:W2:Y:S01]  /*9d50*/  MUFU.TANH R220, R220 ;  /* 0x000000dc00dc7308 */ /* 0x000ea20000002400 */
[----:B-1----:R-:W-:Y:S01]  /*9d60*/  FMNMX.FTZ R15, R62, R13, !PT ;  /* 0x0000000d3e0f7209 */ /* 0x002fe20007810000 */
[C---:B------:R-:W-:Y:S01]  /*9d70*/  FMUL.FTZ R13, R0.reuse, R84 ;  /* 0x00000054000d7220 */ /* 0x040fe20000410000 */
[C---:B------:R-:W-:Y:S01]  /*9d80*/  FMUL.FTZ R84, R0.reuse, R86 ;  /* 0x0000005600547220 */ /* 0x040fe20000410000 */
[----:B------:R-:W-:-:S04]  /*9d90*/  FMUL.FTZ R86, R0, R87 ;  /* 0x0000005700567220 */ /* 0x000fc80000410000 */
[----:B------:R-:W1:Y:S01]  /*9da0*/  MUFU.TANH R64, R64 ;  /* 0x0000004000407308 */ /* 0x000e620000002400 */
[----:B---3--:R-:W-:-:S07]  /*9db0*/  FMNMX.FTZ R7, R218, R7, !PT ;  /* 0x00000007da077209 */ /* 0x008fce0007810000 */
[----:B------:R-:W3:Y:S01]  /*9dc0*/  MUFU.TANH R66, R66 ;  /* 0x0000004200427308 */ /* 0x000ee20000002400 */
[----:B--2---:R-:W-:-:S07]  /*9dd0*/  FMNMX.FTZ R7, R220, R7, !PT ;  /* 0x00000007dc077209 */ /* 0x004fce0007810000 */
[----:B------:R-:W2:Y:S01]  /*9de0*/  MUFU.TANH R222, R222 ;  /* 0x000000de00de7308 */ /* 0x000ea20000002400 */
[----:B-1----:R-:W-:-:S07]  /*9df0*/  FMNMX.FTZ R15, R64, R15, !PT ;  /* 0x0000000f400f7209 */ /* 0x002fce0007810000 */
[----:B------:R-:W1:Y:S01]  /*9e00*/  MUFU.TANH R224, R224 ;  /* 0x000000e000e07308 */ /* 0x000e620000002400 */
[----:B---3--:R-:W-:Y:S01]  /*9e10*/  FMNMX.FTZ R21, R66, R15, !PT ;  /* 0x0000000f42157209 */ /* 0x008fe20007810000 */
[----:B------:R-:W-:-:S06]  /*9e20*/  FMUL.FTZ R15, R0, R85 ;  /* 0x00000055000f7220 */ /* 0x000fcc0000410000 */
        /* <DEDUP_REMOVED lines=22> */
[----:B------:R-:W0:Y:S01]  /*9f90*/  MUFU.TANH R236, R236 ;  /* 0x000000ec00ec7308 */ /* 0x000e220000002400 */
[----:B---3--:R-:W-:Y:S01]  /*9fa0*/  FMNMX.FTZ R21, R78, R21, !PT ;  /* 0x000000154e157209 */ /* 0x008fe20007810000 */
[----:B------:R-:W-:Y:S02]  /*9fb0*/  WARPGROUP.DEPBAR.LE gsb0, 0x0 ;  /* 0x00008000000079c5 */ /* 0x000fe40000010000 */
[----:B------:R-:W-:-:S04]  /*9fc0*/  WARPGROUP.ARRIVE ;  /* 0x00000000000079c5 */ /* 0x000fc80000000000 */
[----:B------:R-:W1:Y:S01]  /*9fd0*/  MUFU.TANH R80, R80 ;  /* 0x0000005000507308 */ /* 0x000e620000002400 */
[----:B--2---:R-:W-:Y:S01]  /*9fe0*/  FMNMX.FTZ R7, R234, R7, !PT ;  /* 0x00000007ea077209 */ /* 0x004fe20007810000 */
[----:B------:R-:W-:Y:S06]  /*9ff0*/  QGMMA.64x128x32.F32.E4M3.E4M3 R88, R152, gdesc[UR8], R88, gsb0 ;  /* 0x01e0000898587df3 */ /* 0x000fec0008000858 */
[----:B------:R-:W2:Y:S01]  /*a000*/  MUFU.TANH R82, R82 ;  /* 0x0000005200527308 */ /* 0x000ea20000002400 */
[----:B0-----:R-:W-:Y:S02]  /*a010*/  FMNMX.FTZ R4, R236, R7, !PT ;  /* 0x00000007ec047209 */ /* 0x001fe40007810000 */
[----:B------:R-:W0:Y:S05]  /*a020*/  LDC R7, c[0x0][0x988] ;  /* 0x00026200ff077b82 */ /* 0x000e2a0000000800 */
[----:B------:R-:W3:Y:S01]  /*a030*/  MUFU.TANH R13, R13 ;  /* 0x0000000d000d7308 */ /* 0x000ee20000002400 */
[----:B-1----:R-:W-:-:S07]  /*a040*/  FMNMX.FTZ R21, R80, R21, !PT ;  /* 0x0000001550157209 */ /* 0x002fce0007810000 */
[----:B------:R-:W1:Y:S01]  /*a050*/  MUFU.TANH R15, R15 ;  /* 0x0000000f000f7308 */ /* 0x000e620000002400 */
[----:B--2---:R-:W-:-:S07]  /*a060*/  FMNMX.FTZ R21, R82, R21, !PT ;  /* 0x0000001552157209 */ /* 0x004fce0007810000 */
[----:B------:R-:W2:Y:S01]  /*a070*/  MUFU.TANH R84, R84 ;  /* 0x0000005400547308 */ /* 0x000ea20000002400 */
[----:B---3--:R-:W-:-:S07]  /*a080*/  FMNMX.FTZ R4, R13, R4, !PT ;  /* 0x000000040d047209 */ /* 0x008fce0007810000 */
[----:B------:R-:W3:Y:S01]  /*a090*/  MUFU.TANH R86, R86 ;  /* 0x0000005600567308 */ /* 0x000ee20000002400 */
[----:B-1----:R-:W-:-:S05]  /*a0a0*/  FMNMX.FTZ R25, R15, R4, !PT ;  /* 0x000000040f197209 */ /* 0x002fca0007810000 */
[----:B------:R-:W1:Y:S01]  /*a0b0*/  SHFL.BFLY PT, R4, R25, 0x2, 0x1f ;  /* 0x0c401f0019047f89 */ /* 0x000e6200000e0000 */
[----:B--2---:R-:W-:-:S04]  /*a0c0*/  FMNMX.FTZ R21, R84, R21, !PT ;  /* 0x0000001554157209 */ /* 0x004fc80007810000 */
[----:B---3--:R-:W-:-:S05]  /*a0d0*/  FMNMX.FTZ R21, R86, R21, !PT ;  /* 0x0000001556157209 */ /* 0x008fca0007810000 */
[----:B------:R-:W2:Y:S01]  /*a0e0*/  SHFL.BFLY PT, R6, R21, 0x2, 0x1f ;  /* 0x0c401f0015067f89 */ /* 0x000ea200000e0000 */
[----:B-1----:R-:W-:Y:S02]  /*a0f0*/  FMNMX.FTZ R27, R25, R4, !PT ;  /* 0x00000004191b7209 */ /* 0x002fe40007810000 */
[----:B--2---:R-:W-:-:S03]  /*a100*/  FMNMX.FTZ R29, R21, R6, !PT ;  /* 0x00000006151d7209 */ /* 0x004fc60007810000 */
[----:B------:R-:W1:Y:S04]  /*a110*/  SHFL.BFLY PT, R6, R27, 0x1, 0x1f ;  /* 0x0c201f001b067f89 */ /* 0x000e6800000e0000 */
[----:B------:R-:W2:Y:S01]  /*a120*/  SHFL.BFLY PT, R4, R29, 0x1, 0x1f ;  /* 0x0c201f001d047f89 */ /* 0x000ea200000e0000 */
[----:B-1----:R-:W-:Y:S02]  /*a130*/  FMNMX.FTZ R6, R27, R6, !PT ;  /* 0x000000061b067209 */ /* 0x002fe40007810000 */
[----:B--2---:R-:W-:-:S03]  /*a140*/  FMNMX.FTZ R4, R29, R4, !PT ;  /* 0x000000041d047209 */ /* 0x004fc60007810000 */
[C---:B0-----:R-:W-:Y:S01]  /*a150*/  FFMA.FTZ R33, R6.reuse, R7, -8 ;  /* 0xc100000006217423 */ /* 0x041fe20000010007 */
[----:B------:R-:W-:-:S03]  /*a160*/  FADD.FTZ R192, -R6, R9 ;  /* 0x0000000906c07221 */ /* 0x000fc60000010100 */
[-CC-:B------:R-:W-:Y:S01]  /*a170*/  FFMA.FTZ R164, R200, R7.reuse, -R33.reuse ;  /* 0x00000007c8a47223 */ /* 0x180fe20000010821 */
[----:B------:R-:W-:-:S01]  /*a180*/  FFMA.FTZ R200, R15, R7, -R33 ;  /* 0x000000070fc87223 */ /* 0x000fc20000010821 */
[C---:B------:R-:W-:Y:S01]  /*a190*/  FADD.FTZ R9, -R4.reuse, R11 ;  /* 0x0000000b04097221 */ /* 0x040fe20000010100 */
[----:B------:R-:W-:-:S01]  /*a1a0*/  FFMA.FTZ R15, R4, R7, -8 ;  /* 0xc1000000040f7423 */ /* 0x000fc20000010007 */
[-CC-:B------:R-:W-:Y:S01]  /*a1b0*/  FFMA.FTZ R11, R10, R7.reuse, -R33.reuse ;  /* 0x000000070a0b7223 */ /* 0x180fe20000010821 */
[-C--:B------:R-:W-:Y:S01]  /*a1c0*/  FMUL.FTZ R192, R192, R7.reuse ;  /* 0x00000007c0c07220 */ /* 0x080fe20000410000 */
        /* <DEDUP_REMOVED lines=58> */
[----:B------:R-:W-:Y:S01]  /*a570*/  FFMA.FTZ R78, R78, R7, -R15 ;  /* 0x000000074e4e7223 */ /* 0x000fe2000001080f */
[----:B------:R-:W-:-:S02]  /*a580*/  IMAD.U32 R56, RZ, RZ, UR7 ;  /* 0x00000007ff387e24 */ /* 0x000fc4000f8e00ff */
[-CC-:B------:R-:W-:Y:S01]  /*a590*/  FFMA.FTZ R80, R80, R7.reuse, -R15.reuse ;  /* 0x0000000750507223 */ /* 0x180fe2000001080f */
[----:B------:R-:W-:Y:S01]  /*a5a0*/  IADD3 R54, -R185, 0xb, RZ ;  /* 0x0000000bb9367810 */ /* 0x000fe20007ffe1ff */
[-CC-:B------:R-:W-:Y:S01]  /*a5b0*/  FFMA.FTZ R82, R82, R7.reuse, -R15.reuse ;  /* 0x0000000752527223 */ /* 0x180fe2000001080f */
[----:B------:R-:W-:Y:S02]  /*a5c0*/  WARPGROUP.DEPBAR.LE gsb0, 0x0 ;  /* 0x00008000000079c5 */ /* 0x000fe40000010000 */
[----:B------:R-:W0:Y:S01]  /*a5d0*/  MUFU.EX2 R10, R10 ;  /* 0x0000000a000a7308 */ /* 0x000e220000000800 */
[----:B------:R-:W-:Y:S01]  /*a5e0*/  @!P1 LEA R56, R56, UR43, 0x3 ;  /* 0x0000002b38389c11 */ /* 0x000fe2000f8e18ff */
[----:B------:R-:W-:-:S06]  /*a5f0*/  FFMA.FTZ R84, R84, R7, -R15 ;  /* 0x0000000754547223 */ /* 0x000fcc000001080f */
        /* <DEDUP_REMOVED lines=135> */
.L_x_1234:
[----:B------:R-:W-:Y:S01]  /*ae70*/  ULEA UR6, UR44, UR43, 0x3 ;  /* 0x0000002b2c067291 */ /* 0x000fe2000f8e183f */
[----:B------:R-:W-:Y:S01]  /*ae80*/  ISETP.GT.AND P2, PT, R5, R8, PT ;  /* 0x000000080500720c */ /* 0x000fe20003f44270 */
[----:B------:R-:W-:Y:S01]  /*ae90*/  FMUL.FTZ R90, R90, R9 ;  /* 0x000000095a5a7220 */ /* 0x000fe20000410000 */
        /* <DEDUP_REMOVED lines=17> */
[----:B------:R-:W-:Y:S01]  /*afb0*/  UMOV UR6, UR36 ;  /* 0x0000002400067c82 */ /* 0x000fe20008000000 */
        /* <DEDUP_REMOVED lines=89> */
.L_x_1225:
[----:B------:R-:W-:-:S13]  /*b550*/  ISETP.GE.AND P2, PT, R5, R170, PT ;  /* 0x000000aa0500720c */ /* 0x000fda0003f46270 */
[----:B------:R-:W-:Y:S05]  /*b560*/  @!P2 BRA `(.L_x_1236) ;  /* 0x0000003400c4a947 */ /* 0x000fea0003800000 */
[----:B------:R-:W-:Y:S01]  /*b570*/  IMAD.MOV.U32 R9, RZ, RZ, R4 ;  /* 0x000000ffff097224 */ /* 0x000fe200078e0004 */
[----:B------:R-:W-:Y:S01]  /*b580*/  UMOV UR6, UR36 ;  /* 0x0000002400067c82 */ /* 0x000fe20008000000 */
[----:B------:R-:W-:Y:S01]  /*b590*/  IMAD.MOV.U32 R8, RZ, RZ, R6 ;  /* 0x000000ffff087224 */ /* 0x000fe200078e0006 */
[----:B------:R-:W-:Y:S01]  /*b5a0*/  ULDC UR32, c[0x0][0x9e4] ;  /* 0x0002790000207ab9 */ /* 0x000fe20000000800 */
[----:B------:R-:W-:-:S05]  /*b5b0*/  ULDC UR33, c[0x0][0x9e0] ;  /* 0x0002780000217ab9 */ /* 0x000fca0000000800 */
.L_x_1254:
[----:B------:R-:W-:Y:S01]  /*b5c0*/  ISETP.NE.AND P2, PT, RZ, UR42, PT ;  /* 0x0000002aff007c0c */ /* 0x000fe2000bf45270 */
[----:B------:R-:W-:-:S04]  /*b5d0*/  UISETP.NE.AND UP0, UPT, UR44, 0x1, UPT ;  /* 0x000000012c00788c */ /* 0x000fc8000bf05270 */
[----:B------:R-:W-:-:S04]  /*b5e0*/  USEL UR36, URZ, 0x1, UP0 ;  /* 0x000000013f247887 */ /* 0x000fc80008000000 */
[----:B------:R-:W-:-:S04]  /*b5f0*/  ULOP3.LUT UR36, UR6, UR36, URZ, 0x3c, !UPT ;  /* 0x0000002406247292 */ /* 0x000fc8000f8e3c3f */
[----:B------:R-:W-:Y:S08]  /*b600*/  @P2 BRA `(.L_x_1237) ;  /* 0x0000000000382947 */ /* 0x000ff00003800000 */
[----:B------:R-:W-:Y:S05]  /*b610*/  @!P0 BRA `(.L_x_1238) ;  /* 0x0000000000048947 */ /* 0x000fea0003800000 */
[----:B------:R-:W-:Y:S01]  /*b620*/  BPT.TRAP 0x1 ;  /* 0x000000040000795c */ /* 0x000fe20000300000 */
.L_x_1238:
        /* <DEDUP_REMOVED lines=9> */
.L_x_1239:
[----:B-1----:R-:W-:Y:S05]  /*b6c0*/  @P3 BRA `(.L_x_1237) ;  /* 0x0000000000083947 */ /* 0x002fea0003800000 */
[----:B------:R-:W1:Y:S02]  /*b6d0*/  SYNCS.PHASECHK.TRANS64.TRYWAIT P3, [UR7+0x22830], R4 ;  /* 0x02283004ff0075a7 */ /* 0x000e640008060147 */
[----:B-1----:R-:W-:Y:S05]  /*b6e0*/  @!P3 BRA `(.L_x_1240) ;  /* 0x000000c40024b947 */ /* 0x002fea0003800000 */
.L_x_1237:
        /* <DEDUP_REMOVED lines=40> */
.L_x_1242:
[----:B------:R-:W-:Y:S01]  /*b970*/  ULEA UR10, UR44, UR43, 0x3 ;  /* 0x0000002b2c0a7291 */ /* 0x000fe2000f8e183f */
[----:B------:R-:W-:-:S05]  /*b980*/  IMAD.U32 R4, RZ, RZ, UR6 ;  /* 0x00000006ff047e24 */ /* 0x000fca000f8e00ff */
[----:B------:R-:W-:-:S04]  /*b990*/  SHF.L.U32 R4, R4, 0x1f, RZ ;  /* 0x0000001f04047819 */ /* 0x000fc800000006ff */
[----:B------:R0:W1:Y:S01]  /*b9a0*/  SYNCS.PHASECHK.TRANS64.TRYWAIT P2, [UR10+0x22850], R4 ;  /* 0x02285004ff0075a7 */ /* 0x000062000804014a */
[----:B------:R-:W-:Y:S05]  /*b9b0*/  @!P0 BRA `(.L_x_1243) ;  /* 0x0000000000048947 */ /* 0x000fea0003800000 */
[----:B------:R-:W-:Y:S01]  /*b9c0*/  BPT.TRAP 0x1 ;  /* 0x000000040000795c */ /* 0x000fe20000300000 */
.L_x_1243:
[----:B-1----:R-:W-:Y:S05]  /*b9d0*/  @P2 BRA `(.L_x_1241) ;  /* 0x0000000000082947 */ /* 0x002fea0003800000 */
[----:B------:R-:W1:Y:S02]  /*b9e0*/  SYNCS.PHASECHK.TRANS64.TRYWAIT P2, [UR10+0x22850], R4 ;  /* 0x02285004ff0075a7 */ /* 0x000e64000804014a */
[----:B-1----:R-:W-:Y:S05]  /*b9f0*/  @!P2 BRA `(.L_x_1244) ;  /* 0x000000c00078a947 */ /* 0x002fea0003800000 */
.L_x_1241:
[----:B------:R-:W-:Y:S01]  /*ba00*/  UIADD3 UR6, UR43, 0x400, URZ ;  /* 0x000004002b067890 */ /* 0x000fe2000fffe03f */
[----:B------:R-:W-:Y:S01]  /*ba10*/  WARPGROUP.ARRIVE ;  /* 0x00000000000079c5 */ /* 0x000fe20000000000 */
[----:B------:R-:W-:Y:S01]  /*ba20*/  UMOV UR11, 0x40000040 ;  /* 0x40000040000b7882 */ /* 0x000fe20000000000 */
[----:B------:R-:W2:Y:S01]  /*ba30*/  @P5 LDC R14, c[0x0][0x44c] ;  /* 0x00011300ff0e5b82 */ /* 0x000ea20000000800 */
[----:B------:R-:W-:Y:S01]  /*ba40*/  USHF.R.U32.HI UR6, URZ, 0x4, UR6 ;  /* 0x000000043f067899 */ /* 0x000fe20008011606 */
[C---:B01----:R-:W-:Y:S01]  /*ba50*/  FMUL.FTZ R4, R0.reuse, R26 ;  /* 0x0000001a00047220 */ /* 0x043fe20000410000 */
[C---:B------:R-:W-:Y:S01]  /*ba60*/  FMUL.FTZ R26, R0.reuse, R46 ;  /* 0x0000002e001a7220 */ /* 0x040fe20000410000 */
[----:B------:R-:W0:Y:S01]  /*ba70*/  S2R R188, SR_TID.X ;  /* 0x0000000000bc7919 */ /* 0x000e220000002100 */
[----:B------:R-:W-:Y:S01]  /*ba80*/  ULOP3.LUT UR6, UR6, 0x3fff, URZ, 0xc0, !UPT ;  /* 0x00003fff06067892 */ /* 0x000fe2000f8ec03f */
[C---:B------:R-:W-:Y:S01]  /*ba90*/  FMUL.FTZ R186, R0.reuse, R36 ;  /* 0x0000002400ba7220 */ /* 0x040fe20000410000 */
[----:B------:R-:W-:Y:S01]  /*baa0*/  FMUL.FTZ R36, R0, R59 ;  /* 0x0000003b00247220 */ /* 0x000fe20000410000 */
[----:B------:R-:W1:Y:S01]  /*bab0*/  @P5 LDC R46, c[0x0][0x450] ;  /* 0x00011400ff2e5b82 */ /* 0x000e620000000800 */
[----:B------:R-:W-:Y:S01]  /*bac0*/  ULOP3.LUT UR6, UR6, 0x10000, URZ, 0xfc, !UPT ;  /* 0x0001000006067892 */ /* 0x000fe2000f8efc3f */
[----:B------:R-:W-:-:S02]  /*bad0*/  IMAD.IADD R59, R168, 0x1, R19 ;  /* 0x00000001a83b7824 */ /* 0x000fc400078e0213 */
[C---:B------:R-:W-:Y:S01]  /*bae0*/  FMUL.FTZ R6, R0.reuse, R27 ;  /* 0x0000001b00067220 */ /* 0x040fe20000410000 */
[C---:B------:R-:W-:Y:S01]  /*baf0*/  FMUL.FTZ R27, R0.reuse, R50 ;  /* 0x00000032001b7220 */ /* 0x040fe20000410000 */
[----:B------:R-:W-:Y:S01]  /*bb00*/  ULEA UR6, UR44, UR6, 0xa ;  /* 0x000000062c067291 */ /* 0x000fe2000f8e503f */
[C---:B------:R-:W-:Y:S01]  /*bb10*/  FMUL.FTZ R50, R0.reuse, R53 ;  /* 0x0000003500327220 */ /* 0x040fe20000410000 */
[C---:B------:R-:W-:Y:S01]  /*bb20*/  FMUL.FTZ R187, R0.reuse, R45 ;  /* 0x0000002d00bb7220 */ /* 0x040fe20000410000 */
[C---:B------:R-:W-:Y:S01]  /*bb30*/  FMUL.FTZ R53, R0.reuse, R60 ;  /* 0x0000003c00357220 */ /* 0x040fe20000410000 */
[----:B------:R-:W-:Y:S02]  /*bb40*/  IMAD.U32 R45, RZ, RZ, UR7 ;  /* 0x00000007ff2d7e24 */ /* 0x000fe4000f8e00ff */
[C---:B------:R-:W-:Y:S01]  /*bb50*/  FMUL.FTZ R7, R0.reuse, R30 ;  /* 0x0000001e00077220 */ /* 0x040fe20000410000 */
[C---:B------:R-:W-:Y:S01]  /*bb60*/  FMUL.FTZ R185, R0.reuse, R33 ;  /* 0x0000002100b97220 */ /* 0x040fe20000410000 */
[----:B------:R-:W-:Y:S01]  /*bb70*/  UMOV UR10, UR6 ;  /* 0x00000006000a7c82 */ /* 0x000fe20008000000 */
[----:B------:R-:W-:Y:S01]  /*bb80*/  FMUL.FTZ R10, R0, R31 ;  /* 0x0000001f000a7220 */ /* 0x000fe20000410000 */
[----:B------:R-:W-:Y:S01]  /*bb90*/  QGMMA.64x128x32.F32.E4M3.E4M3 R88, R164, gdesc[UR8], R88, gsb0 ;  /* 0x01e00008a4587df3 */ /* 0x000fe20008000858 */
[----:B------:R-:W-:Y:S01]  /*bba0*/  UIADD3 UR10, UR6, 0x2, URZ ;  /* 0x00000002060a7890 */ /* 0x000fe2000fffe03f */
[----:B--2---:R-:W-:Y:S01]  /*bbb0*/  @P5 IMAD.HI.U32 R15, R59, R14, RZ ;  /* 0x0000000e3b0f5227 */ /* 0x004fe200078e00ff */
[----:B------:R-:W-:-:S03]  /*bbc0*/  UMOV UR11, 0x40000040 ;  /* 0x40000040000b7882 */ /* 0x000fc60000000000 */
[C---:B------:R-:W-:Y:S01]  /*bbd0*/  FMUL.FTZ R184, R0.reuse, R32 ;  /* 0x0000002000b87220 */ /* 0x040fe20000410000 */
[C---:B------:R-:W-:Y:S01]  /*bbe0*/  FMUL.FTZ R11, R0.reuse, R34 ;  /* 0x00000022000b7220 */ /* 0x040fe20000410000 */
[C---:B------:R-:W-:Y:S01]  /*bbf0*/  FMUL.FTZ R12, R0.reuse, R35 ;  /* 0x00000023000c7220 */ /* 0x040fe20000410000 */
[C---:B------:R-:W-:Y:S01]  /*bc00*/  FMUL.FTZ R13, R0.reuse, R38 ;  /* 0x00000026000d7220 */ /* 0x040fe20000410000 */
[C---:B------:R-:W-:Y:S01]  /*bc10*/  FMUL.FTZ R20, R0.reuse, R39 ;  /* 0x0000002700147220 */ /* 0x040fe20000410000 */
[C---:B------:R-:W-:Y:S01]  /*bc20*/  FMUL.FTZ R21, R0.reuse, R42 ;  /* 0x0000002a00157220 */ /* 0x040fe20000410000 */
[----:B-1----:R-:W-:Y:S01]  /*bc30*/  @P5 SHF.R.U32.HI R59, RZ, R46, R15 ;  /* 0x0000002eff3b5219 */ /* 0x002fe2000001160f */
[C---:B------:R-:W-:Y:S01]  /*bc40*/  FMUL.FTZ R30, R0.reuse, R54 ;  /* 0x00000036001e7220 */ /* 0x040fe20000410000 */
[C---:B------:R-:W-:Y:S01]  /*bc50*/  FMUL.FTZ R33, R0.reuse, R66 ;  /* 0x0000004200217220 */ /* 0x040fe20000410000 */
[----:B------:R-:W-:Y:S01]  /*bc60*/  @!P1 LEA R14, R45, UR43, 0x3 ;  /* 0x0000002b2d0e9c11 */ /* 0x000fe2000f8e18ff */
[C---:B------:R-:W-:Y:S01]  /*bc70*/  FMUL.FTZ R54, R0.reuse, R61 ;  /* 0x0000003d00367220 */ /* 0x040fe20000410000 */
[----:B------:R-:W1:Y:S01]  /*bc80*/  SHFL.IDX PT, R60, R59, RZ, 0x1c1f ;  /* 0x001c1fff3b3c7589 */ /* 0x000e6200000e0000 */
        /* <DEDUP_REMOVED lines=16> */
[----:B0-----:R-:W-:Y:S01]  /*bd90*/  SHF.R.U32.HI R188, RZ, 0x7, R188 ;  /* 0x00000007ffbc7819 */ /* 0x001fe200000116bc */
[----:B------:R-:W0:Y:S01]  /*bda0*/  MUFU.TANH R4, R4 ;  /* 0x0000000400047308 */ /* 0x000e220000002400 */
        /* <DEDUP_REMOVED lines=65> */
[----:B------:R-:W-:Y:S01]  /*c1c0*/  UMOV UR10, UR6 ;  /* 0x00000006000a7c82 */ /* 0x000fe20008000000 */
[----:B------:R-:W-:Y:S01]  /*c1d0*/  UMOV UR11, 0x40000040 ;  /* 0x40000040000b7882 */ /* 0x000fe20000000000 */
        /* <DEDUP_REMOVED lines=27> */
[----:B------:R-:W-:-:S05]  /*c390*/  IMAD R15, R18, -0x2, R15 ;  /* 0xfffffffe120f7824 */ /* 0x000fca00078e020f */
[----:B------:R-:W-:Y:S02]  /*c3a0*/  IADD3 R15, -R17, R15, R16 ;  /* 0x0000000f110f7210 */ /* 0x000fe40007ffe110 */
[----:B------:R-:W0:Y:S03]  /*c3b0*/  MUFU.TANH R72, R72 ;  /* 0x0000004800487308 */ /* 0x000e260000002400 */
[C---:B------:R-:W-:Y:S02]  /*c3c0*/  VIADD R69, R15.reuse, UR33 ;  /* 0x000000210f457c36 */ /* 0x040fe40008000000 */
[----:B------:R-:W-:-:S03]  /*c3d0*/  VIADD R71, R15, UR5 ;  /* 0x000000050f477c36 */ /* 0x000fc60008000000 */
[----:B------:R-:W0:Y:S01]  /*c3e0*/  MUFU.TANH R39, R39 ;  /* 0x0000002700277308 */ /* 0x000e220000002400 */
[--C-:B-1----:R-:W-:Y:S02]  /*c3f0*/  IMAD.IADD R61, R69, 0x1, R60.reuse ;  /* 0x00000001453d7824 */ /* 0x102fe400078e023c */
[----:B------:R-:W-:-:S05]  /*c400*/  IMAD.IADD R63, R71, 0x1, R60 ;  /* 0x00000001473f7824 */ /* 0x000fca00078e023c */
[----:B------:R-:W1:Y:S08]  /*c410*/  MUFU.TANH R40, R40 ;  /* 0x0000002800287308 */ /* 0x000e700000002400 */
        /* <DEDUP_REMOVED lines=16> */
[----:B0-----:R-:W-:Y:S01]  /*c520*/  IADD3 R57, -R17, R16, R60 ;  /* 0x0000001011397210 */ /* 0x001fe20007ffe13c */
        /* <DEDUP_REMOVED lines=11> */
.L_x_1247:
[----:B------:R-:W-:-:S05]  /*c5e0*/  IMAD.U32 R60, RZ, RZ, UR32 ;  /* 0x00000020ff3c7e24 */ /* 0x000fca000f8e00ff */
[----:B------:R-:W-:-:S13]  /*c5f0*/  ISETP.NE.AND P2, PT, R60, 0x1, PT ;  /* 0x000000013c00780c */ /* 0x000fda0003f45270 */
[----:B------:R-:W0:Y:S02]  /*c600*/  @P2 LDC.64 R14, c[0x0][0x9e8] ;  /* 0x00027a00ff0e2b82 */ /* 0x000e240000000a00 */
[----:B0-----:R-:W-:-:S05]  /*c610*/  @P2 IMAD.HI.U32 R14, R57, R14, RZ ;  /* 0x0000000e390e2227 */ /* 0x001fca00078e00ff */
[----:B------:R-:W-:-:S07]  /*c620*/  @P2 SHF.R.U32.HI R57, RZ, R15, R14 ;  /* 0x0000000fff392219 */ /* 0x000fce000001160e */
.L_x_1248:
[----:B------:R-:W-:Y:S05]  /*c630*/  BSYNC B0 ;  /* 0x0000000000007941 */ /* 0x000fea0003800000 */
.L_x_1246:
[----:B------:R-:W-:-:S04]  /*c640*/  IMAD R57, R57, R60, -R158 ;  /* 0x0000003c39397224 */ /* 0x000fc800078e0a9e */
[----:B------:R-:W-:-:S05]  /*c650*/  IMAD R14, R18, -0x2, R57 ;  /* 0xfffffffe120e7824 */ /* 0x000fca00078e0239 */
[----:B------:R-:W-:Y:S02]  /*c660*/  VIADDMNMX R61, R14, R60, R61, PT ;  /* 0x0000003c0e3d7246 */ /* 0x000fe4000380013d */
[----:B------:R-:W-:-:S07]  /*c670*/  VIMNMX R63, R63, R14, !PT ;  /* 0x0000000e3f3f7248 */ /* 0x000fce0007fe0100 */
.L_x_1245:
        /* <DEDUP_REMOVED lines=42> */
[----:B------:R-:W-:Y:S01]  /*c920*/  FSEL R86, R47, -INF , !P4 ;  /* 0xff8000002f567808 */ /* 0x000fe20006000000 */
[----:B0-----:R-:W-:Y:S01]  /*c930*/  IMAD.IADD R47, R69, 0x1, R14 ;  /* 0x00000001452f7824 */ /* 0x001fe200078e020e */
[----:B------:R-:W-:Y:S02]  /*c940*/  FSEL R82, R48, -INF , !P3 ;  /* 0xff80000030527808 */ /* 0x000fe40005800000 */
[C---:B------:R-:W-:Y:S02]  /*c950*/  ISETP.GT.AND P4, PT, R63.reuse, 0x38, P2 ;  /* 0x000000383f00780c */ /* 0x040fe40001784270 */
[----:B------:R-:W-:Y:S02]  /*c960*/  ISETP.GT.AND P3, PT, R63, 0x39, P2 ;  /* 0x000000393f00780c */ /* 0x000fe40001764270 */
[C---:B------:R-:W-:Y:S02]  /*c970*/  ISETP.LT.OR P4, PT, R61.reuse, 0x39, P4 ;  /* 0x000000393d00780c */ /* 0x040fe40002781670 */
[----:B------:R-:W-:-:S02]  /*c980*/  ISETP.LT.OR P3, PT, R61, 0x3a, P3 ;  /* 0x0000003a3d00780c */ /* 0x000fc40001f61670 */
[----:B------:R-:W-:Y:S01]  /*c990*/  FSEL R84, R49, -INF , !P4 ;  /* 0xff80000031547808 */ /* 0x000fe20006000000 */
[----:B------:R-:W-:Y:S01]  /*c9a0*/  IMAD.IADD R49, R71, 0x1, R14 ;  /* 0x0000000147317824 */ /* 0x000fe200078e020e */
        /* <DEDUP_REMOVED lines=62> */
.L_x_1251:
[----:B------:R-:W-:-:S05]  /*cd90*/  IMAD.U32 R53, RZ, RZ, UR32 ;  /* 0x00000020ff357e24 */ /* 0x000fca000f8e00ff */
[----:B------:R-:W-:-:S13]  /*cda0*/  ISETP.NE.AND P3, PT, R53, 0x1, PT ;  /* 0x000000013500780c */ /* 0x000fda0003f65270 */
[----:B------:R-:W0:Y:S02]  /*cdb0*/  @P3 LDC.64 R14, c[0x0][0x9e8] ;  /* 0x00027a00ff0e3b82 */ /* 0x000e240000000a00 */
[----:B0-----:R-:W-:-:S05]  /*cdc0*/  @P3 IMAD.HI.U32 R14, R51, R14, RZ ;  /* 0x0000000e330e3227 */ /* 0x001fca00078e00ff */
[----:B------:R-:W-:-:S07]  /*cdd0*/  @P3 SHF.R.U32.HI R51, RZ, R15, R14 ;  /* 0x0000000fff333219 */ /* 0x000fce000001160e */
.L_x_1252:
[----:B------:R-:W-:Y:S05]  /*cde0*/  BSYNC B0 ;  /* 0x0000000000007941 */ /* 0x000fea0003800000 */
.L_x_1250:
[----:B------:R-:W-:-:S04]  /*cdf0*/  IMAD R51, R51, R53, -R158 ;  /* 0x0000003533337224 */ /* 0x000fc800078e0a9e */
[----:B------:R-:W-:-:S05]  /*ce00*/  IMAD R14, R18, -0x2, R51 ;  /* 0xfffffffe120e7824 */ /* 0x000fca00078e0233 */
[----:B------:R-:W-:Y:S02]  /*ce10*/  VIADDMNMX R47, R14, R53, R47, PT ;  /* 0x000000350e2f7246 */ /* 0x000fe4000380012f */
[----:B------:R-:W-:-:S07]  /*ce20*/  VIMNMX R49, R49, R14, !PT ;  /* 0x0000000e31317248 */ /* 0x000fce0007fe0100 */
.L_x_1249:
        /* <DEDUP_REMOVED lines=8> */
[----:B------:R-:W-:Y:S01]  /*ceb0*/  FMNMX.FTZ R15, R204, R15, !PT ;  /* 0x0000000fcc0f7209 */ /* 0x000fe20007810000 */
[----:B------:R-:W0:Y:S01]  /*cec0*/  LDC R7, c[0x0][0x988] ;  /* 0x00026200ff077b82 */ /* 0x000e220000000800 */
        /* <DEDUP_REMOVED lines=55> */
[----:B------:R-:W-:Y:S01]  /*d240*/  ISETP.GT.AND P4, PT, R49, 0x29, P2 ;  /* 0x000000293100780c */ /* 0x000fe20001784270 */
[----:B------:R-:W1:Y:S01]  /*d250*/  SHFL.BFLY PT, R6, R15, 0x2, 0x1f ;  /* 0x0c401f000f067f89 */ /* 0x000e6200000e0000 */
[----:B------:R-:W-:-:S02]  /*d260*/  FSEL R196, R27, -INF , !P3 ;  /* 0xff8000001bc47808 */ /* 0x000fc40005800000 */
[----:B------:R-:W-:Y:S02]  /*d270*/  ISETP.GT.AND P3, PT, R49, 0x38, P2 ;  /* 0x000000383100780c */ /* 0x000fe40001764270 */
[C---:B------:R-:W-:Y:S02]  /*d280*/  ISETP.LT.OR P4, PT, R47.reuse, 0x2a, P4 ;  /* 0x0000002a2f00780c */ /* 0x040fe40002781670 */
[----:B------:R-:W-:Y:S02]  /*d290*/  ISETP.LT.OR P3, PT, R47, 0x39, P3 ;  /* 0x000000392f00780c */ /* 0x000fe40001f61670 */
[----:B------:R-:W-:Y:S02]  /*d2a0*/  FSEL R194, R25, -INF , !P4 ;  /* 0xff80000019c27808 */ /* 0x000fe40006000000 */
[----:B------:R-:W-:Y:S02]  /*d2b0*/  ISETP.GT.AND P4, PT, R49, 0x31, P2 ;  /* 0x000000313100780c */ /* 0x000fe40001784270 */
[----:B------:R-:W-:-:S02]  /*d2c0*/  FSEL R30, R30, -INF , !P3 ;  /* 0xff8000001e1e7808 */ /* 0x000fc40005800000 */
[----:B------:R-:W-:Y:S02]  /*d2d0*/  ISETP.GT.AND P3, PT, R49, 0x40, P2 ;  /* 0x000000403100780c */ /* 0x000fe40001764270 */
[C---:B------:R-:W-:Y:S02]  /*d2e0*/  ISETP.LT.OR P4, PT, R47.reuse, 0x32, P4 ;  /* 0x000000322f00780c */ /* 0x040fe40002781670 */
[----:B------:R-:W-:Y:S02]  /*d2f0*/  ISETP.LT.OR P3, PT, R47, 0x41, P3 ;  /* 0x000000412f00780c */ /* 0x000fe40001f61670 */
[----:B------:R-:W-:Y:S02]  /*d300*/  FSEL R28, R28, -INF , !P4 ;  /* 0xff8000001c1c7808 */ /* 0x000fe40006000000 */
[----:B------:R-:W-:Y:S02]  /*d310*/  ISETP.GT.AND P4, PT, R49, 0x39, P2 ;  /* 0x000000393100780c */ /* 0x000fe40001784270 */
[----:B-1----:R-:W-:-:S02]  /*d320*/  FMNMX.FTZ R6, R15, R6, !PT ;  /* 0x000000060f067209 */ /* 0x002fc40007810000 */
[----:B------:R-:W-:Y:S02]  /*d330*/  FSEL R20, R37, -INF , !P3 ;  /* 0xff80000025147808 */ /* 0x000fe40005800000 */
[----:B------:R-:W-:Y:S01]  /*d340*/  ISETP.GT.AND P3, PT, R49, 0x41, P2 ;  /* 0x000000413100780c */ /* 0x000fe20001764270 */
[----:B------:R-:W1:Y:S01]  /*d350*/  SHFL.BFLY PT, R11, R6, 0x1, 0x1f ;  /* 0x0c201f00060b7f89 */ /* 0x000e6200000e0000 */
[C---:B------:R-:W-:Y:S02]  /*d360*/  ISETP.LT.OR P4, PT, R47.reuse, 0x3a, P4 ;  /* 0x0000003a2f00780c */ /* 0x040fe40002781670 */
[----:B------:R-:W-:Y:S02]  /*d370*/  ISETP.LT.OR P3, PT, R47, 0x42, P3 ;  /* 0x000000422f00780c */ /* 0x000fe40001f61670 */
[----:B------:R-:W-:Y:S02]  /*d380*/  FSEL R14, R29, -INF , !P4 ;  /* 0xff8000001d0e7808 */ /* 0x000fe40006000000 */
[----:B------:R-:W-:-:S02]  /*d390*/  FSEL R36, R36, -INF , !P3 ;  /* 0xff80000024247808 */ /* 0x000fc40005800000 */
[----:B------:R-:W-:-:S04]  /*d3a0*/  ISETP.GT.AND P3, PT, R49, 0x48, P2 ;  /* 0x000000483100780c */ /* 0x000fc80001764270 */
        /* <DEDUP_REMOVED lines=9> */
[----:B------:R-:W-:Y:S01]  /*d440*/  ISETP.GT.AND P3, PT, R49, RZ, P2 ;  /* 0x000000ff3100720c */ /* 0x000fe20001764270 */
[-CC-:B------:R-:W-:Y:S01]  /*d450*/  FFMA.FTZ R13, R206, R7.reuse, -R27.reuse ;  /* 0x00000007ce0d7223 */ /* 0x180fe2000001081b */
[----:B------:R-:W-:-:S01]  /*d460*/  FFMA.FTZ R29, R200, R7, -R27 ;  /* 0x00000007c81d7223 */ /* 0x000fc2000001081b */
[-CC-:B------:R-:W-:Y:S01]  /*d470*/  FFMA.FTZ R78, R78, R7.reuse, -R27.reuse ;  /* 0x000000074e4e7223 */ /* 0x180fe2000001081b */
[----:B------:R-:W-:Y:S01]  /*d480*/  ISETP.LT.OR P3, PT, R47, 0x1, P3 ;  /* 0x000000012f00780c */ /* 0x000fe20001f61670 */
[-CC-:B------:R-:W-:Y:S01]  /*d490*/  FFMA.FTZ R10, R57, R7.reuse, -R27.reuse ;  /* 0x00000007390a7223 */ /* 0x180fe2000001081b */
[----:B------:R-:W-:-:S01]  /*d4a0*/  FFMA.FTZ R202, R202, R7, -R27 ;  /* 0x00000007caca7223 */ /* 0x000fc2000001081b */
        /* <DEDUP_REMOVED lines=10> */
[--C-:B------:R-:W-:Y:S01]  /*d550*/  FFMA.FTZ R74, R74, R7, -R27.reuse ;  /* 0x000000074a4a7223 */ /* 0x100fe2000001081b */
[----:B------:R-:W-:Y:S01]  /*d560*/  FSEL R204, R31, -INF , !P3 ;  /* 0xff8000001fcc7808 */ /* 0x000fe20005800000 */
[----:B------:R0:W-:Y:S01]  /*d570*/  MUFU.EX2 R15, R4 ;  /* 0x00000004000f7308 */ /* 0x0001e20000000800 */
[----:B------:R-:W-:Y:S01]  /*d580*/  FMNMX.FTZ R21, R164, R21, !PT ;  /* 0x00000015a4157209 */ /* 0x000fe20007810000 */
[-CC-:B------:R-:W-:Y:S01]  /*d590*/  FFMA.FTZ R70, R70, R7.reuse, -R27.reuse ;  /* 0x0000000746467223 */ /* 0x180fe2000001081b */
[----:B------:R-:W-:Y:S01]  /*d5a0*/  ISETP.GT.AND P3, PT, R49, 0x50, P2 ;  /* 0x000000503100780c */ /* 0x000fe20001764270 */
[--C-:B------:R-:W-:Y:S01]  /*d5b0*/  FFMA.FTZ R56, R56, R7, -R27.reuse ;  /* 0x0000000738387223 */ /* 0x100fe2000001081b */
[----:B------:R-:W-:Y:S01]  /*d5c0*/  FMNMX.FTZ R21, R166, R21, !PT ;  /* 0x00000015a6157209 */ /* 0x000fe20007810000 */
[--C-:B------:R-:W-:Y:S01]  /*d5d0*/  FFMA.FTZ R50, R50, R7, -R27.reuse ;  /* 0x0000000732327223 */ /* 0x100fe2000001081b */
[----:B------:R-:W-:Y:S01]  /*d5e0*/  ISETP.LT.OR P3, PT, R47, 0x51, P3 ;  /* 0x000000512f00780c */ /* 0x000fe20001f61670 */
[----:B------:R-:W-:Y:S01]  /*d5f0*/  MUFU.EX2 R10, R10 ;  /* 0x0000000a000a7308 */ /* 0x000fe20000000800 */
[----:B------:R-:W-:Y:S01]  /*d600*/  FMNMX.FTZ R21, R184, R21, !PT ;  /* 0x00000015b8157209 */ /* 0x000fe20007810000 */
[-CC-:B0-----:R-:W-:Y:S01]  /*d610*/  FFMA.FTZ R4, R156, R7.reuse, -R27.reuse ;  /* 0x000000079c047223 */ /* 0x181fe2000001081b */
[----:B------:R-:W-:Y:S01]  /*d620*/  FSEL R206, R33, -INF , !P3 ;  /* 0xff80000021ce7808 */ /* 0x000fe20005800000 */
[----:B------:R-:W-:Y:S01]  /*d630*/  FFMA.FTZ R33, R154, R7, -R27 ;  /* 0x000000079a217223 */ /* 0x000fe2000001081b */
[----:B------:R-:W-:-:S02]  /*d640*/  FMNMX.FTZ R25, R186, R21, !PT ;  /* 0x00000015ba197209 */ /* 0x000fc40007810000 */
[----:B------:R-:W-:Y:S01]  /*d650*/  ISETP.GT.AND P3, PT, R49, 0x51, P2 ;  /* 0x000000513100780c */ /* 0x000fe20001764270 */
[----:B------:R0:W-:Y:S01]  /*d660*/  MUFU.EX2 R21, R29 ;  /* 0x0000001d00157308 */ /* 0x0001e20000000800 */
[----:B------:R-:W-:Y:S02]  /*d670*/  FMNMX.FTZ R25, R188, R25, !PT ;  /* 0x00000019bc197209 */ /* 0x000fe40007810000 */
[----:B------:R-:W-:Y:S02]  /*d680*/  ISETP.LT.OR P3, PT, R47, 0x52, P3 ;  /* 0x000000522f00780c */ /* 0x000fe40001f61670 */
[----:B------:R-:W-:Y:S02]  /*d690*/  FMNMX.FTZ R25, R190, R25, !PT ;  /* 0x00000019be197209 */ /* 0x000fe40007810000 */
[----:B------:R-:W-:Y:S01]  /*d6a0*/  FSEL R200, R32, -INF , !P3 ;  /* 0xff80000020c87808 */ /* 0x000fe20005800000 */
[----:B------:R-:W-:-:S01]  /*d6b0*/  FFMA.FTZ R32, R160, R7, -R27 ;  /* 0x00000007a0207223 */ /* 0x000fc2000001081b */
[----:B------:R-:W-:Y:S01]  /*d6c0*/  FMNMX.FTZ R25, R192, R25, !PT ;  /* 0x00000019c0197209 */ /* 0x000fe20007810000 */
[----:B------:R-:W-:Y:S01]  /*d6d0*/  MUFU.EX2 R11, R11 ;  /* 0x0000000b000b7308 */ /* 0x000fe20000000800 */
[----:B------:R-:W-:-:S02]  /*d6e0*/  ISETP.GT.AND P3, PT, R49, 0x58, P2 ;  /* 0x000000583100780c */ /* 0x000fc40001764270 */
[----:B0-----:R-:W-:Y:S02]  /*d6f0*/  FMNMX.FTZ R29, R24, R25, !PT ;  /* 0x00000019181d7209 */ /* 0x001fe40007810000 */
[----:B------:R-:W-:Y:S02]  /*d700*/  ISETP.LT.OR P3, PT, R47, 0x59, P3 ;  /* 0x000000592f00780c */ /* 0x000fe40001f61670 */
[----:B------:R-:W-:Y:S01]  /*d710*/  FMNMX.FTZ R29, R26, R29, !PT ;  /* 0x0000001d1a1d7209 */ /* 0x000fe20007810000 */
[----:B------:R0:W-:Y:S01]  /*d720*/  MUFU.EX2 R25, R4 ;  /* 0x0000000400197308 */ /* 0x0001e20000000800 */
[----:B------:R-:W-:Y:S02]  /*d730*/  FSEL R34, R34, -INF , !P3 ;  /* 0xff80000022227808 */ /* 0x000fe40005800000 */
[----:B------:R-:W-:Y:S02]  /*d740*/  FMNMX.FTZ R29, R194, R29, !PT ;  /* 0x0000001dc21d7209 */ /* 0x000fe40007810000 */
[----:B------:R-:W-:-:S02]  /*d750*/  ISETP.GT.AND P3, PT, R49, 0x59, P2 ;  /* 0x000000593100780c */ /* 0x000fc40001764270 */
[----:B------:R-:W-:Y:S01]  /*d760*/  FMNMX.FTZ R29, R196, R29, !PT ;  /* 0x0000001dc41d7209 */ /* 0x000fe20007810000 */
[----:B------:R-:W-:Y:S01]  /*d770*/  MUFU.EX2 R12, R12 ;  /* 0x0000000c000c7308 */ /* 0x000fe20000000800 */
[----:B------:R-:W-:Y:S01]  /*d780*/  ISETP.LT.OR P3, PT, R47, 0x5a, P3 ;  /* 0x0000005a2f00780c */ /* 0x000fe20001f61670 */
[----:B0-----:R-:W-:Y:S01]  /*d790*/  FFMA.FTZ R4, R86, R7, -R27 ;  /* 0x0000000756047223 */ /* 0x001fe2000001081b */
[----:B------:R-:W-:Y:S02]  /*d7a0*/  FMNMX.FTZ R31, R28, R29, !PT ;  /* 0x0000001d1c1f7209 */ /* 0x000fe40007810000 */
[----:B------:R-:W-:Y:S02]  /*d7b0*/  FSEL R156, R38, -INF , !P3 ;  /* 0xff800000269c7808 */ /* 0x000fe40005800000 */
[----:B------:R-:W-:Y:S01]  /*d7c0*/  ISETP.GT.AND P3, PT, R49, 0x60, P2 ;  /* 0x000000603100780c */ /* 0x000fe20001764270 */
[----:B------:R0:W-:Y:S01]  /*d7d0*/  MUFU.EX2 R29, R33 ;  /* 0x00000021001d7308 */ /* 0x0001e20000000800 */
[----:B------:R-:W-:-:S02]  /*d7e0*/  FMNMX.FTZ R31, R30, R31, !PT ;  /* 0x0000001f1e1f7209 */ /* 0x000fc40007810000 */
[----:B------:R-:W-:Y:S02]  /*d7f0*/  ISETP.LT.OR P3, PT, R47, 0x61, P3 ;  /* 0x000000612f00780c */ /* 0x000fe40001f61670 */
[----:B------:R-:W-:Y:S02]  /*d800*/  FMNMX.FTZ R31, R14, R31, !PT ;  /* 0x0000001f0e1f7209 */ /* 0x000fe40007810000 */
[----:B------:R-:W-:Y:S01]  /*d810*/  FSEL R154, R39, -INF , !P3 ;  /* 0xff800000279a7808 */ /* 0x000fe20005800000 */
[----:B------:R-:W-:-:S01]  /*d820*/  FFMA.FTZ R39, R84, R7, -R27 ;  /* 0x0000000754277223 */ /* 0x000fc2000001081b */
[----:B------:R-:W-:Y:S01]  /*d830*/  ISETP.GT.AND P3, PT, R49, 0x61, P2 ;  /* 0x000000613100780c */ /* 0x000fe20001764270 */
[----:B------:R-:W-:-:S01]  /*d840*/  FFMA.FTZ R84, R80, R7, -R27 ;  /* 0x0000000750547223 */ /* 0x000fc2000001081b */
[----:B------:R-:W-:Y:S01]  /*d850*/  FMNMX.FTZ R31, R20, R31, !PT ;  /* 0x0000001f141f7209 */ /* 0x000fe20007810000 */
[----:B------:R-:W-:Y:S01]  /*d860*/  MUFU.EX2 R13, R13 ;  /* 0x0000000d000d7308 */ /* 0x000fe20000000800 */
[----:B------:R-:W-:-:S02]  /*d870*/  ISETP.LT.OR P3, PT, R47, 0x62, P3 ;  /* 0x000000622f00780c */ /* 0x000fc40001f61670 */
[----:B0-----:R-:W-:Y:S02]  /*d880*/  FMNMX.FTZ R33, R36, R31, !PT ;  /* 0x0000001f24217209 */ /* 0x001fe40007810000 */
[----:B------:R-:W-:Y:S02]  /*d890*/  FSEL R40, R40, -INF , !P3 ;  /* 0xff80000028287808 */ /* 0x000fe40005800000 */
[----:B------:R-:W-:Y:S01]  /*d8a0*/  ISETP.GT.AND P3, PT, R49, 0x68, P2 ;  /* 0x000000683100780c */ /* 0x000fe20001764270 */
[----:B------:R-:W-:Y:S01]  /*d8b0*/  MUFU.EX2 R31, R4 ;  /* 0x00000004001f7308 */ /* 0x000fe20000000800 */
[----:B------:R-:W-:Y:S02]  /*d8c0*/  FMNMX.FTZ R33, R198, R33, !PT ;  /* 0x00000021c6217209 */ /* 0x000fe40007810000 */
[----:B------:R-:W-:Y:S02]  /*d8d0*/  ISETP.LT.OR P3, PT, R47, 0x69, P3 ;  /* 0x000000692f00780c */ /* 0x000fe40001f61670 */
[----:B------:R-:W-:-:S02]  /*d8e0*/  FMNMX.FTZ R33, R204, R33, !PT ;  /* 0x00000021cc217209 */ /* 0x000fc40007810000 */
[----:B------:R-:W-:Y:S01]  /*d8f0*/  FSEL R86, R41, -INF , !P3 ;  /* 0xff80000029567808 */ /* 0x000fe20005800000 */
[----:B------:R-:W-:-:S01]  /*d900*/  FFMA.FTZ R41, R64, R7, -R27 ;  /* 0x0000000740297223 */ /* 0x000fc2000001081b */
[----:B------:R-:W-:Y:S01]  /*d910*/  FMNMX.FTZ R33, R206, R33, !PT ;  /* 0x00000021ce217209 */ /* 0x000fe20007810000 */
[----:B------:R-:W-:-:S01]  /*d920*/  FFMA.FTZ R64, R72, R7, -R27 ;  /* 0x0000000748407223 */ /* 0x000fc2000001081b */
[----:B------:R-:W-:Y:S01]  /*d930*/  ISETP.GT.AND P3, PT, R49, 0x69, P2 ;  /* 0x000000693100780c */ /* 0x000fe20001764270 */
[----:B------:R-:W-:Y:S01]  /*d940*/  MUFU.EX2 R202, R202 ;  /* 0x000000ca00ca7308 */ /* 0x000fe20000000800 */
[----:B------:R-:W-:Y:S02]  /*d950*/  FMNMX.FTZ R35, R200, R33, !PT ;  /* 0x00000021c8237209 */ /* 0x000fe40007810000 */
[----:B------:R-:W-:Y:S02]  /*d960*/  ISETP.LT.OR P3, PT, R47, 0x6a, P3 ;  /* 0x0000006a2f00780c */ /* 0x000fe40001f61670 */
[----:B------:R-:W-:-:S02]  /*d970*/  FMNMX.FTZ R35, R34, R35, !PT ;  /* 0x0000002322237209 */ /* 0x000fc40007810000 */
[----:B------:R-:W-:Y:S01]  /*d980*/  FSEL R42, R42, -INF , !P3 ;  /* 0xff8000002a2a7808 */ /* 0x000fe20005800000 */
[----:B------:R-:W-:Y:S01]  /*d990*/  MUFU.EX2 R33, R39 ;  /* 0x0000002700217308 */ /* 0x000fe20000000800 */
[----:B------:R-:W-:Y:S02]  /*d9a0*/  ISETP.GT.AND P3, PT, R49, 0x70, P2 ;  /* 0x000000703100780c */ /* 0x000fe40001764270 */
[----:B------:R-:W-:Y:S02]  /*d9b0*/  FMNMX.FTZ R35, R156, R35, !PT ;  /* 0x000000239c237209 */ /* 0x000fe40007810000 */
[----:B------:R-:W-:Y:S02]  /*d9c0*/  ISETP.LT.OR P3, PT, R47, 0x71, P3 ;  /* 0x000000712f00780c */ /* 0x000fe40001f61670 */
[----:B------:R-:W-:Y:S01]  /*d9d0*/  FMNMX.FTZ R35, R154, R35, !PT ;  /* 0x000000239a237209 */ /* 0x000fe20007810000 */
[----:B------:R-:W-:Y:S01]  /*d9e0*/  MUFU.EX2 R32, R32 ;  /* 0x0000002000207308 */ /* 0x000fe20000000800 */
[----:B------:R-:W-:Y:S01]  /*d9f0*/  FSEL R80, R43, -INF , !P3 ;  /* 0xff8000002b507808 */ /* 0x000fe20005800000 */
[----:B------:R-:W-:Y:S01]  /*da00*/  FFMA.FTZ R43, R68, R7, -R27 ;  /* 0x00000007442b7223 */ /* 0x000fe2000001081b */
[----:B------:R-:W-:-:S02]  /*da10*/  ISETP.GT.AND P3, PT, R49, 0x71, P2 ;  /* 0x000000713100780c */ /* 0x000fc40001764270 */
[----:B------:R-:W-:Y:S02]  /*da20*/  FMNMX.FTZ R37, R40, R35, !PT ;  /* 0x0000002328257209 */ /* 0x000fe40007810000 */
[----:B------:R-:W-:Y:S01]  /*da30*/  ISETP.LT.OR P3, PT, R47, 0x72, P3 ;  /* 0x000000722f00780c */ /* 0x000fe20001f61670 */
[----:B------:R0:W-:Y:S01]  /*da40*/  MUFU.EX2 R35, R78 ;  /* 0x0000004e00237308 */ /* 0x0001e20000000800 */
[----:B------:R-:W-:Y:S02]  /*da50*/  FMNMX.FTZ R37, R86, R37, !PT ;  /* 0x0000002556257209 */ /* 0x000fe40007810000 */
[----:B------:R-:W-:Y:S02]  /*da60*/  FSEL R44, R44, -INF , !P3 ;  /* 0xff8000002c2c7808 */ /* 0x000fe40005800000 */
[C---:B------:R-:W-:Y:S02]  /*da70*/  ISETP.GT.AND P3, PT, R49.reuse, 0x78, P2 ;  /* 0x000000783100780c */ /* 0x040fe40001764270 */
[----:B------:R-:W-:Y:S01]  /*da80*/  FMNMX.FTZ R37, R42, R37, !PT ;  /* 0x000000252a257209 */ /* 0x000fe20007810000 */
[----:B------:R-:W-:Y:S01]  /*da90*/  MUFU.EX2 R38, R162 ;  /* 0x000000a200267308 */ /* 0x000fe20000000800 */
[----:B------:R-:W-:-:S02]  /*daa0*/  ISETP.GT.AND P2, PT, R49, 0x79, P2 ;  /* 0x000000793100780c */ /* 0x000fc40001744270 */
[C---:B------:R-:W-:Y:S02]  /*dab0*/  ISETP.LT.OR P3, PT, R47.reuse, 0x79, P3 ;  /* 0x000000792f00780c */ /* 0x040fe40001f61670 */
[----:B------:R-:W-:Y:S02]  /*dac0*/  FMNMX.FTZ R37, R80, R37, !PT ;  /* 0x0000002550257209 */ /* 0x000fe40007810000 */
[----:B------:R-:W-:Y:S01]  /*dad0*/  ISETP.LT.OR P2, PT, R47, 0x7a, P2 ;  /* 0x0000007a2f00780c */ /* 0x000fe20001741670 */
[----:B------:R-:W-:-:S01]  /*dae0*/  FFMA.FTZ R47, R54, R7, -R27 ;  /* 0x00000007362f7223 */ /* 0x000fc2000001081b */
[----:B0-----:R-:W-:Y:S01]  /*daf0*/  FSEL R78, R45, -INF , !P3 ;  /* 0xff8000002d4e7808 */ /* 0x001fe20005800000 */
[----:B------:R-:W-:-:S01]  /*db00*/  FFMA.FTZ R54, R52, R7, -R27 ;  /* 0x0000000734367223 */ /* 0x000fc2000001081b */
[----:B------:R-:W-:Y:S01]  /*db10*/  FMNMX.FTZ R39, R44, R37, !PT ;  /* 0x000000252c277209 */ /* 0x000fe20007810000 */
[----:B------:R-:W-:-:S01]  /*db20*/  FADD.FTZ R52, -R51, R8 ;  /* 0x0000000833347221 */ /* 0x000fc20000010100 */
[----:B------:R-:W-:Y:S01]  /*db30*/  FSEL R46, R46, -INF , !P2 ;  /* 0xff8000002e2e7808 */ /* 0x000fe20005000000 */
[----:B------:R-:W-:-:S01]  /*db40*/  FFMA.FTZ R8, R48, R7, -R27 ;  /* 0x0000000730087223 */ /* 0x000fc2000001081b */
[----:B------:R-:W-:Y:S01]  /*db50*/  FMNMX.FTZ R39, R78, R39, !PT ;  /* 0x000000274e277209 */ /* 0x000fe20007810000 */
[----:B------:R-:W-:Y:S01]  /*db60*/  FMUL.FTZ R51, R52, R7 ;  /* 0x0000000734337220 */ /* 0x000fe20000410000 */
[----:B------:R-:W-:Y:S02]  /*db70*/  MUFU.EX2 R152, R152 ;  /* 0x0000009800987308 */ /* 0x000fe40000000800 */
[----:B------:R-:W-:Y:S01]  /*db80*/  FMNMX.FTZ R4, R46, R39, !PT ;  /* 0x000000272e047209 */ /* 0x000fe20007810000 */
[-CC-:B------:R-:W-:Y:S01]  /*db90*/  FFMA.FTZ R39, R60, R7.reuse, -R27.reuse ;  /* 0x000000073c277223 */ /* 0x180fe2000001081b */
[----:B------:R-:W-:-:S01]  /*dba0*/  FFMA.FTZ R60, R62, R7, -R27 ;  /* 0x000000073e3c7223 */ /* 0x000fc2000001081b */
[----:B------:R-:W-:-:S02]  /*dbb0*/  FFMA.FTZ R62, R66, R7, -R27 ;  /* 0x00000007423e7223 */ /* 0x000fc4000001081b */
[----:B------:R-:W0:Y:S01]  /*dbc0*/  SHFL.BFLY PT, R45, R4, 0x2, 0x1f ;  /* 0x0c401f00042d7f89 */ /* 0x000e2200000e0000 */
[----:B------:R-:W1:Y:S08]  /*dbd0*/  MUFU.EX2 R51, R51 ;  /* 0x0000003300337308 */ /* 0x000e700000000800 */
[----:B------:R-:W-:Y:S08]  /*dbe0*/  MUFU.EX2 R82, R82 ;  /* 0x0000005200527308 */ /* 0x000ff00000000800 */
        /* <DEDUP_REMOVED lines=22> */
[----:B0-----:R-:W-:-:S01]  /*dd50*/  FFMA.FTZ R54, R184, R7, -R27 ;  /* 0x00000007b8367223 */ /* 0x001fc2000001081b */
[----:B------:R-:W-:Y:S01]  /*dd60*/  MUFU.EX2 R53, R53 ;  /* 0x0000003500357308 */ /* 0x000fe20000000800 */
[----:B------:R-:W-:-:S01]  /*dd70*/  FFMA.FTZ R57, R186, R7, -R27 ;  /* 0x00000007ba397223 */ /* 0x000fc2000001081b */
[----:B-1----:R-:W-:Y:S01]  /*dd80*/  FFMA.FTZ R66, R51, R3, R10 ;  /* 0x0000000333427223 */ /* 0x002fe2000001000a */
[----:B------:R-:W-:-:S01]  /*dd90*/  FFMA.FTZ R58, R188, R7, -R27 ;  /* 0x00000007bc3a7223 */ /* 0x000fc2000001081b */
        /* <DEDUP_REMOVED lines=46> */
[-CC-:B------:R-:W-:Y:S01]  /*e080*/  FFMA.FTZ R71, R200, R7.reuse, -R27.reuse ;  /* 0x00000007c8477223 */ /* 0x180fe2000001081b */
[----:B------:R-:W-:-:S02]  /*e090*/  FFMA.FTZ R27, R46, R7, -R27 ;  /* 0x000000072e1b7223 */ /* 0x000fc4000001081b */
[----:B------:R-:W-:-:S03]  /*e0a0*/  FADD.FTZ R73, R21, R68 ;  /* 0x0000004415497221 */ /* 0x000fc60000010000 */
[----:B------:R-:W0:Y:S01]  /*e0b0*/  MUFU.EX2 R26, R26 ;  /* 0x0000001a001a7308 */ /* 0x000e220000000800 */
[----:B------:R-:W-:-:S01]  /*e0c0*/  FADD.FTZ R68, R32, R73 ;  /* 0x0000004920447221 */ /* 0x000fc20000010000 */
[----:B--2---:R-:W-:-:S03]  /*e0d0*/  FADD.FTZ R73, R61, R2 ;  /* 0x000000023d497221 */ /* 0x004fc60000010000 */
        /* <DEDUP_REMOVED lines=10> */
[----:B--2---:R-:W-:-:S07]  /*e180*/  FADD.FTZ R2, R63, R2 ;  /* 0x000000023f027221 */ /* 0x004fce0000010000 */
[----:B------:R-:W2:Y:S01]  /*e190*/  MUFU.EX2 R14, R14 ;  /* 0x0000000e000e7308 */ /* 0x000ea20000000800 */
[----:B-1----:R-:W-:-:S01]  /*e1a0*/  FADD.FTZ R73, R65, R2 ;  /* 0x0000000241497221 */ /* 0x002fc20000010000 */
[----:B------:R-:W-:-:S04]  /*e1b0*/  FADD.FTZ R2, R82, R3 ;  /* 0x0000000352027221 */ /* 0x000fc80000010000 */
[----:B------:R-:W-:Y:S02]  /*e1c0*/  FADD.FTZ R3, R33, R2 ;  /* 0x0000000221037221 */ /* 0x000fe40000010000 */
[----:B------:R-:W1:Y:S01]  /*e1d0*/  MUFU.EX2 R20, R20 ;  /* 0x0000001400147308 */ /* 0x000e620000000800 */
[----:B0-----:R-:W-:-:S01]  /*e1e0*/  FADD.FTZ R68, R28, R73 ;  /* 0x000000491c447221 */ /* 0x001fc20000010000 */
[----:B------:R-:W-:-:S03]  /*e1f0*/  FADD.FTZ R2, R84, R3 ;  /* 0x0000000354027221 */ /* 0x000fc60000010000 */
[----:B------:R-:W-:Y:S01]  /*e200*/  FADD.FTZ R73, R9, R68 ;  /* 0x0000004409497221 */ /* 0x000fe20000010000 */
[----:B------:R-:W-:-:S02]  /*e210*/  FADD.FTZ R3, R35, R2 ;  /* 0x0000000223037221 */ /* 0x000fc40000010000 */
[----:B------:R-:W0:Y:S01]  /*e220*/  MUFU.EX2 R67, R67 ;  /* 0x0000004300437308 */ /* 0x000e220000000800 */
[----:B--2---:R-:W-:-:S01]  /*e230*/  FADD.FTZ R73, R14, R73 ;  /* 0x000000490e497221 */ /* 0x004fc20000010000 */
[----:B------:R-:W-:-:S06]  /*e240*/  FADD.FTZ R68, R76, R3 ;  /* 0x000000034c447221 */ /* 0x000fcc0000010000 */
        /* <DEDUP_REMOVED lines=55> */
.L_x_1253:
        /* <DEDUP_REMOVED lines=107> */
[----:B------:R-:W-:-:S05]  /*ec70*/  UMOV UR44, UR7 ;  /* 0x00000007002c7c82 */ /* 0x000fca0008000000 */
.L_x_1236:
[----:B------:R-:W-:Y:S06]  /*ec80*/  BAR.ARV 0x8, 0x180 ;  /* 0x0206000000007b1d */ /* 0x000fec0000002000 */
[----:B------:R-:W-:Y:S05]  /*ec90*/  @!P0 BRA `(.L_x_1255) ;  /* 0x0000000000048947 */ /* 0x000fea0003800000 */
[----:B------:R-:W-:Y:S01]  /*eca0*/  BPT.TRAP 0x1 ;  /* 0x000000040000795c */ /* 0x000fe20000300000 */
.L_x_1255:
[----:B------:R-:W-:Y:S01]  /*ecb0*/  ULEA UR5, UR44, UR43, 0x3 ;  /* 0x0000002b2c057291 */ /* 0x000fe2000f8e183f */
[----:B------:R-:W-:-:S05]  /*ecc0*/  IMAD.U32 R0, RZ, RZ, UR36 ;  /* 0x00000024ff007e24 */ /* 0x000fca000f8e00ff */
[----:B------:R-:W-:-:S04]  /*ecd0*/  SHF.L.U32 R0, R0, 0x1f, RZ ;  /* 0x0000001f00007819 */ /* 0x000fc800000006ff */
[----:B------:R0:W1:Y:S01]  /*ece0*/  SYNCS.PHASECHK.TRANS64.TRYWAIT P1, [UR5+0x22850], R0 ;  /* 0x02285000ff0075a7 */ /* 0x0000620008020145 */
[----:B------:R-:W-:Y:S05]  /*ecf0*/  @!P0 BRA `(.L_x_1256) ;  /* 0x0000000000048947 */ /* 0x000fea0003800000 */
[----:B------:R-:W-:Y:S01]  /*ed00*/  BPT.TRAP 0x1 ;  /* 0x000000040000795c */ /* 0x000fe20000300000 */
.L_x_1256:
[----:B-1----:R-:W-:Y:S05]  /*ed10*/  @P1 BRA `(.L_x_1257) ;  /* 0x0000000000081947 */ /* 0x002fea0003800000 */
[----:B------:R-:W1:Y:S02]  /*ed20*/  SYNCS.PHASECHK.TRANS64.TRYWAIT P1, [UR5+0x22850], R0 ;  /* 0x02285000ff0075a7 */ /* 0x000e640008020145 */
[----:B-1----:R-:W-:Y:S05]  /*ed30*/  @!P1 BRA `(.L_x_1258) ;  /* 0x0000008c00c09947 */ /* 0x002fea0003800000 */
.L_x_1257:
        /* <DEDUP_REMOVED lines=21> */
[----:B------:R-:W-:Y:S02]  /*ee90*/  @P1 IMAD.IADD R9, R9, 0x1, R5 ;  /* 0x0000000109091824 */ /* 0x000fe400078e0205 */
[C---:B------:R-:W-:Y:S02]  /*eea0*/  @P1 IMAD R5, R22.reuse, R13, R0 ;  /* 0x0000000d16051224 */ /* 0x040fe400078e0200 */
[----:B------:R-:W-:Y:S01]  /*eeb0*/  @P1 IMAD.WIDE.U32 R8, R22, R12, R8 ;  /* 0x0000000c16081225 */ /* 0x000fe200078e0008 */
[----:B------:R-:W-:-:S03]  /*eec0*/  UMOV UR7, 0x40000040 ;  /* 0x4000004000077882 */ /* 0x000fc60000000000 */
        /* <DEDUP_REMOVED lines=43> */
[----:B------:R-:W-:-:S01]  /*f180*/  @P2 FFMA.FTZ R2, R3, R6, R10 ;  /* 0x0000000603022223 */ /* 0x000fc2000001000a */
[----:B-1----:R-:W-:Y:S01]  /*f190*/  @P3 FMUL.FTZ R11, R11, 0.69314718246459960938 ;  /* 0x3f3172180b0b3820 */ /* 0x002fe20000410000 */
[----:B------:R-:W-:Y:S02]  /*f1a0*/  IMAD.MOV.U32 R0, RZ, RZ, -0x800000 ;  /* 0xff800000ff007424 */ /* 0x000fe400078e00ff */
[----:B--2---:R-:W-:Y:S01]  /*f1b0*/  FMUL.FTZ R3, R8, R5 ;  /* 0x0000000508037220 */ /* 0x004fe20000410000 */
[----:B------:R-:W-:-:S01]  /*f1c0*/  @P3 FFMA.FTZ R0, R16, R4, R11 ;  /* 0x0000000410003223 */ /* 0x000fc2000001000b */
[----:B---3--:R-:W-:Y:S01]  /*f1d0*/  FMUL.FTZ R5, R12, R5 ;  /* 0x000000050c057220 */ /* 0x008fe20000410000 */
[----:B------:R-:W-:Y:S02]  /*f1e0*/  WARPGROUP.DEPBAR.LE gsb0, 0x0 ;  /* 0x00008000000079c5 */ /* 0x000fe40000010000 */
[----:B------:R-:W-:Y:S05]  /*f1f0*/  @!P0 BRA `(.L_x_1259) ;  /* 0x0000000000048947 */ /* 0x000fea0003800000 */
[----:B------:R-:W-:Y:S01]  /*f200*/  BPT.TRAP 0x1 ;  /* 0x000000040000795c */ /* 0x000fe20000300000 */
.L_x_1259:
        /* <DEDUP_REMOVED lines=74> */
.L_x_1185:
[----:B------:R-:W0:Y:S01]  /*f6b0*/  S2R R4, SR_CgaCtaId ;  /* 0x0000000000047919 */ /* 0x000e220000008800 */
[----:B------:R-:W-:Y:S01]  /*f6c0*/  MOV R3, 0x400 ;  /* 0x0000040000037802 */ /* 0x000fe20000000f00 */
[----:B------:R-:W-:Y:S01]  /*f6d0*/  BSSY B0, `(.L_x_1260) ;  /* 0x000025d000007945 */ /* 0x000fe20003800000 */
[----:B------:R-:W-:Y:S02]  /*f6e0*/  BAR.SYNC.DEFER_BLOCKING 0x5, 0x180 ;  /* 0x0146000000007b1d */ /* 0x000fe40000010000 */
[----:B0-----:R-:W-:-:S05]  /*f6f0*/  LEA R3, R4, R3, 0x18 ;  /* 0x0000000304037211 */ /* 0x001fca00078ec0ff */
[----:B------:R0:W1:Y:S01]  /*f700*/  LDS.128 R20, [R3+0x228d0] ;  /* 0x0228d00003147984 */ /* 0x0000620000000c00 */
[----:B------:R-:W-:Y:S06]  /*f710*/  BAR.ARV 0x4, 0x180 ;  /* 0x0106000000007b1d */ /* 0x000fec0000002000 */
[----:B------:R-:W-:Y:S05]  /*f720*/  @P0 BRA `(.L_x_1261) ;  /* 0x0000001800ac0947 */ /* 0x000fea0003800000 */
[----:B------:R-:W2:Y:S01]  /*f730*/  S2R R16, SR_TID.X ;  /* 0x0000000000107919 */ /* 0x000ea20000002100 */
[----:B------:R-:W-:Y:S01]  /*f740*/  ULDC.64 UR4, c[0x4][0x40] ;  /* 0x0100100000047ab9 */ /* 0x000fe20000000a00 */
[----:B--2---:R-:W-:-:S05]  /*f750*/  IMAD.SHL.U32 R4, R16, 0x4, RZ ;  /* 0x0000000410047824 */ /* 0x004fca00078e00ff */
[----:B------:R-:W-:-:S04]  /*f760*/  LOP3.LUT R4, R4, 0xc, RZ, 0xc0, !PT ;  /* 0x0000000c04047812 */ /* 0x000fc800078ec0ff */
[----:B------:R-:W-:-:S05]  /*f770*/  IADD3 R4, P0, R4, UR4, RZ ;  /* 0x0000000404047c10 */ /* 0x000fca000ff1e0ff */
[----:B------:R-:W-:-:S05]  /*f780*/  IMAD.X R5, RZ, RZ, UR5, P0 ;  /* 0x00000005ff057e24 */ /* 0x000fca00080e06ff */
[----:B-1----:R1:W2:Y:S01]  /*f790*/  LDG.E.CONSTANT R20, desc[UR40][R4.64] ;  /* 0x0000002804147981 */ /* 0x0022a2000c1e9900 */
[----:B------:R-:W-:Y:S02]  /*f7a0*/  F2FP.BF16.F32.PACK_AB R150, R150, R7 ;  /* 0x000000079696723e */ /* 0x000fe400000010ff */
[----:B------:R-:W-:Y:S02]  /*f7b0*/  F2FP.BF16.F32.PACK_AB R151, R151, R6 ;  /* 0x000000069797723e */ /* 0x000fe400000010ff */
[----:B------:R-:W-:Y:S02]  /*f7c0*/  F2FP.BF16.F32.PACK_AB R44, R93, R44 ;  /* 0x0000002c5d2c723e */ /* 0x000fe400000010ff */
[----:B------:R-:W-:Y:S02]  /*f7d0*/  F2FP.BF16.F32.PACK_AB R11, R142, R11 ;  /* 0x0000000b8e0b723e */ /* 0x000fe400000010ff */
[----:B------:R-:W-:Y:S02]  /*f7e0*/  F2FP.BF16.F32.PACK_AB R10, R143, R10 ;  /* 0x0000000a8f0a723e */ /* 0x000fe400000010ff */
[----:B-1----:R-:W-:-:S02]  /*f7f0*/  LOP3.LUT P0, R4, R16, 0x3, RZ, 0xc0, !PT ;  /* 0x0000000310047812 */ /* 0x002fc4000780c0ff */
[----:B------:R-:W1:Y:S01]  /*f800*/  S2R R16, SR_SWINHI ;  /* 0x0000000000107919 */ /* 0x000e620000002f00 */
[----:B------:R-:W-:Y:S02]  /*f810*/  F2FP.BF16.F32.PACK_AB R9, R148, R9 ;  /* 0x000000099409723e */ /* 0x000fe400000010ff */
[----:B------:R-:W-:Y:S02]  /*f820*/  ISETP.EQ.OR P0, PT, R4, 0x3, !P0 ;  /* 0x000000030400780c */ /* 0x000fe40004702670 */
[----:B------:R-:W-:Y:S02]  /*f830*/  F2FP.BF16.F32.PACK_AB R8, R149, R8 ;  /* 0x000000089508723e */ /* 0x000fe400000010ff */
[----:B------:R-:W-:Y:S02]  /*f840*/  SEL R85, R11, R10, P0 ;  /* 0x0000000a0b557207 */ /* 0x000fe40000000000 */
[----:B------:R-:W-:Y:S02]  /*f850*/  SEL R87, R10, R11, P0 ;  /* 0x0000000b0a577207 */ /* 0x000fe40000000000 */
        /* <DEDUP_REMOVED lines=8> */
[----:B------:R-:W-:Y:S02]  /*f8e0*/  SEL R65, R9, R8, P0 ;  /* 0x0000000809417207 */ /* 0x000fe40000000000 */
[----:B------:R-:W-:Y:S02]  /*f8f0*/  SEL R67, R8, R9, P0 ;  /* 0x0000000908437207 */ /* 0x000fe40000000000 */
[----:B------:R-:W-:Y:S02]  /*f900*/  F2FP.BF16.F32.PACK_AB R27, R126, R27 ;  /* 0x0000001b7e1b723e */ /* 0x000fe400000010ff */
[----:B------:R-:W-:Y:S02]  /*f910*/  MOV R4, R3 ;  /* 0x0000000300047202 */ /* 0x000fe40000000f00 */
[----:B-1----:R-:W-:-:S02]  /*f920*/  MOV R5, R16 ;  /* 0x0000001000057202 */ /* 0x002fc40000000f00 */
[----:B------:R-:W-:Y:S02]  /*f930*/  F2FP.BF16.F32.PACK_AB R26, R127, R26 ;  /* 0x0000001a7f1a723e */ /* 0x000fe400000010ff */
[----:B------:R-:W-:Y:S01]  /*f940*/  SEL R57, R25, R24, P0 ;  /* 0x0000001819397207 */ /* 0x000fe20000000000 */
[----:B------:R-:W-:Y:S01]  /*f950*/  IMAD.WIDE R6, R180, 0x2, R4 ;  /* 0x00000002b4067825 */ /* 0x000fe200078e0204 */
[----:B------:R-:W-:Y:S02]  /*f960*/  SEL R59, R24, R25, P0 ;  /* 0x00000019183b7207 */ /* 0x000fe40000000000 */
[----:B------:R-:W-:Y:S02]  /*f970*/  SEL R61, R13, R12, P0 ;  /* 0x0000000c0d3d7207 */ /* 0x000fe40000000000 */
[C---:B------:R-:W-:Y:S02]  /*f980*/  IADD3 R93, P1, R6.reuse, 0x40, RZ ;  /* 0x00000040065d7810 */ /* 0x040fe40007f3e0ff */
[----:B------:R-:W-:-:S02]  /*f990*/  IADD3 R95, P2, R6, 0x60, RZ ;  /* 0x00000060065f7810 */ /* 0x000fc40007f5e0ff */
[----:B------:R-:W-:Y:S01]  /*f9a0*/  LOP3.LUT R10, R93, 0x380, RZ, 0xc0, !PT ;  /* 0x000003805d0a7812 */ /* 0x000fe200078ec0ff */
[--C-:B------:R-:W-:Y:S01]  /*f9b0*/  IMAD.X R25, RZ, RZ, R7.reuse, P1 ;  /* 0x000000ffff197224 */ /* 0x100fe200008e0607 */
[----:B------:R-:W-:Y:S01]  /*f9c0*/  IADD3 R99, P4, R6, 0x4020, RZ ;  /* 0x0000402006637810 */ /* 0x000fe20007f9e0ff */
[----:B------:R-:W-:Y:S01]  /*f9d0*/  IMAD.X R17, RZ, RZ, R7, P2 ;  /* 0x000000ffff117224 */ /* 0x000fe200010e0607 */
[----:B------:R-:W-:Y:S02]  /*f9e0*/  SHF.R.U64 R10, R10, 0x3, RZ ;  /* 0x000000030a0a7819 */ /* 0x000fe400000012ff */
[C---:B------:R-:W-:Y:S02]  /*f9f0*/  LOP3.LUT R9, R6.reuse, 0x380, RZ, 0xc0, !PT ;  /* 0x0000038006097812 */ /* 0x040fe400078ec0ff */
[C---:B------:R-:W-:Y:S02]  /*fa00*/  IADD3 R91, P6, R6.reuse, 0x20, RZ ;  /* 0x00000020065b7810 */ /* 0x040fe40007fde0ff */
[----:B------:R-:W-:-:S02]  /*fa10*/  IADD3 R101, P5, R6, 0x4040, RZ ;  /* 0x0000404006657810 */ /* 0x000fc40007fbe0ff */
[----:B------:R-:W-:Y:S01]  /*fa20*/  SEL R63, R12, R13, P0 ;  /* 0x0000000d0c3f7207 */ /* 0x000fe20000000000 */
[--C-:B------:R-:W-:Y:S01]  /*fa30*/  IMAD.X R13, RZ, RZ, R7.reuse, P4 ;  /* 0x000000ffff0d7224 */ /* 0x100fe200020e0607 */
[----:B------:R-:W-:Y:S01]  /*fa40*/  SEL R55, R29, R28, P0 ;  /* 0x0000001c1d377207 */ /* 0x000fe20000000000 */
[----:B------:R-:W-:Y:S01]  /*fa50*/  IMAD.X R11, RZ, RZ, R7, P5 ;  /* 0x000000ffff0b7224 */ /* 0x000fe200028e0607 */
[----:B------:R-:W-:Y:S02]  /*fa60*/  LOP3.LUT R12, R95, 0x380, RZ, 0xc0, !PT ;  /* 0x000003805f0c7812 */ /* 0x000fe400078ec0ff */
[----:B------:R-:W-:Y:S02]  /*fa70*/  LOP3.LUT R24, R10, R93, RZ, 0x3c, !PT ;  /* 0x0000005d0a187212 */ /* 0x000fe400078e3cff */
[----:B------:R-:W-:Y:S02]  /*fa80*/  SEL R29, R28, R29, P0 ;  /* 0x0000001d1c1d7207 */ /* 0x000fe40000000000 */
[----:B------:R-:W-:-:S02]  /*fa90*/  LOP3.LUT R10, R99, 0x380, RZ, 0xc0, !PT ;  /* 0x00000380630a7812 */ /* 0x000fc400078ec0ff */
[----:B------:R-:W-:Y:S02]  /*faa0*/  SEL R77, R27, R26, P0 ;  /* 0x0000001a1b4d7207 */ /* 0x000fe40000000000 */
[----:B------:R-:W-:Y:S01]  /*fab0*/  SEL R79, R26, R27, P0 ;  /* 0x0000001b1a4f7207 */ /* 0x000fe20000000000 */
[----:B------:R-:W-:Y:S01]  /*fac0*/  IMAD.X R27, RZ, RZ, R7, P6 ;  /* 0x000000ffff1b7224 */ /* 0x000fe200030e0607 */
[----:B------:R-:W-:Y:S02]  /*fad0*/  SHF.R.U64 R9, R9, 0x3, RZ ;  /* 0x0000000309097819 */ /* 0x000fe400000012ff */
[----:B------:R-:W-:Y:S02]  /*fae0*/  LOP3.LUT R28, R101, 0x380, RZ, 0xc0, !PT ;  /* 0x00000380651c7812 */ /* 0x000fe400078ec0ff */
[----:B------:R-:W-:Y:S02]  /*faf0*/  F2FP.BF16.F32.PACK_AB R38, R103, R38 ;  /* 0x000000266726723e */ /* 0x000fe400000010ff */
[----:B------:R-:W-:-:S02]  /*fb00*/  F2FP.BF16.F32.PACK_AB R15, R134, R15 ;  /* 0x0000000f860f723e */ /* 0x000fc400000010ff */
[----:B------:R-:W-:Y:S02]  /*fb10*/  F2FP.BF16.F32.PACK_AB R14, R135, R14 ;  /* 0x0000000e870e723e */ /* 0x000fe400000010ff */
[C---:B------:R-:W-:Y:S02]  /*fb20*/  IADD3 R97, P3, R6.reuse, 0x4000, RZ ;  /* 0x0000400006617810 */ /* 0x040fe40007f7e0ff */
[----:B------:R-:W-:Y:S02]  /*fb30*/  IADD3 R103, P6, R6, 0x4060, RZ ;  /* 0x0000406006677810 */ /* 0x000fe40007fde0ff */
[----:B------:R-:W-:Y:S02]  /*fb40*/  SHF.R.U64 R12, R12, 0x3, RZ ;  /* 0x000000030c0c7819 */ /* 0x000fe400000012ff */
[----:B------:R-:W-:Y:S02]  /*fb50*/  SHF.R.U64 R10, R10, 0x3, RZ ;  /* 0x000000030a0a7819 */ /* 0x000fe400000012ff */
[----:B------:R-:W-:-:S02]  /*fb60*/  F2FP.BF16.F32.PACK_AB R45, R92, R45 ;  /* 0x0000002d5c2d723e */ /* 0x000fc400000010ff */
[----:B------:R-:W-:Y:S01]  /*fb70*/  LOP3.LUT R6, R9, R6, RZ, 0x3c, !PT ;  /* 0x0000000609067212 */ /* 0x000fe200078e3cff */
[--C-:B------:R-:W-:Y:S01]  /*fb80*/  IMAD.X R9, RZ, RZ, R7.reuse, P6 ;  /* 0x000000ffff097224 */ /* 0x100fe200030e0607 */
[----:B------:R-:W-:Y:S02]  /*fb90*/  SHF.R.U64 R28, R28, 0x3, RZ ;  /* 0x000000031c1c7819 */ /* 0x000fe400000012ff */
[----:B------:R-:W-:Y:S02]  /*fba0*/  F2FP.BF16.F32.PACK_AB R43, R94, R43 ;  /* 0x0000002b5e2b723e */ /* 0x000fe400000010ff */
[----:B------:R-:W-:Y:S02]  /*fbb0*/  SEL R81, R15, R14, P0 ;  /* 0x0000000e0f517207 */ /* 0x000fe40000000000 */
[----:B------:R-:W-:Y:S01]  /*fbc0*/  SEL R83, R14, R15, P0 ;  /* 0x0000000f0e537207 */ /* 0x000fe20000000000 */
[----:B------:R-:W-:Y:S01]  /*fbd0*/  IMAD.X R15, RZ, RZ, R7, P3 ;  /* 0x000000ffff0f7224 */ /* 0x000fe200018e0607 */
[----:B------:R-:W-:-:S02]  /*fbe0*/  LOP3.LUT R16, R12, R95, RZ, 0x3c, !PT ;  /* 0x0000005f0c107212 */ /* 0x000fc400078e3cff */
[----:B------:R-:W-:Y:S02]  /*fbf0*/  LOP3.LUT R12, R10, R99, RZ, 0x3c, !PT ;  /* 0x000000630a0c7212 */ /* 0x000fe400078e3cff */
[----:B------:R-:W-:Y:S02]  /*fc00*/  SEL R47, R45, R44, P0 ;  /* 0x0000002c2d2f7207 */ /* 0x000fe40000000000 */
[----:B------:R-:W-:Y:S02]  /*fc10*/  LOP3.LUT R10, R28, R101, RZ, 0x3c, !PT ;  /* 0x000000651c0a7212 */ /* 0x000fe400078e3cff */
[----:B------:R-:W-:Y:S02]  /*fc20*/  MOV R7, R6 ;  /* 0x0000000600077202 */ /* 0x000fe40000000f00 */
[----:B------:R-:W-:Y:S02]  /*fc30*/  SEL R45, R44, R45, P0 ;  /* 0x0000002d2c2d7207 */ /* 0x000fe40000000000 */
[----:B------:R-:W-:-:S02]  /*fc40*/  SEL R69, R43, R42, P0 ;  /* 0x0000002a2b457207 */ /* 0x000fc40000000000 */
[----:B------:R-:W-:Y:S02]  /*fc50*/  SEL R43, R42, R43, P0 ;  /* 0x0000002b2a2b7207 */ /* 0x000fe40000000000 */
[----:B------:R-:W-:Y:S02]  /*fc60*/  MOV R56, R10 ;  /* 0x0000000a00387202 */ /* 0x000fe40000000f00 */
[----:B------:R-:W-:Y:S02]  /*fc70*/  MOV R58, R12 ;  /* 0x0000000c003a7202 */ /* 0x000fe40000000f00 */
[----:B------:R-:W-:Y:S02]  /*fc80*/  LOP3.LUT R8, R91, 0x380, RZ, 0xc0, !PT ;  /* 0x000003805b087812 */ /* 0x000fe400078ec0ff */
[----:B------:R-:W-:Y:S02]  /*fc90*/  F2FP.BF16.F32.PACK_AB R31, R118, R31 ;  /* 0x0000001f761f723e */ /* 0x000fe400000010ff */
[----:B------:R-:W-:-:S02]  /*fca0*/  F2FP.BF16.F32.PACK_AB R30, R119, R30 ;  /* 0x0000001e771e723e */ /* 0x000fc400000010ff */
[----:B------:R-:W-:Y:S02]  /*fcb0*/  SHF.R.U64 R8, R8, 0x3, RZ ;  /* 0x0000000308087819 */ /* 0x000fe400000012ff */
[----:B------:R-:W-:Y:S02]  /*fcc0*/  SEL R75, R31, R30, P0 ;  /* 0x0000001e1f4b7207 */ /* 0x000fe40000000000 */
[----:B------:R-:W-:Y:S02]  /*fcd0*/  LOP3.LUT R26, R8, R91, RZ, 0x3c, !PT ;  /* 0x0000005b081a7212 */ /* 0x000fe400078e3cff */
[----:B------:R-:W-:Y:S02]  /*fce0*/  SEL R31, R30, R31, P0 ;  /* 0x0000001f1e1f7207 */ /* 0x000fe40000000000 */
[----:B------:R-:W-:Y:S02]  /*fcf0*/  LOP3.LUT R8, R97, 0x380, RZ, 0xc0, !PT ;  /* 0x0000038061087812 */ /* 0x000fe400078ec0ff */
[----:B------:R-:W-:-:S02]  /*fd00*/  LOP3.LUT R30, R103, 0x380, RZ, 0xc0, !PT ;  /* 0x00000380671e7812 */ /* 0x000fc400078ec0ff */
[----:B------:R-:W-:Y:S02]  /*fd10*/  SHF.R.U64 R8, R8, 0x3, RZ ;  /* 0x0000000308087819 */ /* 0x000fe400000012ff */
[----:B------:R-:W-:Y:S02]  /*fd20*/  SHF.R.U64 R30, R30, 0x3, RZ ;  /* 0x000000031e1e7819 */ /* 0x000fe400000012ff */
[----:B------:R-:W-:Y:S02]  /*fd30*/  LOP3.LUT R14, R8, R97, RZ, 0x3c, !PT ;  /* 0x00000061080e7212 */ /* 0x000fe400078e3cff */
        /* <DEDUP_REMOVED lines=8> */
[----:B------:R-:W-:-:S02]  /*fdc0*/  LOP3.LUT R8, R30, R103, RZ, 0x3c, !PT ;  /* 0x000000671e087212 */ /* 0x000fc400078e3cff */
[----:B------:R-:W-:Y:S02]  /*fdd0*/  MOV R62, R16 ;  /* 0x00000010003e7202 */ /* 0x000fe40000000f00 */
[----:B------:R-:W-:Y:S02]  /*fde0*/  SEL R49, R41, R40, P0 ;  /* 0x0000002829317207 */ /* 0x000fe40000000000 */
[----:B------:R-:W-:Y:S02]  /*fdf0*/  SEL R51, R37, R36, P0 ;  /* 0x0000002425337207 */ /* 0x000fe40000000000 */
[----:B------:R-:W-:Y:S02]  /*fe00*/  SEL R53, R33, R32, P0 ;  /* 0x0000002021357207 */ /* 0x000fe40000000000 */
[----:B------:R-:W-:Y:S02]  /*fe10*/  SEL R71, R39, R38, P0 ;  /* 0x0000002627477207 */ /* 0x000fe40000000000 */
[----:B------:R-:W-:-:S02]  /*fe20*/  SEL R73, R35, R34, P0 ;  /* 0x0000002223497207 */ /* 0x000fc40000000000 */
[----:B------:R-:W-:Y:S02]  /*fe30*/  SEL R89, R150, R151, P0 ;  /* 0x0000009796597207 */ /* 0x000fe40000000000 */
[----:B------:R-:W-:Y:S02]  /*fe40*/  MOV R17, R8 ;  /* 0x0000000800117202 */ /* 0x000fe40000000f00 */
[----:B------:R-:W-:Y:S02]  /*fe50*/  SEL R41, R40, R41, P0 ;  /* 0x0000002928297207 */ /* 0x000fe40000000000 */
[----:B------:R-:W-:Y:S02]  /*fe60*/  SEL R37, R36, R37, P0 ;  /* 0x0000002524257207 */ /* 0x000fe40000000000 */
[----:B------:R-:W-:Y:S02]  /*fe70*/  SEL R33, R32, R33, P0 ;  /* 0x0000002120217207 */ /* 0x000fe40000000000 */
[----:B------:R-:W-:-:S02]  /*fe80*/  SEL R39, R38, R39, P0 ;  /* 0x0000002726277207 */ /* 0x000fc40000000000 */
[----:B------:R-:W-:Y:S02]  /*fe90*/  SEL R35, R34, R35, P0 ;  /* 0x0000002322237207 */ /* 0x000fe40000000000 */
[----:B------:R-:W-:Y:S02]  /*fea0*/  SEL R151, R151, R150, P0 ;  /* 0x0000009697977207 */ /* 0x000fe40000000000 */
[----:B------:R-:W-:Y:S02]  /*feb0*/  MOV R50, R26 ;  /* 0x0000001a00327202 */ /* 0x000fe40000000f00 */
[----:B------:R-:W-:Y:S02]  /*fec0*/  MOV R60, R14 ;  /* 0x0000000e003c7202 */ /* 0x000fe40000000f00 */
[----:B------:R-:W-:Y:S02]  /*fed0*/  MOV R64, R24 ;  /* 0x0000001800407202 */ /* 0x000fe40000000f00 */
[----:B--2---:R-:W-:Y:S01]  /*fee0*/  LOP3.LUT R6, R20, 0x2, RZ, 0x3c, !PT ;  /* 0x0000000214067812 */ /* 0x004fe200078e3cff */
[----:B------:R-:W-:Y:S04]  /*fef0*/  SHFL.IDX PT, R47, R47, R20, 0x1c1f ;  /* 0x001c1f142f2f7589 */ /* 0x000fe800000e0000 */
[----:B------:R-:W1:Y:S04]  /*ff00*/  SHFL.IDX PT, R10, R45, R6, 0x1c1f ;  /* 0x001c1f062d0a7589 */ /* 0x000e6800000e0000 */
[----:B------:R-:W-:Y:S04]  /*ff10*/  SHFL.IDX PT, R69, R69, R20, 0x1c1f ;  /* 0x001c1f1445457589 */ /* 0x000fe800000e0000 */
[----:B------:R-:W2:Y:S04]  /*ff20*/  SHFL.IDX PT, R12, R43, R6, 0x1c1f ;  /* 0x001c1f062b0c7589 */ /* 0x000ea800000e0000 */
[----:B------:R-:W-:Y:S04]  /*ff30*/  SHFL.IDX PT, R49, R49, R20, 0x1c1f ;  /* 0x001c1f1431317589 */ /* 0x000fe800000e0000 */
[----:B------:R-:W-:Y:S04]  /*ff40*/  SHFL.IDX PT, R51, R51, R20, 0x1c1f ;  /* 0x001c1f1433337589 */ /* 0x000fe800000e0000 */
[----:B------:R-:W-:Y:S01]  /*ff50*/  SHFL.IDX PT, R53, R53, R20, 0x1c1f ;  /* 0x001c1f1435357589 */ /* 0x000fe200000e0000 */
[----:B-1----:R-:W-:-:S03]  /*ff60*/  SEL R8, R47, R10, P0 ;  /* 0x0000000a2f087207 */ /* 0x002fc60000000000 */
[----:B------:R-:W-:Y:S01]  /*ff70*/  SHFL.IDX PT, R55, R55, R20, 0x1c1f ;  /* 0x001c1f1437377589 */ /* 0x000fe200000e0000 */
[----:B------:R-:W-:-:S03]  /*ff80*/  SEL R10, R10, R47, P0 ;  /* 0x0000002f0a0a7207 */ /* 0x000fc60000000000 */
[----:B------:R-:W-:Y:S01]  /*ff90*/  SHFL.IDX PT, R57, R57, R20, 0x1c1f ;  /* 0x001c1f1439397589 */ /* 0x000fe200000e0000 */
[----:B--2---:R-:W-:-:S03]  /*ffa0*/  SEL R9, R69, R12, P0 ;  /* 0x0000000c45097207 */ /* 0x004fc60000000000 */
[----:B------:R-:W-:Y:S01]  /*ffb0*/  SHFL.IDX PT, R61, R61, R20, 0x1c1f ;  /* 0x001c1f143d3d7589 */ /* 0x000fe200000e0000 */
[----:B------:R-:W-:Y:S02]  /*ffc0*/  SEL R11, R12, R69, P0 ;  /* 0x000000450c0b7207 */ /* 0x000fe40000000000 */
[----:B------:R-:W1:Y:S08]  /*ffd0*/  LDC.64 R68, c[0x0][0xc00] ;  /* 0x00030000ff447b82 */ /* 0x000e700000000a00 */
[----:B------:R-:W-:Y:S06]  /*ffe0*/  BAR.SYNC.DEFER_BLOCKING 0x1, 0x100 ;  /* 0x0044000000007b1d */ /* 0x000fec0000010000 */
[----:B------:R-:W-:Y:S04]  /*fff0*/  SHFL.IDX PT, R65, R65, R20, 0x1c1f ;  /* 0x001c1f1441417589 */ /* 0x000fe800000e0000 */
[----:B------:R-:W-:Y:S04]  /*10000*/  SHFL.IDX PT, R71, R71, R20, 0x1c1f ;  /* 0x001c1f1447477589 */ /* 0x000fe800000e0000 */
[----:B------:R-:W-:Y:S04]  /*10010*/  SHFL.IDX PT, R73, R73, R20, 0x1c1f ;  /* 0x001c1f1449497589 */ /* 0x000fe800000e0000 */
[----:B------:R-:W-:Y:S01]  /*10020*/  SHFL.IDX PT, R75, R75, R20, 0x1c1f ;  /* 0x001c1f144b4b7589 */ /* 0x000fe200000e0000 */
[----:B-1----:R-:W-:-:S03]  /*10030*/  ISETP.NE.U32.AND P2, PT, R68, RZ, PT ;  /* 0x000000ff4400720c */ /* 0x002fc60003f45070 */
[----:B------:R-:W-:Y:S01]  /*10040*/  SHFL.IDX PT, R77, R77, R20, 0x1c1f ;  /* 0x001c1f144d4d7589 */ /* 0x000fe200000e0000 */
[----:B------:R-:W-:-:S03]  /*10050*/  ISETP.NE.AND.EX P2, PT, R69, RZ, PT, P2 ;  /* 0x000000ff4500720c */ /* 0x000fc60003f45320 */
[----:B------:R-:W-:Y:S04]  /*10060*/  SHFL.IDX PT, R81, R81, R20, 0x1c1f ;  /* 0x001c1f1451517589 */ /* 0x000fe800000e0000 */
[----:B------:R-:W-:Y:S04]  /*10070*/  SHFL.IDX PT, R85, R85, R20, 0x1c1f ;  /* 0x001c1f1455557589 */ /* 0x000fe800000e0000 */
[----:B------:R-:W-:Y:S04]  /*10080*/  SHFL.IDX PT, R89, R89, R20, 0x1c1f ;  /* 0x001c1f1459597589 */ /* 0x000fe800000e0000 */
[----:B------:R-:W1:Y:S04]  /*10090*/  SHFL.IDX PT, R14, R41, R6, 0x1c1f ;  /* 0x001c1f06290e7589 */ /* 0x000e6800000e0000 */
[----:B------:R-:W2:Y:S04]  /*100a0*/  SHFL.IDX PT, R26, R37, R6, 0x1c1f ;  /* 0x001c1f06251a7589 */ /* 0x000ea800000e0000 */
[----:B------:R-:W3:Y:S04]  /*100b0*/  SHFL.IDX PT, R30, R33, R6, 0x1c1f ;  /* 0x001c1f06211e7589 */ /* 0x000ee800000e0000 */
[----:B------:R-:W4:Y:S04]  /*100c0*/  SHFL.IDX PT, R34, R29, R6, 0x1c1f ;  /* 0x001c1f061d227589 */ /* 0x000f2800000e0000 */
[----:B------:R-:W0:Y:S04]  /*100d0*/  SHFL.IDX PT, R36, R39, R6, 0x1c1f ;  /* 0x001c1f0627247589 */ /* 0x000e2800000e0000 */
[----:B------:R-:W0:Y:S04]  /*100e0*/  SHFL.IDX PT, R38, R35, R6, 0x1c1f ;  /* 0x001c1f0623267589 */ /* 0x000e2800000e0000 */
[----:B------:R-:W0:Y:S01]  /*100f0*/  SHFL.IDX PT, R40, R31, R6, 0x1c1f ;  /* 0x001c1f061f287589 */ /* 0x000e2200000e0000 */
[----:B-1----:R-:W-:-:S02]  /*10100*/  SEL R12, R49, R14, P0 ;  /* 0x0000000e310c7207 */ /* 0x002fc40000000000 */
[----:B------:R-:W-:Y:S01]  /*10110*/  SEL R14, R14, R49, P0 ;  /* 0x000000310e0e7207 */ /* 0x000fe20000000000 */
[----:B------:R-:W1:Y:S01]  /*10120*/  SHFL.IDX PT, R42, R79, R6, 0x1c1f ;  /* 0x001c1f064f2a7589 */ /* 0x000e6200000e0000 */
[----:B--2---:R-:W-:Y:S02]  /*10130*/  SEL R24, R51, R26, P0 ;  /* 0x0000001a33187207 */ /* 0x004fe40000000000 */
[----:B------:R-:W-:Y:S01]  /*10140*/  SEL R26, R26, R51, P0 ;  /* 0x000000331a1a7207 */ /* 0x000fe20000000000 */
[----:B------:R-:W2:Y:S01]  /*10150*/  SHFL.IDX PT, R16, R59, R6, 0x1c1f ;  /* 0x001c1f063b107589 */ /* 0x000ea200000e0000 */
[----:B---3--:R-:W-:Y:S02]  /*10160*/  SEL R28, R53, R30, P0 ;  /* 0x0000001e351c7207 */ /* 0x008fe40000000000 */
[----:B------:R-:W-:Y:S01]  /*10170*/  SEL R30, R30, R53, P0 ;  /* 0x000000351e1e7207 */ /* 0x000fe20000000000 */
[----:B------:R-:W3:Y:S01]  /*10180*/  SHFL.IDX PT, R20, R63, R6, 0x1c1f ;  /* 0x001c1f063f147589 */ /* 0x000ee200000e0000 */
[----:B----4-:R-:W-:Y:S01]  /*10190*/  SEL R32, R55, R34, P0 ;  /* 0x0000002237207207 */ /* 0x010fe20000000000 */
[----:B------:R-:W-:Y:S01]  /*101a0*/  ULDC UR4, c[0x0][0xa88] ;  /* 0x0002a20000047ab9 */ /* 0x000fe20000000800 */
[----:B------:R-:W-:Y:S01]  /*101b0*/  SEL R34, R34, R55, P0 ;  /* 0x0000003722227207 */ /* 0x000fe20000000000 */
[----:B------:R-:W4:Y:S01]  /*101c0*/  SHFL.IDX PT, R44, R67, R6, 0x1c1f ;  /* 0x001c1f06432c7589 */ /* 0x000f2200000e0000 */
[----:B0-----:R-:W-:Y:S01]  /*101d0*/  SEL R13, R71, R36, P0 ;  /* 0x00000024470d7207 */ /* 0x001fe20000000000 */
[----:B------:R-:W0:Y:S01]  /*101e0*/  LDC R53, c[0x0][0xbe8] ;  /* 0x0002fa00ff357b82 */ /* 0x000e220000000800 */
[----:B------:R-:W-:Y:S01]  /*101f0*/  SEL R15, R36, R71, P0 ;  /* 0x00000047240f7207 */ /* 0x000fe20000000000 */
[----:B------:R-:W4:Y:S01]  /*10200*/  SHFL.IDX PT, R46, R83, R6, 0x1c1f ;  /* 0x001c1f06532e7589 */ /* 0x000f2200000e0000 */
[----:B------:R-:W-:-:S02]  /*10210*/  SEL R25, R73, R38, P0 ;  /* 0x0000002649197207 */ /* 0x000fc40000000000 */
[----:B------:R-:W-:Y:S01]  /*10220*/  SEL R27, R38, R73, P0 ;  /* 0x00000049261b7207 */ /* 0x000fe20000000000 */
[----:B------:R-:W4:Y:S01]  /*10230*/  SHFL.IDX PT, R52, R87, R6, 0x1c1f ;  /* 0x001c1f0657347589 */ /* 0x000f2200000e0000 */
[----:B------:R-:W-:Y:S02]  /*10240*/  SEL R29, R75, R40, P0 ;  /* 0x000000284b1d7207 */ /* 0x000fe40000000000 */
[----:B------:R-:W-:Y:S01]  /*10250*/  SEL R31, R40, R75, P0 ;  /* 0x0000004b281f7207 */ /* 0x000fe20000000000 */
[----:B------:R-:W0:Y:S01]  /*10260*/  SHFL.IDX PT, R54, R151, R6, 0x1c1f ;  /* 0x001c1f0697367589 */ /* 0x000e2200000e0000 */
[----:B-1----:R-:W-:Y:S02]  /*10270*/  SEL R33, R77, R42, P0 ;  /* 0x0000002a4d217207 */ /* 0x002fe40000000000 */
[----:B------:R-:W-:Y:S01]  /*10280*/  SEL R35, R42, R77, P0 ;  /* 0x0000004d2a237207 */ /* 0x000fe20000000000 */
[----:B------:R1:W-:Y:S01]  /*10290*/  STSM.16.M88.4 [R7], R8 ;  /* 0x0000000807007844 */ /* 0x0003e20000000200 */
[----:B--2---:R-:W-:-:S02]  /*102a0*/  SEL R36, R57, R16, P0 ;  /* 0x0000001039247207 */ /* 0x004fc40000000000 */
[----:B------:R-:W-:Y:S01]  /*102b0*/  SEL R38, R16, R57, P0 ;  /* 0x0000003910267207 */ /* 0x000fe20000000000 */
[----:B------:R2:W-:Y:S01]  /*102c0*/  STSM.16.M88.4 [R50], R12 ;  /* 0x0000000c32007844 */ /* 0x0005e20000000200 */
[----:B---3--:R-:W-:Y:S01]  /*102d0*/  SEL R40, R61, R20, P0 ;  /* 0x000000143d287207 */ /* 0x008fe20000000000 */
[----:B------:R-:W-:Y:S01]  /*102e0*/  IMAD.MOV.U32 R16, RZ, RZ, RZ ;  /* 0x000000ffff107224 */ /* 0x000fe200078e00ff */
[----:B------:R-:W-:Y:S01]  /*102f0*/  SEL R42, R20, R61, P0 ;  /* 0x0000003d142a7207 */ /* 0x000fe20000000000 */
[----:B------:R3:W-:Y:S01]  /*10300*/  STSM.16.M88.4 [R64], R24 ;  /* 0x0000001840007844 */ /* 0x0007e20000000200 */
[----:B----4-:R-:W-:Y:S02]  /*10310*/  SEL R48, R65, R44, P0 ;  /* 0x0000002c41307207 */ /* 0x010fe40000000000 */
[----:B------:R-:W-:Y:S01]  /*10320*/  SEL R37, R81, R46, P0 ;  /* 0x0000002e51257207 */ /* 0x000fe20000000000 */
[----:B------:R3:W-:Y:S01]  /*10330*/  STSM.16.M88.4 [R62], R28 ;  /* 0x0000001c3e007844 */ /* 0x0007e20000000200 */
[----:B------:R-:W-:Y:S01]  /*10340*/  SEL R39, R46, R81, P0 ;  /* 0x000000512e277207 */ /* 0x000fe20000000000 */
[----:B-1----:R-:W1:Y:S01]  /*10350*/  LDC.64 R6, c[0x0][0xc00] ;  /* 0x00030000ff067b82 */ /* 0x002e620000000a00 */
[----:B------:R-:W-:Y:S01]  /*10360*/  SEL R41, R85, R52, P0 ;  /* 0x0000003455297207 */ /* 0x000fe20000000000 */
[----:B------:R3:W-:Y:S01]  /*10370*/  STSM.16.M88.4 [R60], R32 ;  /* 0x000000203c007844 */ /* 0x0007e20000000200 */
[----:B------:R-:W-:-:S02]  /*10380*/  SEL R43, R52, R85, P0 ;  /* 0x00000055342b7207 */ /* 0x000fc40000000000 */
[----:B--2---:R-:W-:Y:S01]  /*10390*/  SEL R50, R44, R65, P0 ;  /* 0x000000412c327207 */ /* 0x004fe20000000000 */
[----:B------:R3:W-:Y:S01]  /*103a0*/  STSM.16.M88.4 [R58], R36 ;  /* 0x000000243a007844 */ /* 0x0007e20000000200 */
[----:B0-----:R-:W-:Y:S02]  /*103b0*/  SEL R49, R89, R54, P0 ;  /* 0x0000003659317207 */ /* 0x001fe40000000000 */
[----:B------:R-:W-:Y:S01]  /*103c0*/  SEL R51, R54, R89, P0 ;  /* 0x0000005936337207 */ /* 0x000fe20000000000 */
[----:B------:R3:W-:Y:S04]  /*103d0*/  STSM.16.M88.4 [R56], R40 ;  /* 0x0000002838007844 */ /* 0x0007e80000000200 */
[----:B------:R3:W-:Y:S01]  /*103e0*/  STSM.16.M88.4 [R17], R48 ;  /* 0x0000003011007844 */ /* 0x0007e20000000200 */
[----:B-1----:R-:W-:Y:S01]  /*103f0*/  IMAD.WIDE R8, R174, 0x4, R6 ;  /* 0x00000004ae087825 */ /* 0x002fe200078e0206 */
[----:B------:R-:W-:Y:S08]  /*10400*/  BAR.SYNC.DEFER_BLOCKING 0x1, 0x100 ;  /* 0x0044000000007b1d */ /* 0x000ff00000010000 */
[----:B------:R-:W0:Y:S01]  /*10410*/  LDC.64 R6, c[0x0][0xc08] ;  /* 0x00030200ff067b82 */ /* 0x000e220000000a00 */
[----:B------:R-:W-:Y:S01]  /*10420*/  IMAD.U32 R10, RZ, RZ, UR4 ;  /* 0x00000004ff0a7e24 */ /* 0x000fe2000f8e00ff */
[----:B------:R3:W5:Y:S01]  /*10430*/  @P2 LDG.E R16, desc[UR40][R8.64] ;  /* 0x0000002808102981 */ /* 0x000762000c1e1900 */
[----:B------:R-:W-:-:S02]  /*10440*/  ISETP.NE.AND P1, PT, R53, 0x1, PT ;  /* 0x000000013500780c */ /* 0x000fc40003f25270 */
[----:B0-----:R-:W-:-:S04]  /*10450*/  ISETP.NE.U32.AND P0, PT, R6, RZ, PT ;  /* 0x000000ff0600720c */ /* 0x001fc80003f05070 */
[----:B------:R-:W-:-:S07]  /*10460*/  ISETP.NE.AND.EX P0, PT, R7, RZ, PT, P0 ;  /* 0x000000ff0700720c */ /* 0x000fce0003f05300 */
[----:B------:R-:W0:Y:S08]  /*10470*/  @P1 LDC R11, c[0x0][0xbec] ;  /* 0x0002fb00ff0b1b82 */ /* 0x000e300000000800 */
[----:B------:R-:W1:Y:S08]  /*10480*/  @P1 LDC R15, c[0x0][0xbf0] ;  /* 0x0002fc00ff0f1b82 */ /* 0x000e700000000800 */
[----:B------:R-:W2:Y:S02]  /*10490*/  @P0 LDC.64 R6, c[0x0][0xc08] ;  /* 0x00030200ff060b82 */ /* 0x000ea40000000a00 */
[----:B--2---:R-:W-:-:S05]  /*104a0*/  @P0 IMAD.WIDE R6, R174, 0x4, R6 ;  /* 0x00000004ae060825 */ /* 0x004fca00078e0206 */
[----:B------:R3:W5:Y:S01]  /*104b0*/  @P0 LDG.E R10, desc[UR40][R6.64] ;  /* 0x00000028060a0981 */ /* 0x000762000c1e1900 */
[----:B01----:R-:W-:Y:S05]  /*104c0*/  @P0 BRA `(.L_x_1262) ;  /* 0x0000000000100947 */ /* 0x003fea0003800000 */
[----:B------:R-:W-:Y:S05]  /*104d0*/  @!P2 BRA `(.L_x_1262) ;  /* 0x00000000000ca947 */ /* 0x000fea0003800000 */
[----:B---3--:R-:W2:Y:S04]  /*104e0*/  LDG.E R7, desc[UR40][R8.64] ;  /* 0x0000002808077981 */ /* 0x008ea8000c1e1900 */
[----:B-----5:R-:W2:Y:S02]  /*104f0*/  LDG.E R10, desc[UR40][R8.64+0x4] ;  /* 0x00000428080a7981 */ /* 0x020ea4000c1e1900 */
[----:B--2---:R-:W-:-:S07]  /*10500*/  IMAD.IADD R10, R10, 0x1, -R7 ;  /* 0x000000010a0a7824 */ /* 0x004fce00078e0a07 */
.L_x_1262:
[----:B---3--:R-:W-:Y:S01]  /*10510*/  SHF.R.S32.HI R48, RZ, 0x1f, R173 ;  /* 0x0000001fff307819 */ /* 0x008fe200000114ad */
[--C-:B------:R-:W-:Y:S01]  /*10520*/  IMAD.IADD R14, R168, 0x1, R19.reuse ;  /* 0x00000001a80e7824 */ /* 0x100fe200078e0213 */
[----:B------:R-:W-:Y:S01]  /*10530*/  ULDC.64 UR4, c[0x0][0xb90] ;  /* 0x0002e40000047ab9 */ /* 0x000fe20000000a00 */
[----:B-----5:R-:W-:Y:S01]  /*10540*/  SHF.R.S32.HI R17, RZ, 0x1f, R16 ;  /* 0x0000001fff117819 */ /* 0x020fe20000011410 */
[----:B------:R-:W-:Y:S01]  /*10550*/  IMAD.IADD R26, R179, 0x1, R19 ;  /* 0x00000001b31a7824 */ /* 0x000fe200078e0213 */
[----:B------:R-:W-:Y:S01]  /*10560*/  SHF.R.S32.HI R20, RZ, 0x1f, R174 ;  /* 0x0000001fff147819 */ /* 0x000fe200000114ae */
[----:B------:R-:W-:Y:S01]  /*10570*/  @P1 IMAD.HI.U32 R8, R14, R11, RZ ;  /* 0x0000000b0e081227 */ /* 0x000fe200078e00ff */
[----:B------:R-:W-:Y:S01]  /*10580*/  SEL R49, R174, RZ, !P2 ;  /* 0x000000ffae317207 */ /* 0x000fe20005000000 */
[----:B------:R-:W0:Y:S01]  /*10590*/  @P1 LDC R55, c[0x0][0xbec] ;  /* 0x0002fb00ff371b82 */ /* 0x000e220000000800 */
[----:B------:R-:W-:Y:S01]  /*105a0*/  SEL R20, R20, RZ, !P2 ;  /* 0x000000ff14147207 */ /* 0x000fe20005000000 */
[----:B------:R-:W-:-:S02]  /*105b0*/  IMAD R6, R48, UR4, RZ ;  /* 0x0000000430067c24 */ /* 0x000fc4000f8e02ff */
[----:B------:R-:W-:Y:S01]  /*105c0*/  IMAD.MOV.U32 R9, RZ, RZ, R14 ;  /* 0x000000ffff097224 */ /* 0x000fe200078e000e */
[----:B------:R-:W-:Y:S01]  /*105d0*/  @P1 SHF.R.U32.HI R9, RZ, R15, R8 ;  /* 0x0000000fff091219 */ /* 0x000fe20000011608 */
[C---:B------:R-:W-:Y:S02]  /*105e0*/  IMAD R13, R173.reuse, UR5, R6 ;  /* 0x00000005ad0d7c24 */ /* 0x040fe4000f8e0206 */
[----:B------:R-:W-:Y:S01]  /*105f0*/  IMAD.WIDE.U32 R6, R173, UR4, R16 ;  /* 0x00000004ad067c25 */ /* 0x000fe2000f8e0010 */
[----:B------:R-:W-:-:S03]  /*10600*/  ULDC.64 UR4, c[0x0][0xb98] ;  /* 0x0002e60000047ab9 */ /* 0x000fc60000000a00 */
[----:B------:R-:W-:Y:S02]  /*10610*/  IMAD R11, R175, 0x40, R169 ;  /* 0x00000040af0b7824 */ /* 0x000fe400078e02a9 */
[----:B------:R-:W-:Y:S01]  /*10620*/  IMAD.IADD R7, R7, 0x1, R13 ;  /* 0x0000000107077824 */ /* 0x000fe200078e020d */
[--C-:B------:R-:W-:Y:S01]  /*10630*/  SHF.R.S32.HI R13, RZ, 0x1f, R9.reuse ;  /* 0x0000001fff0d7819 */ /* 0x100fe20000011409 */
[----:B------:R-:W-:Y:S02]  /*10640*/  IMAD.MOV R12, RZ, RZ, -R9 ;  /* 0x000000ffff0c7224 */ /* 0x000fe400078e0a09 */
[----:B------:R-:W-:-:S04]  /*10650*/  IMAD.WIDE R4, R11, 0x2, R4 ;  /* 0x000000020b047825 */ /* 0x000fc800078e0204 */
[----:B------:R-:W-:Y:S01]  /*10660*/  IMAD R8, R20, UR4, RZ ;  /* 0x0000000414087c24 */ /* 0x000fe2000f8e02ff */
[C---:B------:R-:W-:Y:S01]  /*10670*/  IADD3 R15, P3, R4.reuse, 0x2000, RZ ;  /* 0x00002000040f7810 */ /* 0x040fe20007f7e0ff */
[----:B------:R-:W-:Y:S01]  /*10680*/  IMAD.WIDE.U32 R6, R49, UR4, R6 ;  /* 0x0000000431067c25 */ /* 0x000fe2000f8e0006 */
[C---:B------:R-:W-:Y:S02]  /*10690*/  IADD3 R25, P0, R4.reuse, 0x1000, RZ ;  /* 0x0000100004197810 */ /* 0x040fe40007f1e0ff */
[----:B------:R-:W-:Y:S01]  /*106a0*/  IADD3 R41, P6, R4, 0x4000, RZ ;  /* 0x0000400004297810 */ /* 0x000fe20007fde0ff */
[----:B------:R-:W-:Y:S01]  /*106b0*/  IMAD R11, R53, R12, R14 ;  /* 0x0000000c350b7224 */ /* 0x000fe200078e020e */
[----:B------:R-:W-:Y:S01]  /*106c0*/  IADD3 R6, P2, R9, R6, RZ ;  /* 0x0000000609067210 */ /* 0x000fe20007f5e0ff */
[----:B------:R-:W-:Y:S01]  /*106d0*/  IMAD R12, R49, UR5, R8 ;  /* 0x00000005310c7c24 */ /* 0x000fe2000f8e0208 */
[----:B------:R-:W-:Y:S01]  /*106e0*/  ULDC.64 UR4, c[0x0][0xb88] ;  /* 0x0002e20000047ab9 */ /* 0x000fe20000000a00 */
[----:B------:R-:W-:Y:S01]  /*106f0*/  LOP3.LUT R9, R15, 0x380, RZ, 0xc0, !PT ;  /* 0x000003800f097812 */ /* 0x000fe200078ec0ff */
[----:B------:R-:W-:Y:S01]  /*10700*/  IMAD R51, R10, R53, RZ ;  /* 0x000000350a337224 */ /* 0x000fe200078e02ff */
[----:B------:R-:W-:-:S02]  /*10710*/  SHF.R.S32.HI R8, RZ, 0x1f, R11 ;  /* 0x0000001fff087819 */ /* 0x000fc4000001140b */
[----:B------:R-:W-:Y:S02]  /*10720*/  IADD3.X R7, R13, R7, R12, P2, !PT ;  /* 0x000000070d077210 */ /* 0x000fe400017fe40c */
[----:B------:R-:W-:Y:S01]  /*10730*/  LOP3.LUT R12, R25, 0x380, RZ, 0xc0, !PT ;  /* 0x00000380190c7812 */ /* 0x000fe200078ec0ff */
[----:B------:R-:W-:Y:S01]  /*10740*/  IMAD R14, R8, UR4, RZ ;  /* 0x00000004080e7c24 */ /* 0x000fe2000f8e02ff */
[----:B------:R-:W-:Y:S01]  /*10750*/  SHF.R.U64 R8, R9, 0x3, RZ ;  /* 0x0000000309087819 */ /* 0x000fe200000012ff */
[C---:B------:R-:W-:Y:S01]  /*10760*/  IMAD.WIDE.U32 R6, R11.reuse, UR4, R6 ;  /* 0x000000040b067c25 */ /* 0x040fe2000f8e0006 */
[----:B------:R-:W-:Y:S02]  /*10770*/  IADD3 R9, P2, R4, 0x3000, RZ ;  /* 0x0000300004097810 */ /* 0x000fe40007f5e0ff */
[----:B------:R-:W-:Y:S01]  /*10780*/  SHF.R.U64 R12, R12, 0x3, RZ ;  /* 0x000000030c0c7819 */ /* 0x000fe200000012ff */
[----:B------:R-:W-:Y:S01]  /*10790*/  IMAD R13, R11, UR5, R14 ;  /* 0x000000050b0d7c24 */ /* 0x000fe2000f8e020e */
[----:B------:R-:W-:Y:S01]  /*107a0*/  ULDC.64 UR4, c[0x0][0xb50] ;  /* 0x0002d40000047ab9 */ /* 0x000fe20000000a00 */
[----:B------:R-:W-:-:S02]  /*107b0*/  LOP3.LUT R8, R8, R15, RZ, 0x3c, !PT ;  /* 0x0000000f08087212 */ /* 0x000fc400078e3cff */
[----:B------:R-:W-:Y:S01]  /*107c0*/  IMAD.IADD R11, R7, 0x1, R13 ;  /* 0x00000001070b7824 */ /* 0x000fe200078e020d */
[C---:B------:R-:W-:Y:S01]  /*107d0*/  LEA R14, P4, R6.reuse, UR4, 0x2 ;  /* 0x00000004060e7c11 */ /* 0x040fe2000f8810ff */
[----:B------:R-:W-:Y:S01]  /*107e0*/  IMAD.X R13, RZ, RZ, R5, P0 ;  /* 0x000000ffff0d7224 */ /* 0x000fe200000e0605 */
[----:B------:R-:W-:Y:S02]  /*107f0*/  LOP3.LUT R7, R9, 0x380, RZ, 0xc0, !PT ;  /* 0x0000038009077812 */ /* 0x000fe400078ec0ff */
[----:B------:R-:W-:Y:S01]  /*10800*/  LEA.HI.X R24, R6, UR5, R11, 0x2, P4 ;  /* 0x0000000506187c11 */ /* 0x000fe2000a0f140b */
[----:B------:R-:W-:Y:S01]  /*10810*/  SHFL.IDX PT, R44, R14, RZ, 0x1c1f ;  /* 0x001c1fff0e2c7589 */ /* 0x000fe200000e0000 */
[----:B------:R-:W-:Y:S01]  /*10820*/  LOP3.LUT P0, RZ, R177, 0x3, RZ, 0xc0, !PT ;  /* 0x00000003b1ff7812 */ /* 0x000fe2000780c0ff */
[C---:B------:R-:W-:Y:S01]  /*10830*/  VIADD R11, R26.reuse, 0x8 ;  /* 0x000000081a0b7836 */ /* 0x040fe20000000000 */
[----:B------:R-:W-:Y:S01]  /*10840*/  SHF.R.U64 R6, R7, 0x3, RZ ;  /* 0x0000000307067819 */ /* 0x000fe200000012ff */
[----:B------:R-:W1:Y:S01]  /*10850*/  SHFL.IDX PT, R45, R24, RZ, 0x1c1f ;  /* 0x001c1fff182d7589 */ /* 0x000e6200000e0000 */
[----:B------:R-:W-:Y:S01]  /*10860*/  IMAD.X R7, RZ, RZ, R5, P2 ;  /* 0x000000ffff077224 */ /* 0x000fe200010e0605 */
[-C--:B------:R-:W-:Y:S01]  /*10870*/  ISETP.GE.OR P2, PT, R26, R51.reuse, P0 ;  /* 0x000000331a00720c */ /* 0x080fe20000746670 */
[----:B------:R-:W-:Y:S01]  /*10880*/  ULDC.64 UR4, c[0x0][0xaa0] ;  /* 0x0002a80000047ab9 */ /* 0x000fe20000000a00 */
[----:B------:R-:W-:Y:S01]  /*10890*/  SHFL.IDX PT, R46, R14, 0x1, 0x1c1f ;  /* 0x003c1f000e2e7f89 */ /* 0x000fe200000e0000 */
[----:B------:R-:W-:-:S02]  /*108a0*/  ISETP.GE.OR P0, PT, R11, R51, P0 ;  /* 0x000000330b00720c */ /* 0x000fc40000706670 */
[----:B------:R-:W-:Y:S01]  /*108b0*/  LOP3.LUT R12, R12, R25, RZ, 0x3c, !PT ;  /* 0x000000190c0c7212 */ /* 0x000fe200078e3cff */
[----:B------:R-:W2:Y:S01]  /*108c0*/  SHFL.IDX PT, R47, R24, 0x1, 0x1c1f ;  /* 0x003c1f00182f7f89 */ /* 0x000ea200000e0000 */
[----:B------:R-:W-:Y:S01]  /*108d0*/  IMAD R17, R17, UR4, RZ ;  /* 0x0000000411117c24 */ /* 0x000fe2000f8e02ff */
[----:B------:R-:W-:Y:S01]  /*108e0*/  LOP3.LUT R6, R6, R9, RZ, 0x3c, !PT ;  /* 0x0000000906067212 */ /* 0x000fe200078e3cff */
[----:B------:R-:W-:Y:S01]  /*108f0*/  IMAD.X R9, RZ, RZ, R5, P3 ;  /* 0x000000ffff097224 */ /* 0x000fe200018e0605 */
[C---:B------:R-:W-:Y:S02]  /*10900*/  IADD3 R37, P5, R4.reuse, 0x5000, RZ ;  /* 0x0000500004257810 */ /* 0x040fe40007fbe0ff */
[C---:B------:R-:W-:Y:S02]  /*10910*/  IADD3 R33, P4, R4.reuse, 0x6000, RZ ;  /* 0x0000600004217810 */ /* 0x040fe40007f9e0ff */
[C---:B------:R-:W-:Y:S02]  /*10920*/  LOP3.LUT R25, R4.reuse, 0x380, RZ, 0xc0, !PT ;  /* 0x0000038004197812 */ /* 0x040fe400078ec0ff */
[----:B------:R-:W-:-:S02]  /*10930*/  IADD3 R15, P3, R4, 0x7000, RZ ;  /* 0x00007000040f7810 */ /* 0x000fc40007f7e0ff */
[----:B------:R-:W-:Y:S02]  /*10940*/  LOP3.LUT R40, R41, 0x380, RZ, 0xc0, !PT ;  /* 0x0000038029287812 */ /* 0x000fe400078ec0ff */
[----:B------:R-:W-:Y:S01]  /*10950*/  LOP3.LUT R36, R37, 0x380, RZ, 0xc0, !PT ;  /* 0x0000038025247812 */ /* 0x000fe200078ec0ff */
[----:B------:R-:W-:Y:S01]  /*10960*/  IMAD.X R29, RZ, RZ, R5, P3 ;  /* 0x000000ffff1d7224 */ /* 0x000fe200018e0605 */
[----:B-1----:R1:W-:Y:S01]  /*10970*/  @!P2 ST.E desc[UR40][R44.64], R2 ;  /* 0x000000022c00a985 */ /* 0x0023e2000c101928 */
[----:B------:R-:W-:Y:S02]  /*10980*/  LOP3.LUT R32, R33, 0x380, RZ, 0xc0, !PT ;  /* 0x0000038021207812 */ /* 0x000fe400078ec0ff */
[----:B------:R-:W-:Y:S02]  /*10990*/  SHF.R.U64 R25, R25, 0x3, RZ ;  /* 0x0000000319197819 */ /* 0x000fe400000012ff */
[----:B------:R-:W-:Y:S02]  /*109a0*/  LOP3.LUT R10, R15, 0x380, RZ, 0xc0, !PT ;  /* 0x000003800f0a7812 */ /* 0x000fe400078ec0ff */
[----:B------:R-:W-:Y:S01]  /*109b0*/  SHF.R.U64 R40, R40, 0x3, RZ ;  /* 0x0000000328287819 */ /* 0x000fe200000012ff */
[----:B--2---:R2:W-:Y:S01]  /*109c0*/  @!P0 ST.E desc[UR40][R46.64], R0 ;  /* 0x000000002e008985 */ /* 0x0045e2000c101928 */
[----:B------:R-:W-:-:S02]  /*109d0*/  SHF.R.U64 R36, R36, 0x3, RZ ;  /* 0x0000000324247819 */ /* 0x000fc400000012ff */
[----:B------:R-:W-:Y:S01]  /*109e0*/  SHF.R.U64 R32, R32, 0x3, RZ ;  /* 0x0000000320207819 */ /* 0x000fe200000012ff */
[----:B-1----:R-:W-:Y:S01]  /*109f0*/  IMAD R45, R16, UR5, R17 ;  /* 0x00000005102d7c24 */ /* 0x002fe2000f8e0211 */
[----:B------:R-:W-:Y:S02]  /*10a00*/  LOP3.LUT R24, R25, R4, RZ, 0x3c, !PT ;  /* 0x0000000419187212 */ /* 0x000fe400078e3cff */
[----:B------:R-:W-:Y:S01]  /*10a10*/  LOP3.LUT R40, R40, R41, RZ, 0x3c, !PT ;  /* 0x0000002928287212 */ /* 0x000fe200078e3cff */
[----:B--2---:R-:W1:Y:S01]  /*10a20*/  @P1 LDC R47, c[0x0][0xbf0] ;  /* 0x0002fc00ff2f1b82 */ /* 0x004e620000000800 */
[----:B------:R-:W-:Y:S01]  /*10a30*/  IMAD.WIDE.U32 R16, R16, UR4, RZ ;  /* 0x0000000410107c25 */ /* 0x000fe2000f8e00ff */
[----:B------:R-:W-:Y:S01]  /*10a40*/  ULDC.64 UR4, c[0x0][0xae8] ;  /* 0x0002ba0000047ab9 */ /* 0x000fe20000000a00 */
[----:B------:R-:W-:Y:S02]  /*10a50*/  SHF.R.U64 R4, R10, 0x3, RZ ;  /* 0x000000030a047819 */ /* 0x000fe400000012ff */
[----:B------:R-:W-:Y:S01]  /*10a60*/  IMAD R0, R172, 0x20, R175 ;  /* 0x00000020ac007824 */ /* 0x000fe200078e02af */
[----:B------:R-:W-:Y:S01]  /*10a70*/  LOP3.LUT R36, R36, R37, RZ, 0x3c, !PT ;  /* 0x0000002524247212 */ /* 0x000fe200078e3cff */
[----:B------:R-:W-:Y:S01]  /*10a80*/  IMAD.IADD R17, R17, 0x1, R45 ;  /* 0x0000000111117824 */ /* 0x000fe200078e022d */
[----:B------:R-:W-:Y:S01]  /*10a90*/  LOP3.LUT R32, R32, R33, RZ, 0x3c, !PT ;  /* 0x0000002120207212 */ /* 0x000fe200078e3cff */
[----:B------:R-:W-:Y:S01]  /*10aa0*/  IMAD R2, R48, UR4, RZ ;  /* 0x0000000430027c24 */ /* 0x000fe2000f8e02ff */
[----:B------:R-:W-:Y:S01]  /*10ab0*/  LOP3.LUT R28, R4, R15, RZ, 0x3c, !PT ;  /* 0x0000000f041c7212 */ /* 0x000fe200078e3cff */
[----:B------:R-:W-:Y:S01]  /*10ac0*/  IMAD.IADD R44, R19, 0x1, R0 ;  /* 0x00000001132c7824 */ /* 0x000fe200078e0200 */
[----:B------:R-:W5:Y:S01]  /*10ad0*/  LD.E.128 R12, desc[UR40][R12.64] ;  /* 0x000000280c0c7980 */ /* 0x000f62000c101d00 */
[----:B------:R-:W-:-:S02]  /*10ae0*/  IMAD R45, R173, UR5, R2 ;  /* 0x00000005ad2d7c24 */ /* 0x000fc4000f8e0202 */
[----:B------:R-:W-:Y:S01]  /*10af0*/  IMAD.WIDE.U32 R16, R173, UR4, R16 ;  /* 0x00000004ad107c25 */ /* 0x000fe2000f8e0010 */
[----:B------:R-:W-:Y:S01]  /*10b00*/  ULDC.64 UR4, c[0x0][0xaf0] ;  /* 0x0002bc0000047ab9 */ /* 0x000fe20000000a00 */
[----:B------:R-:W5:Y:S02]  /*10b10*/  LD.E.128 R8, desc[UR40][R8.64] ;  /* 0x0000002808087980 */ /* 0x000f64000c101d00 */
[----:B0-----:R-:W-:Y:S02]  /*10b20*/  @P1 IMAD.HI.U32 R0, R44, R55, RZ ;  /* 0x000000372c001227 */ /* 0x001fe400078e00ff */
[----:B------:R-:W5:Y:S02]  /*10b30*/  LD.E.128 R28, desc[UR40][R28.64] ;  /* 0x000000281c1c7980 */ /* 0x000f64000c101d00 */
[----:B------:R-:W-:Y:S02]  /*10b40*/  IMAD.IADD R17, R17, 0x1, R45 ;  /* 0x0000000111117824 */ /* 0x000fe400078e022d */
[----:B------:R-:W-:Y:S01]  /*10b50*/  IMAD.MOV.U32 R45, RZ, RZ, R44 ;  /* 0x000000ffff2d7224 */ /* 0x000fe200078e002c */
[----:B-1----:R-:W-:Y:S01]  /*10b60*/  @P1 SHF.R.U32.HI R45, RZ, R47, R0 ;  /* 0x0000002fff2d1219 */ /* 0x002fe20000011600 */
[----:B------:R-:W-:-:S02]  /*10b70*/  IMAD R2, R20, UR4, RZ ;  /* 0x0000000414027c24 */ /* 0x000fc4000f8e02ff */
[----:B------:R-:W-:Y:S01]  /*10b80*/  IMAD.WIDE.U32 R16, R49, UR4, R16 ;  /* 0x0000000431107c25 */ /* 0x000fe2000f8e0010 */
[----:B------:R-:W-:-:S03]  /*10b90*/  SHF.R.S32.HI R0, RZ, 0x1f, R45 ;  /* 0x0000001fff007819 */ /* 0x000fc6000001142d */
[----:B------:R-:W-:Y:S01]  /*10ba0*/  IMAD R47, R49, UR5, R2 ;  /* 0x00000005312f7c24 */ /* 0x000fe2000f8e0202 */
[----:B------:R-:W-:Y:S01]  /*10bb0*/  ULDC.64 UR4, c[0x0][0xae0] ;  /* 0x0002b80000047ab9 */ /* 0x000fe20000000a00 */
[----:B------:R-:W-:Y:S02]  /*10bc0*/  IMAD.MOV R2, RZ, RZ, -R45 ;  /* 0x000000ffff027224 */ /* 0x000fe400078e0a2d */
[--C-:B------:R-:W-:Y:S02]  /*10bd0*/  IMAD.X R41, RZ, RZ, R5.reuse, P6 ;  /* 0x000000ffff297224 */ /* 0x100fe400030e0605 */
[--C-:B------:R-:W-:Y:S02]  /*10be0*/  IMAD.X R37, RZ, RZ, R5.reuse, P5 ;  /* 0x000000ffff257224 */ /* 0x100fe400028e0605 */
[--C-:B------:R-:W-:Y:S02]  /*10bf0*/  IMAD.X R33, RZ, RZ, R5.reuse, P4 ;  /* 0x000000ffff217224 */ /* 0x100fe400020e0605 */
[----:B------:R-:W-:Y:S01]  /*10c00*/  IMAD.MOV.U32 R25, RZ, RZ, R5 ;  /* 0x000000ffff197224 */ /* 0x000fe200078e0005 */
[----:B------:R-:W5:Y:S01]  /*10c10*/  LD.E.128 R40, desc[UR40][R40.64] ;  /* 0x0000002828287980 */ /* 0x000f62000c101d00 */
[----:B------:R-:W-:-:S02]  /*10c20*/  IMAD.IADD R17, R17, 0x1, R47 ;  /* 0x0000000111117824 */ /* 0x000fc400078e022f */
[----:B------:R-:W-:Y:S01]  /*10c30*/  IMAD R0, R0, UR4, RZ ;  /* 0x0000000400007c24 */ /* 0x000fe2000f8e02ff */
[----:B------:R-:W5:Y:S01]  /*10c40*/  LD.E.128 R4, desc[UR40][R6.64] ;  /* 0x0000002806047980 */ /* 0x000f62000c101d00 */
[----:B------:R-:W-:Y:S02]  /*10c50*/  IMAD R47, R53, R2, R44 ;  /* 0x00000002352f7224 */ /* 0x000fe400078e022c */
[C---:B------:R-:W-:Y:S01]  /*10c60*/  IMAD R49, R45.reuse, UR5, R0 ;  /* 0x000000052d317c24 */ /* 0x040fe2000f8e0200 */
[----:B------:R-:W5:Y:S01]  /*10c70*/  LD.E.128 R24, desc[UR40][R24.64] ;  /* 0x0000002818187980 */ /* 0x000f62000c101d00 */
[----:B------:R-:W-:Y:S01]  /*10c80*/  IMAD.WIDE.U32 R16, R45, UR4, R16 ;  /* 0x000000042d107c25 */ /* 0x000fe2000f8e0010 */
[----:B------:R-:W-:Y:S01]  /*10c90*/  SHF.R.S32.HI R0, RZ, 0x1f, R47 ;  /* 0x0000001fff007819 */ /* 0x000fe2000001142f */
[----:B------:R-:W-:Y:S01]  /*10ca0*/  ULDC.64 UR4, c[0x0][0xad8] ;  /* 0x0002b60000047ab9 */ /* 0x000fe20000000a00 */
[----:B------:R-:W5:Y:S04]  /*10cb0*/  LD.E.128 R36, desc[UR40][R36.64] ;  /* 0x0000002824247980 */ /* 0x000f68000c101d00 */
[----:B------:R-:W5:Y:S01]  /*10cc0*/  LD.E.128 R32, desc[UR40][R32.64] ;  /* 0x0000002820207980 */ /* 0x000f62000c101d00 */
[----:B------:R-:W-:Y:S01]  /*10cd0*/  @!PT LDS RZ, [RZ] ;  /* 0x00000000fffff984 */ /* 0x000fe20000000800 */
[----:B------:R-:W-:Y:S01]  /*10ce0*/  @!PT LDS RZ, [RZ] ;  /* 0x00000000fffff984 */ /* 0x000fe20000000800 */
[----:B------:R-:W-:Y:S01]  /*10cf0*/  @!PT LDS RZ, [RZ] ;  /* 0x00000000fffff984 */ /* 0x000fe20000000800 */
[----:B------:R-:W-:Y:S01]  /*10d00*/  @!PT LDS RZ, [RZ] ;  /* 0x00000000fffff984 */ /* 0x000fe20000000800 */
[----:B------:R0:W-:Y:S06]  /*10d10*/  MEMBAR.ALL.CTA ;  /* 0x0000000000007992 */ /* 0x0001ec0000008000 */
[----:B0-----:R-:W0:Y:S01]  /*10d20*/  FENCE.VIEW.ASYNC.S ;  /* 0x00000000000073c6 */ /* 0x001e220000000000 */
[----:B------:R-:W-:-:S02]  /*10d30*/  IMAD.IADD R17, R17, 0x1, R49 ;  /* 0x0000000111117824 */ /* 0x000fc400078e0231 */
[----:B------:R-:W-:Y:S02]  /*10d40*/  IMAD R2, R0, UR4, RZ ;  /* 0x0000000400027c24 */ /* 0x000fe4000f8e02ff */
[----:B------:R-:W-:Y:S02]  /*10d50*/  IMAD.IADD R44, R175, 0x1, R19 ;  /* 0x00000001af2c7824 */ /* 0x000fe400078e0213 */
[C---:B------:R-:W-:Y:S02]  /*10d60*/  IMAD R19, R47.reuse, UR5, R2 ;  /* 0x000000052f137c24 */ /* 0x040fe4000f8e0202 */
[----:B------:R-:W-:Y:S01]  /*10d70*/  IMAD.WIDE.U32 R16, R47, UR4, R16 ;  /* 0x000000042f107c25 */ /* 0x000fe2000f8e0010 */
[C---:B------:R-:W-:Y:S01]  /*10d80*/  ISETP.GE.AND P2, PT, R44.reuse, R51, PT ;  /* 0x000000332c00720c */ /* 0x040fe20003f46270 */
[----:B------:R-:W-:Y:S02]  /*10d90*/  ULDC.64 UR4, c[0x0][0xa80] ;  /* 0x0002a00000047ab9 */ /* 0x000fe40000000a00 */
[----:B------:R-:W-:-:S02]  /*10da0*/  VIADD R0, R44, 0x20 ;  /* 0x000000202c007836 */ /* 0x000fc40000000000 */
[----:B------:R-:W-:Y:S01]  /*10db0*/  IMAD.IADD R17, R17, 0x1, R19 ;  /* 0x0000000111117824 */ /* 0x000fe200078e0213 */
[----:B------:R-:W-:Y:S01]  /*10dc0*/  LEA R19, P3, R16, UR4, 0x1 ;  /* 0x0000000410137c11 */ /* 0x000fe2000f8608ff */
[----:B------:R-:W-:Y:S01]  /*10dd0*/  VIADD R3, R3, 0x22820 ;  /* 0x0002282003037836 */ /* 0x000fe20000000000 */
[-C--:B------:R-:W-:Y:S01]  /*10de0*/  ISETP.GE.AND P0, PT, R0, R51.reuse, PT ;  /* 0x000000330000720c */ /* 0x080fe20003f06270 */
[----:B------:R-:W-:Y:S01]  /*10df0*/  VIADD R0, R44, 0x40 ;  /* 0x000000402c007836 */ /* 0x000fe20000000000 */
[----:B------:R-:W-:Y:S02]  /*10e00*/  LEA.HI.X R20, R16, UR5, R17, 0x1, P3 ;  /* 0x0000000510147c11 */ /* 0x000fe400098f0c11 */
[----:B------:R-:W-:Y:S01]  /*10e10*/  PRMT R3, RZ, 0x654, R3 ;  /* 0x00000654ff037816 */ /* 0x000fe20000000003 */
[----:B0-----:R0:W1:Y:S01]  /*10e20*/  SHFL.IDX PT, R16, R19, RZ, 0x181f ;  /* 0x00181fff13107589 */ /* 0x00106200000e0000 */
[----:B------:R-:W-:Y:S01]  /*10e30*/  ISETP.GE.AND P1, PT, R0, R51, PT ;  /* 0x000000330000720c */ /* 0x000fe20003f26270 */
[----:B------:R-:W-:Y:S01]  /*10e40*/  BSSY B1, `(.L_x_1263) ;  /* 0x000000d000017945 */ /* 0x000fe20003800000 */
[----:B------:R0:W-:Y:S01]  /*10e50*/  SYNCS.ARRIVE.TRANS64.RED.A1T0 RZ, [R3+URZ], RZ ;  /* 0x000000ff03ff79a7 */ /* 0x0001e2000810043f */
[----:B------:R0:W2:Y:S02]  /*10e60*/  SHFL.IDX PT, R0, R20, RZ, 0x181f ;  /* 0x00181fff14007589 */ /* 0x0000a400000e0000 */
[----:B------:R-:W-:Y:S08]  /*10e70*/  @P2 BRA `(.L_x_1264) ;  /* 0x0000000000242947 */ /* 0x000ff00003800000 */
[----:B------:R-:W-:Y:S02]  /*10e80*/  ULDC UR4, c[0x0][0xac8] ;  /* 0x0002b20000047ab9 */ /* 0x000fe40000000800 */
[----:B------:R-:W-:Y:S02]  /*10e90*/  ISETP.GE.AND P2, PT, R169, UR4, PT ;  /* 0x00000004a9007c0c */ /* 0x000fe4000bf46270 */
[----:B------:R-:W-:-:S11]  /*10ea0*/  ISETP.GE.AND P3, PT, R171, UR4, PT ;  /* 0x00000004ab007c0c */ /* 0x000fd6000bf66270 */
[-C--:B-1----:R-:W-:Y:S02]  /*10eb0*/  @!P2 LEA R2, P4, R169, R16.reuse, 0x1 ;  /* 0x00000010a902a211 */ /* 0x082fe400078808ff */
[----:B------:R-:W-:Y:S02]  /*10ec0*/  @!P3 LEA R16, P5, R171, R16, 0x1 ;  /* 0x00000010ab10b211 */ /* 0x000fe400078a08ff */
[-C--:B0-2---:R-:W-:Y:S02]  /*10ed0*/  @!P2 LEA.HI.X R3, R169, R0.reuse, R182, 0x1, P4 ;  /* 0x00000000a903a211 */ /* 0x085fe400020f0cb6 */
[----:B------:R-:W-:-:S03]  /*10ee0*/  @!P3 LEA.HI.X R17, R171, R0, R181, 0x1, P5 ;  /* 0x00000000ab11b211 */ /* 0x000fc600028f0cb5 */
[----:B-----5:R3:W-:Y:S04]  /*10ef0*/  @!P2 ST.E.128 desc[UR40][R2.64], R24 ;  /* 0x000000180200a985 */ /* 0x0207e8000c101d28 */
[----:B------:R3:W-:Y:S02]  /*10f00*/  @!P3 ST.E.128 desc[UR40][R16.64], R40 ;  /* 0x000000281000b985 */ /* 0x0007e4000c101d28 */
.L_x_1264:
[----:B------:R-:W-:Y:S05]  /*10f10*/  BSYNC B1 ;  /* 0x0000000000017941 */ /* 0x000fea0003800000 */
.L_x_1263:
[----:B--2---:R2:W4:Y:S01]  /*10f20*/  SHFL.IDX PT, R0, R20, 0x1, 0x181f ;  /* 0x00381f0014007f89 */ /* 0x00452200000e0000 */
[----:B------:R-:W-:Y:S03]  /*10f30*/  BSSY B1, `(.L_x_1265) ;  /* 0x000000c000017945 */ /* 0x000fe60003800000 */
[----:B-1-3--:R2:W1:Y:S01]  /*10f40*/  SHFL.IDX PT, R16, R19, 0x1, 0x181f ;  /* 0x00381f0013107f89 */ /* 0x00a46200000e0000 */
[----:B------:R-:W-:Y:S05]  /*10f50*/  @P0 BRA `(.L_x_1266) ;  /* 0x0000000000240947 */ /* 0x000fea0003800000 */
[----:B------:R-:W-:Y:S02]  /*10f60*/  ULDC UR4, c[0x0][0xac8] ;  /* 0x0002b20000047ab9 */ /* 0x000fe40000000800 */
[----:B------:R-:W-:Y:S02]  /*10f70*/  ISETP.GE.AND P3, PT, R169, UR4, PT ;  /* 0x00000004a9007c0c */ /* 0x000fe4000bf66270 */
[----:B------:R-:W-:-:S11]  /*10f80*/  ISETP.GE.AND P4, PT, R171, UR4, PT ;  /* 0x00000004ab007c0c */ /* 0x000fd6000bf86270 */
[-C--:B-1----:R-:W-:Y:S02]  /*10f90*/  @!P3 LEA R2, P0, R169, R16.reuse, 0x1 ;  /* 0x00000010a902b211 */ /* 0x082fe400078008ff */
[----:B------:R-:W-:Y:S02]  /*10fa0*/  @!P4 LEA R16, P2, R171, R16, 0x1 ;  /* 0x00000010ab10c211 */ /* 0x000fe400078408ff */
[-C--:B0---4-:R-:W-:Y:S02]  /*10fb0*/  @!P3 LEA.HI.X R3, R169, R0.reuse, R182, 0x1, P0 ;  /* 0x00000000a903b211 */ /* 0x091fe400000f0cb6 */
[----:B------:R-:W-:-:S03]  /*10fc0*/  @!P4 LEA.HI.X R17, R171, R0, R181, 0x1, P2 ;  /* 0x00000000ab11c211 */ /* 0x000fc600010f0cb5 */
[----:B-----5:R3:W-:Y:S04]  /*10fd0*/  @!P3 ST.E.128 desc[UR40][R2.64], R12 ;  /* 0x0000000c0200b985 */ /* 0x0207e8000c101d28 */
[----:B------:R3:W-:Y:S02]  /*10fe0*/  @!P4 ST.E.128 desc[UR40][R16.64], R36 ;  /* 0x000000241000c985 */ /* 0x0007e4000c101d28 */
.L_x_1266:
[----:B------:R-:W-:Y:S05]  /*10ff0*/  BSYNC B1 ;  /* 0x0000000000017941 */ /* 0x000fea0003800000 */
.L_x_1265:
[----:B----4-:R4:W0:Y:S01]  /*11000*/  SHFL.IDX PT, R0, R20, 0x2, 0x181f ;  /* 0x00581f0014007f89 */ /* 0x01082200000e0000 */
[----:B------:R-:W-:Y:S03]  /*11010*/  BSSY B1, `(.L_x_1267) ;  /* 0x000000c000017945 */ /* 0x000fe60003800000 */
[----:B---3-5:R4:W3:Y:S01]  /*11020*/  SHFL.IDX PT, R12, R19, 0x2, 0x181f ;  /* 0x00581f00130c7f89 */ /* 0x0288e200000e0000 */
[----:B------:R-:W-:Y:S05]  /*11030*/  @P1 BRA `(.L_x_1268) ;  /* 0x0000000000241947 */ /* 0x000fea0003800000 */
[----:B------:R-:W-:Y:S02]  /*11040*/  ULDC UR4, c[0x0][0xac8] ;  /* 0x0002b20000047ab9 */ /* 0x000fe40000000800 */
[----:B------:R-:W-:Y:S02]  /*11050*/  ISETP.GE.AND P2, PT, R169, UR4, PT ;  /* 0x00000004a9007c0c */ /* 0x000fe4000bf46270 */
[----:B------:R-:W-:-:S11]  /*11060*/  ISETP.GE.AND P3, PT, R171, UR4, PT ;  /* 0x00000004ab007c0c */ /* 0x000fd6000bf66270 */
[-C--:B---3--:R-:W-:Y:S02]  /*11070*/  @!P2 LEA R2, P0, R169, R12.reuse, 0x1 ;  /* 0x0000000ca902a211 */ /* 0x088fe400078008ff */
[----:B------:R-:W-:Y:S02]  /*11080*/  @!P3 LEA R12, P1, R171, R12, 0x1 ;  /* 0x0000000cab0cb211 */ /* 0x000fe400078208ff */
[-C--:B0-----:R-:W-:Y:S02]  /*11090*/  @!P2 LEA.HI.X R3, R169, R0.reuse, R182, 0x1, P0 ;  /* 0x00000000a903a211 */ /* 0x081fe400000f0cb6 */
[----:B------:R-:W-:-:S03]  /*110a0*/  @!P3 LEA.HI.X R13, R171, R0, R181, 0x1, P1 ;  /* 0x00000000ab0db211 */ /* 0x000fc600008f0cb5 */
[----:B------:R0:W-:Y:S04]  /*110b0*/  @!P2 ST.E.128 desc[UR40][R2.64], R8 ;  /* 0x000000080200a985 */ /* 0x0001e8000c101d28 */
[----:B------:R0:W-:Y:S02]  /*110c0*/  @!P3 ST.E.128 desc[UR40][R12.64], R32 ;  /* 0x000000200c00b985 */ /* 0x0001e4000c101d28 */
.L_x_1268:
[----:B------:R-:W-:Y:S05]  /*110d0*/  BSYNC B1 ;  /* 0x0000000000017941 */ /* 0x000fea0003800000 */
.L_x_1267:
[----:B0-----:R-:W-:Y:S01]  /*110e0*/  VIADD R0, R44, 0x60 ;  /* 0x000000602c007836 */ /* 0x001fe20000000000 */
[----:B--2-4-:R-:W0:Y:S04]  /*110f0*/  SHFL.IDX PT, R20, R20, 0x3, 0x181f ;  /* 0x00781f0014147f89 */ /* 0x014e2800000e0000 */
[----:B------:R-:W-:Y:S01]  /*11100*/  ISETP.GE.AND P0, PT, R0, R51, PT ;  /* 0x000000330000720c */ /* 0x000fe20003f06270 */
[----:B------:R2:W4:-:S12]  /*11110*/  SHFL.IDX PT, R8, R19, 0x3, 0x181f ;  /* 0x00781f0013087f89 */ /* 0x00051800000e0000 */
[----:B--2---:R-:W-:Y:S05]  /*11120*/  @P0 BRA `(.L_x_1269) ;  /* 0x0000000800dc0947 */ /* 0x004fea0003800000 */
[----:B------:R-:W-:Y:S02]  /*11130*/  ULDC UR4, c[0x0][0xac8] ;  /* 0x0002b20000047ab9 */ /* 0x000fe40000000800 */
[----:B------:R-:W-:-:S13]  /*11140*/  ISETP.GE.AND P1, PT, R169, UR4, PT ;  /* 0x00000004a9007c0c */ /* 0x000fda000bf26270 */
[----:B----4-:R-:W-:-:S04]  /*11150*/  @!P1 LEA R2, P0, R169, R8, 0x1 ;  /* 0x00000008a9029211 */ /* 0x010fc800078008ff */
[----:B0-----:R-:W-:Y:S02]  /*11160*/  @!P1 LEA.HI.X R3, R169, R20, R182, 0x1, P0 ;  /* 0x00000014a9039211 */ /* 0x001fe400000f0cb6 */
[----:B------:R-:W-:-:S03]  /*11170*/  ISETP.GE.AND P0, PT, R171, UR4, PT ;  /* 0x00000004ab007c0c */ /* 0x000fc6000bf06270 */
[----:B------:R2:W-:Y:S10]  /*11180*/  @!P1 ST.E.128 desc[UR40][R2.64], R4 ;  /* 0x0000000402009985 */ /* 0x0005f4000c101d28 */
[----:B------:R-:W-:Y:S05]  /*11190*/  @P0 BRA `(.L_x_1269) ;  /* 0x0000000800c00947 */ /* 0x000fea0003800000 */
[----:B--2---:R-:W-:-:S04]  /*111a0*/  LEA R2, P0, R171, R8, 0x1 ;  /* 0x00000008ab027211 */ /* 0x004fc800078008ff */
[----:B------:R-:W-:-:S05]  /*111b0*/  LEA.HI.X R3, R171, R20, R181, 0x1, P0 ;  /* 0x00000014ab037211 */ /* 0x000fca00000f0cb5 */
[----:B------:R0:W-:Y:S01]  /*111c0*/  ST.E.128 desc[UR40][R2.64], R28 ;  /* 0x0000001c02007985 */ /* 0x0001e2000c101d28 */
[----:B------:R-:W-:Y:S05]  /*111d0*/  BRA `(.L_x_1269) ;  /* 0x0000000800b07947 */ /* 0x000fea0003800000 */
.L_x_1261:
[----:B------:R-:W2:Y:S08]  /*111e0*/  LDC.64 R4, c[0x0][0xc00] ;  /* 0x00030000ff047b82 */ /* 0x000eb00000000a00 */
[----:B0-----:R-:W0:Y:S01]  /*111f0*/  LDC.64 R2, c[0x0][0xc00] ;  /* 0x00030000ff027b82 */ /* 0x001e220000000a00 */
[----:B------:R-:W-:Y:S01]  /*11200*/  ULDC UR4, c[0x0][0xa88] ;  /* 0x0002a20000047ab9 */ /* 0x000fe20000000800 */
[----:B------:R-:W-:-:S06]  /*11210*/  IMAD.MOV.U32 R6, RZ, RZ, RZ ;  /* 0x000000ffff067224 */ /* 0x000fcc00078e00ff */
[----:B------:R-:W3:Y:S01]  /*11220*/  LDC R17, c[0x0][0xbe8] ;  /* 0x0002fa00ff117b82 */ /* 0x000ee20000000800 */
[----:B--2---:R-:W-:-:S04]  /*11230*/  ISETP.NE.U32.AND P0, PT, R4, RZ, PT ;  /* 0x000000ff0400720c */ /* 0x004fc80003f05070 */
[----:B------:R-:W-:-:S03]  /*11240*/  ISETP.NE.AND.EX P0, PT, R5, RZ, PT, P0 ;  /* 0x000000ff0500720c */ /* 0x000fc60003f05300 */
[----:B------:R-:W2:Y:S01]  /*11250*/  LDC.64 R4, c[0x0][0xc08] ;  /* 0x00030200ff047b82 */ /* 0x000ea20000000a00 */
[----:B0-----:R-:W-:-:S04]  /*11260*/  IMAD.WIDE R2, R174, 0x4, R2 ;  /* 0x00000004ae027825 */ /* 0x001fc800078e0202 */
[----:B------:R-:W-:-:S05]  /*11270*/  IMAD.U32 R0, RZ, RZ, UR4 ;  /* 0x00000004ff007e24 */ /* 0x000fca000f8e00ff */
[----:B------:R0:W5:Y:S01]  /*11280*/  @P0 LDG.E R6, desc[UR40][R2.64] ;  /* 0x0000002802060981 */ /* 0x000162000c1e1900 */
[----:B--2---:R-:W-:-:S04]  /*11290*/  ISETP.NE.U32.AND P1, PT, R4, RZ, PT ;  /* 0x000000ff0400720c */ /* 0x004fc80003f25070 */
[----:B------:R-:W-:-:S13]  /*112a0*/  ISETP.NE.AND.EX P1, PT, R5, RZ, PT, P1 ;  /* 0x000000ff0500720c */ /* 0x000fda0003f25310 */
[----:B------:R-:W2:Y:S02]  /*112b0*/  @P1 LDC.64 R4, c[0x0][0xc08] ;  /* 0x00030200ff041b82 */ /* 0x000ea40000000a00 */
[----:B--2---:R-:W-:-:S05]  /*112c0*/  @P1 IMAD.WIDE R4, R174, 0x4, R4 ;  /* 0x00000004ae041825 */ /* 0x004fca00078e0204 */
[----:B------:R0:W5:Y:S01]  /*112d0*/  @P1 LDG.E R0, desc[UR40][R4.64] ;  /* 0x0000002804001981 */ /* 0x000162000c1e1900 */
[----:B---3--:R-:W-:Y:S02]  /*112e0*/  ISETP.NE.AND P2, PT, R17, 0x1, PT ;  /* 0x000000011100780c */ /* 0x008fe40003f45270 */
[----:B------:R-:W-:Y:S02]  /*112f0*/  ISETP.GE.AND P3, PT, R183, 0x80, PT ;  /* 0x00000080b700780c */ /* 0x000fe40003f66270 */
[----:B------:R-:W-:-:S09]  /*11300*/  SHF.R.S32.HI R7, RZ, 0x1f, R174 ;  /* 0x0000001fff077819 */ /* 0x000fd200000114ae */
[----:B------:R-:W2:Y:S08]  /*11310*/  @P2 LDC R16, c[0x0][0xbec] ;  /* 0x0002fb00ff102b82 */ /* 0x000eb00000000800 */
[----:B------:R-:W3:Y:S01]  /*11320*/  @P2 LDC R25, c[0x0][0xbf0] ;  /* 0x0002fc00ff192b82 */ /* 0x000ee20000000800 */
[----:B0-----:R-:W-:Y:S05]  /*11330*/  @P1 BRA `(.L_x_1270) ;  /* 0x0000000000101947 */ /* 0x001fea0003800000 */
[----:B------:R-:W-:Y:S05]  /*11340*/  @!P0 BRA `(.L_x_1270) ;  /* 0x00000000000c8947 */ /* 0x000fea0003800000 */
[----:B------:R-:W4:Y:S04]  /*11350*/  LDG.E R5, desc[UR40][R2.64] ;  /* 0x0000002802057981 */ /* 0x000f28000c1e1900 */
[----:B-----5:R-:W4:Y:S02]  /*11360*/  LDG.E R0, desc[UR40][R2.64+0x4] ;  /* 0x0000042802007981 */ /* 0x020f24000c1e1900 */
[----:B----4-:R-:W-:-:S07]  /*11370*/  IMAD.IADD R0, R0, 0x1, -R5 ;  /* 0x0000000100007824 */ /* 0x010fce00078e0a05 */
.L_x_1270:
[----:B------:R-:W-:Y:S01]  /*11380*/  BSSY B1, `(.L_x_1271) ;  /* 0x000002d000017945 */ /* 0x000fe20003800000 */
[----:B------:R-:W-:Y:S02]  /*11390*/  SHF.R.S32.HI R10, RZ, 0x1f, R173 ;  /* 0x0000001fff0a7819 */ /* 0x000fe400000114ad */
[----:B------:R-:W-:Y:S02]  /*113a0*/  SEL R13, R174, RZ, !P0 ;  /* 0x000000ffae0d7207 */ /* 0x000fe40004000000 */
[----:B------:R-:W-:Y:S02]  /*113b0*/  SEL R12, R7, RZ, !P0 ;  /* 0x000000ff070c7207 */ /* 0x000fe40004000000 */
[----:B-----5:R-:W-:Y:S01]  /*113c0*/  SHF.R.S32.HI R11, RZ, 0x1f, R6 ;  /* 0x0000001fff0b7819 */ /* 0x020fe20000011406 */
[----:B------:R-:W-:Y:S06]  /*113d0*/  @P3 BRA `(.L_x_1272) ;  /* 0x00000000009c3947 */ /* 0x000fec0003800000 */
[----:B------:R-:W0:Y:S01]  /*113e0*/  S2R R3, SR_TID.X ;  /* 0x0000000000037919 */ /* 0x000e220000002100 */
[----:B------:R-:W4:Y:S02]  /*113f0*/  LDC R14, c[0x0][0xbe8] ;  /* 0x0002fa00ff0e7b82 */ /* 0x000f240000000800 */
[----:B----4-:R-:W-:Y:S01]  /*11400*/  IMAD R2, R0, R14, RZ ;  /* 0x0000000e00027224 */ /* 0x010fe200078e02ff */
[----:B0-----:R-:W-:-:S04]  /*11410*/  IADD3 R9, R19, -0x80, R3 ;  /* 0xffffff8013097810 */ /* 0x001fc80007ffe003 */
[----:B------:R-:W-:-:S13]  /*11420*/  ISETP.GE.AND P0, PT, R9, R2, PT ;  /* 0x000000020900720c */ /* 0x000fda0003f06270 */
[----:B------:R-:W-:Y:S05]  /*11430*/  @P0 BRA `(.L_x_1272) ;  /* 0x0000000000840947 */ /* 0x000fea0003800000 */
[----:B------:R-:W-:Y:S01]  /*11440*/  ISETP.NE.AND P0, PT, R14, 0x1, PT ;  /* 0x000000010e00780c */ /* 0x000fe20003f05270 */
[----:B------:R-:W-:Y:S01]  /*11450*/  ULDC.64 UR4, c[0x0][0xb90] ;  /* 0x0002e40000047ab9 */ /* 0x000fe20000000a00 */
[----:B------:R-:W-:Y:S02]  /*11460*/  IMAD.MOV.U32 R2, RZ, RZ, R6 ;  /* 0x000000ffff027224 */ /* 0x000fe400078e0006 */
[----:B------:R-:W-:Y:S02]  /*11470*/  IMAD R8, R10, UR4, RZ ;  /* 0x000000040a087c24 */ /* 0x000fe4000f8e02ff */
[----:B------:R-:W-:Y:S02]  /*11480*/  IMAD.MOV.U32 R3, RZ, RZ, R11 ;  /* 0x000000ffff037224 */ /* 0x000fe400078e000b */
[----:B------:R-:W-:Y:S02]  /*11490*/  IMAD.MOV.U32 R5, RZ, RZ, R9 ;  /* 0x000000ffff057224 */ /* 0x000fe400078e0009 */
[----:B------:R-:W-:-:S03]  /*114a0*/  IMAD.WIDE.U32 R2, R173, UR4, R2 ;  /* 0x00000004ad027c25 */ /* 0x000fc6000f8e0002 */
[----:B------:R-:W0:Y:S01]  /*114b0*/  @P0 LDC R4, c[0x0][0xbec] ;  /* 0x0002fb00ff040b82 */ /* 0x000e220000000800 */
[----:B------:R-:W-:Y:S01]  /*114c0*/  IMAD R7, R173, UR5, R8 ;  /* 0x00000005ad077c24 */ /* 0x000fe2000f8e0208 */
[----:B------:R-:W-:-:S03]  /*114d0*/  ULDC.64 UR4, c[0x0][0xb98] ;  /* 0x0002e60000047ab9 */ /* 0x000fc60000000a00 */
[----:B------:R-:W-:-:S03]  /*114e0*/  IMAD.IADD R3, R3, 0x1, R7 ;  /* 0x0000000103037824 */ /* 0x000fc600078e0207 */
[----:B------:R-:W4:Y:S01]  /*114f0*/  @P0 LDC R15, c[0x0][0xbf0] ;  /* 0x0002fc00ff0f0b82 */ /* 0x000f220000000800 */
[----:B------:R-:W-:-:S04]  /*11500*/  IMAD.WIDE.U32 R2, R13, UR4, R2 ;  /* 0x000000040d027c25 */ /* 0x000fc8000f8e0002 */
[----:B0-----:R-:W-:-:S05]  /*11510*/  @P0 IMAD.HI.U32 R4, R9, R4, RZ ;  /* 0x0000000409040227 */ /* 0x001fca00078e00ff */
[----:B----4-:R-:W-:Y:S01]  /*11520*/  @P0 SHF.R.U32.HI R5, RZ, R15, R4 ;  /* 0x0000000fff050219 */ /* 0x010fe20000011604 */
[----:B------:R-:W-:-:S03]  /*11530*/  IMAD R4, R12, UR4, RZ ;  /* 0x000000040c047c24 */ /* 0x000fc6000f8e02ff */
[----:B------:R-:W-:Y:S01]  /*11540*/  IADD3 R2, P0, R5, R2, RZ ;  /* 0x0000000205027210 */ /* 0x000fe20007f1e0ff */
[----:B------:R-:W-:Y:S02]  /*11550*/  IMAD.MOV R7, RZ, RZ, -R5 ;  /* 0x000000ffff077224 */ /* 0x000fe400078e0a05 */
[----:B------:R-:W-:Y:S01]  /*11560*/  IMAD R8, R13, UR5, R4 ;  /* 0x000000050d087c24 */ /* 0x000fe2000f8e0204 */
[----:B------:R-:W-:Y:S01]  /*11570*/  ULDC.64 UR4, c[0x0][0xb88] ;  /* 0x0002e20000047ab9 */ /* 0x000fe20000000a00 */
[----:B------:R-:W-:Y:S01]  /*11580*/  IMAD R7, R14, R7, R9 ;  /* 0x000000070e077224 */ /* 0x000fe200078e0209 */
[----:B------:R-:W-:-:S04]  /*11590*/  SHF.R.S32.HI R9, RZ, 0x1f, R5 ;  /* 0x0000001fff097819 */ /* 0x000fc80000011405 */
        /* <DEDUP_REMOVED lines=11> */
.L_x_1272:
[----:B------:R-:W-:Y:S05]  /*11650*/  BSYNC B1 ;  /* 0x0000000000017941 */ /* 0x000fea0003800000 */
.L_x_1271:
[----:B------:R-:W-:Y:S01]  /*11660*/  ULDC.64 UR4, c[0x0][0xaa0] ;  /* 0x0002a80000047ab9 */ /* 0x000fe20000000a00 */
[----:B0-----:R-:W-:Y:S01]  /*11670*/  IMAD R4, R172, 0x20, R175 ;  /* 0x00000020ac047824 */ /* 0x001fe200078e02af */
[----:B------:R-:W-:Y:S01]  /*11680*/  BSSY B1, `(.L_x_1273) ;  /* 0x0000037000017945 */ /* 0x000fe20003800000 */
[----:B------:R-:W-:Y:S02]  /*11690*/  IMAD R3, R11, UR4, RZ ;  /* 0x000000040b037c24 */ /* 0x000fe4000f8e02ff */
[----:B------:R-:W-:Y:S02]  /*116a0*/  IMAD.IADD R9, R19, 0x1, R4 ;  /* 0x0000000113097824 */ /* 0x000fe400078e0204 */
[C---:B------:R-:W-:Y:S02]  /*116b0*/  IMAD R5, R6.reuse, UR5, R3 ;  /* 0x0000000506057c24 */ /* 0x040fe4000f8e0203 */
[----:B------:R-:W-:Y:S01]  /*116c0*/  IMAD.WIDE.U32 R2, R6, UR4, RZ ;  /* 0x0000000406027c25 */ /* 0x000fe2000f8e00ff */
[----:B------:R-:W-:-:S03]  /*116d0*/  ULDC.64 UR4, c[0x0][0xae8] ;  /* 0x0002ba0000047ab9 */ /* 0x000fc60000000a00 */
[----:B------:R-:W-:Y:S02]  /*116e0*/  IMAD.IADD R3, R3, 0x1, R5 ;  /* 0x0000000103037824 */ /* 0x000fe400078e0205 */
[----:B------:R-:W-:Y:S02]  /*116f0*/  IMAD R6, R10, UR4, RZ ;  /* 0x000000040a067c24 */ /* 0x000fe4000f8e02ff */
[----:B--2---:R-:W-:-:S04]  /*11700*/  @P2 IMAD.HI.U32 R4, R9, R16, RZ ;  /* 0x0000001009042227 */ /* 0x004fc800078e00ff */
[C---:B------:R-:W-:Y:S02]  /*11710*/  IMAD R7, R173.reuse, UR5, R6 ;  /* 0x00000005ad077c24 */ /* 0x040fe4000f8e0206 */
[----:B------:R-:W-:Y:S01]  /*11720*/  IMAD.WIDE.U32 R2, R173, UR4, R2 ;  /* 0x00000004ad027c25 */ /* 0x000fe2000f8e0002 */
[----:B------:R-:W-:-:S03]  /*11730*/  ULDC.64 UR4, c[0x0][0xaf0] ;  /* 0x0002bc0000047ab9 */ /* 0x000fc60000000a00 */
[----:B------:R-:W-:Y:S01]  /*11740*/  IMAD.MOV.U32 R5, RZ, RZ, R9 ;  /* 0x000000ffff057224 */ /* 0x000fe200078e0009 */
[----:B---3--:R-:W-:Y:S01]  /*11750*/  @P2 SHF.R.U32.HI R5, RZ, R25, R4 ;  /* 0x00000019ff052219 */ /* 0x008fe20000011604 */
[----:B------:R-:W-:Y:S02]  /*11760*/  IMAD R6, R12, UR4, RZ ;  /* 0x000000040c067c24 */ /* 0x000fe4000f8e02ff */
[----:B------:R-:W-:Y:S01]  /*11770*/  IMAD.IADD R3, R3, 0x1, R7 ;  /* 0x0000000103037824 */ /* 0x000fe200078e0207 */
[----:B------:R-:W-:Y:S01]  /*11780*/  SHF.R.S32.HI R4, RZ, 0x1f, R5 ;  /* 0x0000001fff047819 */ /* 0x000fe20000011405 */
        /* <DEDUP_REMOVED lines=13> */
[----:B------:R-:W-:Y:S02]  /*11860*/  IMAD.IADD R8, R175, 0x1, R19 ;  /* 0x00000001af087824 */ /* 0x000fe400078e0213 */
[----:B------:R-:W-:Y:S02]  /*11870*/  IMAD R17, R0, R17, RZ ;  /* 0x0000001100117224 */ /* 0x000fe400078e02ff */
[C---:B------:R-:W-:Y:S02]  /*11880*/  IMAD R5, R7.reuse, UR5, R4 ;  /* 0x0000000507057c24 */ /* 0x040fe4000f8e0204 */
[----:B------:R-:W-:Y:S01]  /*11890*/  IMAD.WIDE.U32 R2, R7, UR4, R2 ;  /* 0x0000000407027c25 */ /* 0x000fe2000f8e0002 */
[----:B------:R-:W-:Y:S01]  /*118a0*/  ISETP.GE.AND P2, PT, R8, R17, PT ;  /* 0x000000110800720c */ /* 0x000fe20003f46270 */
[----:B------:R-:W-:-:S02]  /*118b0*/  ULDC.64 UR4, c[0x0][0xa80] ;  /* 0x0002a00000047ab9 */ /* 0x000fc40000000a00 */
[----:B------:R-:W-:Y:S01]  /*118c0*/  VIADD R0, R8, 0x20 ;  /* 0x0000002008007836 */ /* 0x000fe20000000000 */
[----:B------:R-:W-:Y:S01]  /*118d0*/  LEA R4, P3, R2, UR4, 0x1 ;  /* 0x0000000402047c11 */ /* 0x000fe2000f8608ff */
[----:B------:R-:W-:-:S03]  /*118e0*/  IMAD.IADD R3, R3, 0x1, R5 ;  /* 0x0000000103037824 */ /* 0x000fc600078e0205 */
[-C--:B------:R-:W-:Y:S01]  /*118f0*/  ISETP.GE.AND P1, PT, R0, R17.reuse, PT ;  /* 0x000000110000720c */ /* 0x080fe20003f26270 */
[----:B------:R-:W-:Y:S01]  /*11900*/  VIADD R0, R8, 0x40 ;  /* 0x0000004008007836 */ /* 0x000fe20000000000 */
[----:B------:R-:W-:Y:S02]  /*11910*/  LEA.HI.X R5, R2, UR5, R3, 0x1, P3 ;  /* 0x0000000502057c11 */ /* 0x000fe400098f0c03 */
[----:B------:R0:W2:Y:S02]  /*11920*/  SHFL.IDX PT, R2, R4, RZ, 0x181f ;  /* 0x00181fff04027589 */ /* 0x0000a400000e0000 */
[----:B------:R-:W-:Y:S02]  /*11930*/  ISETP.GE.AND P0, PT, R0, R17, PT ;  /* 0x000000110000720c */ /* 0x000fe40003f06270 */
[----:B------:R0:W3:Y:S01]  /*11940*/  SHFL.IDX PT, R0, R5, RZ, 0x181f ;  /* 0x00181fff05007589 */ /* 0x0000e200000e0000 */
[----:B------:R-:W-:Y:S10]  /*11950*/  @P2 BRA `(.L_x_1274) ;  /* 0x0000000000242947 */ /* 0x000ff40003800000 */
[----:B------:R-:W-:Y:S02]  /*11960*/  ULDC UR4, c[0x0][0xac8] ;  /* 0x0002b20000047ab9 */ /* 0x000fe40000000800 */
[----:B------:R-:W-:Y:S02]  /*11970*/  ISETP.GE.AND P4, PT, R169, UR4, PT ;  /* 0x00000004a9007c0c */ /* 0x000fe4000bf86270 */
[----:B------:R-:W-:-:S11]  /*11980*/  ISETP.GE.AND P5, PT, R171, UR4, PT ;  /* 0x00000004ab007c0c */ /* 0x000fd6000bfa6270 */
[-C--:B--2---:R-:W-:Y:S02]  /*11990*/  @!P4 LEA R6, P2, R169, R2.reuse, 0x1 ;  /* 0x00000002a906c211 */ /* 0x084fe400078408ff */
[----:B------:R-:W-:Y:S02]  /*119a0*/  @!P5 LEA R2, P3, R171, R2, 0x1 ;  /* 0x00000002ab02d211 */ /* 0x000fe400078608ff */
[-C--:B---3--:R-:W-:Y:S02]  /*119b0*/  @!P4 LEA.HI.X R7, R169, R0.reuse, R182, 0x1, P2 ;  /* 0x00000000a907c211 */ /* 0x088fe400010f0cb6 */
[----:B------:R-:W-:-:S03]  /*119c0*/  @!P5 LEA.HI.X R3, R171, R0, R181, 0x1, P3 ;  /* 0x00000000ab03d211 */ /* 0x000fc600018f0cb5 */
[----:B------:R4:W-:Y:S04]  /*119d0*/  @!P4 ST.E.128 desc[UR40][R6.64], RZ ;  /* 0x000000ff0600c985 */ /* 0x0009e8000c101d28 */
[----:B------:R4:W-:Y:S02]  /*119e0*/  @!P5 ST.E.128 desc[UR40][R2.64], RZ ;  /* 0x000000ff0200d985 */ /* 0x0009e4000c101d28 */
.L_x_1274:
[----:B------:R-:W-:Y:S05]  /*119f0*/  BSYNC B1 ;  /* 0x0000000000017941 */ /* 0x000fea0003800000 */
.L_x_1273:
[----:B---3--:R3:W0:Y:S01]  /*11a00*/  SHFL.IDX PT, R0, R5, 0x1, 0x181f ;  /* 0x00381f0005007f89 */ /* 0x00862200000e0000 */
[----:B------:R-:W-:Y:S03]  /*11a10*/  BSSY B1, `(.L_x_1275) ;  /* 0x000000c000017945 */ /* 0x000fe60003800000 */
[----:B--2-4-:R3:W2:Y:S01]  /*11a20*/  SHFL.IDX PT, R2, R4, 0x1, 0x181f ;  /* 0x00381f0004027f89 */ /* 0x0146a200000e0000 */
[----:B------:R-:W-:Y:S05]  /*11a30*/  @P1 BRA `(.L_x_1276) ;  /* 0x0000000000241947 */ /* 0x000fea0003800000 */
        /* <DEDUP_REMOVED lines=9> */
.L_x_1276:
[----:B------:R-:W-:Y:S05]  /*11ad0*/  BSYNC B1 ;  /* 0x0000000000017941 */ /* 0x000fea0003800000 */
.L_x_1275:
[----:B0-----:R0:W0:Y:S01]  /*11ae0*/  SHFL.IDX PT, R0, R5, 0x2, 0x181f ;  /* 0x00581f0005007f89 */ /* 0x00102200000e0000 */
[----:B------:R-:W-:Y:S03]  /*11af0*/  BSSY B1, `(.L_x_1277) ;  /* 0x000000c000017945 */ /* 0x000fe60003800000 */
[----:B--2-4-:R2:W4:Y:S01]  /*11b00*/  SHFL.IDX PT, R2, R4, 0x2, 0x181f ;  /* 0x00581f0004027f89 */ /* 0x01452200000e0000 */
[----:B------:R-:W-:Y:S05]  /*11b10*/  @P0 BRA `(.L_x_1278) ;  /* 0x0000000000240947 */ /* 0x000fea0003800000 */
[----:B------:R-:W-:Y:S02]  /*11b20*/  ULDC UR4, c[0x0][0xac8] ;  /* 0x0002b20000047ab9 */ /* 0x000fe40000000800 */
[----:B------:R-:W-:Y:S02]  /*11b30*/  ISETP.GE.AND P2, PT, R169, UR4, PT ;  /* 0x00000004a9007c0c */ /* 0x000fe4000bf46270 */
[----:B------:R-:W-:-:S11]  /*11b40*/  ISETP.GE.AND P3, PT, R171, UR4, PT ;  /* 0x00000004ab007c0c */ /* 0x000fd6000bf66270 */
[-C--:B----4-:R-:W-:Y:S02]  /*11b50*/  @!P2 LEA R6, P0, R169, R2.reuse, 0x1 ;  /* 0x00000002a906a211 */ /* 0x090fe400078008ff */
[----:B------:R-:W-:Y:S02]  /*11b60*/  @!P3 LEA R2, P1, R171, R2, 0x1 ;  /* 0x00000002ab02b211 */ /* 0x000fe400078208ff */
[-C--:B0-----:R-:W-:Y:S02]  /*11b70*/  @!P2 LEA.HI.X R7, R169, R0.reuse, R182, 0x1, P0 ;  /* 0x00000000a907a211 */ /* 0x081fe400000f0cb6 */
[----:B------:R-:W-:-:S03]  /*11b80*/  @!P3 LEA.HI.X R3, R171, R0, R181, 0x1, P1 ;  /* 0x00000000ab03b211 */ /* 0x000fc600008f0cb5 */
[----:B------:R0:W-:Y:S04]  /*11b90*/  @!P2 ST.E.128 desc[UR40][R6.64], RZ ;  /* 0x000000ff0600a985 */ /* 0x0001e8000c101d28 */
[----:B------:R0:W-:Y:S02]  /*11ba0*/  @!P3 ST.E.128 desc[UR40][R2.64], RZ ;  /* 0x000000ff0200b985 */ /* 0x0001e4000c101d28 */
.L_x_1278:
[----:B------:R-:W-:Y:S05]  /*11bb0*/  BSYNC B1 ;  /* 0x0000000000017941 */ /* 0x000fea0003800000 */
.L_x_1277:
[----:B0-----:R-:W-:Y:S01]  /*11bc0*/  VIADD R0, R8, 0x60 ;  /* 0x0000006008007836 */ /* 0x001fe20000000000 */
[----:B------:R0:W0:Y:S04]  /*11bd0*/  SHFL.IDX PT, R6, R5, 0x3, 0x181f ;  /* 0x00781f0005067f89 */ /* 0x00002800000e0000 */
[----:B------:R-:W-:Y:S01]  /*11be0*/  ISETP.GE.AND P0, PT, R0, R17, PT ;  /* 0x000000110000720c */ /* 0x000fe20003f06270 */
[----:B----4-:R4:W0:-:S12]  /*11bf0*/  SHFL.IDX PT, R2, R4, 0x3, 0x181f ;  /* 0x00781f0004027f89 */ /* 0x01081800000e0000 */
[----:B----4-:R-:W-:Y:S05]  /*11c00*/  @P0 BRA `(.L_x_1269) ;  /* 0x0000000000240947 */ /* 0x010fea0003800000 */
[----:B------:R-:W-:Y:S02]  /*11c10*/  ULDC UR4, c[0x0][0xac8] ;  /* 0x0002b20000047ab9 */ /* 0x000fe40000000800 */
[----:B------:R-:W-:Y:S02]  /*11c20*/  ISETP.GE.AND P2, PT, R169, UR4, PT ;  /* 0x00000004a9007c0c */ /* 0x000fe4000bf46270 */
[----:B------:R-:W-:-:S11]  /*11c30*/  ISETP.GE.AND P3, PT, R171, UR4, PT ;  /* 0x00000004ab007c0c */ /* 0x000fd6000bf66270 */
[-C--:B0-23--:R-:W-:Y:S02]  /*11c40*/  @!P2 LEA R4, P0, R169, R2.reuse, 0x1 ;  /* 0x00000002a904a211 */ /* 0x08dfe400078008ff */
[----:B------:R-:W-:Y:S02]  /*11c50*/  @!P3 LEA R2, P1, R171, R2, 0x1 ;  /* 0x00000002ab02b211 */ /* 0x000fe400078208ff */
[-C--:B------:R-:W-:Y:S02]  /*11c60*/  @!P2 LEA.HI.X R5, R169, R6.reuse, R182, 0x1, P0 ;  /* 0x00000006a905a211 */ /* 0x080fe400000f0cb6 */
[----:B------:R-:W-:-:S03]  /*11c70*/  @!P3 LEA.HI.X R3, R171, R6, R181, 0x1, P1 ;  /* 0x00000006ab03b211 */ /* 0x000fc600008f0cb5 */
[----:B------:R0:W-:Y:S04]  /*11c80*/  @!P2 ST.E.128 desc[UR40][R4.64], RZ ;  /* 0x000000ff0400a985 */ /* 0x0001e8000c101d28 */
[----:B------:R0:W-:Y:S02]  /*11c90*/  @!P3 ST.E.128 desc[UR40][R2.64], RZ ;  /* 0x000000ff0200b985 */ /* 0x0001e4000c101d28 */
.L_x_1269:
[----:B------:R-:W-:Y:S05]  /*11ca0*/  BSYNC B0 ;  /* 0x0000000000007941 */ /* 0x000fea0003800000 */
.L_x_1260:
[----:B------:R-:W-:Y:S02]  /*11cb0*/  ULDC UR4, c[0x0][0xc3c] ;  /* 0x00030f0000047ab9 */ /* 0x000fe40000000800 */
[----:B-1----:R-:W-:-:S13]  /*11cc0*/  ISETP.GE.AND P0, PT, R23, UR4, PT ;  /* 0x0000000417007c0c */ /* 0x002fda000bf06270 */
[----:B------:R-:W-:Y:S05]  /*11cd0*/  @!P0 BRA `(.L_x_1279) ;  /* 0xfffffef000408947 */ /* 0x000fea000383ffff */
[----:B------:R-:W-:Y:S05]  /*11ce0*/  EXIT ;  /* 0x000000000000794d */ /* 0x000fea0003800000 */
.L_x_1174:
[----:B------:R-:W-:-:S08]  /*11cf0*/  NOP ;  /* 0x0000000000007918 */ /* 0x000fd00000000000 */
[----:B------:R-:W0:-:S00]  /*11d00*/  USETMAXREG.DEALLOC.CTAPOOL 0x18 ;  /* 0x00000018000079c8 */ /* 0x000e0000080e0500 */
[----:B0-----:R-:W2:Y:S01]  /*11d10*/  LDL.LU R2, [R1+0x20] ;  /* 0x0000200001027983 */ /* 0x001ea20000300800 */
[----:B------:R-:W-:Y:S01]  /*11d20*/  LOP3.LUT R0, R0, 0x3, RZ, 0xc0, !PT ;  /* 0x0000000300007812 */ /* 0x000fe200078ec0ff */
[----:B------:R-:W-:-:S05]  /*11d30*/  IMAD.MOV.U32 R6, RZ, RZ, RZ ;  /* 0x000000ffff067224 */ /* 0x000fca00078e00ff */
[----:B------:R-:W0:Y:S02]  /*11d40*/  SHFL.IDX PT, R0, R0, RZ, 0x1f ;  /* 0x00001fff00007589 */ /* 0x000e2400000e0000 */
[----:B0-----:R-:W-:Y:S02]  /*11d50*/  ISETP.NE.AND P0, PT, R0, RZ, PT ;  /* 0x000000ff0000720c */ /* 0x001fe40003f05270 */
        /* <DEDUP_REMOVED lines=15> */
.L_x_1280:
[----:B------:R-:W1:Y:S01]  /*11e50*/  S2R R0, SR_TID.X ;  /* 0x0000000000007919 */ /* 0x000e620000002100 */
[----:B------:R-:W-:Y:S01]  /*11e60*/  ULDC UR4, c[0x0][0xc3c] ;  /* 0x00030f0000047ab9 */ /* 0x000fe20000000800 */
[----:B-1----:R-:W-:-:S04]  /*11e70*/  LOP3.LUT R5, R0, 0x1f, RZ, 0xc0, !PT ;  /* 0x0000001f00057812 */ /* 0x002fc800078ec0ff */
[----:B------:R-:W-:-:S04]  /*11e80*/  ISETP.NE.AND P0, PT, R5, 0x1f, PT ;  /* 0x0000001f0500780c */ /* 0x000fc80003f05270 */
[----:B------:R-:W-:-:S13]  /*11e90*/  ISETP.GE.OR P1, PT, R5, UR4, !P0 ;  /* 0x0000000405007c0c */ /* 0x000fda000c726670 */
[----:B0-----:R-:W0:Y:S02]  /*11ea0*/  @!P1 LDC.64 R2, c[0x0][0xc80] ;  /* 0x00032000ff029b82 */ /* 0x001e240000000a00 */
        /* <DEDUP_REMOVED lines=18> */
[----:B------:R-:W1:Y:S02]  /*11fd0*/  SHFL.UP PT, R2, R3, 0x8, RZ ;  /* 0x0500000003027989 */ /* 0x000e6400000e00ff */
[----:B-1----:R-:W-:-:S05]  /*11fe0*/  SEL R2, R2, RZ, P4 ;  /* 0x000000ff02027207 */ /* 0x002fca0002000000 */
[----:B------:R-:W-:-:S05]  /*11ff0*/  IMAD.IADD R2, R3, 0x1, R2 ;  /* 0x0000000103027824 */ /* 0x000fca00078e0202 */
[----:B------:R-:W1:Y:S02]  /*12000*/  SHFL.UP PT, R4, R2, 0x10, RZ ;  /* 0x0600000002047989 */ /* 0x000e6400000e00ff */
[----:B-1----:R-:W-:-:S05]  /*12010*/  SEL R7, R4, RZ, P5 ;  /* 0x000000ff04077207 */ /* 0x002fca0002800000 */
[----:B------:R-:W-:Y:S02]  /*12020*/  IMAD.IADD R10, R2, 0x1, R7 ;  /* 0x00000001020a7824 */ /* 0x000fe400078e0207 */
[----:B------:R-:W1:Y:S03]  /*12030*/  LDC R7, c[0x0][0xc38] ;  /* 0x00030e00ff077b82 */ /* 0x000e660000000800 */
        /* <DEDUP_REMOVED lines=10> */
.L_x_1286:
        /* <DEDUP_REMOVED lines=14> */
.L_x_1285:
[----:B------:R-:W-:Y:S05]  /*121c0*/  BSYNC B0 ;  /* 0x0000000000007941 */ /* 0x000fea0003800000 */
.L_x_1284:
        /* <DEDUP_REMOVED lines=22> */
.L_x_1282:
[----:B------:R-:W-:Y:S01]  /*12330*/  IMAD.IADD R11, R9, 0x1, -R8 ;  /* 0x00000001090b7824 */ /* 0x000fe200078e0a08 */
[----:B------:R-:W-:-:S03]  /*12340*/  ULDC.64 UR4, c[0x0][0xc90] ;  /* 0x0003240000047ab9 */ /* 0x000fc60000000a00 */
[----:B------:R-:W-:-:S05]  /*12350*/  IMAD R3, R10, R7, R11 ;  /* 0x000000070a037224 */ /* 0x000fca00078e020b */
[----:B------:R-:W-:-:S13]  /*12360*/  ISETP.GT.AND P0, PT, R3, R0, PT ;  /* 0x000000000300720c */ /* 0x000fda0003f04270 */
[----:B------:R-:W-:Y:S02]  /*12370*/  VOTEU.ANY UR7, UPT, !P0 ;  /* 0x0000000000077886 */ /* 0x000fe400040e0100 */
[----:B------:R-:W-:-:S04]  /*12380*/  UPOPC UR6, UR7 ;  /* 0x00000007000672bf */ /* 0x000fc80008000000 */
[----:B------:R-:W-:-:S04]  /*12390*/  UIADD3 UR46, UR6, UR46, URZ ;  /* 0x0000002e062e7290 */ /* 0x000fc8000fffe03f */
[----:B------:R-:W-:-:S06]  /*123a0*/  UIMAD.WIDE UR4, UR46, 0x4, UR4 ;  /* 0x000000042e0478a5 */ /* 0x000fcc000f8e0204 */
[----:B------:R-:W-:Y:S02]  /*123b0*/  IMAD.U32 R2, RZ, RZ, UR4 ;  /* 0x00000004ff027e24 */ /* 0x000fe4000f8e00ff */
[----:B------:R-:W-:-:S05]  /*123c0*/  IMAD.U32 R3, RZ, RZ, UR5 ;  /* 0x00000005ff037e24 */ /* 0x000fca000f8e00ff */
[----:B------:R-:W2:Y:S01]  /*123d0*/  LDG.E R9, desc[UR40][R2.64] ;  /* 0x0000002802097981 */ /* 0x000ea2000c1e1900 */
[----:B------:R-:W-:Y:S01]  /*123e0*/  IMAD.U32 R15, RZ, RZ, UR6 ;  /* 0x00000006ff0f7e24 */ /* 0x000fe2000f8e00ff */
[----:B------:R-:W-:-:S04]  /*123f0*/  ISETP.NE.AND P0, PT, RZ, UR7, PT ;  /* 0x00000007ff007c0c */ /* 0x000fc8000bf05270 */
[----:B------:R-:W2:Y:S02]  /*12400*/  SHFL.IDX PT, R6, R6, R15, 0x1f ;  /* 0x00001f0f06067589 */ /* 0x000ea400000e0000 */
[----:B--2---:R-:W-:-:S05]  /*12410*/  IMAD R8, R6, R9, RZ ;  /* 0x0000000906087224 */ /* 0x004fca00078e02ff */
[----:B------:R-:W-:-:S04]  /*12420*/  IABS R12, R8 ;  /* 0x00000008000c7213 */ /* 0x000fc80000000000 */
[----:B------:R-:W0:Y:S08]  /*12430*/  I2F.RP R13, R12 ;  /* 0x0000000c000d7306 */ /* 0x000e300000209400 */
[----:B0-----:R-:W0:Y:S02]  /*12440*/  MUFU.RCP R13, R13 ;  /* 0x0000000d000d7308 */ /* 0x001e240000001000 */
[----:B0-----:R-:W-:-:S06]  /*12450*/  VIADD R14, R13, 0xffffffe ;  /* 0x0ffffffe0d0e7836 */ /* 0x001fcc0000000000 */
[----:B------:R-:W0:Y:S02]  /*12460*/  F2I.FTZ.U32.TRUNC.NTZ R3, R14 ;  /* 0x0000000e00037305 */ /* 0x000e24000021f000 */
[----:B0-----:R-:W-:Y:S01]  /*12470*/  IMAD.MOV R17, RZ, RZ, -R3 ;  /* 0x000000ffff117224 */ /* 0x001fe200078e0a03 */
[----:B------:R-:W-:Y:S06]  /*12480*/  @!P0 BRA `(.L_x_1287) ;  /* 0x00000000000c8947 */ /* 0x000fec0003800000 */
[----:B------:R-:W-:-:S06]  /*12490*/  UIADD3 UR4, UR6, -0x1, URZ ;  /* 0xffffffff06047890 */ /* 0x000fcc000fffe03f */
[----:B------:R-:W-:-:S05]  /*124a0*/  IMAD.U32 R13, RZ, RZ, UR4 ;  /* 0x00000004ff0d7e24 */ /* 0x000fca000f8e00ff */
[----:B------:R0:W1:Y:S02]  /*124b0*/  SHFL.IDX PT, R4, R10, R13, 0x1f ;  /* 0x00001f0d0a047589 */ /* 0x00006400000e0000 */
.L_x_1287:
[----:B-1----:R-:W-:Y:S02]  /*124c0*/  IMAD R4, R4, R7, R11 ;  /* 0x0000000704047224 */ /* 0x002fe400078e020b */
        /* <DEDUP_REMOVED lines=19> */
[----:B------:R-:W-:-:S05]  /*12600*/  @!P1 LOP3.LUT R2, RZ, R8, RZ, 0x33, !PT ;  /* 0x00000008ff029212 */ /* 0x000fca00078e33ff */
[----:B------:R-:W-:Y:S02]  /*12610*/  IMAD R0, R9, R2, RZ ;  /* 0x0000000209007224 */ /* 0x000fe400078e02ff */
[----:B------:R-:W-:Y:S02]  /*12620*/  IMAD.MOV R2, RZ, RZ, -R2 ;  /* 0x000000ffff027224 */ /* 0x000fe400078e0a02 */
[----:B-1----:R-:W-:Y:S02]  /*12630*/  IMAD.MOV R4, RZ, RZ, -R0 ;  /* 0x000000ffff047224 */ /* 0x002fe400078e0a00 */
[----:B------:R-:W-:Y:S02]  /*12640*/  IMAD R8, R8, R2, R11 ;  /* 0x0000000208087224 */ /* 0x000fe400078e020b */
[----:B------:R-:W-:Y:S01]  /*12650*/  IMAD.MOV.U32 R2, RZ, RZ, RZ ;  /* 0x000000ffff027224 */ /* 0x000fe200078e00ff */
[----:B------:R-:W-:-:S04]  /*12660*/  VIADDMNMX R7, R4, R7, R9, PT ;  /* 0x0000000704077246 */ /* 0x000fc80003800109 */
[-C--:B------:R-:W-:Y:S02]  /*12670*/  IABS R4, R7.reuse ;  /* 0x0000000700047213 */ /* 0x080fe40000000000 */
[----:B0-----:R-:W-:Y:S02]  /*12680*/  IABS R10, R7 ;  /* 0x00000007000a7213 */ /* 0x001fe40000000000 */
[----:B------:R-:W0:Y:S08]  /*12690*/  I2F.RP R9, R4 ;  /* 0x0000000400097306 */ /* 0x000e300000209400 */
[----:B0-----:R-:W0:Y:S02]  /*126a0*/  MUFU.RCP R9, R9 ;  /* 0x0000000900097308 */ /* 0x001e240000001000 */
[----:B0-----:R-:W-:Y:S01]  /*126b0*/  VIADD R3, R9, 0xffffffe ;  /* 0x0ffffffe09037836 */ /* 0x001fe20000000000 */
[----:B------:R-:W-:-:S05]  /*126c0*/  IABS R9, R8 ;  /* 0x0000000800097213 */ /* 0x000fca0000000000 */
[----:B------:R-:W0:Y:S02]  /*126d0*/  F2I.FTZ.U32.TRUNC.NTZ R3, R3 ;  /* 0x0000000300037305 */ /* 0x000e24000021f000 */
[----:B0-----:R-:W-:-:S04]  /*126e0*/  IMAD.MOV R11, RZ, RZ, -R3 ;  /* 0x000000ffff0b7224 */ /* 0x001fc800078e0a03 */
[----:B------:R-:W-:-:S04]  /*126f0*/  IMAD R11, R11, R4, RZ ;  /* 0x000000040b0b7224 */ /* 0x000fc800078e02ff */
[----:B------:R-:W-:-:S04]  /*12700*/  IMAD.HI.U32 R2, R3, R11, R2 ;  /* 0x0000000b03027227 */ /* 0x000fc800078e0002 */
        /* <DEDUP_REMOVED lines=9> */
[----:B------:R-:W-:Y:S01]  /*127a0*/  ISETP.GE.AND P2, PT, R3, RZ, PT ;  /* 0x000000ff0300720c */ /* 0x000fe20003f46270 */
[----:B------:R-:W-:-:S06]  /*127b0*/  IMAD.IADD R3, R8, 0x1, R0 ;  /* 0x0000000108037824 */ /* 0x000fcc00078e0200 */
[----:B------:R-:W-:-:S06]  /*127c0*/  @P0 VIADD R2, R2, 0x1 ;  /* 0x0000000102020836 */ /* 0x000fcc0000000000 */
[----:B------:R-:W-:Y:S01]  /*127d0*/  @!P2 IMAD.MOV R2, RZ, RZ, -R2 ;  /* 0x000000ffff02a224 */ /* 0x000fe200078e0a02 */
[----:B------:R-:W-:Y:S01]  /*127e0*/  @!P1 LOP3.LUT R2, RZ, R7, RZ, 0x33, !PT ;  /* 0x00000007ff029212 */ /* 0x000fe200078e33ff */
[----:B------:R-:W-:-:S04]  /*127f0*/  IMAD.MOV R7, RZ, RZ, -R7 ;  /* 0x000000ffff077224 */ /* 0x000fc800078e0a07 */
[----:B------:R-:W-:-:S05]  /*12800*/  IMAD R3, R2, R7, R3 ;  /* 0x0000000702037224 */ /* 0x000fca00078e0203 */
[----:B------:R-:W-:Y:S02]  /*12810*/  R2UR UR36, R3 ;  /* 0x00000000032472ca */ /* 0x000fe400000e0000 */
[----:B------:R-:W-:-:S05]  /*12820*/  LOP3.LUT R3, RZ, R2, RZ, 0x33, !PT ;  /* 0x00000002ff037212 */ /* 0x000fca00078e33ff */
[----:B------:R-:W-:-:S05]  /*12830*/  IMAD.IADD R0, R6, 0x1, R3 ;  /* 0x0000000106007824 */ /* 0x000fca00078e0203 */
[----:B------:R1:W-:Y:S01]  /*12840*/  STL [R1+0x14], R0 ;  /* 0x0000140001007387 */ /* 0x0003e20000100800 */
[----:B------:R-:W-:Y:S05]  /*12850*/  BRA `(.L_x_1288) ;  /* 0x00000000000c7947 */ /* 0x000fea0003800000 */
.L_x_1283:
[----:B------:R0:W-:Y:S01]  /*12860*/  STL [R1+0x10], R0 ;  /* 0x0000100001007387 */ /* 0x0001e20000100800 */
[----:B------:R-:W-:-:S03]  /*12870*/  UMOV UR36, URZ ;  /* 0x0000003f00247c82 */ /* 0x000fc60008000000 */
[----:B------:R0:W-:Y:S02]  /*12880*/  STL [R1+0x14], RZ ;  /* 0x000014ff01007387 */ /* 0x0001e40000100800 */
.L_x_1288:
[----:B------:R-:W2:Y:S04]  /*12890*/  LDL R2, [R1+0x14] ;  /* 0x0000140001027983 */ /* 0x000ea80000100800 */
[----:B------:R-:W3:Y:S01]  /*128a0*/  LDL R4, [R1+0x10] ;  /* 0x0000100001047983 */ /* 0x000ee20000100800 */
[----:B------:R-:W-:-:S13]  /*128b0*/  ISETP.NE.AND P0, PT, R5, RZ, PT ;  /* 0x000000ff0500720c */ /* 0x000fda0003f05270 */
[----:B------:R-:W4:Y:S01]  /*128c0*/  @!P0 S2R R3, SR_CgaCtaId ;  /* 0x0000000000038919 */ /* 0x000f220000008800 */
[----:B01----:R-:W-:Y:S01]  /*128d0*/  @!P0 MOV R0, 0x400 ;  /* 0x0000040000008802 */ /* 0x003fe20000000f00 */
[----:B------:R-:W-:Y:S02]  /*128e0*/  IMAD.U32 R6, RZ, RZ, UR36 ;  /* 0x00000024ff067e24 */ /* 0x000fe4000f8e00ff */
[----:B------:R-:W-:Y:S01]  /*128f0*/  IMAD.U32 R7, RZ, RZ, UR46 ;  /* 0x0000002eff077e24 */ /* 0x000fe2000f8e00ff */
[----:B----4-:R-:W-:Y:S01]  /*12900*/  @!P0 LEA R0, R3, R0, 0x18 ;  /* 0x0000000003008211 */ /* 0x010fe200078ec0ff */
[----:B--2---:R-:W-:-:S05]  /*12910*/  IMAD.MOV.U32 R5, RZ, RZ, R2 ;  /* 0x000000ffff057224 */ /* 0x004fca00078e0002 */
[----:B---3--:R0:W-:Y:S01]  /*12920*/  @!P0 STS.128 [R0+0x228d0], R4 ;  /* 0x0228d00400008388 */ /* 0x0081e20000000c00 */
[----:B------:R-:W-:Y:S06]  /*12930*/  BAR.ARV 0x5, 0x180 ;  /* 0x0146000000007b1d */ /* 0x000fec0000002000 */
.L_x_1281:
[----:B0-----:R-:W-:Y:S01]  /*12940*/  IMAD.MOV.U32 R0, RZ, RZ, 0x1 ;  /* 0x00000001ff007424 */ /* 0x001fe200078e00ff */
[----:B------:R-:W-:Y:S01]  /*12950*/  ULDC UR4, c[0x0][0xc3c] ;  /* 0x00030f0000047ab9 */ /* 0x000fe20000000800 */
[----:B------:R-:W-:Y:S01]  /*12960*/  IMAD.MOV.U32 R19, RZ, RZ, RZ ;  /* 0x000000ffff137224 */ /* 0x000fe200078e00ff */
[----:B------:R-:W-:Y:S02]  /*12970*/  UISETP.GE.AND UP0, UPT, UR46, UR4, UPT ;  /* 0x000000042e00728c */ /* 0x000fe4000bf06270 */
[----:B------:R0:W-:Y:S04]  /*12980*/  STL [R1], R0 ;  /* 0x0000000001007387 */ /* 0x0001e80000100800 */
[----:B------:R0:W-:Y:S01]  /*12990*/  STL [R1+0x30], RZ ;  /* 0x000030ff01007387 */ /* 0x0001e20000100800 */
[----:B------:R-:W-:-:S13]  /*129a0*/  PLOP3.LUT P0, PT, PT, PT, UP0, 0x80, 0x0 ;  /* 0x000000000000781c */ /* 0x000fda0003f0f008 */
[----:B0-----:R-:W-:Y:S05]  /*129b0*/  @P0 BRA `(.L_x_1289) ;  /* 0x0000004800dc0947 */ /* 0x001fea0003800000 */
[----:B------:R-:W0:Y:S01]  /*129c0*/  S2R R8, SR_TID.X ;  /* 0x0000000000087919 */ /* 0x000e220000002100 */
        /* <DEDUP_REMOVED lines=9> */
[C---:B0-----:R-:W-:Y:S01]  /*12a60*/  LOP3.LUT R6, R8.reuse, 0x7f, RZ, 0xc0, !PT ;  /* 0x0000007f08067812 */ /* 0x041fe200078ec0ff */
[C---:B------:R-:W-:Y:S01]  /*12a70*/  IMAD.SHL.U32 R2, R8.reuse, 0x80, RZ ;  /* 0x0000008008027824 */ /* 0x040fe200078e00ff */
[----:B------:R-:W-:Y:S02]  /*12a80*/  R2P PR, R8, 0x6 ;  /* 0x0000000608007804 */ /* 0x000fe40000000000 */
[----:B------:R-:W-:Y:S02]  /*12a90*/  SHF.R.U32.HI R3, RZ, 0x5, R6 ;  /* 0x00000005ff037819 */ /* 0x000fe40000011606 */
[C---:B------:R-:W-:Y:S02]  /*12aa0*/  LOP3.LUT R0, R2.reuse, 0x380, RZ, 0xc0, !PT ;  /* 0x0000038002007812 */ /* 0x040fe400078ec0ff */
[----:B-1----:R-:W-:Y:S02]  /*12ab0*/  LOP3.LUT R4, R2, 0x400, RZ, 0xc0, !PT ;  /* 0x0000040002047812 */ /* 0x002fe400078ec0ff */
        /* <DEDUP_REMOVED lines=29> */
[----:B0-----:R-:W-:-:S05]  /*12c90*/  IMAD.MOV.U32 R0, RZ, RZ, 0x1 ;  /* 0x00000001ff007424 */ /* 0x001fca00078e00ff */
[----:B------:R0:W-:Y:S02]  /*12ca0*/  STL [R1], R0 ;  /* 0x0000000001007387 */ /* 0x0001e40000100800 */
[----:B0-----:R-:W-:-:S07]  /*12cb0*/  LOP3.LUT R0, R4, 0x80, RZ, 0xfc, !PT ;  /* 0x0000008004007812 */ /* 0x001fce00078efcff */
.L_x_1366:
[----:B------:R-:W-:Y:S01]  /*12cc0*/  ULDC.64 UR4, c[0x0][0xa28] ;  /* 0x00028a0000047ab9 */ /* 0x000fe20000000a00 */
[----:B------:R-:W-:Y:S01]  /*12cd0*/  IMAD.MOV.U32 R0, RZ, RZ, RZ ;  /* 0x000000ffff007224 */ /* 0x000fe200078e00ff */
[----:B------:R-:W-:Y:S01]  /*12ce0*/  UISETP.NE.U32.AND UP0, UPT, UR4, URZ, UPT ;  /* 0x0000003f0400728c */ /* 0x000fe2000bf05070 */
[----:B------:R-:W-:Y:S01]  /*12cf0*/  ULDC.64 UR8, c[0x0][0xa18] ;  /* 0x0002860000087ab9 */ /* 0x000fe20000000a00 */
[----:B------:R-:W-:Y:S02]  /*12d00*/  ULDC.64 UR6, c[0x0][0xa00] ;  /* 0x0002800000067ab9 */ /* 0x000fe40000000a00 */
[----:B------:R-:W-:Y:S01]  /*12d10*/  UISETP.NE.AND.EX UP0, UPT, UR5, URZ, UPT, UP0 ;  /* 0x0000003f0500728c */ /* 0x000fe2000bf05300 */
[----:B01----:R-:W-:Y:S01]  /*12d20*/  IMAD.MOV.U32 R4, RZ, RZ, RZ ;  /* 0x000000ffff047224 */ /* 0x003fe200078e00ff */
[----:B------:R-:W-:-:S04]  /*12d30*/  ULDC.64 UR10, c[0x0][0xa20] ;  /* 0x00028800000a7ab9 */ /* 0x000fc80000000a00 */
[----:B------:R-:W-:-:S05]  /*12d40*/  PLOP3.LUT P0, PT, PT, PT, UP0, 0x80, 0x0 ;  /* 0x000000000000781c */ /* 0x000fca0003f0f008 */
[----:B------:R-:W-:Y:S02]  /*12d50*/  @UP0 ULDC.64 UR4, c[0x0][0xa28] ;  /* 0x00028a0000040ab9 */ /* 0x000fe40000000a00 */
[----:B------:R-:W-:-:S06]  /*12d60*/  @UP0 UIMAD.WIDE UR4, UR46, 0x4, UR4 ;  /* 0x000000042e0408a5 */ /* 0x000fcc000f8e0204 */
[----:B------:R-:W-:Y:S02]  /*12d70*/  IMAD.U32 R2, RZ, RZ, UR4 ;  /* 0x00000004ff027e24 */ /* 0x000fe4000f8e00ff */
[----:B------:R-:W-:Y:S01]  /*12d80*/  IMAD.U32 R3, RZ, RZ, UR5 ;  /* 0x00000005ff037e24 */ /* 0x000fe2000f8e00ff */
[----:B------:R-:W-:Y:S01]  /*12d90*/  ULDC.64 UR4, c[0x0][0xa00] ;  /* 0x0002800000047ab9 */ /* 0x000fe20000000a00 */
[----:B------:R-:W-:-:S03]  /*12da0*/  UISETP.NE.U32.AND UP0, UPT, UR8, URZ, UPT ;  /* 0x0000003f0800728c */ /* 0x000fc6000bf05070 */
[----:B------:R0:W5:Y:S01]  /*12db0*/  @P0 LDG.E R0, desc[UR40][R2.64] ;  /* 0x0000002802000981 */ /* 0x000162000c1e1900 */
[----:B------:R-:W-:Y:S01]  /*12dc0*/  ISETP.NE.U32.AND P0, PT, RZ, UR4, PT ;  /* 0x00000004ff007c0c */ /* 0x000fe2000bf05070 */
[----:B------:R-:W-:Y:S02]  /*12dd0*/  UISETP.NE.AND.EX UP0, UPT, UR9, URZ, UPT, UP0 ;  /* 0x0000003f0900728c */ /* 0x000fe4000bf05300 */
[----:B------:R-:W-:Y:S01]  /*12de0*/  UIMAD.WIDE UR6, UR46, 0x4, UR6 ;  /* 0x000000042e0678a5 */ /* 0x000fe2000f8e0206 */
[----:B------:R-:W-:Y:S01]  /*12df0*/  ISETP.NE.AND.EX P0, PT, RZ, UR5, PT, P0 ;  /* 0x00000005ff007c0c */ /* 0x000fe2000bf05300 */
[----:B------:R-:W-:Y:S01]  /*12e00*/  ULDC.64 UR4, c[0x0][0xa08] ;  /* 0x0002820000047ab9 */ /* 0x000fe20000000a00 */
[----:B------:R-:W-:Y:S01]  /*12e10*/  ULDC.64 UR8, c[0x0][0xa08] ;  /* 0x0002820000087ab9 */ /* 0x000fe20000000a00 */
[----:B------:R-:W-:Y:S01]  /*12e20*/  ISETP.NE.U32.AND P1, PT, RZ, UR4, PT ;  /* 0x00000004ff007c0c */ /* 0x000fe2000bf25070 */
[----:B------:R-:W-:Y:S01]  /*12e30*/  UIMAD.WIDE UR8, UR46, 0x4, UR8 ;  /* 0x000000042e0878a5 */ /* 0x000fe2000f8e0208 */
[----:B0-----:R-:W-:-:S02]  /*12e40*/  IMAD.U32 R2, RZ, RZ, UR6 ;  /* 0x00000006ff027e24 */ /* 0x001fc4000f8e00ff */
[----:B------:R-:W-:Y:S01]  /*12e50*/  ISETP.NE.AND.EX P1, PT, RZ, UR5, PT, P1 ;  /* 0x00000005ff007c0c */ /* 0x000fe2000bf25310 */
[----:B------:R-:W-:Y:S01]  /*12e60*/  IMAD.U32 R3, RZ, RZ, UR7 ;  /* 0x00000007ff037e24 */ /* 0x000fe2000f8e00ff */
[----:B------:R-:W-:Y:S01]  /*12e70*/  @UP0 ULDC.64 UR4, c[0x0][0xa18] ;  /* 0x0002860000040ab9 */ /* 0x000fe20000000a00 */
[----:B------:R-:W-:Y:S01]  /*12e80*/  PLOP3.LUT P3, PT, PT, PT, UP0, 0x80, 0x0 ;  /* 0x000000000000781c */ /* 0x000fe20003f6f008 */
[----:B------:R-:W-:Y:S02]  /*12e90*/  @UP0 UIMAD.WIDE UR4, UR46, 0x4, UR4 ;  /* 0x000000042e0408a5 */ /* 0x000fe4000f8e0204 */
[----:B------:R0:W2:Y:S02]  /*12ea0*/  @P0 LDG.E R5, desc[UR40][R2.64] ;  /* 0x0000002802050981 */ /* 0x0000a4000c1e1900 */
[----:B0-----:R-:W-:Y:S02]  /*12eb0*/  IMAD.U32 R2, RZ, RZ, UR8 ;  /* 0x00000008ff027e24 */ /* 0x001fe4000f8e00ff */
[----:B------:R-:W-:-:S05]  /*12ec0*/  IMAD.U32 R3, RZ, RZ, UR9 ;  /* 0x00000009ff037e24 */ /* 0x000fca000f8e00ff */
[----:B------:R0:W5:Y:S02]  /*12ed0*/  @P1 LDG.E R4, desc[UR40][R2.64] ;  /* 0x0000002802041981 */ /* 0x000164000c1e1900 */
[----:B0-----:R-:W-:Y:S02]  /*12ee0*/  IMAD.U32 R2, RZ, RZ, UR4 ;  /* 0x00000004ff027e24 */ /* 0x001fe4000f8e00ff */
[----:B------:R-:W-:Y:S01]  /*12ef0*/  IMAD.U32 R3, RZ, RZ, UR5 ;  /* 0x00000005ff037e24 */ /* 0x000fe2000f8e00ff */
[----:B------:R-:W-:-:S04]  /*12f00*/  ULDC.64 UR4, c[0x0][0x418] ;  /* 0x0001060000047ab9 */ /* 0x000fc80000000a00 */
[----:B------:R-:W3:Y:S01]  /*12f10*/  @P3 LDG.E R2, desc[UR40][R2.64] ;  /* 0x0000002802023981 */ /* 0x000ee2000c1e1900 */
[----:B------:R-:W-:Y:S01]  /*12f20*/  UISETP.NE.U32.AND UP0, UPT, UR4, URZ, UPT ;  /* 0x0000003f0400728c */ /* 0x000fe2000bf05070 */
[----:B------:R-:W-:Y:S01]  /*12f30*/  ISETP.NE.U32.AND P2, PT, RZ, UR10, PT ;  /* 0x0000000aff007c0c */ /* 0x000fe2000bf45070 */
[----:B------:R-:W-:Y:S01]  /*12f40*/  UMOV UR47, URZ ;  /* 0x0000003f002f7c82 */ /* 0x000fe20008000000 */
[----:B------:R-:W-:Y:S01]  /*12f50*/  ULDC UR4, c[0x0][0x424] ;  /* 0x0001090000047ab9 */ /* 0x000fe20000000800 */
[----:B------:R-:W-:Y:S01]  /*12f60*/  UISETP.NE.AND.EX UP0, UPT, UR5, URZ, UPT, UP0 ;  /* 0x0000003f0500728c */ /* 0x000fe2000bf05300 */
[----:B------:R-:W-:Y:S01]  /*12f70*/  ISETP.NE.AND.EX P2, PT, RZ, UR11, PT, P2 ;  /* 0x0000000bff007c0c */ /* 0x000fe2000bf45320 */
[----:B------:R-:W-:Y:S01]  /*12f80*/  ULDC UR44, c[0x0][0x288] ;  /* 0x0000a200002c7ab9 */ /* 0x000fe20000000800 */
[----:B------:R-:W-:Y:S01]  /*12f90*/  ULDC UR5, c[0x0][0x2f0] ;  /* 0x0000bc0000057ab9 */ /* 0x000fe20000000800 */
[----:B------:R-:W-:-:S04]  /*12fa0*/  USEL UR4, UR4, 0x1, UP0 ;  /* 0x0000000104047887 */ /* 0x000fc80008000000 */
[----:B------:R-:W-:Y:S01]  /*12fb0*/  UIMAD UR4, UR4, UR5, URZ ;  /* 0x00000005040472a4 */ /* 0x000fe2000f8e023f */
[----:B--2---:R-:W-:Y:S02]  /*12fc0*/  @P0 R2UR UR47, R5 ;  /* 0x00000000052f02ca */ /* 0x004fe400000e0000 */
[----:B---3--:R-:W-:Y:S01]  /*12fd0*/  @P3 R2UR UR44, R2 ;  /* 0x00000000022c32ca */ /* 0x008fe200000e0000 */
[----:B------:R-:W-:-:S14]  /*12fe0*/  @P3 BRA `(.L_x_1290) ;  /* 0x0000000000243947 */ /* 0x000fdc0003800000 */
[----:B------:R-:W-:Y:S05]  /*12ff0*/  @!P0 BRA `(.L_x_1290) ;  /* 0x0000000000208947 */ /* 0x000fea0003800000 */
[----:B------:R-:W-:Y:S02]  /*13000*/  IMAD.U32 R2, RZ, RZ, UR6 ;  /* 0x00000006ff027e24 */ /* 0x000fe4000f8e00ff */
[----:B------:R-:W-:-:S05]  /*13010*/  IMAD.U32 R3, RZ, RZ, UR7 ;  /* 0x00000007ff037e24 */ /* 0x000fca000f8e00ff */
[----:B------:R-:W2:Y:S02]  /*13020*/  LDG.E R2, desc[UR40][R2.64] ;  /* 0x0000002802027981 */ /* 0x000ea4000c1e1900 */
[----:B--2---:R-:W-:Y:S01]  /*13030*/  R2UR UR5, R2 ;  /* 0x00000000020572ca */ /* 0x004fe200000e0000 */
[----:B------:R-:W-:-:S06]  /*13040*/  IMAD.U32 R2, RZ, RZ, UR6 ;  /* 0x00000006ff027e24 */ /* 0x000fcc000f8e00ff */
[----:B------:R-:W2:Y:S02]  /*13050*/  LDG.E R2, desc[UR40][R2.64+0x4] ;  /* 0x0000042802027981 */ /* 0x000ea4000c1e1900 */
[----:B--2---:R-:W-:-:S13]  /*13060*/  R2UR UR44, R2 ;  /* 0x00000000022c72ca */ /* 0x004fda00000e0000 */
[----:B------:R-:W-:-:S12]  /*13070*/  UIADD3 UR44, -UR5, UR44, URZ ;  /* 0x0000002c052c7290 */ /* 0x000fd8000fffe13f */
.L_x_1290:
[----:B-----5:R-:W-:-:S05]  /*13080*/  IMAD.IADD R2, R4, 0x1, R0 ;  /* 0x0000000104027824 */ /* 0x020fca00078e0200 */
[----:B------:R0:W-:Y:S01]  /*13090*/  STL [R1+0x1c], R2 ;  /* 0x00001c0201007387 */ /* 0x0001e20000100800 */
[----:B------:R-:W-:Y:S05]  /*130a0*/  @!P2 BRA `(.L_x_1291) ;  /* 0x00000000001ca947 */ /* 0x000fea0003800000 */
[----:B------:R-:W-:Y:S02]  /*130b0*/  ULDC.64 UR4, c[0x0][0xa20] ;  /* 0x0002880000047ab9 */ /* 0x000fe40000000a00 */
[----:B------:R-:W-:-:S06]  /*130c0*/  UIMAD.WIDE UR4, UR46, 0x4, UR4 ;  /* 0x000000042e0478a5 */ /* 0x000fcc000f8e0204 */
[----:B0-----:R-:W-:Y:S02]  /*130d0*/  IMAD.U32 R2, RZ, RZ, UR4 ;  /* 0x00000004ff027e24 */ /* 0x001fe4000f8e00ff */
[----:B------:R-:W-:-:S05]  /*130e0*/  IMAD.U32 R3, RZ, RZ, UR5 ;  /* 0x00000005ff037e24 */ /* 0x000fca000f8e00ff */
[----:B------:R-:W2:Y:S02]  /*130f0*/  LDG.E R2, desc[UR40][R2.64] ;  /* 0x0000002802027981 */ /* 0x000ea4000c1e1900 */
[----:B--2---:R-:W-:Y:S01]  /*13100*/  R2UR UR4, R2 ;  /* 0x00000000020472ca */ /* 0x004fe200000e0000 */
[----:B------:R-:W-:-:S14]  /*13110*/  BRA `(.L_x_1292) ;  /* 0x0000000000247947 */ /* 0x000fdc0003800000 */
.L_x_1291:
[----:B------:R-:W-:Y:S05]  /*13120*/  @!P1 BRA `(.L_x_1292) ;  /* 0x0000000000209947 */ /* 0x000fea0003800000 */
[----:B0-----:R-:W-:Y:S02]  /*13130*/  IMAD.U32 R2, RZ, RZ, UR8 ;  /* 0x00000008ff027e24 */ /* 0x001fe4000f8e00ff */
[----:B------:R-:W-:-:S05]  /*13140*/  IMAD.U32 R3, RZ, RZ, UR9 ;  /* 0x00000009ff037e24 */ /* 0x000fca000f8e00ff */
[----:B------:R-:W2:Y:S02]  /*13150*/  LDG.E R2, desc[UR40][R2.64] ;  /* 0x0000002802027981 */ /* 0x000ea4000c1e1900 */
[----:B--2---:R-:W-:Y:S01]  /*13160*/  R2UR UR5, R2 ;  /* 0x00000000020572ca */ /* 0x004fe200000e0000 */
[----:B------:R-:W-:-:S06]  /*13170*/  IMAD.U32 R2, RZ, RZ, UR8 ;  /* 0x00000008ff027e24 */ /* 0x000fcc000f8e00ff */
[----:B------:R-:W2:Y:S02]  /*13180*/  LDG.E R2, desc[UR40][R2.64+0x4] ;  /* 0x0000042802027981 */ /* 0x000ea4000c1e1900 */
[----:B--2---:R-:W-:-:S13]  /*13190*/  R2UR UR4, R2 ;  /* 0x00000000020472ca */ /* 0x004fda00000e0000 */
[----:B------:R-:W-:-:S12]  /*131a0*/  UIADD3 UR4, -UR5, UR4, URZ ;  /* 0x0000000405047290 */ /* 0x000fd8000fffe13f */
.L_x_1292:
[----:B0-----:R-:W2:Y:S01]  /*131b0*/  LDL.LU R2, [R1+0x14] ;  /* 0x0000140001027983 */ /* 0x001ea20000300800 */
[----:B------:R-:W-:Y:S01]  /*131c0*/  ULDC UR5, c[0x0][0x448] ;  /* 0x0001120000057ab9 */ /* 0x000fe20000000800 */
[----:B------:R-:W-:Y:S01]  /*131d0*/  R2UR UR11, R0 ;  /* 0x00000000000b72ca */ /* 0x000fe200000e0000 */
[----:B------:R-:W-:-:S06]  /*131e0*/  UISETP.NE.AND UP0, UPT, UR5, 0x1, UPT ;  /* 0x000000010500788c */ /* 0x000fcc000bf05270 */
[----:B------:R-:W-:Y:S02]  /*131f0*/  PLOP3.LUT P0, PT, PT, PT, UP0, 0x80, 0x0 ;  /* 0x000000000000781c */ /* 0x000fe40003f0f008 */
[----:B------:R-:W-:-:S03]  /*13200*/  PLOP3.LUT P1, PT, PT, PT, UP0, 0x80, 0x0 ;  /* 0x000000000000781c */ /* 0x000fc60003f2f008 */
[----:B------:R-:W-:Y:S01]  /*13210*/  @UP0 ULDC UR5, c[0x0][0x44c] ;  /* 0x0001130000050ab9 */ /* 0x000fe20000000800 */
[----:B------:R-:W-:-:S04]  /*13220*/  UIADD3 UR11, -UR11, UR4, URZ ;  /* 0x000000040b0b7290 */ /* 0x000fc8000fffe13f */
[----:B------:R-:W-:Y:S01]  /*13230*/  UIADD3 UR7, UR11, 0x1, -UR44 ;  /* 0x000000010b077890 */ /* 0x000fe2000fffe82c */
[----:B--2---:R-:W-:-:S04]  /*13240*/  IMAD.SHL.U32 R18, R2, 0x80, RZ ;  /* 0x0000008002127824 */ /* 0x004fc800078e00ff */
[----:B------:R-:W-:-:S05]  /*13250*/  VIADD R0, R18, 0x7f ;  /* 0x0000007f12007836 */ /* 0x000fca0000000000 */
[C---:B------:R-:W-:Y:S01]  /*13260*/  R2UR UR6, R0.reuse ;  /* 0x00000000000672ca */ /* 0x040fe200000e0000 */
[----:B------:R-:W-:Y:S01]  /*13270*/  @P0 IMAD.HI.U32 R0, R0, UR5, RZ ;  /* 0x0000000500000c27 */ /* 0x000fe2000f8e00ff */
[----:B------:R-:W-:-:S04]  /*13280*/  @UP0 ULDC UR5, c[0x0][0x450] ;  /* 0x0001140000050ab9 */ /* 0x000fc80000000800 */
[----:B------:R-:W-:Y:S01]  /*13290*/  @P0 SHF.R.U32.HI R0, RZ, UR5, R0 ;  /* 0x00000005ff000c19 */ /* 0x000fe20008011600 */
[----:B------:R-:W-:Y:S02]  /*132a0*/  ULDC.64 UR4, c[0x0][0x9e0] ;  /* 0x0002780000047ab9 */ /* 0x000fe40000000a00 */
[----:B------:R-:W-:Y:S01]  /*132b0*/  UISETP.GE.AND UP1, UPT, UR5, 0x1, UPT ;  /* 0x000000010500788c */ /* 0x000fe2000bf26270 */
[----:B------:R-:W-:-:S05]  /*132c0*/  @P1 R2UR UR6, R0 ;  /* 0x00000000000612ca */ /* 0x000fca00000e0000 */
[----:B------:R-:W-:-:S08]  /*132d0*/  PLOP3.LUT P1, PT, PT, PT, UP1, 0x80, 0x0 ;  /* 0x000000000000781c */ /* 0x000fd00003f2f018 */
[----:B------:R-:W-:-:S04]  /*132e0*/  UIADD3 UR6, UR7, UR6, URZ ;  /* 0x0000000607067290 */ /* 0x000fc8000fffe03f */
        /* <DEDUP_REMOVED lines=12> */
.L_x_1294:
[----:B------:R-:W-:-:S11]  /*133b0*/  UISETP.NE.AND UP1, UPT, UR5, 0x1, UPT ;  /* 0x000000010500788c */ /* 0x000fd6000bf25270 */
[----:B------:R-:W-:Y:S02]  /*133c0*/  @UP1 ULDC.64 UR12, c[0x0][0x9e8] ;  /* 0x00027a00000c1ab9 */ /* 0x000fe40000000a00 */
[----:B------:R-:W-:-:S04]  /*133d0*/  UIMAD.WIDE.U32 UR6, UR8, UR12, URZ ;  /* 0x0000000c080672a5 */ /* 0x000fc8000f8e003f */
[----:B------:R-:W-:-:S12]  /*133e0*/  @UP1 USHF.R.U32.HI UR8, URZ, UR13, UR7 ;  /* 0x0000000d3f081299 */ /* 0x000fd80008011607 */
.L_x_1295:
[----:B------:R-:W-:-:S04]  /*133f0*/  UIMAD UR8, UR8, UR5, UR5 ;  /* 0x00000005080872a4 */ /* 0x000fc8000f8e0205 */
[----:B------:R-:W-:-:S04]  /*13400*/  UISETP.LT.AND UP1, UPT, UR4, UR8, UPT ;  /* 0x000000080400728c */ /* 0x000fc8000bf21270 */
[----:B------:R-:W-:-:S12]  /*13410*/  USEL UR4, UR4, UR8, UP1 ;  /* 0x0000000804047287 */ /* 0x000fd80008800000 */
.L_x_1293:
[----:B------:R-:W-:Y:S01]  /*13420*/  R2UR UR12, R18 ;  /* 0x00000000120c72ca */ /* 0x000fe200000e0000 */
[----:B------:R-:W-:Y:S02]  /*13430*/  UIADD3 UR8, UR11, 0x7f, URZ ;  /* 0x0000007f0b087890 */ /* 0x000fe4000fffe03f */
[----:B------:R-:W-:Y:S01]  /*13440*/  UIADD3 UR9, UR4, 0x7f, URZ ;  /* 0x0000007f04097890 */ /* 0x000fe2000fffe03f */
[----:B------:R-:W-:Y:S01]  /*13450*/  @UP0 ULDC UR6, c[0x0][0x44c] ;  /* 0x0001130000060ab9 */ /* 0x000fe20000000800 */
[----:B------:R-:W-:Y:S02]  /*13460*/  USHF.R.S32.HI UR4, URZ, 0x1f, UR8 ;  /* 0x0000001f3f047899 */ /* 0x000fe40008011408 */
[----:B------:R-:W-:Y:S02]  /*13470*/  USHF.R.S32.HI UR10, URZ, 0x1f, UR9 ;  /* 0x0000001f3f0a7899 */ /* 0x000fe40008011409 */
[----:B------:R-:W-:Y:S01]  /*13480*/  ULEA.HI UR4, UR4, UR8, URZ, 0x7 ;  /* 0x0000000804047291 */ /* 0x000fe2000f8f383f */
[----:B------:R-:W-:-:S03]  /*13490*/  @UP0 ULDC UR13, c[0x0][0x450] ;  /* 0x00011400000d0ab9 */ /* 0x000fc60000000800 */
[----:B------:R-:W-:Y:S02]  /*134a0*/  UIMAD.WIDE.U32 UR6, UR12, UR6, URZ ;  /* 0x000000060c0672a5 */ /* 0x000fe4000f8e003f */
[----:B------:R-:W-:Y:S01]  /*134b0*/  UMOV UR8, UR12 ;  /* 0x0000000c00087c82 */ /* 0x000fe20008000000 */
[----:B------:R-:W-:Y:S02]  /*134c0*/  ULEA.HI UR10, UR10, UR9, URZ, 0x7 ;  /* 0x000000090a0a7291 */ /* 0x000fe4000f8f383f */
[----:B------:R-:W-:Y:S02]  /*134d0*/  @UP0 USHF.R.U32.HI UR8, URZ, UR13, UR7 ;  /* 0x0000000d3f080299 */ /* 0x000fe40008011607 */
[----:B------:R-:W-:Y:S02]  /*134e0*/  USHF.R.S32.HI UR4, URZ, 0x7, UR4 ;  /* 0x000000073f047899 */ /* 0x000fe40008011404 */
[----:B------:R-:W-:Y:S02]  /*134f0*/  UIADD3 UR8, UR8, UR11, -UR44 ;  /* 0x0000000b08087290 */ /* 0x000fe4000fffe82c */
[----:B------:R-:W-:Y:S01]  /*13500*/  USHF.R.S32.HI UR10, URZ, 0x7, UR10 ;  /* 0x000000073f0a7899 */ /* 0x000fe2000801140a */
[----:B------:R-:W-:-:S02]  /*13510*/  ULDC UR6, c[0x0][0x9dc] ;  /* 0x0002770000067ab9 */ /* 0x000fc40000000800 */
[----:B------:R-:W-:Y:S02]  /*13520*/  UIADD3 UR6, UR8, -UR6, URZ ;  /* 0x8000000608067290 */ /* 0x000fe4000fffe03f */
[----:B------:R-:W-:-:S04]  /*13530*/  UISETP.LT.AND UP0, UPT, UR4, UR10, UPT ;  /* 0x0000000a0400728c */ /* 0x000fc8000bf01270 */
[----:B------:R-:W-:Y:S01]  /*13540*/  USEL UR42, UR4, UR10, UP0 ;  /* 0x0000000a042a7287 */ /* 0x000fe20008000000 */
[----:B------:R-:W-:Y:S01]  /*13550*/  IMAD.U32 R0, RZ, RZ, UR6 ;  /* 0x00000006ff007e24 */ /* 0x000fe2000f8e00ff */
[----:B------:R-:W-:Y:S10]  /*13560*/  @!P1 BRA `(.L_x_1296) ;  /* 0x0000000000409947 */ /* 0x000ff40003800000 */
        /* <DEDUP_REMOVED lines=10> */
.L_x_1297:
[----:B------:R-:W-:-:S11]  /*13610*/  UISETP.NE.AND UP0, UPT, UR5, 0x1, UPT ;  /* 0x000000010500788c */ /* 0x000fd6000bf05270 */
[----:B------:R-:W-:Y:S02]  /*13620*/  @UP0 ULDC.64 UR10, c[0x0][0x9e8] ;  /* 0x00027a00000a0ab9 */ /* 0x000fe40000000a00 */
[----:B------:R-:W-:-:S04]  /*13630*/  UIMAD.WIDE.U32 UR6, UR8, UR10, URZ ;  /* 0x0000000a080672a5 */ /* 0x000fc8000f8e003f */
[----:B------:R-:W-:-:S12]  /*13640*/  @UP0 USHF.R.U32.HI UR8, URZ, UR11, UR7 ;  /* 0x0000000b3f080299 */ /* 0x000fd80008011607 */
.L_x_1298:
[----:B------:R-:W-:-:S06]  /*13650*/  UIMAD UR5, UR8, UR5, URZ ;  /* 0x00000005080572a4 */ /* 0x000fcc000f8e023f */
[----:B------:R-:W-:-:S07]  /*13660*/  VIMNMX R0, R0, UR5, !PT ;  /* 0x0000000500007c48 */ /* 0x000fce000ffe0100 */
.L_x_1296:
[----:B------:R-:W-:Y:S01]  /*13670*/  SHF.R.S32.HI R2, RZ, 0x1f, R0 ;  /* 0x0000001fff027819 */ /* 0x000fe20000011400 */
[----:B------:R-:W-:Y:S03]  /*13680*/  BSSY B7, `(.L_x_1299) ;  /* 0x0000321000077945 */ /* 0x000fe60003800000 */
[----:B------:R-:W-:-:S04]  /*13690*/  LEA.HI R2, R2, R0, RZ, 0x7 ;  /* 0x0000000002027211 */ /* 0x000fc800078f38ff */
[----:B------:R-:W-:-:S04]  /*136a0*/  SHF.R.S32.HI R2, RZ, 0x7, R2 ;  /* 0x00000007ff027819 */ /* 0x000fc80000011402 */
[----:B------:R-:W-:-:S04]  /*136b0*/  VIMNMX R3, RZ, R2, !PT ;  /* 0x00000002ff037248 */ /* 0x000fc80007fe0100 */
[----:B------:R-:W-:Y:S01]  /*136c0*/  ISETP.LT.AND P0, PT, R3, UR42, PT ;  /* 0x0000002a03007c0c */ /* 0x000fe2000bf01270 */
[----:B------:R0:W-:-:S12]  /*136d0*/  STL [R1+0x18], R3 ;  /* 0x0000180301007387 */ /* 0x0001d80000100800 */
[----:B0-----:R-:W-:Y:S05]  /*136e0*/  @P0 BRA `(.L_x_1300) ;  /* 0x0000000000480947 */ /* 0x001fea0003800000 */
        /* <DEDUP_REMOVED lines=18> */
.L_x_1300:
        /* <DEDUP_REMOVED lines=20> */
.L_x_1303:
[----:B------:R-:W-:Y:S05]  /*13950*/  BSYNC B6 ;  /* 0x0000000000067941 */ /* 0x000fea0003800000 */
.L_x_1302:
        /* <DEDUP_REMOVED lines=24> */
.L_x_1305:
[----:B------:R-:W-:Y:S05]  /*13ae0*/  BSYNC B6 ;  /* 0x0000000000067941 */ /* 0x000fea0003800000 */
.L_x_1304:
        /* <DEDUP_REMOVED lines=20> */
.L_x_1307:
[----:B------:R-:W-:Y:S05]  /*13c30*/  BSYNC B6 ;  /* 0x0000000000067941 */ /* 0x000fea0003800000 */
.L_x_1306:
        /* <DEDUP_REMOVED lines=19> */
.L_x_1309:
[----:B------:R-:W-:Y:S05]  /*13d70*/  BSYNC B6 ;  /* 0x0000000000067941 */ /* 0x000fea0003800000 */
.L_x_1308:
        /* <DEDUP_REMOVED lines=8> */
[----:B------:R-:W-:Y:S01]  /*13e00*/  IMAD.U32 R3, RZ, RZ, UR5 ;  /* 0x00000005ff037e24 */ /* 0x000fe2000f8e00ff */
[----:B------:R-:W1:Y:S01]  /*13e10*/  S2R R0, SR_TID.X ;  /* 0x0000000000007919 */ /* 0x000e620000002100 */
[----:B------:R-:W-:-:S03]  /*13e20*/  ULDC.64 UR4, c[0x0][0xa08] ;  /* 0x0002820000047ab9 */ /* 0x000fc60000000a00 */
[----:B------:R2:W3:Y:S02]  /*13e30*/  @P0 LDG.E R8, desc[UR40][R2.64] ;  /* 0x0000002802080981 */ /* 0x0004e4000c1e1900 */
[----:B--2---:R-:W2:Y:S01]  /*13e40*/  LDC.64 R2, c[0x0][0x418] ;  /* 0x00010600ff027b82 */ /* 0x004ea20000000a00 */
[----:B-1----:R-:W-:-:S04]  /*13e50*/  SHF.R.U32.HI R0, RZ, 0x5, R0 ;  /* 0x00000005ff007819 */ /* 0x002fc80000011600 */
[----:B------:R-:W-:Y:S02]  /*13e60*/  LOP3.LUT R0, R0, 0x3, RZ, 0xc0, !PT ;  /* 0x0000000300007812 */ /* 0x000fe400078ec0ff */
[----:B--2---:R-:W-:Y:S01]  /*13e70*/  LOP3.LUT P0, RZ, R2, UR4, RZ, 0xfc, !PT ;  /* 0x0000000402ff7c12 */ /* 0x004fe2000f80fcff */
[----:B------:R-:W-:-:S03]  /*13e80*/  UMOV UR4, 0xffffffff ;  /* 0xffffffff00047882 */ /* 0x000fc60000000000 */
[----:B------:R-:W-:Y:S02]  /*13e90*/  LOP3.LUT P0, RZ, R3, UR5, RZ, 0xfc, P0 ;  /* 0x0000000503ff7c12 */ /* 0x000fe4000800fcff */
[----:B---3--:R-:W-:Y:S01]  /*13ea0*/  SHF.R.S32.HI R9, RZ, 0x1f, R8 ;  /* 0x0000001fff097819 */ /* 0x008fe20000011408 */
[----:B------:R1:W-:Y:S01]  /*13eb0*/  STL [R1+0x4], R8 ;  /* 0x0000040801007387 */ /* 0x0003e20000100800 */
[----:B0-----:R-:W-:-:S03]  /*13ec0*/  SEL R16, R8, RZ, !P0 ;  /* 0x000000ff08107207 */ /* 0x001fc60004000000 */
[----:B------:R1:W-:Y:S01]  /*13ed0*/  STL [R1+0x14], R9 ;  /* 0x0000140901007387 */ /* 0x0003e20000100800 */
[----:B------:R-:W-:Y:S05]  /*13ee0*/  BRA.DIV UR4, `(.L_x_1310) ;  /* 0x0000003e046c7947 */ /* 0x000fea000b800000 */
[----:B------:R0:W2:Y:S02]  /*13ef0*/  SHFL.IDX PT, R14, R0, RZ, 0x1f ;  /* 0x00001fff000e7589 */ /* 0x0000a400000e0000 */
.L_x_1385:
[----:B0-----:R-:W3:Y:S01]  /*13f00*/  LDL.LU R0, [R1+0x20] ;  /* 0x0000200001007983 */ /* 0x001ee20000300800 */
[----:B------:R-:W-:Y:S02]  /*13f10*/  PLOP3.LUT P1, PT, PT, PT, PT, 0x8, 0x0 ;  /* 0x000000000000781c */ /* 0x000fe40003f2e170 */
[----:B--2---:R-:W-:Y:S02]  /*13f20*/  ISETP.NE.AND P0, PT, R14, RZ, PT ;  /* 0x000000ff0e00720c */ /* 0x004fe40003f05270 */
[----:B---3--:R-:W-:-:S09]  /*13f30*/  LOP3.LUT R0, R0, 0xfffffffe, RZ, 0xc0, !PT ;  /* 0xfffffffe00007812 */ /* 0x008fd200078ec0ff */
        /* <DEDUP_REMOVED lines=8> */
.L_x_1388:
        /* <DEDUP_REMOVED lines=21> */
.L_x_1313:
[----:B0-----:R-:W2:Y:S01]  /*14110*/  LDL R3, [R1] ;  /* 0x0000000001037983 */ /* 0x001ea20000100800 */
[----:B------:R-:W-:Y:S01]  /*14120*/  IMAD R2, R19, 0x8, R17 ;  /* 0x0000000813027824 */ /* 0x000fe200078e0211 */
[----:B-1----:R-:W0:Y:S02]  /*14130*/  S2R R8, SR_TID.X ;  /* 0x0000000000087919 */ /* 0x002e240000002100 */
[----:B0-----:R-:W-:-:S04]  /*14140*/  LOP3.LUT R8, R8, 0x7f, RZ, 0xc0, !PT ;  /* 0x0000007f08087812 */ /* 0x001fc800078ec0ff */
[----:B------:R-:W-:Y:S02]  /*14150*/  ISETP.NE.AND P1, PT, R8, RZ, PT ;  /* 0x000000ff0800720c */ /* 0x000fe40003f25270 */
[----:B--2---:R-:W-:-:S04]  /*14160*/  SHF.L.U32 R3, R3, 0x1f, RZ ;  /* 0x0000001f03037819 */ /* 0x004fc800000006ff */
[----:B------:R-:W0:Y:S02]  /*14170*/  SYNCS.PHASECHK.TRANS64.TRYWAIT P0, [R2+URZ+0x22880], R3 ;  /* 0x02288003020075a7 */ /* 0x000e24000800017f */
[----:B0-----:R-:W-:Y:S05]  /*14180*/  @!P0 BRA `(.L_x_1314) ;  /* 0x0000003c00048947 */ /* 0x001fea0003800000 */
.L_x_1389:
        /* <DEDUP_REMOVED lines=8> */
.L_x_1315:
[----:B------:R-:W2:Y:S01]  /*14210*/  LDL R5, [R1+0x1c] ;  /* 0x00001c0001057983 */ /* 0x000ea20000100800 */
[----:B------:R-:W-:Y:S01]  /*14220*/  IMAD R4, R19, 0x4000, R17 ;  /* 0x0000400013047824 */ /* 0x000fe200078e0211 */
[----:B------:R-:W-:Y:S01]  /*14230*/  R2UR UR33, R2 ;  /* 0x00000000022172ca */ /* 0x000fe200000e0000 */
[----:B------:R-:W-:Y:S01]  /*14240*/  UIADD3 UR4, UP0, UR48, 0x470, URZ ;  /* 0x0000047030047890 */ /* 0x000fe2000ff1e03f */
[----:B-----5:R-:W-:Y:S01]  /*14250*/  R2UR UR37, R16 ;  /* 0x00000000102572ca */ /* 0x020fe200000e0000 */
[----:B------:R-:W-:Y:S01]  /*14260*/  UMOV UR6, 0x0 ;  /* 0x0000000000067882 */ /* 0x000fe20000000000 */
[----:B------:R-:W-:Y:S01]  /*14270*/  R2UR UR32, R4 ;  /* 0x00000000042072ca */ /* 0x000fe200000e0000 */
[----:B------:R-:W-:Y:S01]  /*14280*/  UIADD3.X UR5, URZ, UR49, URZ, UP0, !UPT ;  /* 0x000000313f057290 */ /* 0x000fe200087fe43f */
[----:B------:R-:W-:Y:S01]  /*14290*/  UMOV UR7, 0x14f00000 ;  /* 0x14f0000000077882 */ /* 0x000fe20000000000 */
[----:B------:R-:W-:-:S06]  /*142a0*/  UMOV UR34, URZ ;  /* 0x0000003f00227c82 */ /* 0x000fcc0008000000 */
[----:B------:R-:W-:-:S04]  /*142b0*/  UIADD3 UR33, UR33, 0x22870, URZ ;  /* 0x0002287021217890 */ /* 0x000fc8000fffe03f */
[----:B------:R-:W-:Y:S01]  /*142c0*/  UIADD3 UR32, UR32, 0x8400, URZ ;  /* 0x0000840020207890 */ /* 0x000fe2000fffe03f */
[----:B--2---:R-:W-:-:S05]  /*142d0*/  IMAD R0, R0, 0x80, R5 ;  /* 0x0000008000007824 */ /* 0x004fca00078e0205 */
[----:B------:R-:W-:-:S13]  /*142e0*/  R2UR UR35, R0 ;  /* 0x00000000002372ca */ /* 0x000fda00000e0000 */
[----:B------:R1:W-:Y:S01]  /*142f0*/  UTMALDG.4D [UR32], [UR4], desc[UR6] ;  /* 0x00000620040075b4 */ /* 0x0003e20008019000 */
[----:B------:R-:W2:Y:S02]  /*14300*/  SYNCS.PHASECHK.TRANS64.TRYWAIT P0, [R2+URZ+0x22840], R3 ;  /* 0x02284003020075a7 */ /* 0x000ea4000800017f */
[----:B-12---:R-:W-:Y:S05]  /*14310*/  @!P0 BRA `(.L_x_1316) ;  /* 0x0000003800b48947 */ /* 0x006fea0003800000 */
.L_x_1390:
        /* <DEDUP_REMOVED lines=8> */
.L_x_1317:
[----:B01----:R-:W2:Y:S01]  /*143a0*/  LDL.LU R3, [R1+0x20] ;  /* 0x0000200001037983 */ /* 0x003ea20000300800 */
        /* <DEDUP_REMOVED lines=33> */
.L_x_1311:
[----:B------:R-:W-:Y:S05]  /*145c0*/  WARPSYNC.ALL ;  /* 0x0000000000007948 */ /* 0x000fea0003800000 */
[----:B0-----:R-:W-:Y:S01]  /*145d0*/  VIADD R0, R17, 0x10400 ;  /* 0x0001040011007836 */ /* 0x001fe20000000000 */
[----:B---3--:R-:W-:Y:S01]  /*145e0*/  USHF.R.S32.HI UR4, URZ, 0x1f, UR47 ;  /* 0x0000001f3f047899 */ /* 0x008fe2000801142f */
[----:B------:R-:W-:Y:S03]  /*145f0*/  BAR.SYNC.DEFER_BLOCKING 0x8, 0x180 ;  /* 0x0206000000007b1d */ /* 0x000fe60000010000 */
[----:B------:R-:W-:-:S03]  /*14600*/  LOP3.LUT P0, RZ, R0, 0x1bf, RZ, 0xc0, !PT ;  /* 0x000001bf00ff7812 */ /* 0x000fc6000780c0ff */
[----:B------:R-:W-:Y:S01]  /*14610*/  ULDC.64 UR6, c[0x0][0x298] ;  /* 0x0000a60000067ab9 */ /* 0x000fe20000000a00 */
[----:B------:R-:W-:Y:S01]  /*14620*/  BSSY B6, `(.L_x_1318) ;  /* 0x0000016000067945 */ /* 0x000fe20003800000 */
[----:B------:R-:W-:Y:S02]  /*14630*/  UIMAD UR4, UR4, UR6, URZ ;  /* 0x00000006040472a4 */ /* 0x000fe4000f8e023f */
[----:B------:R-:W-:Y:S02]  /*14640*/  UIMAD.WIDE.U32 UR50, UR47, UR6, URZ ;  /* 0x000000062f3272a5 */ /* 0x000fe4000f8e003f */
[----:B------:R-:W-:-:S04]  /*14650*/  UIMAD UR4, UR47, UR7, UR4 ;  /* 0x000000072f0472a4 */ /* 0x000fc8000f8e0204 */
[----:B------:R-:W-:Y:S01]  /*14660*/  UIADD3 UR37, UR51, UR4, URZ ;  /* 0x0000000433257290 */ /* 0x000fe2000fffe03f */
        /* <DEDUP_REMOVED lines=17> */
.L_x_1319:
[----:B------:R-:W-:Y:S05]  /*14780*/  BSYNC B6 ;  /* 0x0000000000067941 */ /* 0x000fea0003800000 */
.L_x_1318:
[----:B------:R-:W0:Y:S01]  /*14790*/  S2R R2, SR_TID.X ;  /* 0x0000000000027919 */ /* 0x000e220000002100 */
[----:B-1----:R-:W1:Y:S01]  /*147a0*/  LDC R8, c[0x0][0x448] ;  /* 0x00011200ff087b82 */ /* 0x002e620000000800 */
[----:B------:R-:W-:Y:S01]  /*147b0*/  USHF.R.S32.HI UR4, URZ, 0x1f, UR36 ;  /* 0x0000001f3f047899 */ /* 0x000fe20008011424 */
[----:B------:R-:W2:Y:S01]  /*147c0*/  S2R R0, SR_TID.X ;  /* 0x0000000000007919 */ /* 0x000ea20000002100 */
[----:B------:R-:W-:Y:S01]  /*147d0*/  ULDC.64 UR10, c[0x0][0xa00] ;  /* 0x00028000000a7ab9 */ /* 0x000fe20000000a00 */
[----:B------:R-:W-:Y:S01]  /*147e0*/  ULDC.64 UR8, c[0x0][0x2d8] ;  /* 0x0000b60000087ab9 */ /* 0x000fe20000000a00 */
[----:B------:R-:W-:Y:S01]  /*147f0*/  UISETP.NE.U32.AND UP0, UPT, UR10, URZ, UPT ;  /* 0x0000003f0a00728c */ /* 0x000fe2000bf05070 */
[----:B------:R-:W3:Y:S01]  /*14800*/  S2R R9, SR_TID.X ;  /* 0x0000000000097919 */ /* 0x000ee20000002100 */
[----:B------:R-:W-:Y:S02]  /*14810*/  UIMAD UR7, UR4, UR8, URZ ;  /* 0x00000008040772a4 */ /* 0x000fe4000f8e023f */
[----:B------:R-:W-:-:S02]  /*14820*/  UISETP.NE.AND.EX UP0, UPT, UR11, URZ, UPT, UP0 ;  /* 0x0000003f0b00728c */ /* 0x000fc4000bf05300 */
[----:B------:R-:W-:Y:S01]  /*14830*/  USHF.R.S32.HI UR6, URZ, 0x1f, UR46 ;  /* 0x0000001f3f067899 */ /* 0x000fe2000801142e */
[----:B------:R-:W-:Y:S01]  /*14840*/  UMOV UR4, UR50 ;  /* 0x0000003200047c82 */ /* 0x000fe20008000000 */
[----:B------:R-:W-:Y:S01]  /*14850*/  UMOV UR5, UR37 ;  /* 0x0000002500057c82 */ /* 0x000fe20008000000 */
[----:B------:R-:W-:Y:S02]  /*14860*/  UIMAD UR7, UR36, UR9, UR7 ;  /* 0x00000009240772a4 */ /* 0x000fe4000f8e0207 */
[----:B------:R-:W-:Y:S02]  /*14870*/  UIMAD.WIDE.U32 UR4, UR36, UR8, UR4 ;  /* 0x00000008240472a5 */ /* 0x000fe4000f8e0004 */
[----:B------:R-:W-:Y:S01]  /*14880*/  USEL UR6, UR6, URZ, !UP0 ;  /* 0x0000003f06067287 */ /* 0x000fe2000c000000 */
[----:B------:R-:W-:Y:S01]  /*14890*/  ULDC.64 UR8, c[0x0][0x2e0] ;  /* 0x0000b80000087ab9 */ /* 0x000fe20000000a00 */
[----:B------:R-:W-:Y:S01]  /*148a0*/  UIADD3 UR5, UR5, UR7, URZ ;  /* 0x0000000705057290 */ /* 0x000fe2000fffe03f */
[----:B-1----:R-:W-:Y:S01]  /*148b0*/  ISETP.NE.AND P0, PT, R8, 0x1, PT ;  /* 0x000000010800780c */ /* 0x002fe20003f05270 */
[----:B------:R-:W-:-:S02]  /*148c0*/  USEL UR7, UR46, URZ, !UP0 ;  /* 0x0000003f2e077287 */ /* 0x000fc4000c000000 */
[----:B------:R-:W-:Y:S02]  /*148d0*/  UIMAD UR6, UR6, UR8, URZ ;  /* 0x00000008060672a4 */ /* 0x000fe4000f8e023f */
[----:B------:R-:W-:Y:S01]  /*148e0*/  UIMAD.WIDE.U32 UR4, UR7, UR8, UR4 ;  /* 0x00000008070472a5 */ /* 0x000fe2000f8e0004 */
[----:B0-----:R-:W-:Y:S01]  /*148f0*/  LOP3.LUT R2, R2, 0x7f, RZ, 0xc0, !PT ;  /* 0x0000007f02027812 */ /* 0x001fe200078ec0ff */
[----:B------:R-:W-:-:S03]  /*14900*/  UIMAD UR6, UR7, UR9, UR6 ;  /* 0x00000009070672a4 */ /* 0x000fc6000f8e0206 */
[----:B------:R-:W-:Y:S01]  /*14910*/  SHF.R.U32.HI R2, RZ, 0x2, R2 ;  /* 0x00000002ff027819 */ /* 0x000fe20000011602 */
[----:B--2---:R-:W-:Y:S02]  /*14920*/  IMAD.SHL.U32 R0, R0, 0x20, RZ ;  /* 0x0000002000007824 */ /* 0x004fe400078e00ff */
[----:B------:R-:W0:Y:S01]  /*14930*/  @P0 LDC R3, c[0x0][0x450] ;  /* 0x00011400ff030b82 */ /* 0x000e220000000800 */
[----:B------:R-:W-:Y:S01]  /*14940*/  UIADD3 UR6, UR5, UR6, URZ ;  /* 0x0000000605067290 */ /* 0x000fe2000fffe03f */
[----:B------:R-:W-:Y:S01]  /*14950*/  IMAD.U32 R6, RZ, RZ, UR4 ;  /* 0x00000004ff067e24 */ /* 0x000fe2000f8e00ff */
[----:B------:R-:W-:Y:S01]  /*14960*/  LOP3.LUT R0, R2, 0x60, R0, 0xf8, !PT ;  /* 0x0000006002007812 */ /* 0x000fe200078ef800 */
[----:B------:R-:W-:Y:S01]  /*14970*/  IMAD.U32 R7, RZ, RZ, UR5 ;  /* 0x00000005ff077e24 */ /* 0x000fe2000f8e00ff */
[----:B------:R-:W-:Y:S01]  /*14980*/  ULDC.64 UR4, c[0x0][0x2d0] ;  /* 0x0000b40000047ab9 */ /* 0x000fe20000000a00 */
[----:B---3--:R-:W-:Y:S02]  /*14990*/  IMAD.SHL.U32 R9, R9, 0x10, RZ ;  /* 0x0000001009097824 */ /* 0x008fe400078e00ff */
[----:B------:R-:W1:Y:S01]  /*149a0*/  @P0 LDC R2, c[0x0][0x44c] ;  /* 0x00011300ff020b82 */ /* 0x000e620000000800 */
[----:B------:R-:W-:Y:S01]  /*149b0*/  IMAD.IADD R0, R0, 0x1, R18 ;  /* 0x0000000100007824 */ /* 0x000fe200078e0212 */
[----:B------:R-:W2:Y:S01]  /*149c0*/  S2R R7, SR_TID.X ;  /* 0x0000000000077919 */ /* 0x000ea20000002100 */
[----:B------:R-:W-:-:S02]  /*149d0*/  LOP3.LUT R9, R9, 0x30, RZ, 0xc0, !PT ;  /* 0x0000003009097812 */ /* 0x000fc400078ec0ff */
[----:B------:R-:W-:Y:S02]  /*149e0*/  IMAD.MOV.U32 R4, RZ, RZ, R0 ;  /* 0x000000ffff047224 */ /* 0x000fe400078e0000 */
[C---:B------:R-:W-:Y:S02]  /*149f0*/  LOP3.LUT R11, R9.reuse, 0x40, RZ, 0xfc, !PT ;  /* 0x00000040090b7812 */ /* 0x040fe400078efcff */
[----:B------:R-:W-:Y:S01]  /*14a00*/  LOP3.LUT R9, R9, 0x80, RZ, 0xfc, !PT ;  /* 0x0000008009097812 */ /* 0x000fe200078efcff */
[----:B-1----:R-:W-:-:S05]  /*14a10*/  @P0 IMAD.HI.U32 R2, R0, R2, RZ ;  /* 0x0000000200020227 */ /* 0x002fca00078e00ff */
[----:B0-----:R-:W-:Y:S01]  /*14a20*/  @P0 SHF.R.U32.HI R4, RZ, R3, R2 ;  /* 0x00000003ff040219 */ /* 0x001fe20000011602 */
[----:B------:R-:W-:-:S03]  /*14a30*/  IMAD.U32 R3, RZ, RZ, UR6 ;  /* 0x00000006ff037e24 */ /* 0x000fc6000f8e00ff */
[--C-:B------:R-:W-:Y:S01]  /*14a40*/  SHF.R.S32.HI R5, RZ, 0x1f, R4.reuse ;  /* 0x0000001fff057819 */ /* 0x100fe20000011404 */
[----:B------:R-:W-:Y:S02]  /*14a50*/  IMAD.MOV R2, RZ, RZ, -R4 ;  /* 0x000000ffff027224 */ /* 0x000fe400078e0a04 */
[----:B--2---:R-:W-:Y:S02]  /*14a60*/  IMAD.SHL.U32 R10, R7, 0x10, RZ ;  /* 0x00000010070a7824 */ /* 0x004fe400078e00ff */
[----:B------:R-:W-:Y:S02]  /*14a70*/  IMAD R0, R8, R2, R0 ;  /* 0x0000000208007224 */ /* 0x000fe400078e0200 */
[----:B------:R-:W-:Y:S01]  /*14a80*/  IMAD.MOV.U32 R2, RZ, RZ, R6 ;  /* 0x000000ffff027224 */ /* 0x000fe200078e0006 */
[----:B------:R-:W-:Y:S01]  /*14a90*/  LOP3.LUT R10, R10, 0x30, RZ, 0xc0, !PT ;  /* 0x000000300a0a7812 */ /* 0x000fe200078ec0ff */
[----:B------:R-:W-:Y:S02]  /*14aa0*/  IMAD R5, R5, UR4, RZ ;  /* 0x0000000405057c24 */ /* 0x000fe4000f8e02ff */
[----:B------:R-:W-:-:S04]  /*14ab0*/  IMAD.WIDE.U32 R2, R4, UR4, R2 ;  /* 0x0000000404027c25 */ /* 0x000fc8000f8e0002 */
[----:B------:R-:W-:Y:S01]  /*14ac0*/  IMAD R5, R4, UR5, R5 ;  /* 0x0000000504057c24 */ /* 0x000fe2000f8e0205 */
[----:B------:R-:W-:Y:S01]  /*14ad0*/  SHF.R.S32.HI R4, RZ, 0x1f, R0 ;  /* 0x0000001fff047819 */ /* 0x000fe20000011400 */
[----:B------:R-:W-:Y:S02]  /*14ae0*/  ULDC.64 UR4, c[0x0][0x2c8] ;  /* 0x0000b20000047ab9 */ /* 0x000fe40000000a00 */
        /* <DEDUP_REMOVED lines=9> */
[----:B------:R-:W-:Y:S02]  /*14b80*/  IADD3.X R3, R3, UR5, R0, P0, !PT ;  /* 0x0000000503037c10 */ /* 0x000fe400087fe400 */
[----:B------:R-:W-:-:S02]  /*14b90*/  ISETP.GE.AND P0, PT, R10, UR4, PT ;  /* 0x000000040a007c0c */ /* 0x000fc4000bf06270 */
[----:B------:R-:W-:Y:S01]  /*14ba0*/  ISETP.GE.AND P1, PT, R11, UR4, PT ;  /* 0x000000040b007c0c */ /* 0x000fe2000bf26270 */
[----:B------:R-:W-:-:S03]  /*14bb0*/  UMOV UR4, 0xffffffff ;  /* 0xffffffff00047882 */ /* 0x000fc60000000000 */
[----:B0-----:R-:W-:Y:S09]  /*14bc0*/  BRA.DIV UR4, `(.L_x_1320) ;  /* 0x00000032049c7947 */ /* 0x001ff2000b800000 */
[----:B------:R-:W0:Y:S01]  /*14bd0*/  S2R R5, SR_TID.X ;  /* 0x0000000000057919 */ /* 0x000e220000002100 */
[----:B------:R-:W-:Y:S01]  /*14be0*/  IMAD R2, R8, UR44, RZ ;  /* 0x0000002c08027c24 */ /* 0x000fe2000f8e02ff */
[----:B------:R-:W1:Y:S04]  /*14bf0*/  SHFL.IDX PT, R7, R4, RZ, 0x1c1f ;  /* 0x001c1fff04077589 */ /* 0x000e6800000e0000 */
[----:B------:R-:W2:Y:S01]  /*14c00*/  SHFL.IDX PT, R6, R3, RZ, 0x1c1f ;  /* 0x001c1fff03067589 */ /* 0x000ea200000e0000 */
[----:B0-----:R-:W-:-:S04]  /*14c10*/  LOP3.LUT R5, R5, 0x7f, RZ, 0xc0, !PT ;  /* 0x0000007f05057812 */ /* 0x001fc800078ec0ff */
[----:B------:R-:W-:-:S05]  /*14c20*/  SHF.R.U32.HI R5, RZ, 0x2, R5 ;  /* 0x00000002ff057819 */ /* 0x000fca0000011605 */
[----:B------:R-:W-:-:S04]  /*14c30*/  IMAD.IADD R0, R5, 0x1, R18 ;  /* 0x0000000105007824 */ /* 0x000fc800078e0212 */
[C---:B------:R-:W-:Y:S01]  /*14c40*/  VIADD R5, R0.reuse, 0x20 ;  /* 0x0000002000057836 */ /* 0x040fe20000000000 */
[----:B------:R-:W-:-:S13]  /*14c50*/  ISETP.GE.AND P4, PT, R0, R2, PT ;  /* 0x000000020000720c */ /* 0x000fda0003f86270 */
[----:B-1----:R-:W-:-:S05]  /*14c60*/  @!P4 IADD3 R7, P3, R10, R7, RZ ;  /* 0x000000070a07c210 */ /* 0x002fca0007f7e0ff */
[----:B--2---:R-:W-:Y:S01]  /*14c70*/  @!P4 IMAD.X R6, RZ, RZ, R6, P3 ;  /* 0x000000ffff06c224 */ /* 0x004fe200018e0606 */
[----:B------:R-:W-:Y:S01]  /*14c80*/  ISETP.GE.AND P3, PT, R5, R2, PT ;  /* 0x000000020500720c */ /* 0x000fe20003f66270 */
[----:B------:R-:W-:-:S03]  /*14c90*/  VIADD R5, R0, 0x40 ;  /* 0x0000004000057836 */ /* 0x000fc60000000000 */
[----:B------:R-:W-:-:S04]  /*14ca0*/  @!P4 LOP3.LUT R7, R7, R6, RZ, 0x3c, !PT ;  /* 0x000000060707c212 */ /* 0x000fc800078e3cff */
[----:B------:R-:W-:-:S04]  /*14cb0*/  @!P4 LOP3.LUT R6, R7, R6, RZ, 0x3c, !PT ;  /* 0x000000060706c212 */ /* 0x000fc800078e3cff */
[----:B------:R-:W-:-:S05]  /*14cc0*/  @!P4 LOP3.LUT R7, R7, R6, RZ, 0x3c, !PT ;  /* 0x000000060707c212 */ /* 0x000fca00078e3cff */
[----:B------:R-:W-:Y:S01]  /*14cd0*/  @!PT LDS RZ, [RZ] ;  /* 0x00000000fffff984 */ /* 0x000fe20000000800 */
[----:B-----5:R-:W-:Y:S04]  /*14ce0*/  @!P4 LDGSTS.E.BYPASS.LTC128B.128 [R9+0x10400], desc[UR40][R6.64], !P0 ;  /* 0x104000000609cfae */ /* 0x020fe8000c101d68 */
[----:B------:R-:W-:Y:S04]  /*14cf0*/  @!P4 LDGSTS.E.BYPASS.LTC128B.128 [R9+0x12400], desc[UR40][R6.64+0x40], !P1 ;  /* 0x124000400609cfae */ /* 0x000fe8000c901d68 */
[----:B------:R0:W-:Y:S04]  /*14d00*/  @!P4 LDGSTS.E.BYPASS.LTC128B.128 [R9+0x14400], desc[UR40][R6.64+0x80], !P2 ;  /* 0x144000800609cfae */ /* 0x0001e8000d101d68 */
[----:B0-----:R-:W0:Y:S04]  /*14d10*/  SHFL.IDX PT, R7, R4, 0x1, 0x1c1f ;  /* 0x003c1f0004077f89 */ /* 0x001e2800000e0000 */
[----:B------:R-:W1:Y:S01]  /*14d20*/  SHFL.IDX PT, R6, R3, 0x1, 0x1c1f ;  /* 0x003c1f0003067f89 */ /* 0x000e6200000e0000 */
[----:B0-----:R-:W-:-:S05]  /*14d30*/  @!P3 IADD3 R7, P4, R10, R7, RZ ;  /* 0x000000070a07b210 */ /* 0x001fca0007f9e0ff */
[----:B-1----:R-:W-:-:S05]  /*14d40*/  @!P3 IMAD.X R6, RZ, RZ, R6, P4 ;  /* 0x000000ffff06b224 */ /* 0x002fca00020e0606 */
[----:B------:R-:W-:-:S04]  /*14d50*/  @!P3 LOP3.LUT R7, R7, R6, RZ, 0x3c, !PT ;  /* 0x000000060707b212 */ /* 0x000fc800078e3cff */
[----:B------:R-:W-:-:S04]  /*14d60*/  @!P3 LOP3.LUT R6, R7, R6, RZ, 0x3c, !PT ;  /* 0x000000060706b212 */ /* 0x000fc800078e3cff */
[----:B------:R-:W-:-:S05]  /*14d70*/  @!P3 LOP3.LUT R7, R7, R6, RZ, 0x3c, !PT ;  /* 0x000000060707b212 */ /* 0x000fca00078e3cff */
[----:B------:R-:W-:Y:S04]  /*14d80*/  @!P3 LDGSTS.E.BYPASS.LTC128B.128 [R9+0x10c00], desc[UR40][R6.64], !P0 ;  /* 0x10c000000609bfae */ /* 0x000fe8000c101d68 */
[----:B------:R-:W-:Y:S04]  /*14d90*/  @!P3 LDGSTS.E.BYPASS.LTC128B.128 [R9+0x12c00], desc[UR40][R6.64+0x40], !P1 ;  /* 0x12c000400609bfae */ /* 0x000fe8000c901d68 */
[----:B------:R0:W-:Y:S01]  /*14da0*/  @!P3 LDGSTS.E.BYPASS.LTC128B.128 [R9+0x14c00], desc[UR40][R6.64+0x80], !P2 ;  /* 0x14c000800609bfae */ /* 0x0001e2000d101d68 */
[----:B------:R-:W-:-:S03]  /*14db0*/  ISETP.GE.AND P3, PT, R5, R2, PT ;  /* 0x000000020500720c */ /* 0x000fc60003f66270 */
[----:B0-----:R-:W0:Y:S04]  /*14dc0*/  SHFL.IDX PT, R7, R4, 0x2, 0x1c1f ;  /* 0x005c1f0004077f89 */ /* 0x001e2800000e0000 */
[----:B------:R-:W1:Y:S04]  /*14dd0*/  SHFL.IDX PT, R6, R3, 0x2, 0x1c1f ;  /* 0x005c1f0003067f89 */ /* 0x000e6800000e0000 */
[----:B------:R-:W2:Y:S04]  /*14de0*/  SHFL.IDX PT, R4, R4, 0x3, 0x1c1f ;  /* 0x007c1f0004047f89 */ /* 0x000ea800000e0000 */
[----:B------:R-:W3:Y:S01]  /*14df0*/  SHFL.IDX PT, R3, R3, 0x3, 0x1c1f ;  /* 0x007c1f0003037f89 */ /* 0x000ee200000e0000 */
[----:B0-----:R-:W-:-:S05]  /*14e00*/  @!P3 IADD3 R7, P4, R10, R7, RZ ;  /* 0x000000070a07b210 */ /* 0x001fca0007f9e0ff */
[----:B-1----:R-:W-:-:S05]  /*14e10*/  @!P3 IMAD.X R6, RZ, RZ, R6, P4 ;  /* 0x000000ffff06b224 */ /* 0x002fca00020e0606 */
[----:B------:R-:W-:-:S04]  /*14e20*/  @!P3 LOP3.LUT R7, R7, R6, RZ, 0x3c, !PT ;  /* 0x000000060707b212 */ /* 0x000fc800078e3cff */
[----:B------:R-:W-:-:S04]  /*14e30*/  @!P3 LOP3.LUT R6, R7, R6, RZ, 0x3c, !PT ;  /* 0x000000060706b212 */ /* 0x000fc800078e3cff */
[----:B------:R-:W-:-:S05]  /*14e40*/  @!P3 LOP3.LUT R7, R7, R6, RZ, 0x3c, !PT ;  /* 0x000000060707b212 */ /* 0x000fca00078e3cff */
[----:B------:R1:W-:Y:S04]  /*14e50*/  @!P3 LDGSTS.E.BYPASS.LTC128B.128 [R9+0x11400], desc[UR40][R6.64], !P0 ;  /* 0x114000000609bfae */ /* 0x0003e8000c101d68 */
[----:B------:R1:W-:Y:S04]  /*14e60*/  @!P3 LDGSTS.E.BYPASS.LTC128B.128 [R9+0x13400], desc[UR40][R6.64+0x40], !P1 ;  /* 0x134000400609bfae */ /* 0x0003e8000c901d68 */
[----:B--23--:R1:W-:Y:S02]  /*14e70*/  @!P3 LDGSTS.E.BYPASS.LTC128B.128 [R9+0x15400], desc[UR40][R6.64+0x80], !P2 ;  /* 0x154000800609bfae */ /* 0x00c3e4000d101d68 */
.L_x_1399:
        /* <DEDUP_REMOVED lines=12> */
.L_x_1322:
[----:B------:R-:W-:Y:S05]  /*14f40*/  BSYNC B0 ;  /* 0x0000000000007941 */ /* 0x000fea0003800000 */
.L_x_1321:
[----:B------:R-:W-:Y:S01]  /*14f50*/  NOP ;  /* 0x0000000000007918 */ /* 0x000fe20000000000 */
[----:B------:R-:W-:-:S13]  /*14f60*/  PLOP3.LUT P0, PT, PT, PT, PT, 0x80, 0x0 ;  /* 0x000000000000781c */ /* 0x000fda0003f0f070 */
.L_x_1323:
[----:B------:R-:W-:Y:S02]  /*14f70*/  PLOP3.LUT P1, PT, P1, P0, PT, 0xa2, 0x0 ;  /* 0x000000000000781c */ /* 0x000fe40000f21472 */
[----:B------:R-:W-:-:S08]  /*14f80*/  @P0 R2UR P1, UR4, R17 ;  /* 0x00000000110402ca */ /* 0x000fd00000020000 */
[----:B------:R-:W-:-:S05]  /*14f90*/  @P0 PLOP3.LUT P0, PT, P1, PT, PT, 0x80, 0x0 ;  /* 0x000000000000081c */ /* 0x000fca0000f0f070 */
[----:B------:R-:W-:Y:S01]  /*14fa0*/  @!P1 SYNCS.ARRIVE.TRANS64.RED.A0T1 RZ, [UR4+0x22800], RZ ;  /* 0x022800ffffff99a7 */ /* 0x000fe20008200404 */
[----:B------:R-:W-:Y:S07]  /*14fb0*/  @!P1 ARRIVES.LDGSTSBAR.64.TRANSCNT [UR4+0x22800] ;  /* 0x02280000ff0099b0 */ /* 0x000fee0008000a84 */
[----:B------:R-:W-:Y:S05]  /*14fc0*/  @P0 BRA.U.ANY `(.L_x_1323) ;  /* 0xfffffffd00e80947 */ /* 0x000fea000393ffff */
[----:B--2---:R-:W2:Y:S02]  /*14fd0*/  LDL.LU R2, [R1+0x30] ;  /* 0x0000300001027983 */ /* 0x004ea40000300800 */
        /* <DEDUP_REMOVED lines=11> */
.L_x_1400:
[----:B------:R-:W-:Y:S05]  /*15090*/  BSYNC B0 ;  /* 0x0000000000007941 */ /* 0x000fea0003800000 */
.L_x_1324:
[----:B------:R-:W3:Y:S01]  /*150a0*/  LDL R2, [R1+0x18] ;  /* 0x0000180001027983 */ /* 0x000ee20000100800 */
[----:B------:R-:W-:-:S06]  /*150b0*/  UIADD3 UR4, UR42, -0x2, URZ ;  /* 0xfffffffe2a047890 */ /* 0x000fcc000fffe03f */
[----:B---3--:R-:W-:-:S13]  /*150c0*/  ISETP.LE.AND P0, PT, R2, UR4, PT ;  /* 0x0000000402007c0c */ /* 0x008fda000bf03270 */
[----:B------:R-:W-:Y:S05]  /*150d0*/  @!P0 BRA `(.L_x_1326) ;  /* 0x0000000c00f88947 */ /* 0x000fea0003800000 */
[----:B01----:R0:W5:Y:S01]  /*150e0*/  LDL.LU R7, [R1] ;  /* 0x0000000001077983 */ /* 0x0031620000300800 */
[----:B------:R-:W-:Y:S02]  /*150f0*/  IMAD.MOV.U32 R6, RZ, RZ, R19 ;  /* 0x000000ffff067224 */ /* 0x000fe400078e0013 */
[----:B--2---:R-:W-:-:S07]  /*15100*/  IMAD.U32 R0, RZ, RZ, UR4 ;  /* 0x00000004ff007e24 */ /* 0x004fce000f8e00ff */
.L_x_1348:
[----:B------:R-:W2:Y:S01]  /*15110*/  LDL R2, [R1+0x20] ;  /* 0x0000200001027983 */ /* 0x000ea20000100800 */
[----:B------:R-:W-:Y:S01]  /*15120*/  VIADD R19, R6, 0x1 ;  /* 0x0000000106137836 */ /* 0x000fe20000000000 */
[----:B------:R-:W-:Y:S05]  /*15130*/  YIELD ;  /* 0x0000000000007946 */ /* 0x000fea0003800000 */
[C---:B------:R-:W-:Y:S01]  /*15140*/  ISETP.NE.AND P0, PT, R19.reuse, 0x2, PT ;  /* 0x000000021300780c */ /* 0x040fe20003f05270 */
[----:B------:R-:W-:Y:S03]  /*15150*/  BSSY B0, `(.L_x_1327) ;  /* 0x0000089000007945 */ /* 0x000fe60003800000 */
[----:B------:R-:W-:-:S02]  /*15160*/  SEL R19, R19, RZ, P0 ;  /* 0x000000ff13137207 */ /* 0x000fc40000000000 */
[----:B--2---:R-:W-:Y:S02]  /*15170*/  LOP3.LUT P1, RZ, R2, 0x1, RZ, 0xc0, !PT ;  /* 0x0000000102ff7812 */ /* 0x004fe4000782c0ff */
        /* <DEDUP_REMOVED lines=18> */
[--C-:B------:R-:W-:Y:S01]  /*152a0*/  SHF.R.S32.HI R3, RZ, 0x1f, R2.reuse ;  /* 0x0000001fff037819 */ /* 0x100fe20000011402 */
[----:B------:R-:W-:-:S04]  /*152b0*/  IMAD.MOV R8, RZ, RZ, -R2 ;  /* 0x000000ffff087224 */ /* 0x000fc800078e0a02 */
[----:B------:R-:W-:Y:S02]  /*152c0*/  IMAD R8, R5, R8, R0 ;  /* 0x0000000805087224 */ /* 0x000fe400078e0200 */
[----:B--2---:R-:W-:-:S04]  /*152d0*/  IMAD R4, R11, UR6, RZ ;  /* 0x000000060b047c24 */ /* 0x004fc8000f8e02ff */
[C---:B----4-:R-:W-:Y:S02]  /*152e0*/  IMAD R4, R10.reuse, UR7, R4 ;  /* 0x000000070a047c24 */ /* 0x050fe4000f8e0204 */
[----:B------:R-:W-:-:S04]  /*152f0*/  IMAD.WIDE.U32 R2, R10, UR6, R2 ;  /* 0x000000060a027c25 */ /* 0x000fc8000f8e0002 */
[----:B------:R-:W-:Y:S01]  /*15300*/  IMAD.IADD R3, R4, 0x1, R3 ;  /* 0x0000000104037824 */ /* 0x000fe200078e0203 */
[----:B------:R-:W-:-:S04]  /*15310*/  LEA R4, P0, R2, UR4, 0x2 ;  /* 0x0000000402047c11 */ /* 0x000fc8000f8010ff */
[----:B------:R-:W-:-:S05]  /*15320*/  LEA.HI.X R5, R2, UR5, R3, 0x2, P0 ;  /* 0x0000000502057c11 */ /* 0x000fca00080f1403 */
[----:B------:R2:W5:Y:S04]  /*15330*/  LDG.E R16, desc[UR40][R4.64] ;  /* 0x0000002804107981 */ /* 0x000568000c1e1900 */
.L_x_1329:
[----:B------:R-:W2:Y:S01]  /*15340*/  S2R R2, SR_TID.X ;  /* 0x0000000000027919 */ /* 0x000ea20000002100 */
[----:B------:R-:W-:Y:S01]  /*15350*/  IMAD R3, R19, 0x8, R17 ;  /* 0x0000000813037824 */ /* 0x000fe200078e0211 */
[----:B------:R-:W-:Y:S01]  /*15360*/  BSSY B1, `(.L_x_1330) ;  /* 0x0000006000017945 */ /* 0x000fe20003800000 */
[----:B--2---:R-:W-:Y:S02]  /*15370*/  LOP3.LUT R4, R2, 0x7f, RZ, 0xc0, !PT ;  /* 0x0000007f02047812 */ /* 0x004fe400078ec0ff */
[----:B------:R-:W-:Y:S02]  /*15380*/  SHF.L.U32 R2, R9, 0x1f, RZ ;  /* 0x0000001f09027819 */ /* 0x000fe400000006ff */
[----:B------:R-:W-:Y:S02]  /*15390*/  ISETP.NE.AND P1, PT, R4, RZ, PT ;  /* 0x000000ff0400720c */ /* 0x000fe40003f25270 */
[----:B------:R-:W2:Y:S02]  /*153a0*/  SYNCS.PHASECHK.TRANS64.TRYWAIT P0, [R3+URZ+0x22880], R2 ;  /* 0x02288002030075a7 */ /* 0x000ea4000800017f */
[----:B--2---:R-:W-:Y:S09]  /*153b0*/  @!P0 BRA `(.L_x_1331) ;  /* 0x0000003000188947 */ /* 0x004ff20003800000 */
.L_x_1401:
[----:B------:R-:W-:Y:S05]  /*153c0*/  BSYNC B1 ;  /* 0x0000000000017941 */ /* 0x000fea0003800000 */
.L_x_1330:
[----:B------:R-:W-:Y:S04]  /*153d0*/  BSSY B1, `(.L_x_1332) ;  /* 0x0000009000017945 */ /* 0x000fe80003800000 */
        /* <DEDUP_REMOVED lines=8> */
.L_x_1333:
[----:B------:R-:W-:Y:S05]  /*15460*/  BSYNC B1 ;  /* 0x0000000000017941 */ /* 0x000fea0003800000 */
.L_x_1332:
[----:B------:R-:W3:Y:S01]  /*15470*/  LDL R4, [R1+0x1c] ;  /* 0x00001c0001047983 */ /* 0x000ee20000100800 */
[----:B------:R-:W-:Y:S01]  /*15480*/  IMAD.MOV.U32 R10, RZ, RZ, RZ ;  /* 0x000000ffff0a7224 */ /* 0x000fe200078e00ff */
[----:B------:R-:W-:Y:S01]  /*15490*/  UIADD3 UR4, UP0, UR48, 0x470, URZ ;  /* 0x0000047030047890 */ /* 0x000fe2000ff1e03f */
[----:B------:R-:W-:Y:S01]  /*154a0*/  IMAD R5, R19, 0x4000, R17 ;  /* 0x0000400013057824 */ /* 0x000fe200078e0211 */
[----:B------:R-:W-:Y:S01]  /*154b0*/  PLOP3.LUT P0, PT, PT, PT, PT, 0x80, 0x0 ;  /* 0x000000000000781c */ /* 0x000fe20003f0f070 */
[----:B------:R-:W-:Y:S01]  /*154c0*/  UMOV UR6, 0x0 ;  /* 0x0000000000067882 */ /* 0x000fe20000000000 */
[----:B------:R-:W-:Y:S01]  /*154d0*/  R2UR UR10, R10 ;  /* 0x000000000a0a72ca */ /* 0x000fe200000e0000 */
[----:B------:R-:W-:Y:S01]  /*154e0*/  VIADD R5, R5, 0x8400 ;  /* 0x0000840005057836 */ /* 0x000fe20000000000 */
[----:B------:R-:W-:Y:S01]  /*154f0*/  UIADD3.X UR5, URZ, UR49, URZ, UP0, !UPT ;  /* 0x000000313f057290 */ /* 0x000fe200087fe43f */
[----:B------:R-:W-:Y:S01]  /*15500*/  UMOV UR7, 0x14f00000 ;  /* 0x14f0000000077882 */ /* 0x000fe20000000000 */
[----:B---3--:R-:W-:-:S02]  /*15510*/  IMAD R4, R8, 0x80, R4 ;  /* 0x0000008008047824 */ /* 0x008fc400078e0204 */
[----:B------:R-:W-:-:S09]  /*15520*/  VIADD R8, R3, 0x22870 ;  /* 0x0002287003087836 */ /* 0x000fd20000000000 */
.L_x_1334:
        /* <DEDUP_REMOVED lines=9> */
[----:B---3--:R-:W-:Y:S05]  /*155c0*/  @P0 BRA.U.ANY `(.L_x_1334) ;  /* 0xfffffffd00d80947 */ /* 0x008fea000393ffff */
[----:B------:R-:W3:Y:S01]  /*155d0*/  SYNCS.PHASECHK.TRANS64.TRYWAIT P0, [R3+URZ+0x22840], R2 ;  /* 0x02284002030075a7 */ /* 0x000ee2000800017f */
[----:B------:R-:W-:Y:S04]  /*155e0*/  BSSY B1, `(.L_x_1335) ;  /* 0x0000002000017945 */ /* 0x000fe80003800000 */
[----:B---3--:R-:W-:Y:S05]  /*155f0*/  @!P0 BRA `(.L_x_1336) ;  /* 0x0000002c009c8947 */ /* 0x008fea0003800000 */
.L_x_1402:
[----:B------:R-:W-:Y:S05]  /*15600*/  BSYNC B1 ;  /* 0x0000000000017941 */ /* 0x000fea0003800000 */
.L_x_1335:
[----:B------:R-:W-:Y:S01]  /*15610*/  BSSY B1, `(.L_x_1337) ;  /* 0x000000b000017945 */ /* 0x000fe20003800000 */
[----:B------:R-:W-:Y:S02]  /*15620*/  IMAD.MOV.U32 R8, RZ, RZ, 0x0 ;  /* 0x00000000ff087424 */ /* 0x000fe400078e00ff */
[----:B-1----:R-:W-:Y:S01]  /*15630*/  IMAD.MOV.U32 R9, RZ, RZ, 0x14f00000 ;  /* 0x14f00000ff097424 */ /* 0x002fe200078e00ff */
[----:B------:R-:W-:Y:S06]  /*15640*/  @P1 BRA `(.L_x_1338) ;  /* 0x00000000001c1947 */ /* 0x000fec0003800000 */
[----:B------:R-:W1:Y:S01]  /*15650*/  S2R R5, SR_TID.X ;  /* 0x0000000000057919 */ /* 0x000e620000002100 */
[----:B--23--:R-:W-:-:S04]  /*15660*/  IMAD.MOV.U32 R2, RZ, RZ, 0x6000 ;  /* 0x00006000ff027424 */ /* 0x00cfc800078e00ff */
[----:B------:R4:W-:Y:S01]  /*15670*/  SYNCS.ARRIVE.TRANS64 RZ, [R3+URZ+0x22830], R2 ;  /* 0x0228300203ff79a7 */ /* 0x0009e2000800003f */
[----:B-1----:R-:W-:-:S04]  /*15680*/  LOP3.LUT R5, R5, 0x1f, RZ, 0xc0, !PT ;  /* 0x0000001f05057812 */ /* 0x002fc800078ec0ff */
[----:B------:R-:W-:-:S13]  /*15690*/  ISETP.NE.AND P0, PT, R5, RZ, PT ;  /* 0x000000ff0500720c */ /* 0x000fda0003f05270 */
[----:B----4-:R-:W-:Y:S05]  /*156a0*/  @!P0 BRA `(.L_x_1338) ;  /* 0x0000000000048947 */ /* 0x010fea0003800000 */
[----:B------:R-:W-:Y:S01]  /*156b0*/  BPT.TRAP 0x1 ;  /* 0x000000040000795c */ /* 0x000fe20000300000 */
.L_x_1338:
[----:B------:R-:W-:Y:S05]  /*156c0*/  BSYNC B1 ;  /* 0x0000000000017941 */ /* 0x000fea0003800000 */
.L_x_1337:
[----:B------:R-:W-:Y:S01]  /*156d0*/  R2UR UR10, R10 ;  /* 0x000000000a0a72ca */ /* 0x000fe200000e0000 */
[----:B--23--:R-:W-:Y:S01]  /*156e0*/  IMAD R2, R19, 0x6000, R17 ;  /* 0x0000600013027824 */ /* 0x00cfe200078e0211 */
[----:B------:R-:W-:Y:S01]  /*156f0*/  R2UR UR6, R8 ;  /* 0x00000000080672ca */ /* 0x000fe200000e0000 */
[----:B------:R-:W-:Y:S01]  /*15700*/  UIADD3 UR4, UP0, UR48, 0x370, URZ ;  /* 0x0000037030047890 */ /* 0x000fe2000ff1e03f */
[----:B------:R-:W-:Y:S01]  /*15710*/  R2UR UR7, R9 ;  /* 0x00000000090772ca */ /* 0x000fe200000e0000 */
[----:B------:R-:W-:Y:S01]  /*15720*/  VIADD R3, R3, 0x22830 ;  /* 0x0002283003037836 */ /* 0x000fe20000000000 */
[----:B------:R-:W-:Y:S01]  /*15730*/  PLOP3.LUT P0, PT, PT, PT, PT, 0x80, 0x0 ;  /* 0x000000000000781c */ /* 0x000fe20003f0f070 */
[----:B------:R-:W-:Y:S01]  /*15740*/  VIADD R5, R2, 0x16400 ;  /* 0x0001640002057836 */ /* 0x000fe20000000000 */
[----:B------:R-:W-:-:S12]  /*15750*/  UIADD3.X UR5, URZ, UR49, URZ, UP0, !UPT ;  /* 0x000000313f057290 */ /* 0x000fd800087fe43f */
.L_x_1339:
        /* <DEDUP_REMOVED lines=15> */
.L_x_1340:
        /* <DEDUP_REMOVED lines=15> */
.L_x_1341:
        /* <DEDUP_REMOVED lines=10> */
.L_x_1328:
[----:B------:R-:W-:Y:S05]  /*159e0*/  BSYNC B0 ;  /* 0x0000000000007941 */ /* 0x000fea0003800000 */
.L_x_1327:
[----:B------:R-:W-:-:S06]  /*159f0*/  UISETP.NE.AND UP0, UPT, UR39, 0x3, UPT ;  /* 0x000000032700788c */ /* 0x000fcc000bf05270 */
[----:B------:R-:W-:-:S13]  /*15a00*/  PLOP3.LUT P0, PT, PT, PT, UP0, 0x80, 0x0 ;  /* 0x000000000000781c */ /* 0x000fda0003f0f008 */
[----:B------:R-:W-:Y:S05]  /*15a10*/  @!P0 BRA `(.L_x_1342) ;  /* 0x0000000000048947 */ /* 0x000fea0003800000 */
[----:B------:R-:W-:Y:S01]  /*15a20*/  BPT.TRAP 0x1 ;  /* 0x000000040000795c */ /* 0x000fe20000300000 */
.L_x_1342:
[----:B------:R-:W-:Y:S01]  /*15a30*/  IMAD.U32 R2, RZ, RZ, UR45 ;  /* 0x0000002dff027e24 */ /* 0x000fe2000f8e00ff */
[----:B------:R-:W-:Y:S01]  /*15a40*/  BSSY B0, `(.L_x_1343) ;  /* 0x0000007000007945 */ /* 0x000fe20003800000 */
[----:B------:R-:W-:-:S03]  /*15a50*/  IMAD R20, R6, 0x8, R17 ;  /* 0x0000000806147824 */ /* 0x000fc600078e0211 */
[----:B------:R-:W-:Y:S02]  /*15a60*/  ISETP.NE.AND P1, PT, R2, 0x3, PT ;  /* 0x000000030200780c */ /* 0x000fe40003f25270 */
[----:B------:R-:W-:-:S04]  /*15a70*/  LOP3.LUT R2, R7, 0x1, RZ, 0x3c, !PT ;  /* 0x0000000107027812 */ /* 0x000fc800078e3cff */
[----:B------:R-:W-:-:S04]  /*15a80*/  SHF.L.U32 R2, R2, 0x1f, RZ ;  /* 0x0000001f02027819 */ /* 0x000fc800000006ff */
[----:B------:R-:W2:Y:S02]  /*15a90*/  SYNCS.PHASECHK.TRANS64.TRYWAIT P0, [R20+URZ+0x22870], R2 ;  /* 0x02287002140075a7 */ /* 0x000ea4000800017f */
[----:B--2---:R-:W-:Y:S05]  /*15aa0*/  @!P0 BRA `(.L_x_1344) ;  /* 0x0000002800848947 */ /* 0x004fea0003800000 */
.L_x_1403:
[----:B------:R-:W-:Y:S05]  /*15ab0*/  BSYNC B0 ;  /* 0x0000000000007941 */ /* 0x000fea0003800000 */
.L_x_1343:
[----:B------:R-:W-:Y:S05]  /*15ac0*/  @!P1 BRA `(.L_x_1345) ;  /* 0x0000000000049947 */ /* 0x000fea0003800000 */
[----:B------:R-:W-:Y:S01]  /*15ad0*/  BPT.TRAP 0x1 ;  /* 0x000000040000795c */ /* 0x000fe20000300000 */
.L_x_1345:
[----:B--2---:R-:W-:Y:S01]  /*15ae0*/  SHF.L.U32 R2, R7, 0x1f, RZ ;  /* 0x0000001f07027819 */ /* 0x004fe200000006ff */
[----:B------:R-:W-:-:S03]  /*15af0*/  IMAD.SHL.U32 R3, R6, 0x4000, RZ ;  /* 0x0000400006037824 */ /* 0x000fc600078e00ff */
[----:B------:R-:W2:Y:S02]  /*15b00*/  SYNCS.PHASECHK.TRANS64.TRYWAIT P0, [R20+URZ+0x22860], R2 ;  /* 0x02286002140075a7 */ /* 0x000ea4000800017f */
[----:B--2---:R-:W-:Y:S05]  /*15b10*/  @!P0 BRA `(.L_x_1346) ;  /* 0x00000028007c8947 */ /* 0x004fea0003800000 */
.L_x_1404:
[----:B------:R-:W2:Y:S04]  /*15b20*/  LDL R4, [R1+0x28] ;  /* 0x0000280001047983 */ /* 0x000ea80000100800 */
[----:B------:R-:W3:Y:S04]  /*15b30*/  LDL R12, [R1+0xc] ;  /* 0x00000c00010c7983 */ /* 0x000ee80000100800 */
[----:B------:R-:W4:Y:S01]  /*15b40*/  LDL R13, [R1+0x24] ;  /* 0x00002400010d7983 */ /* 0x000f220000100800 */
[----:B------:R-:W-:Y:S05]  /*15b50*/  WARPSYNC.ALL ;  /* 0x0000000000007948 */ /* 0x000fea0003800000 */
[----:B--2---:R-:W-:-:S05]  /*15b60*/  LOP3.LUT R2, R3, R4, RZ, 0xfc, !PT ;  /* 0x0000000403027212 */ /* 0x004fca00078efcff */
[----:B------:R-:W-:-:S05]  /*15b70*/  IMAD.IADD R2, R17, 0x1, R2 ;  /* 0x0000000111027824 */ /* 0x000fca00078e0202 */
[----:B-1----:R-:W1:Y:S01]  /*15b80*/  LDSM.16.MT88.4 R8, [R2+0x8400] ;  /* 0x008400000208783b */ /* 0x002e620000004200 */
[----:B---3--:R-:W-:Y:S01]  /*15b90*/  IMAD.IADD R18, R12, 0x1, R2 ;  /* 0x000000010c127824 */ /* 0x008fe200078e0202 */
[----:B----4-:R-:W-:Y:S02]  /*15ba0*/  IADD3 R3, R17, R3, R13 ;  /* 0x0000000311037210 */ /* 0x010fe40007ffe00d */
        /* <DEDUP_REMOVED lines=67> */
.L_x_1347:
[----:B------:R-:W3:Y:S01]  /*15fe0*/  S2R R2, SR_TID.X ;  /* 0x0000000000027919 */ /* 0x000ee20000002100 */
[----:B--2---:R2:W-:Y:S01]  /*15ff0*/  SYNCS.ARRIVE.TRANS64.A1T0 RZ, [R20+URZ+0x22850], RZ ;  /* 0x022850ff14ff79a7 */ /* 0x0045e2000810003f */
[----:B-1----:R4:W5:Y:S01]  /*16000*/  LDL R7, [R1] ;  /* 0x0000000001077983 */ /* 0x0029620000100800 */
[----:B---3--:R-:W-:-:S03]  /*16010*/  LOP3.LUT R3, R2, 0x7f, RZ, 0xc0, !PT ;  /* 0x0000007f02037812 */ /* 0x008fc600078ec0ff */
[----:B------:R-:W3:Y:S01]  /*16020*/  LDL R2, [R1+0x18] ;  /* 0x0000180001027983 */ /* 0x000ee20000100800 */
[----:B------:R-:W-:Y:S01]  /*16030*/  IMAD.MOV.U32 R6, RZ, RZ, R19 ;  /* 0x000000ffff067224 */ /* 0x000fe200078e0013 */
[----:B------:R-:W-:Y:S01]  /*16040*/  BAR.SYNC.DEFER_BLOCKING 0x2, 0x80 ;  /* 0x0082000000007b1d */ /* 0x000fe20000010000 */
[----:B------:R-:W-:-:S13]  /*16050*/  ISETP.NE.AND P0, PT, R3, RZ, PT ;  /* 0x000000ff0300720c */ /* 0x000fda0003f05270 */
[----:B--2---:R-:W-:-:S05]  /*16060*/  @!P0 VIADD R20, R20, 0x22880 ;  /* 0x0002288014148836 */ /* 0x004fca0000000000 */
[----:B------:R-:W-:-:S04]  /*16070*/  @!P0 PRMT R20, RZ, 0x654, R20 ;  /* 0x00000654ff148816 */ /* 0x000fc80000000014 */
[----:B------:R4:W-:Y:S01]  /*16080*/  @!P0 SYNCS.ARRIVE.TRANS64.RED.A1T0 RZ, [R20+URZ], RZ ;  /* 0x000000ff14ff89a7 */ /* 0x0009e2000810043f */
[C---:B---3--:R-:W-:Y:S01]  /*16090*/  ISETP.GT.AND P0, PT, R0.reuse, R2, PT ;  /* 0x000000020000720c */ /* 0x048fe20003f04270 */
[----:B------:R-:W-:-:S12]  /*160a0*/  VIADD R0, R0, 0xffffffff ;  /* 0xffffffff00007836 */ /* 0x000fd80000000000 */
[----:B----4-:R-:W-:Y:S05]  /*160b0*/  @P0 BRA `(.L_x_1348) ;  /* 0xfffffff000140947 */ /* 0x010fea000383ffff */
.L_x_1326:
[----:B------:R-:W3:Y:S01]  /*160c0*/  S2R R2, SR_TID.X ;  /* 0x0000000000027919 */ /* 0x000ee20000002100 */
[----:B------:R-:W-:Y:S01]  /*160d0*/  BSSY B0, `(.L_x_1349) ;  /* 0x0000011000007945 */ /* 0x000fe20003800000 */
[----:B---3--:R-:W-:-:S04]  /*160e0*/  LOP3.LUT R2, R2, 0x7f, RZ, 0xc0, !PT ;  /* 0x0000007f02027812 */ /* 0x008fc800078ec0ff */
[----:B------:R-:W-:-:S13]  /*160f0*/  ISETP.NE.AND P0, PT, R2, RZ, PT ;  /* 0x000000ff0200720c */ /* 0x000fda0003f05270 */
[----:B------:R-:W-:Y:S05]  /*16100*/  @P0 BRA `(.L_x_1350) ;  /* 0x0000000000340947 */ /* 0x000fea0003800000 */
[----:B------:R-:W3:Y:S01]  /*16110*/  S2R R3, SR_LANEID ;  /* 0x0000000000037919 */ /* 0x000ee20000000000 */
[----:B------:R-:W-:Y:S01]  /*16120*/  VOTEU.ANY UR4, UPT, PT ;  /* 0x0000000000047886 */ /* 0x000fe200038e0100 */
[----:B------:R-:W4:Y:S01]  /*16130*/  LDC.64 R4, c[0x0][0xc60] ;  /* 0x00031800ff047b82 */ /* 0x000f220000000a00 */
[----:B--2---:R-:W3:Y:S08]  /*16140*/  FLO.U32 R0, UR4 ;  /* 0x0000000400007d00 */ /* 0x004ef000080e0000 */
[----:B------:R-:W4:Y:S01]  /*16150*/  POPC R2, UR4 ;  /* 0x0000000400027d09 */ /* 0x000f220008000000 */
[----:B---3--:R-:W-:-:S13]  /*16160*/  ISETP.EQ.U32.AND P1, PT, R0, R3, PT ;  /* 0x000000030000720c */ /* 0x008fda0003f22070 */
[----:B----4-:R-:W2:Y:S01]  /*16170*/  @P1 ATOMG.E.ADD.STRONG.GPU PT, R5, desc[UR40][R4.64], R2 ;  /* 0x00000002040519a8 */ /* 0x010ea200081ee1e8 */
[----:B------:R-:W3:Y:S02]  /*16180*/  S2R R3, SR_LTMASK ;  /* 0x0000000000037919 */ /* 0x000ee40000003900 */
[----:B---3--:R-:W-:-:S06]  /*16190*/  LOP3.LUT R3, R3, UR4, RZ, 0xc0, !PT ;  /* 0x0000000403037c12 */ /* 0x008fcc000f8ec0ff */
[----:B------:R-:W3:Y:S01]  /*161a0*/  POPC R3, R3 ;  /* 0x0000000300037309 */ /* 0x000ee20000000000 */
[----:B--2---:R-:W3:Y:S02]  /*161b0*/  SHFL.IDX PT, R0, R5, R0, 0x1f ;  /* 0x00001f0005007589 */ /* 0x004ee400000e0000 */
[----:B---3--:R-:W-:-:S05]  /*161c0*/  IADD3 R0, R0, UR43, R3 ;  /* 0x0000002b00007c10 */ /* 0x008fca000fffe003 */
[----:B------:R3:W-:Y:S02]  /*161d0*/  STL [R1+0x10], R0 ;  /* 0x0000100001007387 */ /* 0x0007e40000100800 */
.L_x_1350:
[----:B------:R-:W-:Y:S05]  /*161e0*/  BSYNC B0 ;  /* 0x0000000000007941 */ /* 0x000fea0003800000 */
.L_x_1349:
[----:B------:R-:W-:-:S06]  /*161f0*/  UISETP.NE.AND UP0, UPT, UR39, 0x3, UPT ;  /* 0x000000032700788c */ /* 0x000fcc000bf05270 */
[----:B------:R-:W-:-:S13]  /*16200*/  PLOP3.LUT P1, PT, PT, PT, UP0, 0x80, 0x0 ;  /* 0x000000000000781c */ /* 0x000fda0003f2f008 */
[----:B------:R-:W-:Y:S05]  /*16210*/  @!P1 BRA `(.L_x_1351) ;  /* 0x0000000000049947 */ /* 0x000fea0003800000 */
[----:B------:R-:W-:Y:S01]  /*16220*/  BPT.TRAP 0x1 ;  /* 0x000000040000795c */ /* 0x000fe20000300000 */
.L_x_1351:
[----:B------:R-:W4:Y:S01]  /*16230*/  LDL R2, [R1] ;  /* 0x0000000001027983 */ /* 0x000f220000100800 */
[----:B------:R-:W-:Y:S01]  /*16240*/  IMAD R16, R19, 0x8, R17 ;  /* 0x0000000813107824 */ /* 0x000fe200078e0211 */
[----:B------:R-:W-:Y:S01]  /*16250*/  BSSY B0, `(.L_x_1352) ;  /* 0x0000007000007945 */ /* 0x000fe20003800000 */
[----:B--23--:R-:W-:-:S05]  /*16260*/  IMAD.U32 R0, RZ, RZ, UR45 ;  /* 0x0000002dff007e24 */ /* 0x00cfca000f8e00ff */
[----:B------:R-:W-:Y:S02]  /*16270*/  ISETP.NE.AND P2, PT, R0, 0x3, PT ;  /* 0x000000030000780c */ /* 0x000fe40003f45270 */
[----:B----4-:R-:W-:-:S04]  /*16280*/  LOP3.LUT R3, R2, 0x1, RZ, 0x3c, !PT ;  /* 0x0000000102037812 */ /* 0x010fc800078e3cff */
[----:B------:R-:W-:-:S04]  /*16290*/  SHF.L.U32 R3, R3, 0x1f, RZ ;  /* 0x0000001f03037819 */ /* 0x000fc800000006ff */
[----:B------:R-:W2:Y:S02]  /*162a0*/  SYNCS.PHASECHK.TRANS64.TRYWAIT P1, [R16+URZ+0x22870], R3 ;  /* 0x02287003100075a7 */ /* 0x000ea4000802017f */
[----:B--2---:R-:W-:Y:S05]  /*162b0*/  @!P1 BRA `(.L_x_1353) ;  /* 0x0000002000a89947 */ /* 0x004fea0003800000 */
.L_x_1405:
[----:B------:R-:W-:Y:S05]  /*162c0*/  BSYNC B0 ;  /* 0x0000000000007941 */ /* 0x000fea0003800000 */
.L_x_1352:
[----:B------:R-:W-:Y:S05]  /*162d0*/  @!P2 BRA `(.L_x_1354) ;  /* 0x000000000004a947 */ /* 0x000fea0003800000 */
[----:B------:R-:W-:Y:S01]  /*162e0*/  BPT.TRAP 0x1 ;  /* 0x000000040000795c */ /* 0x000fe20000300000 */
.L_x_1354:
[----:B------:R-:W2:Y:S02]  /*162f0*/  LDL R0, [R1] ;  /* 0x0000000001007983 */ /* 0x000ea40000100800 */
[----:B--2---:R-:W-:-:S04]  /*16300*/  SHF.L.U32 R3, R0, 0x1f, RZ ;  /* 0x0000001f00037819 */ /* 0x004fc800000006ff */
[----:B------:R-:W2:Y:S02]  /*16310*/  SYNCS.PHASECHK.TRANS64.TRYWAIT P1, [R16+URZ+0x22860], R3 ;  /* 0x02286003100075a7 */ /* 0x000ea4000802017f */
[----:B--2---:R-:W-:Y:S05]  /*16320*/  @!P1 BRA `(.L_x_1355) ;  /* 0x0000002000a09947 */ /* 0x004fea0003800000 */
.L_x_1406:
[----:B------:R-:W3:Y:S04]  /*16330*/  LDL R0, [R1+0x28] ;  /* 0x0000280001007983 */ /* 0x000ee80000100800 */
[----:B------:R-:W2:Y:S04]  /*16340*/  LDL R12, [R1+0xc] ;  /* 0x00000c00010c7983 */ /* 0x000ea80000100800 */
[----:B------:R-:W4:Y:S01]  /*16350*/  LDL R13, [R1+0x24] ;  /* 0x00002400010d7983 */ /* 0x000f220000100800 */
[----:B------:R-:W-:Y:S01]  /*16360*/  IMAD.SHL.U32 R2, R19, 0x4000, RZ ;  /* 0x0000400013027824 */ /* 0x000fe200078e00ff */
[----:B------:R-:W-:Y:S05]  /*16370*/  WARPSYNC.ALL ;  /* 0x0000000000007948 */ /* 0x000fea0003800000 */
[----:B---3--:R-:W-:-:S05]  /*16380*/  LOP3.LUT R0, R2, R0, RZ, 0xfc, !PT ;  /* 0x0000000002007212 */ /* 0x008fca00078efcff */
[----:B------:R-:W-:-:S05]  /*16390*/  IMAD.IADD R0, R17, 0x1, R0 ;  /* 0x0000000111007824 */ /* 0x000fca00078e0200 */
[----:B01---5:R-:W0:Y:S01]  /*163a0*/  LDSM.16.MT88.4 R4, [R0+0x8400] ;  /* 0x008400000004783b */ /* 0x023e220000004200 */
[----:B--2---:R-:W-:Y:S01]  /*163b0*/  IMAD.IADD R3, R12, 0x1, R0 ;  /* 0x000000010c037824 */ /* 0x004fe200078e0200 */
[----:B----4-:R-:W-:Y:S02]  /*163c0*/  IADD3 R2, R17, R2, R13 ;  /* 0x0000000211027210 */ /* 0x010fe40007ffe00d */
        /* <DEDUP_REMOVED lines=64> */
.L_x_1356:
[----:B-1----:R-:W2:Y:S01]  /*167d0*/  LDL.LU R2, [R1] ;  /* 0x0000000001027983 */ /* 0x002ea20000300800 */
[----:B0-----:R0:W-:Y:S01]  /*167e0*/  SYNCS.ARRIVE.TRANS64.A1T0 RZ, [R16+URZ+0x22850], RZ ;  /* 0x022850ff10ff79a7 */ /* 0x0011e2000810003f */
[----:B------:R-:W-:Y:S02]  /*167f0*/  VIADD R19, R19, 0x1 ;  /* 0x0000000113137836 */ /* 0x000fe40000000000 */
[----:B0-----:R-:W-:-:S05]  /*16800*/  @!P0 VIADD R16, R16, 0x22880 ;  /* 0x0002288010108836 */ /* 0x001fca0000000000 */
[----:B------:R-:W-:Y:S01]  /*16810*/  @!P0 PRMT R16, RZ, 0x654, R16 ;  /* 0x00000654ff108816 */ /* 0x000fe20000000010 */
[----:B------:R-:W-:Y:S06]  /*16820*/  BAR.SYNC.DEFER_BLOCKING 0x2, 0x80 ;  /* 0x0082000000007b1d */ /* 0x000fec0000010000 */
[----:B------:R0:W-:Y:S01]  /*16830*/  @!P0 SYNCS.ARRIVE.TRANS64.RED.A1T0 RZ, [R16+URZ], RZ ;  /* 0x000000ff10ff89a7 */ /* 0x0001e2000810043f */
[----:B------:R-:W-:-:S04]  /*16840*/  ISETP.NE.AND P0, PT, R19, 0x2, PT ;  /* 0x000000021300780c */ /* 0x000fc80003f05270 */
[----:B------:R-:W-:Y:S02]  /*16850*/  SEL R0, RZ, 0x1, P0 ;  /* 0x00000001ff007807 */ /* 0x000fe40000000000 */
[----:B------:R-:W-:Y:S02]  /*16860*/  SEL R19, R19, RZ, P0 ;  /* 0x000000ff13137207 */ /* 0x000fe40000000000 */
[----:B--2---:R-:W-:-:S05]  /*16870*/  LOP3.LUT R2, R2, R0, RZ, 0x3c, !PT ;  /* 0x0000000002027212 */ /* 0x004fca00078e3cff */
[----:B------:R0:W-:Y:S02]  /*16880*/  STL [R1], R2 ;  /* 0x0000000201007387 */ /* 0x0001e40000100800 */
.L_x_1301:
[----:B------:R-:W-:Y:S05]  /*16890*/  BSYNC B7 ;  /* 0x0000000000077941 */ /* 0x000fea0003800000 */
.L_x_1299:
[----:B-1----:R-:W2:Y:S02]  /*168a0*/  LDL R0, [R1+0x20] ;  /* 0x0000200001007983 */ /* 0x002ea40000100800 */
[----:B--2---:R-:W-:-:S13]  /*168b0*/  LOP3.LUT P0, RZ, R0, 0x2, RZ, 0xc0, !PT ;  /* 0x0000000200ff7812 */ /* 0x004fda000780c0ff */
[----:B------:R-:W-:Y:S05]  /*168c0*/  @!P0 BRA `(.L_x_1357) ;  /* 0x0000000000348947 */ /* 0x000fea0003800000 */
[----:B------:R-:W1:Y:S08]  /*168d0*/  S2UR UR5, SR_CgaCtaId ;  /* 0x00000000000579c3 */ /* 0x000e700000008800 */
[----:B------:R-:W-:Y:S06]  /*168e0*/  BAR.SYNC.DEFER_BLOCKING 0x5, 0x180 ;  /* 0x0146000000007b1d */ /* 0x000fec0000010000 */
[----:B------:R-:W-:-:S02]  /*168f0*/  UMOV UR4, 0x400 ;  /* 0x0000040000047882 */ /* 0x000fc40000000000 */
[----:B-1----:R-:W-:-:S06]  /*16900*/  ULEA UR4, UR5, UR4, 0x18 ;  /* 0x0000000405047291 */ /* 0x002fcc000f8ec03f */
[----:B------:R-:W-:-:S05]  /*16910*/  IMAD.U32 R17, RZ, RZ, UR4 ;  /* 0x00000004ff117e24 */ /* 0x000fca000f8e00ff */
[----:B------:R-:W1:Y:S04]  /*16920*/  LDS.128 R4, [R17+0x228d0] ;  /* 0x0228d00011047984 */ /* 0x000e680000000c00 */
[----:B-1----:R1:W-:Y:S01]  /*16930*/  STL.64 [R1+0x10], R4 ;  /* 0x0000100401007387 */ /* 0x0023e20000100a00 */
[----:B0-----:R-:W-:Y:S02]  /*16940*/  IMAD.MOV.U32 R2, RZ, RZ, R6 ;  /* 0x000000ffff027224 */ /* 0x001fe400078e0006 */
[----:B------:R-:W-:-:S03]  /*16950*/  IMAD.MOV.U32 R0, RZ, RZ, R7 ;  /* 0x000000ffff007224 */ /* 0x000fc600078e0007 */
[----:B------:R-:W-:Y:S02]  /*16960*/  R2UR UR36, R2 ;  /* 0x00000000022472ca */ /* 0x000fe400000e0000 */
[----:B------:R-:W-:Y:S01]  /*16970*/  R2UR UR46, R0 ;  /* 0x00000000002e72ca */ /* 0x000fe200000e0000 */
[----:B------:R-:W-:Y:S06]  /*16980*/  BAR.ARV 0x4, 0x180 ;  /* 0x0106000000007b1d */ /* 0x000fec0000002000 */
[----:B------:R-:W-:Y:S08]  /*16990*/  BRA `(.L_x_1358) ;  /* 0x0000000800d47947 */ /* 0x000ff00003800000 */
.L_x_1357:
[----:B------:R-:W2:Y:S01]  /*169a0*/  LDL.LU R0, [R1+0x10] ;  /* 0x0000100001007983 */ /* 0x000ea20000300800 */
[----:B------:R-:W-:Y:S01]  /*169b0*/  ULDC UR4, c[0x0][0xc3c] ;  /* 0x00030f0000047ab9 */ /* 0x000fe20000000800 */
[----:B------:R-:W-:Y:S01]  /*169c0*/  IMAD.MOV.U32 R5, RZ, RZ, RZ ;  /* 0x000000ffff057224 */ /* 0x000fe200078e00ff */
[----:B------:R-:W1:Y:S01]  /*169d0*/  LDC R10, c[0x0][0xc38] ;  /* 0x00030e00ff0a7b82 */ /* 0x000e620000000800 */
[----:B0-----:R-:W0:Y:S02]  /*169e0*/  S2R R2, SR_TID.X ;  /* 0x0000000000027919 */ /* 0x001e240000002100 */
[----:B0-----:R-:W-:-:S04]  /*169f0*/  LOP3.LUT R6, R2, 0x1f, RZ, 0xc0, !PT ;  /* 0x0000001f02067812 */ /* 0x001fc800078ec0ff */
[C---:B------:R-:W-:Y:S01]  /*16a00*/  ISETP.NE.AND P0, PT, R6.reuse, 0x1f, PT ;  /* 0x0000001f0600780c */ /* 0x040fe20003f05270 */
[----:B--2---:R-:W-:Y:S02]  /*16a10*/  IMAD.MOV.U32 R4, RZ, RZ, R0 ;  /* 0x000000ffff047224 */ /* 0x004fe400078e0000 */
[----:B------:R-:W-:-:S05]  /*16a20*/  VIADD R0, R6, UR46 ;  /* 0x0000002e06007c36 */ /* 0x000fca0008000000 */
[----:B------:R-:W-:Y:S01]  /*16a30*/  ISETP.GE.OR P1, PT, R0, UR4, !P0 ;  /* 0x0000000400007c0c */ /* 0x000fe2000c726670 */
[----:B------:R-:W-:-:S12]  /*16a40*/  ULDC UR4, c[0x0][0xc3c] ;  /* 0x00030f0000047ab9 */ /* 0x000fd80000000800 */
[----:B------:R-:W0:Y:S02]  /*16a50*/  @!P1 LDC.64 R2, c[0x0][0xc80] ;  /* 0x00032000ff029b82 */ /* 0x000e240000000a00 */
[----:B0-----:R-:W-:-:S05]  /*16a60*/  @!P1 IMAD.WIDE R2, R0, 0x4, R2 ;  /* 0x0000000400029825 */ /* 0x001fca00078e0202 */
[----:B------:R-:W2:Y:S01]  /*16a70*/  @!P1 LDG.E R5, desc[UR40][R2.64] ;  /* 0x0000002802059981 */ /* 0x000ea2000c1e1900 */
[C---:B------:R-:W-:Y:S02]  /*16a80*/  ISETP.NE.AND P1, PT, R6.reuse, RZ, PT ;  /* 0x000000ff0600720c */ /* 0x040fe40003f25270 */
[C---:B------:R-:W-:Y:S02]  /*16a90*/  ISETP.GE.U32.AND P2, PT, R6.reuse, 0x2, PT ;  /* 0x000000020600780c */ /* 0x040fe40003f46070 */
[C---:B------:R-:W-:Y:S02]  /*16aa0*/  ISETP.GE.U32.AND P3, PT, R6.reuse, 0x4, PT ;  /* 0x000000040600780c */ /* 0x040fe40003f66070 */
[C---:B------:R-:W-:Y:S02]  /*16ab0*/  ISETP.GE.U32.AND P4, PT, R6.reuse, 0x8, PT ;  /* 0x000000080600780c */ /* 0x040fe40003f86070 */
[----:B------:R-:W-:Y:S02]  /*16ac0*/  ISETP.GE.U32.AND P5, PT, R6, 0x10, PT ;  /* 0x000000100600780c */ /* 0x000fe40003fa6070 */
[----:B------:R-:W-:Y:S04]  /*16ad0*/  SHFL.IDX PT, R6, R4, 0x1, 0x1f ;  /* 0x00201f0004067f89 */ /* 0x000fe800000e0000 */
        /* <DEDUP_REMOVED lines=15> */
[----:B------:R-:W-:Y:S04]  /*16bd0*/  SHFL.IDX PT, R0, R4, RZ, 0x1f ;  /* 0x00001fff04007589 */ /* 0x000fe800000e0000 */
[----:B------:R-:W1:Y:S02]  /*16be0*/  SHFL.IDX PT, R2, R9, 0x1f, 0x1f ;  /* 0x03e01f0009027f89 */ /* 0x000e6400000e0000 */
[----:B-1----:R-:W-:-:S04]  /*16bf0*/  IMAD R2, R2, R10, RZ ;  /* 0x0000000a02027224 */ /* 0x002fc800078e02ff */
[----:B------:R-:W-:-:S05]  /*16c00*/  IMAD.IADD R6, R6, 0x1, R2 ;  /* 0x0000000106067824 */ /* 0x000fca00078e0202 */
[----:B------:R-:W-:-:S13]  /*16c10*/  ISETP.GT.AND P6, PT, R6, R0, PT ;  /* 0x000000000600720c */ /* 0x000fda0003fc4270 */
[----:B------:R-:W-:Y:S05]  /*16c20*/  @P6 BRA `(.L_x_1359) ;  /* 0x0000000000906947 */ /* 0x000fea0003800000 */
.L_x_1363:
        /* <DEDUP_REMOVED lines=14> */
.L_x_1362:
[----:B------:R-:W-:Y:S05]  /*16d10*/  BSYNC B0 ;  /* 0x0000000000007941 */ /* 0x000fea0003800000 */
.L_x_1361:
[----:B0----5:R-:W0:Y:S01]  /*16d20*/  SHFL.UP PT, R2, R5, 0x1, RZ ;  /* 0x0420000005027989 */ /* 0x021e2200000e00ff */
[----:B------:R-:W1:Y:S01]  /*16d30*/  LDC R10, c[0x0][0xc38] ;  /* 0x00030e00ff0a7b82 */ /* 0x000e620000000800 */
        /* <DEDUP_REMOVED lines=14> */
[----:B------:R-:W1:Y:S02]  /*16e20*/  SHFL.IDX PT, R2, R9, 0x1f, 0x1f ;  /* 0x03e01f0009027f89 */ /* 0x000e6400000e0000 */
[----:B-1----:R-:W-:-:S04]  /*16e30*/  IMAD R2, R2, R10, RZ ;  /* 0x0000000a02027224 */ /* 0x002fc800078e02ff */
[----:B------:R-:W-:-:S05]  /*16e40*/  IMAD.IADD R6, R2, 0x1, R6 ;  /* 0x0000000102067824 */ /* 0x000fca00078e0206 */
[----:B------:R-:W-:-:S13]  /*16e50*/  ISETP.GT.AND P6, PT, R6, R0, PT ;  /* 0x000000000600720c */ /* 0x000fda0003fc4270 */
[----:B------:R-:W-:Y:S05]  /*16e60*/  @!P6 BRA `(.L_x_1363) ;  /* 0xfffffffc0070e947 */ /* 0x000fea000383ffff */
.L_x_1359:
        /* <DEDUP_REMOVED lines=10> */
[----:B------:R0:W2:Y:S01]  /*16f10*/  LDG.E R7, desc[UR40][R2.64] ;  /* 0x0000002802077981 */ /* 0x0000a2000c1e1900 */
[----:B------:R-:W-:Y:S01]  /*16f20*/  ISETP.NE.AND P0, PT, RZ, UR7, PT ;  /* 0x00000007ff007c0c */ /* 0x000fe2000bf05270 */
[----:B0-----:R-:W-:-:S05]  /*16f30*/  IMAD.U32 R2, RZ, RZ, UR6 ;  /* 0x00000006ff027e24 */ /* 0x001fca000f8e00ff */
[----:B------:R0:W2:Y:S02]  /*16f40*/  SHFL.IDX PT, R5, R5, R2, 0x1f ;  /* 0x00001f0205057589 */ /* 0x0000a400000e0000 */
[----:B0-----:R-:W-:Y:S02]  /*16f50*/  IMAD.MOV.U32 R2, RZ, RZ, RZ ;  /* 0x000000ffff027224 */ /* 0x001fe400078e00ff */
[----:B--2---:R-:W-:-:S05]  /*16f60*/  IMAD R4, R5, R7, RZ ;  /* 0x0000000705047224 */ /* 0x004fca00078e02ff */
[----:B------:R-:W-:Y:S01]  /*16f70*/  IABS R8, R4 ;  /* 0x0000000400087213 */ /* 0x000fe20000000000 */
[----:B------:R-:W-:Y:S06]  /*16f80*/  @!P0 BRA `(.L_x_1364) ;  /* 0x00000000000c8947 */ /* 0x000fec0003800000 */
[----:B------:R-:W-:-:S06]  /*16f90*/  UIADD3 UR4, UR6, -0x1, URZ ;  /* 0xffffffff06047890 */ /* 0x000fcc000fffe03f */
[----:B------:R-:W-:-:S06]  /*16fa0*/  IMAD.U32 R2, RZ, RZ, UR4 ;  /* 0x00000004ff027e24 */ /* 0x000fcc000f8e00ff */
[----:B------:R0:W1:Y:S02]  /*16fb0*/  SHFL.IDX PT, R2, R9, R2, 0x1f ;  /* 0x00001f0209027589 */ /* 0x00006400000e0000 */
.L_x_1364:
[----:B------:R-:W2:Y:S01]  /*16fc0*/  I2F.RP R3, R8 ;  /* 0x0000000800037306 */ /* 0x000ea20000209400 */
[----:B01----:R-:W-:-:S04]  /*16fd0*/  IMAD R9, R2, R10, R6 ;  /* 0x0000000a02097224 */ /* 0x003fc800078e0206 */
[----:B------:R-:W-:Y:S01]  /*16fe0*/  IMAD.IADD R0, R0, 0x1, -R9 ;  /* 0x0000000100007824 */ /* 0x000fe200078e0a09 */
[----:B------:R0:W-:Y:S02]  /*16ff0*/  STL [R1+0x10], R9 ;  /* 0x0000100901007387 */ /* 0x0001e40000100800 */
[----:B--2---:R-:W1:Y:S02]  /*17000*/  MUFU.RCP R3, R3 ;  /* 0x0000000300037308 */ /* 0x004e640000001000 */
[----:B-1----:R-:W-:-:S06]  /*17010*/  VIADD R3, R3, 0xffffffe ;  /* 0x0ffffffe03037836 */ /* 0x002fcc0000000000 */
[----:B------:R-:W1:Y:S02]  /*17020*/  F2I.FTZ.U32.TRUNC.NTZ R3, R3 ;  /* 0x0000000300037305 */ /* 0x000e64000021f000 */
[----:B-1----:R-:W-:-:S04]  /*17030*/  IMAD.MOV R2, RZ, RZ, -R3 ;  /* 0x000000ffff027224 */ /* 0x002fc800078e0a03 */
        /* <DEDUP_REMOVED lines=17> */
[----:B------:R-:W-:-:S05]  /*17150*/  @!P1 LOP3.LUT R2, RZ, R4, RZ, 0x33, !PT ;  /* 0x00000004ff029212 */ /* 0x000fca00078e33ff */
[----:B------:R-:W-:Y:S02]  /*17160*/  IMAD R6, R7, R2, RZ ;  /* 0x0000000207067224 */ /* 0x000fe400078e02ff */
[----:B------:R-:W-:Y:S02]  /*17170*/  IMAD.MOV R2, RZ, RZ, -R2 ;  /* 0x000000ffff027224 */ /* 0x000fe400078e0a02 */
[----:B------:R-:W-:Y:S02]  /*17180*/  IMAD.MOV R3, RZ, RZ, -R6 ;  /* 0x000000ffff037224 */ /* 0x000fe400078e0a06 */
[----:B------:R-:W-:-:S03]  /*17190*/  IMAD R0, R4, R2, R0 ;  /* 0x0000000204007224 */ /* 0x000fc600078e0200 */
[----:B------:R-:W-:-:S04]  /*171a0*/  VIADDMNMX R7, R3, R10, R7, PT ;  /* 0x0000000a03077246 */ /* 0x000fc80003800107 */
[----:B------:R-:W-:-:S04]  /*171b0*/  IABS R8, R7 ;  /* 0x0000000700087213 */ /* 0x000fc80000000000 */
[----:B------:R-:W1:Y:S08]  /*171c0*/  I2F.RP R3, R8 ;  /* 0x0000000800037306 */ /* 0x000e700000209400 */
[----:B-1----:R-:W1:Y:S02]  /*171d0*/  MUFU.RCP R3, R3 ;  /* 0x0000000300037308 */ /* 0x002e640000001000 */
        /* <DEDUP_REMOVED lines=8> */
[----:B------:R-:W-:-:S04]  /*17260*/  IMAD.HI.U32 R2, R2, R3, RZ ;  /* 0x0000000302027227 */ /* 0x000fc800078e00ff */
[----:B------:R-:W-:-:S04]  /*17270*/  IMAD.MOV R4, RZ, RZ, -R4 ;  /* 0x000000ffff047224 */ /* 0x000fc800078e0a04 */
[----:B------:R-:W-:-:S05]  /*17280*/  IMAD R3, R2, R4, R3 ;  /* 0x0000000402037224 */ /* 0x000fca00078e0203 */
[----:B------:R-:W-:-:S13]  /*17290*/  ISETP.GT.U32.AND P1, PT, R8, R3, PT ;  /* 0x000000030800720c */ /* 0x000fda0003f24070 */
[----:B------:R-:W-:Y:S02]  /*172a0*/  @!P1 IMAD.IADD R3, R3, 0x1, -R8 ;  /* 0x0000000103039824 */ /* 0x000fe400078e0a08 */
[----:B------:R-:W-:Y:S01]  /*172b0*/  @!P1 VIADD R2, R2, 0x1 ;  /* 0x0000000102029836 */ /* 0x000fe20000000000 */
[----:B------:R-:W-:Y:S02]  /*172c0*/  ISETP.NE.AND P1, PT, R7, RZ, PT ;  /* 0x000000ff0700720c */ /* 0x000fe40003f25270 */
[----:B------:R-:W-:Y:S02]  /*172d0*/  ISETP.GE.U32.AND P0, PT, R3, R8, PT ;  /* 0x000000080300720c */ /* 0x000fe40003f06070 */
[C---:B------:R-:W-:Y:S01]  /*172e0*/  LOP3.LUT R3, R0.reuse, R7, RZ, 0x3c, !PT ;  /* 0x0000000700037212 */ /* 0x040fe200078e3cff */
[----:B------:R-:W-:-:S03]  /*172f0*/  IMAD.IADD R0, R0, 0x1, R6 ;  /* 0x0000000100007824 */ /* 0x000fc600078e0206 */
[----:B------:R-:W-:-:S07]  /*17300*/  ISETP.GE.AND P2, PT, R3, RZ, PT ;  /* 0x000000ff0300720c */ /* 0x000fce0003f46270 */
[----:B------:R-:W-:-:S06]  /*17310*/  @P0 VIADD R2, R2, 0x1 ;  /* 0x0000000102020836 */ /* 0x000fcc0000000000 */
[----:B------:R-:W-:Y:S01]  /*17320*/  @!P2 IMAD.MOV R2, RZ, RZ, -R2 ;  /* 0x000000ffff02a224 */ /* 0x000fe200078e0a02 */
[----:B------:R-:W-:Y:S01]  /*17330*/  @!P1 LOP3.LUT R2, RZ, R7, RZ, 0x33, !PT ;  /* 0x00000007ff029212 */ /* 0x000fe200078e33ff */
[----:B------:R-:W-:-:S04]  /*17340*/  IMAD.MOV R7, RZ, RZ, -R7 ;  /* 0x000000ffff077224 */ /* 0x000fc800078e0a07 */
[----:B------:R-:W-:Y:S01]  /*17350*/  IMAD R0, R2, R7, R0 ;  /* 0x0000000702007224 */ /* 0x000fe200078e0200 */
[----:B------:R-:W-:-:S04]  /*17360*/  LOP3.LUT R2, RZ, R2, RZ, 0x33, !PT ;  /* 0x00000002ff027212 */ /* 0x000fc800078e33ff */
[----:B------:R-:W-:Y:S01]  /*17370*/  R2UR UR36, R0 ;  /* 0x00000000002472ca */ /* 0x000fe200000e0000 */
[----:B------:R-:W-:-:S05]  /*17380*/  IMAD.IADD R0, R5, 0x1, R2 ;  /* 0x0000000105007824 */ /* 0x000fca00078e0202 */
[----:B------:R0:W-:Y:S01]  /*17390*/  STL [R1+0x14], R0 ;  /* 0x0000140001007387 */ /* 0x0001e20000100800 */
[----:B------:R-:W-:Y:S08]  /*173a0*/  BRA `(.L_x_1365) ;  /* 0x0000000000107947 */ /* 0x000ff00003800000 */
.L_x_1360:
[----:B------:R1:W-:Y:S01]  /*173b0*/  STL [R1+0x10], R0 ;  /* 0x0000100001007387 */ /* 0x0003e20000100800 */
[----:B------:R-:W-:Y:S01]  /*173c0*/  ULDC UR46, c[0x0][0xc3c] ;  /* 0x00030f00002e7ab9 */ /* 0x000fe20000000800 */
[----:B------:R-:W-:Y:S02]  /*173d0*/  UMOV UR36, URZ ;  /* 0x0000003f00247c82 */ /* 0x000fe40008000000 */
[----:B------:R1:W-:Y:S03]  /*173e0*/  STL [R1+0x14], RZ ;  /* 0x000014ff01007387 */ /* 0x0003e60000100800 */
.L_x_1365:
[----:B------:R-:W2:Y:S04]  /*173f0*/  LDL R3, [R1+0x10] ;  /* 0x0000100001037983 */ /* 0x000ea80000100800 */
[----:B------:R-:W3:Y:S01]  /*17400*/  LDL R2, [R1+0x14] ;  /* 0x0000140001027983 */ /* 0x000ee20000100800 */
[----:B------:R-:W-:Y:S02]  /*17410*/  IMAD.U32 R6, RZ, RZ, UR36 ;  /* 0x00000024ff067e24 */ /* 0x000fe4000f8e00ff */
[----:B------:R-:W-:Y:S01]  /*17420*/  IMAD.U32 R7, RZ, RZ, UR46 ;  /* 0x0000002eff077e24 */ /* 0x000fe2000f8e00ff */
[----:B01----:R-:W0:Y:S02]  /*17430*/  S2R R0, SR_TID.X ;  /* 0x0000000000007919 */ /* 0x003e240000002100 */
[----:B0-----:R-:W-:Y:S01]  /*17440*/  LOP3.LUT R0, R0, 0x1f, RZ, 0xc0, !PT ;  /* 0x0000001f00007812 */ /* 0x001fe200078ec0ff */
[----:B------:R-:W-:Y:S03]  /*17450*/  BAR.SYNC.DEFER_BLOCKING 0x4, 0x180 ;  /* 0x0106000000007b1d */ /* 0x000fe60000010000 */
[----:B------:R-:W-:-:S13]  /*17460*/  ISETP.NE.AND P0, PT, R0, RZ, PT ;  /* 0x000000ff0000720c */ /* 0x000fda0003f05270 */
[----:B------:R-:W0:Y:S01]  /*17470*/  @!P0 S2R R0, SR_CgaCtaId ;  /* 0x0000000000008919 */ /* 0x000e220000008800 */
[----:B--2---:R-:W-:Y:S02]  /*17480*/  IMAD.MOV.U32 R4, RZ, RZ, R3 ;  /* 0x000000ffff047224 */ /* 0x004fe400078e0003 */
[----:B---3--:R-:W-:Y:S01]  /*17490*/  IMAD.MOV.U32 R3, RZ, RZ, R2 ;  /* 0x000000ffff037224 */ /* 0x008fe200078e0002 */
[----:B------:R-:W-:-:S03]  /*174a0*/  @!P0 MOV R2, 0x400 ;  /* 0x0000040000028802 */ /* 0x000fc60000000f00 */
[----:B------:R-:W-:Y:S01]  /*174b0*/  IMAD.MOV.U32 R5, RZ, RZ, R3 ;  /* 0x000000ffff057224 */ /* 0x000fe200078e0003 */
[----:B0-----:R-:W-:-:S05]  /*174c0*/  @!P0 LEA R17, R0, R2, 0x18 ;  /* 0x0000000200118211 */ /* 0x001fca00078ec0ff */
[----:B------:R0:W-:Y:S01]  /*174d0*/  @!P0 STS.128 [R17+0x228d0], R4 ;  /* 0x0228d00411008388 */ /* 0x0001e20000000c00 */
[----:B------:R-:W-:Y:S06]  /*174e0*/  BAR.ARV 0x5, 0x180 ;  /* 0x0146000000007b1d */ /* 0x000fec0000002000 */
.L_x_1358:
[----:B------:R-:W-:Y:S02]  /*174f0*/  ULDC UR4, c[0x0][0xc3c] ;  /* 0x00030f0000047ab9 */ /* 0x000fe40000000800 */
[----:B------:R-:W-:-:S06]  /*17500*/  UISETP.GE.AND UP0, UPT, UR46, UR4, UPT ;  /* 0x000000042e00728c */ /* 0x000fcc000bf06270 */
[----:B------:R-:W-:-:S13]  /*17510*/  PLOP3.LUT P0, PT, PT, PT, UP0, 0x80, 0x0 ;  /* 0x000000000000781c */ /* 0x000fda0003f0f008 */
[----:B------:R-:W-:Y:S05]  /*17520*/  @!P0 BRA `(.L_x_1366) ;  /* 0xffffffb400e48947 */ /* 0x000fea000383ffff */
.L_x_1289:
[----:B------:R-:W2:Y:S01]  /*17530*/  LDL.LU R0, [R1+0x30] ;  /* 0x0000300001007983 */ /* 0x000ea20000300800 */
[----:B------:R-:W-:Y:S01]  /*17540*/  BSSY B0, `(.L_x_1367) ;  /* 0x000000b000007945 */ /* 0x000fe20003800000 */
[----:B01----:R-:W0:Y:S01]  /*17550*/  S2R R5, SR_CgaCtaId ;  /* 0x0000000000057919 */ /* 0x003e220000008800 */
        /* <DEDUP_REMOVED lines=9> */
.L_x_1407:
[----:B------:R-:W-:Y:S05]  /*175f0*/  BSYNC B0 ;  /* 0x0000000000007941 */ /* 0x000fea0003800000 */
.L_x_1367:
[----:B------:R-:W-:-:S03]  /*17600*/  UMOV UR4, 0xffffffff ;  /* 0xffffffff00047882 */ /* 0x000fc60000000000 */
[----:B------:R-:W-:Y:S05]  /*17610*/  BRA.DIV UR4, `(.L_x_1369) ;  /* 0x00000012040c7947 */ /* 0x000fea000b800000 */
[----:B------:R-:W1:Y:S02]  /*17620*/  S2R R2, SR_TID.X ;  /* 0x0000000000027919 */ /* 0x000e640000002100 */
[----:B-1----:R-:W-:-:S04]  /*17630*/  SHF.R.U32.HI R2, RZ, 0x5, R2 ;  /* 0x00000005ff027819 */ /* 0x002fc80000011602 */
[----:B------:R-:W-:-:S05]  /*17640*/  LOP3.LUT R2, R2, 0x3, RZ, 0xc0, !PT ;  /* 0x0000000302027812 */ /* 0x000fca00078ec0ff */
[----:B------:R1:W2:Y:S02]  /*17650*/  SHFL.IDX PT, R14, R2, RZ, 0x1f ;  /* 0x00001fff020e7589 */ /* 0x0002a400000e0000 */
.L_x_1410:
[----:B--2---:R-:W-:Y:S01]  /*17660*/  ISETP.NE.AND P0, PT, R14, RZ, PT ;  /* 0x000000ff0e00720c */ /* 0x004fe20003f05270 */
[----:B------:R-:W-:-:S12]  /*17670*/  BSSY B0, `(.L_x_1370) ;  /* 0x000002c000007945 */ /* 0x000fd80003800000 */
[----:B------:R-:W-:Y:S05]  /*17680*/  @P0 BRA `(.L_x_1371) ;  /* 0x0000000000a80947 */ /* 0x000fea0003800000 */
[----:B------:R-:W-:-:S03]  /*17690*/  UMOV UR4, 0xffffffff ;  /* 0xffffffff00047882 */ /* 0x000fc60000000000 */
[----:B------:R-:W-:Y:S05]  /*176a0*/  BRA.DIV UR4, `(.L_x_1372) ;  /* 0x00000012041c7947 */ /* 0x000fea000b800000 */
[----:B------:R-:W-:-:S13]  /*176b0*/  ELECT P6, URZ, PT ;  /* 0x00000000003f782f */ /* 0x000fda00038c0000 */
.L_x_1413:
[----:B------:R-:W-:Y:S05]  /*176c0*/  @!P6 BRA `(.L_x_1371) ;  /* 0x000000000098e947 */ /* 0x000fea0003800000 */
[----:B------:R-:W-:-:S06]  /*176d0*/  ULOP3.LUT UR4, UR38, 0x2, URZ, 0xfc, !UPT ;  /* 0x0000000226047892 */ /* 0x000fcc000f8efc3f */
[----:B-1----:R-:W-:-:S05]  /*176e0*/  IMAD.U32 R2, RZ, RZ, UR4 ;  /* 0x00000004ff027e24 */ /* 0x002fca000f8e00ff */
[----:B------:R-:W-:-:S13]  /*176f0*/  ISETP.NE.AND P0, PT, R2, 0x3, PT ;  /* 0x000000030200780c */ /* 0x000fda0003f05270 */
[----:B------:R-:W-:Y:S05]  /*17700*/  @!P0 BRA `(.L_x_1373) ;  /* 0x0000000000048947 */ /* 0x000fea0003800000 */
[----:B------:R-:W-:Y:S01]  /*17710*/  BPT.TRAP 0x1 ;  /* 0x000000040000795c */ /* 0x000fe20000300000 */
.L_x_1373:
        /* <DEDUP_REMOVED lines=13> */
.L_x_1414:
[----:B------:R-:W1:Y:S02]  /*177f0*/  SYNCS.PHASECHK.TRANS64.TRYWAIT P1, [R7+URZ], R2 ;  /* 0x00000002070075a7 */ /* 0x000e64000802017f */
[----:B-1----:R-:W-:Y:S05]  /*17800*/  @!P1 BRA `(.L_x_1375) ;  /* 0x0000000c00f89947 */ /* 0x002fea0003800000 */
.L_x_1415:
[----:B------:R-:W-:Y:S05]  /*17810*/  @!P0 BRA `(.L_x_1376) ;  /* 0x0000000000048947 */ /* 0x000fea0003800000 */
[----:B------:R-:W-:Y:S01]  /*17820*/  BPT.TRAP 0x1 ;  /* 0x000000040000795c */ /* 0x000fe20000300000 */
.L_x_1376:
[----:B------:R-:W-:-:S04]  /*17830*/  IMAD R4, R19, 0x8, R0 ;  /* 0x0000000813047824 */ /* 0x000fc800078e0200 */
[----:B------:R-:W2:Y:S02]  /*17840*/  SYNCS.PHASECHK.TRANS64.TRYWAIT P1, [R4+URZ+0x22860], R5 ;  /* 0x02286005040075a7 */ /* 0x000ea4000802017f */
[----:B--2---:R-:W-:Y:S05]  /*17850*/  @!P1 BRA `(.L_x_1377) ;  /* 0x0000000c00f89947 */ /* 0x004fea0003800000 */
.L_x_1416:
[----:B------:R-:W-:Y:S05]  /*17860*/  @!P0 BRA `(.L_x_1378) ;  /* 0x0000000000048947 */ /* 0x000fea0003800000 */
[----:B------:R-:W-:Y:S01]  /*17870*/  BPT.TRAP 0x1 ;  /* 0x000000040000795c */ /* 0x000fe20000300000 */
.L_x_1378:
[----:B------:R-:W-:-:S04]  /*17880*/  IMAD R3, R3, 0x8, R0 ;  /* 0x0000000803037824 */ /* 0x000fc800078e0200 */
[----:B------:R-:W3:Y:S02]  /*17890*/  SYNCS.PHASECHK.TRANS64.TRYWAIT P1, [R3+URZ+0x22860], R2 ;  /* 0x02286002030075a7 */ /* 0x000ee4000802017f */
[----:B---3--:R-:W-:Y:S05]  /*178a0*/  @!P1 BRA `(.L_x_1379) ;  /* 0x0000000c00f89947 */ /* 0x008fea0003800000 */
.L_x_1417:
[----:B------:R-:W-:Y:S05]  /*178b0*/  @!P0 BRA `(.L_x_1380) ;  /* 0x0000000000048947 */ /* 0x000fea0003800000 */
[----:B------:R-:W-:Y:S01]  /*178c0*/  BPT.TRAP 0x1 ;  /* 0x000000040000795c */ /* 0x000fe20000300000 */
.L_x_1380:
[----:B------:R-:W4:Y:S02]  /*178d0*/  SYNCS.PHASECHK.TRANS64.TRYWAIT P0, [R4+URZ+0x22880], R5 ;  /* 0x02288005040075a7 */ /* 0x000f24000800017f */
[----:B----4-:R-:W-:Y:S05]  /*178e0*/  @!P0 BRA `(.L_x_1381) ;  /* 0x0000000c00fc8947 */ /* 0x010fea0003800000 */
.L_x_1382:
[----:B------:R0:W0:Y:S02]  /*178f0*/  SYNCS.PHASECHK.TRANS64.TRYWAIT P0, [R3+URZ+0x22880], R2 ;  /* 0x02288002030075a7 */ /* 0x000024000800017f */
[----:B0-----:R-:W-:Y:S05]  /*17900*/  @!P0 NANOSLEEP.SYNCS 0x989680 ;  /* 0x009896800000895d */ /* 0x001fea0003900000 */
[----:B------:R-:W0:Y:S02]  /*17910*/  @!P0 SYNCS.PHASECHK.TRANS64 P0, [R3+URZ+0x22880], R2 ;  /* 0x02288002030085a7 */ /* 0x000e24000800007f */
[----:B0-----:R-:W-:Y:S05]  /*17920*/  @!P0 BRA `(.L_x_1382) ;  /* 0xfffffffc00f08947 */ /* 0x001fea000383ffff */
.L_x_1371:
[----:B------:R-:W-:Y:S05]  /*17930*/  BSYNC B0 ;  /* 0x0000000000007941 */ /* 0x000fea0003800000 */
.L_x_1370:
[----:B------:R-:W-:Y:S05]  /*17940*/  EXIT ;  /* 0x000000000000794d */ /* 0x000fea0003800000 */
.L_x_1187:
[----:B0-----:R-:W-:-:S04]  /*17950*/  IMAD.U32 R3, RZ, RZ, UR43 ;  /* 0x0000002bff037e24 */ /* 0x001fc8000f8e00ff */
[----:B------:R0:W1:Y:S03]  /*17960*/  SYNCS.PHASECHK.TRANS64.TRYWAIT P1, [R3+URZ+0x22800], R2 ;  /* 0x02280002030075a7 */ /* 0x000066000802017f */
[----:B-1----:R-:W-:Y:S05]  /*17970*/  @!P1 NANOSLEEP.SYNCS 0x989680 ;  /* 0x009896800000995d */ /* 0x002fea0003900000 */
[----:B------:R-:W1:Y:S02]  /*17980*/  @!P1 SYNCS.PHASECHK.TRANS64 P1, [R3+URZ+0x22800], R2 ;  /* 0x02280002030095a7 */ /* 0x000e64000802007f */
[----:B-1----:R-:W-:Y:S05]  /*17990*/  @!P1 BRA `(.L_x_1187) ;  /* 0xfffffffc00ec9947 */ /* 0x002fea000383ffff */
[----:B------:R-:W-:Y:S05]  /*179a0*/  BRA `(.L_x_1383) ;  /* 0xfffffea000c47947 */ /* 0x000fea000383ffff */
.L_x_1191:
[----:B-1----:R1:W2:Y:S02]  /*179b0*/  SYNCS.PHASECHK.TRANS64.TRYWAIT P2, [R11+URZ+0x22830], R2 ;  /* 0x022830020b0075a7 */ /* 0x0022a4000804017f */
[----:B--2---:R-:W-:Y:S05]  /*179c0*/  @!P2 NANOSLEEP.SYNCS 0x989680 ;  /* 0x009896800000a95d */ /* 0x004fea0003900000 */
[----:B------:R-:W2:Y:S02]  /*179d0*/  @!P2 SYNCS.PHASECHK.TRANS64 P2, [R11+URZ+0x22830], R2 ;  /* 0x022830020b00a5a7 */ /* 0x000ea4000804007f */
[----:B--2---:R-:W-:Y:S05]  /*179e0*/  @!P2 BRA `(.L_x_1191) ;  /* 0xfffffffc00f0a947 */ /* 0x004fea000383ffff */
[----:B------:R-:W-:Y:S05]  /*179f0*/  BRA `(.L_x_1190) ;  /* 0xfffffea000e87947 */ /* 0x000fea000383ffff */
.L_x_1207:
[----:B-1----:R-:W-:-:S04]  /*17a00*/  IMAD.U32 R10, RZ, RZ, UR10 ;  /* 0x0000000aff0a7e24 */ /* 0x002fc8000f8e00ff */
[----:B------:R1:W2:Y:S03]  /*17a10*/  SYNCS.PHASECHK.TRANS64.TRYWAIT P5, [R10+URZ+0x22830], R7 ;  /* 0x022830070a0075a7 */ /* 0x0002a600080a017f */
[----:B--2---:R-:W-:Y:S05]  /*17a20*/  @!P5 NANOSLEEP.SYNCS 0x989680 ;  /* 0x009896800000d95d */ /* 0x004fea0003900000 */
[----:B------:R-:W2:Y:S02]  /*17a30*/  @!P5 SYNCS.PHASECHK.TRANS64 P5, [R10+URZ+0x22830], R7 ;  /* 0x022830070a00d5a7 */ /* 0x000ea400080a007f */
[----:B--2---:R-:W-:Y:S05]  /*17a40*/  @!P5 BRA `(.L_x_1207) ;  /* 0xfffffffc00ecd947 */ /* 0x004fea000383ffff */
[----:B------:R-:W-:Y:S05]  /*17a50*/  BRA `(.L_x_1204) ;  /* 0xfffffedc00207947 */ /* 0x000fea000383ffff */
.L_x_1211:
[----:B-1----:R-:W-:-:S04]  /*17a60*/  IMAD.U32 R10, RZ, RZ, UR10 ;  /* 0x0000000aff0a7e24 */ /* 0x002fc8000f8e00ff */
[----:B------:R1:W2:Y:S03]  /*17a70*/  SYNCS.PHASECHK.TRANS64.TRYWAIT P4, [R10+URZ+0x22850], R7 ;  /* 0x022850070a0075a7 */ /* 0x0002a6000808017f */
[----:B--2---:R-:W-:Y:S05]  /*17a80*/  @!P4 NANOSLEEP.SYNCS 0x989680 ;  /* 0x009896800000c95d */ /* 0x004fea0003900000 */
[----:B------:R-:W2:Y:S02]  /*17a90*/  @!P4 SYNCS.PHASECHK.TRANS64 P4, [R10+URZ+0x22850], R7 ;  /* 0x022850070a00c5a7 */ /* 0x000ea4000808007f */
[----:B--2---:R-:W-:Y:S05]  /*17aa0*/  @!P4 BRA `(.L_x_1211) ;  /* 0xfffffffc00ecc947 */ /* 0x004fea000383ffff */
[----:B------:R-:W-:Y:S05]  /*17ab0*/  BRA `(.L_x_1208) ;  /* 0xfffffedc00c07947 */ /* 0x000fea000383ffff */
.L_x_1229:
[----:B-1----:R-:W-:-:S04]  /*17ac0*/  IMAD.U32 R7, RZ, RZ, UR7 ;  /* 0x00000007ff077e24 */ /* 0x002fc8000f8e00ff */
[----:B------:R1:W2:Y:S03]  /*17ad0*/  SYNCS.PHASECHK.TRANS64.TRYWAIT P3, [R7+URZ+0x22830], R4 ;  /* 0x02283004070075a7 */ /* 0x0002a6000806017f */
[----:B--2---:R-:W-:Y:S05]  /*17ae0*/  @!P3 NANOSLEEP.SYNCS 0x989680 ;  /* 0x009896800000b95d */ /* 0x004fea0003900000 */
[----:B------:R-:W2:Y:S02]  /*17af0*/  @!P3 SYNCS.PHASECHK.TRANS64 P3, [R7+URZ+0x22830], R4 ;  /* 0x022830040700b5a7 */ /* 0x000ea4000806007f */
[----:B--2---:R-:W-:Y:S05]  /*17b00*/  @!P3 BRA `(.L_x_1229) ;  /* 0xfffffffc00ecb947 */ /* 0x004fea000383ffff */
[----:B------:R-:W-:Y:S05]  /*17b10*/  BRA `(.L_x_1226) ;  /* 0xffffff1400387947 */ /* 0x000fea000383ffff */
.L_x_1233:
[----:B-1----:R-:W-:-:S04]  /*17b20*/  IMAD.U32 R7, RZ, RZ, UR10 ;  /* 0x0000000aff077e24 */ /* 0x002fc8000f8e00ff */
[----:B------:R1:W2:Y:S03]  /*17b30*/  SYNCS.PHASECHK.TRANS64.TRYWAIT P2, [R7+URZ+0x22850], R4 ;  /* 0x02285004070075a7 */ /* 0x0002a6000804017f */
[----:B--2---:R-:W-:Y:S05]  /*17b40*/  @!P2 NANOSLEEP.SYNCS 0x989680 ;  /* 0x009896800000a95d */ /* 0x004fea0003900000 */
[----:B------:R-:W2:Y:S02]  /*17b50*/  @!P2 SYNCS.PHASECHK.TRANS64 P2, [R7+URZ+0x22850], R4 ;  /* 0x022850040700a5a7 */ /* 0x000ea4000804007f */
[----:B--2---:R-:W-:Y:S05]  /*17b60*/  @!P2 BRA `(.L_x_1233) ;  /* 0xfffffffc00eca947 */ /* 0x004fea000383ffff */
[----:B------:R-:W-:Y:S05]  /*17b70*/  BRA `(.L_x_1230) ;  /* 0xffffff1400e47947 */ /* 0x000fea000383ffff */
.L_x_1240:
[----:B-1----:R-:W-:-:S04]  /*17b80*/  IMAD.U32 R7, RZ, RZ, UR7 ;  /* 0x00000007ff077e24 */ /* 0x002fc8000f8e00ff */
[----:B------:R1:W2:Y:S03]  /*17b90*/  SYNCS.PHASECHK.TRANS64.TRYWAIT P3, [R7+URZ+0x22830], R4 ;  /* 0x02283004070075a7 */ /* 0x0002a6000806017f */
[----:B--2---:R-:W-:Y:S05]  /*17ba0*/  @!P3 NANOSLEEP.SYNCS 0x989680 ;  /* 0x009896800000b95d */ /* 0x004fea0003900000 */
[----:B------:R-:W2:Y:S02]  /*17bb0*/  @!P3 SYNCS.PHASECHK.TRANS64 P3, [R7+URZ+0x22830], R4 ;  /* 0x022830040700b5a7 */ /* 0x000ea4000806007f */
[----:B--2---:R-:W-:Y:S05]  /*17bc0*/  @!P3 BRA `(.L_x_1240) ;  /* 0xfffffffc00ecb947 */ /* 0x004fea000383ffff */
[----:B------:R-:W-:Y:S05]  /*17bd0*/  BRA `(.L_x_1237) ;  /* 0xffffff3800c47947 */ /* 0x000fea000383ffff */
.L_x_1244:
[----:B-1----:R-:W-:-:S04]  /*17be0*/  IMAD.U32 R7, RZ, RZ, UR10 ;  /* 0x0000000aff077e24 */ /* 0x002fc8000f8e00ff */
[----:B------:R1:W2:Y:S03]  /*17bf0*/  SYNCS.PHASECHK.TRANS64.TRYWAIT P2, [R7+URZ+0x22850], R4 ;  /* 0x02285004070075a7 */ /* 0x0002a6000804017f */
[----:B--2---:R-:W-:Y:S05]  /*17c00*/  @!P2 NANOSLEEP.SYNCS 0x989680 ;  /* 0x009896800000a95d */ /* 0x004fea0003900000 */
[----:B------:R-:W2:Y:S02]  /*17c10*/  @!P2 SYNCS.PHASECHK.TRANS64 P2, [R7+URZ+0x22850], R4 ;  /* 0x022850040700a5a7 */ /* 0x000ea4000804007f */
[----:B--2---:R-:W-:Y:S05]  /*17c20*/  @!P2 BRA `(.L_x_1244) ;  /* 0xfffffffc00eca947 */ /* 0x004fea000383ffff */
[----:B------:R-:W-:Y:S05]  /*17c30*/  BRA `(.L_x_1241) ;  /* 0xffffff3c00707947 */ /* 0x000fea000383ffff */
.L_x_1258:
[----:B-1----:R-:W-:-:S04]  /*17c40*/  IMAD.U32 R5, RZ, RZ, UR5 ;  /* 0x00000005ff057e24 */ /* 0x002fc8000f8e00ff */
[----:B------:R1:W2:Y:S03]  /*17c50*/  SYNCS.PHASECHK.TRANS64.TRYWAIT P1, [R5+URZ+0x22850], R0 ;  /* 0x02285000050075a7 */ /* 0x0002a6000802017f */
[----:B--2---:R-:W-:Y:S05]  /*17c60*/  @!P1 NANOSLEEP.SYNCS 0x989680 ;  /* 0x009896800000995d */ /* 0x004fea0003900000 */
[----:B------:R-:W2:Y:S02]  /*17c70*/  @!P1 SYNCS.PHASECHK.TRANS64 P1, [R5+URZ+0x22850], R0 ;  /* 0x02285000050095a7 */ /* 0x000ea4000802007f */
[----:B--2---:R-:W-:Y:S05]  /*17c80*/  @!P1 BRA `(.L_x_1258) ;  /* 0xfffffffc00ec9947 */ /* 0x004fea000383ffff */
[----:B------:R-:W-:Y:S05]  /*17c90*/  BRA `(.L_x_1257) ;  /* 0xffffff7000287947 */ /* 0x000fea000383ffff */
.L_x_1310:
[----:B------:R-:W-:Y:S02]  /*17ca0*/  IMAD.MOV.U32 R13, RZ, RZ, R0 ;  /* 0x000000ffff0d7224 */ /* 0x000fe400078e0000 */
[----:B------:R-:W-:Y:S02]  /*17cb0*/  IMAD.MOV.U32 R12, RZ, RZ, RZ ;  /* 0x000000ffff0c7224 */ /* 0x000fe400078e00ff */
[----:B------:R-:W-:Y:S02]  /*17cc0*/  IMAD.MOV.U32 R11, RZ, RZ, 0x1f ;  /* 0x0000001fff0b7424 */ /* 0x000fe400078e00ff */
[----:B------:R-:W-:-:S07]  /*17cd0*/  IMAD.MOV.U32 R15, RZ, RZ, -0x1 ;  /* 0xffffffffff0f7424 */ /* 0x000fce00078e00ff */
[----:B-1----:R-:W-:Y:S05]  /*17ce0*/  WARPSYNC.COLLECTIVE R15, `(.L_x_1384) ;  /* 0x000000000f087348 */ /* 0x002fea0003c00000 */
[----:B------:R0:W2:Y:S02]  /*17cf0*/  SHFL.IDX P6, R14, R13, R12, R11 ;  /* 0x0000000c0d0e7389 */ /* 0x0000a400000c000b */
[----:B012---:R-:W-:Y:S01]  /*17d00*/  ENDCOLLECTIVE ;  /* 0x000000000000791b */ /* 0x007fe20003800000 */
.L_x_1384:
[----:B------:R-:W-:Y:S05]  /*17d10*/  BRA `(.L_x_1385) ;  /* 0xffffffc000787947 */ /* 0x000fea000383ffff */
.L_x_1312:
[----:B------:R-:W-:Y:S01]  /*17d20*/  BSSY B0, `(.L_x_1386) ;  /* 0x0000006000007945 */ /* 0x000fe20003800000 */
[----:B------:R-:W-:-:S07]  /*17d30*/  IMAD.MOV.U32 R15, RZ, RZ, -0x1 ;  /* 0xffffffffff0f7424 */ /* 0x000fce00078e00ff */
[----:B-1----:R-:W-:Y:S05]  /*17d40*/  WARPSYNC.COLLECTIVE R15, `(.L_x_1387) ;  /* 0x000000000f0c7348 */ /* 0x002fea0003c00000 */
[----:B------:R-:W-:Y:S02]  /*17d50*/  ELECT P6, UR62, PT ;  /* 0x00000000003e782f */ /* 0x000fe400038c0000 */
[----:B------:R-:W-:Y:S01]  /*17d60*/  MOV R14, UR62 ;  /* 0x0000003e000e7c02 */ /* 0x000fe20008000f00 */
[----:B-1----:R-:W-:Y:S10]  /*17d70*/  ENDCOLLECTIVE ;  /* 0x000000000000791b */ /* 0x002ff40003800000 */
.L_x_1387:
[----:B------:R-:W-:Y:S05]  /*17d80*/  BSYNC B0 ;  /* 0x0000000000007941 */ /* 0x000fea0003800000 */
.L_x_1386:
[----:B------:R-:W-:Y:S05]  /*17d90*/  BRA `(.L_x_1388) ;  /* 0xffffffc000887947 */ /* 0x000fea000383ffff */
.L_x_1314:
[----:B0-----:R0:W1:Y:S02]  /*17da0*/  SYNCS.PHASECHK.TRANS64.TRYWAIT P0, [R2+URZ+0x22880], R3 ;  /* 0x02288003020075a7 */ /* 0x001064000800017f */
[----:B-1----:R-:W-:Y:S05]  /*17db0*/  @!P0 NANOSLEEP.SYNCS 0x989680 ;  /* 0x009896800000895d */ /* 0x002fea0003900000 */
[----:B------:R-:W1:Y:S02]  /*17dc0*/  @!P0 SYNCS.PHASECHK.TRANS64 P0, [R2+URZ+0x22880], R3 ;  /* 0x02288003020085a7 */ /* 0x000e64000800007f */
[----:B-1----:R-:W-:Y:S05]  /*17dd0*/  @!P0 BRA `(.L_x_1314) ;  /* 0xfffffffc00f08947 */ /* 0x002fea000383ffff */
[----:B------:R-:W-:Y:S05]  /*17de0*/  BRA `(.L_x_1389) ;  /* 0xffffffc000e87947 */ /* 0x000fea000383ffff */
.L_x_1316:
[----:B-1----:R1:W2:Y:S02]  /*17df0*/  SYNCS.PHASECHK.TRANS64.TRYWAIT P0, [R2+URZ+0x22840], R3 ;  /* 0x02284003020075a7 */ /* 0x0022a4000800017f */
[----:B--2---:R-:W-:Y:S05]  /*17e00*/  @!P0 NANOSLEEP.SYNCS 0x989680 ;  /* 0x009896800000895d */ /* 0x004fea0003900000 */
[----:B------:R-:W2:Y:S02]  /*17e10*/  @!P0 SYNCS.PHASECHK.TRANS64 P0, [R2+URZ+0x22840], R3 ;  /* 0x02284003020085a7 */ /* 0x000ea4000800007f */
[----:B--2---:R-:W-:Y:S05]  /*17e20*/  @!P0 BRA `(.L_x_1316) ;  /* 0xfffffffc00f08947 */ /* 0x004fea000383ffff */
[----:B------:R-:W-:Y:S05]  /*17e30*/  BRA `(.L_x_1390) ;  /* 0xffffffc400387947 */ /* 0x000fea000383ffff */
.L_x_1320:
[----:B------:R-:W-:Y:S01]  /*17e40*/  IMAD.MOV.U32 R13, RZ, RZ, R3 ;  /* 0x000000ffff0d7224 */ /* 0x000fe200078e0003 */
[----:B------:R-:W-:Y:S01]  /*17e50*/  LOP3.LUT R7, R7, 0x7f, RZ, 0xc0, !PT ;  /* 0x0000007f07077812 */ /* 0x000fe200078ec0ff */
[----:B------:R-:W-:Y:S02]  /*17e60*/  IMAD.MOV.U32 R12, RZ, RZ, RZ ;  /* 0x000000ffff0c7224 */ /* 0x000fe400078e00ff */
[----:B------:R-:W-:Y:S01]  /*17e70*/  IMAD.MOV.U32 R11, RZ, RZ, 0x1c1f ;  /* 0x00001c1fff0b7424 */ /* 0x000fe200078e00ff */
[----:B------:R-:W-:Y:S01]  /*17e80*/  SHF.R.U32.HI R0, RZ, 0x2, R7 ;  /* 0x00000002ff007819 */ /* 0x000fe20000011607 */
[----:B------:R-:W-:Y:S02]  /*17e90*/  IMAD.MOV.U32 R15, RZ, RZ, -0x1 ;  /* 0xffffffffff0f7424 */ /* 0x000fe400078e00ff */
[----:B------:R-:W-:Y:S02]  /*17ea0*/  IMAD R2, R8, UR44, RZ ;  /* 0x0000002c08027c24 */ /* 0x000fe4000f8e02ff */
[----:B------:R-:W-:-:S07]  /*17eb0*/  IMAD.IADD R0, R0, 0x1, R18 ;  /* 0x0000000100007824 */ /* 0x000fce00078e0212 */
[----:B-----5:R-:W-:Y:S05]  /*17ec0*/  WARPSYNC.COLLECTIVE R15, `(.L_x_1391) ;  /* 0x000000000f087348 */ /* 0x020fea0003c00000 */
[----:B------:R0:W1:Y:S02]  /*17ed0*/  SHFL.IDX P6, R14, R13, R12, R11 ;  /* 0x0000000c0d0e7389 */ /* 0x00006400000c000b */
[----:B01---5:R-:W-:Y:S01]  /*17ee0*/  ENDCOLLECTIVE ;  /* 0x000000000000791b */ /* 0x023fe20003800000 */
.L_x_1391:
[C---:B------:R-:W-:Y:S01]  /*17ef0*/  VIADD R5, R0.reuse, 0x20 ;  /* 0x0000002000057836 */ /* 0x040fe20000000000 */
[----:B------:R-:W-:Y:S01]  /*17f00*/  ISETP.GE.AND P4, PT, R0, R2, PT ;  /* 0x000000020000720c */ /* 0x000fe20003f86270 */
[----:B------:R-:W-:Y:S02]  /*17f10*/  IMAD.MOV.U32 R13, RZ, RZ, R4 ;  /* 0x000000ffff0d7224 */ /* 0x000fe400078e0004 */
[----:B------:R-:W-:-:S10]  /*17f20*/  IMAD.MOV.U32 R6, RZ, RZ, R14 ;  /* 0x000000ffff067224 */ /* 0x000fd400078e000e */
[----:B------:R-:W-:Y:S05]  /*17f30*/  WARPSYNC.COLLECTIVE R15, `(.L_x_1392) ;  /* 0x000000000f087348 */ /* 0x000fea0003c00000 */
[----:B------:R0:W1:Y:S02]  /*17f40*/  SHFL.IDX P6, R14, R13, R12, R11 ;  /* 0x0000000c0d0e7389 */ /* 0x00006400000c000b */
[----:B01----:R-:W-:Y:S01]  /*17f50*/  ENDCOLLECTIVE ;  /* 0x000000000000791b */ /* 0x003fe20003800000 */
.L_x_1392:
[----:B------:R-:W-:Y:S02]  /*17f60*/  IMAD.MOV.U32 R13, RZ, RZ, R3 ;  /* 0x000000ffff0d7224 */ /* 0x000fe400078e0003 */
[----:B------:R-:W-:Y:S02]  /*17f70*/  IMAD.MOV.U32 R12, RZ, RZ, 0x1 ;  /* 0x00000001ff0c7424 */ /* 0x000fe400078e00ff */
[----:B------:R-:W-:-:S07]  /*17f80*/  IMAD.MOV.U32 R7, RZ, RZ, R14 ;  /* 0x000000ffff077224 */ /* 0x000fce00078e000e */
[----:B------:R-:W-:Y:S05]  /*17f90*/  WARPSYNC.COLLECTIVE R15, `(.L_x_1393) ;  /* 0x000000000f087348 */ /* 0x000fea0003c00000 */
[----:B------:R0:W1:Y:S02]  /*17fa0*/  SHFL.IDX P6, R14, R13, R12, R11 ;  /* 0x0000000c0d0e7389 */ /* 0x00006400000c000b */
[----:B01----:R-:W-:Y:S01]  /*17fb0*/  ENDCOLLECTIVE ;  /* 0x000000000000791b */ /* 0x003fe20003800000 */
.L_x_1393:
[----:B------:R-:W-:-:S05]  /*17fc0*/  @!P4 IADD3 R7, P3, R10, R7, RZ ;  /* 0x000000070a07c210 */ /* 0x000fca0007f7e0ff */
[----:B------:R-:W-:Y:S01]  /*17fd0*/  @!P4 IMAD.X R6, RZ, RZ, R6, P3 ;  /* 0x000000ffff06c224 */ /* 0x000fe200018e0606 */
[----:B------:R-:W-:Y:S01]  /*17fe0*/  ISETP.GE.AND P3, PT, R5, R2, PT ;  /* 0x000000020500720c */ /* 0x000fe20003f66270 */
[----:B------:R-:W-:-:S03]  /*17ff0*/  VIADD R5, R0, 0x40 ;  /* 0x0000004000057836 */ /* 0x000fc60000000000 */
        /* <DEDUP_REMOVED lines=14> */
.L_x_1394:
[----:B------:R-:W-:Y:S02]  /*180e0*/  IMAD.MOV.U32 R13, RZ, RZ, R3 ;  /* 0x000000ffff0d7224 */ /* 0x000fe400078e0003 */
[----:B------:R-:W-:Y:S02]  /*180f0*/  IMAD.MOV.U32 R12, RZ, RZ, 0x2 ;  /* 0x00000002ff0c7424 */ /* 0x000fe400078e00ff */
[----:B------:R-:W-:-:S07]  /*18100*/  IMAD.MOV.U32 R7, RZ, RZ, R14 ;  /* 0x000000ffff077224 */ /* 0x000fce00078e000e */
[----:B------:R-:W-:Y:S05]  /*18110*/  WARPSYNC.COLLECTIVE R15, `(.L_x_1395) ;  /* 0x000000000f087348 */ /* 0x000fea0003c00000 */
[----:B------:R0:W1:Y:S02]  /*18120*/  SHFL.IDX P6, R14, R13, R12, R11 ;  /* 0x0000000c0d0e7389 */ /* 0x00006400000c000b */
[----:B01----:R-:W-:Y:S01]  /*18130*/  ENDCOLLECTIVE ;  /* 0x000000000000791b */ /* 0x003fe20003800000 */
.L_x_1395:
        /* <DEDUP_REMOVED lines=11> */
[----:B------:R0:W-:Y:S01]  /*181f0*/  @!P3 LDGSTS.E.BYPASS.LTC128B.128 [R9+0x14c00], desc[UR40][R6.64+0x80], !P2 ;  /* 0x14c000800609bfae */ /* 0x0001e2000d101d68 */
[----:B------:R-:W-:Y:S01]  /*18200*/  ISETP.GE.AND P3, PT, R5, R2, PT ;  /* 0x000000020500720c */ /* 0x000fe20003f66270 */
[----:B0-----:R-:W-:-:S12]  /*18210*/  IMAD.MOV.U32 R6, RZ, RZ, R14 ;  /* 0x000000ffff067224 */ /* 0x001fd800078e000e */
[----:B------:R-:W-:Y:S05]  /*18220*/  WARPSYNC.COLLECTIVE R15, `(.L_x_1396) ;  /* 0x000000000f087348 */ /* 0x000fea0003c00000 */
[----:B------:R0:W1:Y:S02]  /*18230*/  SHFL.IDX P6, R14, R13, R12, R11 ;  /* 0x0000000c0d0e7389 */ /* 0x00006400000c000b */
[----:B01----:R-:W-:Y:S01]  /*18240*/  ENDCOLLECTIVE ;  /* 0x000000000000791b */ /* 0x003fe20003800000 */
.L_x_1396:
[----:B------:R-:W-:Y:S02]  /*18250*/  IMAD.MOV.U32 R13, RZ, RZ, R3 ;  /* 0x000000ffff0d7224 */ /* 0x000fe400078e0003 */
[----:B------:R-:W-:Y:S02]  /*18260*/  IMAD.MOV.U32 R12, RZ, RZ, 0x3 ;  /* 0x00000003ff0c7424 */ /* 0x000fe400078e00ff */
[----:B------:R-:W-:-:S07]  /*18270*/  IMAD.MOV.U32 R7, RZ, RZ, R14 ;  /* 0x000000ffff077224 */ /* 0x000fce00078e000e */
[----:B------:R-:W-:Y:S05]  /*18280*/  WARPSYNC.COLLECTIVE R15, `(.L_x_1397) ;  /* 0x000000000f087348 */ /* 0x000fea0003c00000 */
[----:B------:R0:W1:Y:S02]  /*18290*/  SHFL.IDX P6, R14, R13, R12, R11 ;  /* 0x0000000c0d0e7389 */ /* 0x00006400000c000b */
[----:B01----:R-:W-:Y:S01]  /*182a0*/  ENDCOLLECTIVE ;  /* 0x000000000000791b */ /* 0x003fe20003800000 */
.L_x_1397:
        /* <DEDUP_REMOVED lines=10> */
.L_x_1398:
[----:B------:R-:W-:Y:S01]  /*18350*/  @!PT LDS RZ, [RZ] ;  /* 0x00000000fffff984 */ /* 0x000fe20000000800 */
[----:B------:R-:W-:Y:S01]  /*18360*/  @!PT LDS RZ, [RZ] ;  /* 0x00000000fffff984 */ /* 0x000fe20000000800 */
[----:B------:R-:W-:Y:S01]  /*18370*/  @!PT LDS RZ, [RZ] ;  /* 0x00000000fffff984 */ /* 0x000fe20000000800 */
[----:B------:R0:W-:Y:S04]  /*18380*/  @!P3 LDGSTS.E.BYPASS.LTC128B.128 [R9+0x11400], desc[UR40][R6.64], !P0 ;  /* 0x114000000609bfae */ /* 0x0001e8000c101d68 */
[----:B------:R0:W-:Y:S04]  /*18390*/  @!P3 LDGSTS.E.BYPASS.LTC128B.128 [R9+0x13400], desc[UR40][R6.64+0x40], !P1 ;  /* 0x134000400609bfae */ /* 0x0001e8000c901d68 */
[----:B------:R0:W-:Y:S01]  /*183a0*/  @!P3 LDGSTS.E.BYPASS.LTC128B.128 [R9+0x15400], desc[UR40][R6.64+0x80], !P2 ;  /* 0x154000800609bfae */ /* 0x0001e2000d101d68 */
[----:B------:R-:W-:Y:S01]  /*183b0*/  IMAD.MOV.U32 R4, RZ, RZ, R14 ;  /* 0x000000ffff047224 */ /* 0x000fe200078e000e */
[----:B------:R-:W-:Y:S06]  /*183c0*/  BRA `(.L_x_1399) ;  /* 0xffffffc800ac7947 */ /* 0x000fec000383ffff */
.L_x_1325:
[----:B--2---:R2:W3:Y:S02]  /*183d0*/  SYNCS.PHASECHK.TRANS64.TRYWAIT P0, [R17+URZ+0x22820], R0 ;  /* 0x02282000110075a7 */ /* 0x0044e4000800017f */
[----:B---3--:R-:W-:Y:S05]  /*183e0*/  @!P0 NANOSLEEP.SYNCS 0x989680 ;  /* 0x009896800000895d */ /* 0x008fea0003900000 */
[----:B------:R-:W3:Y:S02]  /*183f0*/  @!P0 SYNCS.PHASECHK.TRANS64 P0, [R17+URZ+0x22820], R0 ;  /* 0x02282000110085a7 */ /* 0x000ee4000800007f */
[----:B---3--:R-:W-:Y:S05]  /*18400*/  @!P0 BRA `(.L_x_1325) ;  /* 0xfffffffc00f08947 */ /* 0x008fea000383ffff */
[----:B------:R-:W-:Y:S05]  /*18410*/  BRA `(.L_x_1400) ;  /* 0xffffffcc001c7947 */ /* 0x000fea000383ffff */
.L_x_1331:
[----:B--2---:R2:W3:Y:S02]  /*18420*/  SYNCS.PHASECHK.TRANS64.TRYWAIT P0, [R3+URZ+0x22880], R2 ;  /* 0x02288002030075a7 */ /* 0x0044e4000800017f */
[----:B---3--:R-:W-:Y:S05]  /*18430*/  @!P0 NANOSLEEP.SYNCS 0x989680 ;  /* 0x009896800000895d */ /* 0x008fea0003900000 */
[----:B------:R-:W3:Y:S02]  /*18440*/  @!P0 SYNCS.PHASECHK.TRANS64 P0, [R3+URZ+0x22880], R2 ;  /* 0x02288002030085a7 */ /* 0x000ee4000800007f */
[----:B---3--:R-:W-:Y:S05]  /*18450*/  @!P0 BRA `(.L_x_1331) ;  /* 0xfffffffc00f08947 */ /* 0x008fea000383ffff */
[----:B------:R-:W-:Y:S05]  /*18460*/  BRA `(.L_x_1401) ;  /* 0xffffffcc00d47947 */ /* 0x000fea000383ffff */
.L_x_1336:
[----:B---3--:R3:W4:Y:S02]  /*18470*/  SYNCS.PHASECHK.TRANS64.TRYWAIT P0, [R3+URZ+0x22840], R2 ;  /* 0x02284002030075a7 */ /* 0x008724000800017f */
[----:B----4-:R-:W-:Y:S05]  /*18480*/  @!P0 NANOSLEEP.SYNCS 0x989680 ;  /* 0x009896800000895d */ /* 0x010fea0003900000 */
[----:B------:R-:W4:Y:S02]  /*18490*/  @!P0 SYNCS.PHASECHK.TRANS64 P0, [R3+URZ+0x22840], R2 ;  /* 0x02284002030085a7 */ /* 0x000f24000800007f */
[----:B----4-:R-:W-:Y:S05]  /*184a0*/  @!P0 BRA `(.L_x_1336) ;  /* 0xfffffffc00f08947 */ /* 0x010fea000383ffff */
[----:B------:R-:W-:Y:S05]  /*184b0*/  BRA `(.L_x_1402) ;  /* 0xffffffd000507947 */ /* 0x000fea000383ffff */
.L_x_1344:
[----:B--2---:R2:W3:Y:S02]  /*184c0*/  SYNCS.PHASECHK.TRANS64.TRYWAIT P0, [R20+URZ+0x22870], R2 ;  /* 0x02287002140075a7 */ /* 0x0044e4000800017f */
[----:B---3--:R-:W-:Y:S05]  /*184d0*/  @!P0 NANOSLEEP.SYNCS 0x989680 ;  /* 0x009896800000895d */ /* 0x008fea0003900000 */
[----:B------:R-:W3:Y:S02]  /*184e0*/  @!P0 SYNCS.PHASECHK.TRANS64 P0, [R20+URZ+0x22870], R2 ;  /* 0x02287002140085a7 */ /* 0x000ee4000800007f */
[----:B---3--:R-:W-:Y:S05]  /*184f0*/  @!P0 BRA `(.L_x_1344) ;  /* 0xfffffffc00f08947 */ /* 0x008fea000383ffff */
[----:B------:R-:W-:Y:S05]  /*18500*/  BRA `(.L_x_1403) ;  /* 0xffffffd400687947 */ /* 0x000fea000383ffff */
.L_x_1346:
[----:B--2---:R2:W3:Y:S02]  /*18510*/  SYNCS.PHASECHK.TRANS64.TRYWAIT P0, [R20+URZ+0x22860], R2 ;  /* 0x02286002140075a7 */ /* 0x0044e4000800017f */
[----:B---3--:R-:W-:Y:S05]  /*18520*/  @!P0 NANOSLEEP.SYNCS 0x989680 ;  /* 0x009896800000895d */ /* 0x008fea0003900000 */
[----:B------:R-:W3:Y:S02]  /*18530*/  @!P0 SYNCS.PHASECHK.TRANS64 P0, [R20+URZ+0x22860], R2 ;  /* 0x02286002140085a7 */ /* 0x000ee4000800007f */
[----:B---3--:R-:W-:Y:S05]  /*18540*/  @!P0 BRA `(.L_x_1346) ;  /* 0xfffffffc00f08947 */ /* 0x008fea000383ffff */
[----:B------:R-:W-:Y:S05]  /*18550*/  BRA `(.L_x_1404) ;  /* 0xffffffd400707947 */ /* 0x000fea000383ffff */
.L_x_1353:
[----:B--2---:R2:W3:Y:S02]  /*18560*/  SYNCS.PHASECHK.TRANS64.TRYWAIT P1, [R16+URZ+0x22870], R3 ;  /* 0x02287003100075a7 */ /* 0x0044e4000802017f */
[----:B---3--:R-:W-:Y:S05]  /*18570*/  @!P1 NANOSLEEP.SYNCS 0x989680 ;  /* 0x009896800000995d */ /* 0x008fea0003900000 */
[----:B------:R-:W3:Y:S02]  /*18580*/  @!P1 SYNCS.PHASECHK.TRANS64 P1, [R16+URZ+0x22870], R3 ;  /* 0x02287003100095a7 */ /* 0x000ee4000802007f */
[----:B---3--:R-:W-:Y:S05]  /*18590*/  @!P1 BRA `(.L_x_1353) ;  /* 0xfffffffc00f09947 */ /* 0x008fea000383ffff */
[----:B------:R-:W-:Y:S05]  /*185a0*/  BRA `(.L_x_1405) ;  /* 0xffffffdc00447947 */ /* 0x000fea000383ffff */
.L_x_1355:
[----:B--2---:R2:W3:Y:S02]  /*185b0*/  SYNCS.PHASECHK.TRANS64.TRYWAIT P1, [R16+URZ+0x22860], R3 ;  /* 0x02286003100075a7 */ /* 0x0044e4000802017f */
[----:B---3--:R-:W-:Y:S05]  /*185c0*/  @!P1 NANOSLEEP.SYNCS 0x989680 ;  /* 0x009896800000995d */ /* 0x008fea0003900000 */
[----:B------:R-:W3:Y:S02]  /*185d0*/  @!P1 SYNCS.PHASECHK.TRANS64 P1, [R16+URZ+0x22860], R3 ;  /* 0x02286003100095a7 */ /* 0x000ee4000802007f */
[----:B---3--:R-:W-:Y:S05]  /*185e0*/  @!P1 BRA `(.L_x_1355) ;  /* 0xfffffffc00f09947 */ /* 0x008fea000383ffff */
[----:B------:R-:W-:Y:S05]  /*185f0*/  BRA `(.L_x_1406) ;  /* 0xffffffdc004c7947 */ /* 0x000fea000383ffff */
.L_x_1368:
[----:B0-----:R0:W1:Y:S02]  /*18600*/  SYNCS.PHASECHK.TRANS64.TRYWAIT P0, [R0+URZ+0x22820], R3 ;  /* 0x02282003000075a7 */ /* 0x001064000800017f */
[----:B-1----:R-:W-:Y:S05]  /*18610*/  @!P0 NANOSLEEP.SYNCS 0x989680 ;  /* 0x009896800000895d */ /* 0x002fea0003900000 */
[----:B------:R-:W1:Y:S02]  /*18620*/  @!P0 SYNCS.PHASECHK.TRANS64 P0, [R0+URZ+0x22820], R3 ;  /* 0x02282003000085a7 */ /* 0x000e64000800007f */
[----:B-1----:R-:W-:Y:S05]  /*18630*/  @!P0 BRA `(.L_x_1368) ;  /* 0xfffffffc00f08947 */ /* 0x002fea000383ffff */
[----:B------:R-:W-:Y:S05]  /*18640*/  BRA `(.L_x_1407) ;  /* 0xffffffec00e87947 */ /* 0x000fea000383ffff */
.L_x_1369:
        /* <DEDUP_REMOVED lines=11> */
.L_x_1409:
[----:B------:R-:W-:Y:S05]  /*18700*/  BSYNC B0 ;  /* 0x0000000000007941 */ /* 0x000fea0003800000 */
.L_x_1408:
[----:B------:R-:W-:Y:S05]  /*18710*/  BRA `(.L_x_1410) ;  /* 0xffffffec00d07947 */ /* 0x000fea000383ffff */
.L_x_1372:
[----:B------:R-:W-:Y:S01]  /*18720*/  BSSY B1, `(.L_x_1411) ;  /* 0x0000006000017945 */ /* 0x000fe20003800000 */
[----:B------:R-:W-:-:S07]  /*18730*/  IMAD.MOV.U32 R15, RZ, RZ, -0x1 ;  /* 0xffffffffff0f7424 */ /* 0x000fce00078e00ff */
[----:B01----:R-:W-:Y:S05]  /*18740*/  WARPSYNC.COLLECTIVE R15, `(.L_x_1412) ;  /* 0x000000000f0c7348 */ /* 0x003fea0003c00000 */
[----:B------:R-:W-:Y:S02]  /*18750*/  ELECT P6, UR62, PT ;  /* 0x00000000003e782f */ /* 0x000fe400038c0000 */
[----:B------:R-:W-:Y:S01]  /*18760*/  MOV R14, UR62 ;  /* 0x0000003e000e7c02 */ /* 0x000fe20008000f00 */
[----:B01----:R-:W-:Y:S10]  /*18770*/  ENDCOLLECTIVE ;  /* 0x000000000000791b */ /* 0x003ff40003800000 */
.L_x_1412:
[----:B------:R-:W-:Y:S05]  /*18780*/  BSYNC B1 ;  /* 0x0000000000017941 */ /* 0x000fea0003800000 */
.L_x_1411:
[----:B------:R-:W-:Y:S05]  /*18790*/  BRA `(.L_x_1413) ;  /* 0xffffffec00c87947 */ /* 0x000fea000383ffff */
.L_x_1374:
[----:B0-----:R0:W1:Y:S02]  /*187a0*/  SYNCS.PHASECHK.TRANS64.TRYWAIT P1, [R6+URZ], R5 ;  /* 0x00000005060075a7 */ /* 0x001064000802017f */
[----:B-1----:R-:W-:Y:S05]  /*187b0*/  @!P1 NANOSLEEP.SYNCS 0x989680 ;  /* 0x009896800000995d */ /* 0x002fea0003900000 */
[----:B------:R-:W1:Y:S02]  /*187c0*/  @!P1 SYNCS.PHASECHK.TRANS64 P1, [R6+URZ], R5 ;  /* 0x00000005060095a7 */ /* 0x000e64000802007f */
[----:B-1----:R-:W-:Y:S05]  /*187d0*/  @!P1 BRA `(.L_x_1374) ;  /* 0xfffffffc00f09947 */ /* 0x002fea000383ffff */
[----:B------:R-:W-:Y:S05]  /*187e0*/  BRA `(.L_x_1414) ;  /* 0xfffffff000007947 */ /* 0x000fea000383ffff */
.L_x_1375:
[----:B-1----:R1:W2:Y:S02]  /*187f0*/  SYNCS.PHASECHK.TRANS64.TRYWAIT P1, [R7+URZ], R2 ;  /* 0x00000002070075a7 */ /* 0x0022a4000802017f */
[----:B--2---:R-:W-:Y:S05]  /*18800*/  @!P1 NANOSLEEP.SYNCS 0x989680 ;  /* 0x009896800000995d */ /* 0x004fea0003900000 */
[----:B------:R-:W2:Y:S02]  /*18810*/  @!P1 SYNCS.PHASECHK.TRANS64 P1, [R7+URZ], R2 ;  /* 0x00000002070095a7 */ /* 0x000ea4000802007f */
[----:B--2---:R-:W-:Y:S05]  /*18820*/  @!P1 BRA `(.L_x_1375) ;  /* 0xfffffffc00f09947 */ /* 0x004fea000383ffff */
[----:B------:R-:W-:Y:S05]  /*18830*/  BRA `(.L_x_1415) ;  /* 0xffffffec00f47947 */ /* 0x000fea000383ffff */
.L_x_1377:
[----:B--2---:R2:W3:Y:S02]  /*18840*/  SYNCS.PHASECHK.TRANS64.TRYWAIT P1, [R4+URZ+0x22860], R5 ;  /* 0x02286005040075a7 */ /* 0x0044e4000802017f */
[----:B---3--:R-:W-:Y:S05]  /*18850*/  @!P1 NANOSLEEP.SYNCS 0x989680 ;  /* 0x009896800000995d */ /* 0x008fea0003900000 */
[----:B------:R-:W3:Y:S02]  /*18860*/  @!P1 SYNCS.PHASECHK.TRANS64 P1, [R4+URZ+0x22860], R5 ;  /* 0x02286005040095a7 */ /* 0x000ee4000802007f */
[----:B---3--:R-:W-:Y:S05]  /*18870*/  @!P1 BRA `(.L_x_1377) ;  /* 0xfffffffc00f09947 */ /* 0x008fea000383ffff */
[----:B------:R-:W-:Y:S05]  /*18880*/  BRA `(.L_x_1416) ;  /* 0xffffffec00f47947 */ /* 0x000fea000383ffff */
.L_x_1379:
[----:B---3--:R3:W4:Y:S02]  /*18890*/  SYNCS.PHASECHK.TRANS64.TRYWAIT P1, [R3+URZ+0x22860], R2 ;  /* 0x02286002030075a7 */ /* 0x008724000802017f */
[----:B----4-:R-:W-:Y:S05]  /*188a0*/  @!P1 NANOSLEEP.SYNCS 0x989680 ;  /* 0x009896800000995d */ /* 0x010fea0003900000 */
[----:B------:R-:W4:Y:S02]  /*188b0*/  @!P1 SYNCS.PHASECHK.TRANS64 P1, [R3+URZ+0x22860], R2 ;  /* 0x02286002030095a7 */ /* 0x000f24000802007f */
[----:B----4-:R-:W-:Y:S05]  /*188c0*/  @!P1 BRA `(.L_x_1379) ;  /* 0xfffffffc00f09947 */ /* 0x010fea000383ffff */
[----:B------:R-:W-:Y:S05]  /*188d0*/  BRA `(.L_x_1417) ;  /* 0xffffffec00f47947 */ /* 0x000fea000383ffff */
.L_x_1381:
[----:B----4-:R4:W0:Y:S02]  /*188e0*/  SYNCS.PHASECHK.TRANS64.TRYWAIT P0, [R4+URZ+0x22880], R5 ;  /* 0x02288005040075a7 */ /* 0x010824000800017f */
[----:B0-----:R-:W-:Y:S05]  /*188f0*/  @!P0 NANOSLEEP.SYNCS 0x989680 ;  /* 0x009896800000895d */ /* 0x001fea0003900000 */
[----:B------:R-:W0:Y:S02]  /*18900*/  @!P0 SYNCS.PHASECHK.TRANS64 P0, [R4+URZ+0x22880], R5 ;  /* 0x02288005040085a7 */ /* 0x000e24000800007f */
[----:B0-----:R-:W-:Y:S05]  /*18910*/  @!P0 BRA `(.L_x_1381) ;  /* 0xfffffffc00f08947 */ /* 0x001fea000383ffff */
[----:B------:R-:W-:Y:S05]  /*18920*/  BRA `(.L_x_1382) ;  /* 0xffffffec00f07947 */ /* 0x000fea000383ffff */
.L_x_1418:
        /* <DEDUP_REMOVED lines=13> */
.L_x_2810:


//--------------------- .text._ZN7cutlass13device_kernelIN5flash11enable_sm90INS1_16FlashAttnFwdSm90INS1_25CollectiveMainloopFwdSm90ILi2EN4cute5tupleIJNS5_1CILi1EEES8_S8_EEENS6_IJNS7_ILi128EEESA_NS7_ILi192EEEEEELi128ENS_12float_e4m3_tEfNS_4arch4Sm90ELb0ELb1ELb1ELb1ELb0ELb1ELb0ELb1ELb1ELb1ELb0ELb0EEENS1_21CollectiveEpilogueFwdINS6_IJSA_SA_SA_EEES9_NS_10bfloat16_tESF_Li256ELb1ELb1ELb0ELb1EEENS1_36VarlenDynamicPersistentTileSchedulerILi128ELi128ELi256ELi128ELb0ELb1ELb1ELb1ELb0ELb1EEEEEEEEEvNT_6ParamsE --------------------------
	.section	.text._ZN7cutlass13device_kernelIN5flash11enable_sm90INS1_16FlashAttnFwdSm90INS1_25CollectiveMainloopFwdSm90ILi2EN4cute5tupleIJNS5_1CILi1EEES8_S8_EEENS6_IJNS7_ILi128EEESA_NS7_ILi192EEEEEELi128ENS_12float_e4m3_tEfNS_4arch4Sm90ELb0ELb1ELb1ELb1ELb0ELb1ELb0ELb1ELb1ELb1ELb0ELb0EEENS1_21CollectiveEpilogueFwdINS6_IJSA_SA_SA_EEES9_NS_10bfloat16_tESF_Li256ELb1ELb1ELb0ELb1EEENS1_36VarlenDynamicPersistentTileSchedulerILi128ELi128ELi256ELi128ELb0ELb1ELb1ELb1ELb0ELb1EEEEEEEEEvNT_6ParamsE,"ax",@progbits
	.align	128
.text._ZN7cutlass13device_kernelIN5flash11enable_sm90INS1_16FlashAttnFwdSm90INS1_25CollectiveMainloopFwdSm90ILi2EN4cute5tupleIJNS5_1CILi1EEES8_S8_EEENS6_IJNS7_ILi128EEESA_NS7_ILi192EEEEEELi128ENS_12float_e4m3_tEfNS_4arch4Sm90ELb0ELb1ELb1ELb1ELb0ELb1ELb0ELb1ELb1ELb1ELb0ELb0EEENS1_21CollectiveEpilogueFwdINS6_IJSA_SA_SA_EEES9_NS_10bfloat16_tESF_Li256ELb1ELb1ELb0ELb1EEENS1_36VarlenDynamicPersistentTileSchedulerILi128ELi128ELi256ELi128ELb0ELb1ELb1ELb1ELb0ELb1EEEEEEEEEvNT_6ParamsE:
        .type           _ZN7cutlass13device_kernelIN5flash11enable_sm90INS1_16FlashAttnFwdSm90INS1_25CollectiveMainloopFwdSm90ILi2EN4cute5tupleIJNS5_1CILi1EEES8_S8_EEENS6_IJNS7_ILi128EEESA_NS7_ILi192EEEEEELi128ENS_12float_e4m3_tEfNS_4arch4Sm90ELb0ELb1ELb1ELb1ELb0ELb1ELb0ELb1ELb1ELb1ELb0ELb0EEENS1_21CollectiveEpilogueFwdINS6_IJSA_SA_SA_EEES9_NS_10bfloat16_tESF_Li256ELb1ELb1ELb0ELb1EEENS1_36VarlenDynamicPersistentTileSchedulerILi128ELi128ELi256ELi128ELb0ELb1ELb1ELb1ELb0ELb1EEEEEEEEEvNT_6ParamsE,@function
        .size           _ZN7cutlass13device_kernelIN5flash11enable_sm90INS1_16FlashAttnFwdSm90INS1_25CollectiveMainloopFwdSm90ILi2EN4cute5tupleIJNS5_1CILi1EEES8_S8_EEENS6_IJNS7_ILi128EEESA_NS7_ILi192EEEEEELi128ENS_12float_e4m3_tEfNS_4arch4Sm90ELb0ELb1ELb1ELb1ELb0ELb1ELb0ELb1ELb1ELb1ELb0ELb0EEENS1_21CollectiveEpilogueFwdINS6_IJSA_SA_SA_EEES9_NS_10bfloat16_tESF_Li256ELb1ELb1ELb0ELb1EEENS1_36VarlenDynamicPersistentTileSchedulerILi128ELi128ELi256ELi128ELb0ELb1ELb1ELb1ELb0ELb1EEEEEEEEEvNT_6ParamsE,(.L_x_2811 - _ZN7cutlass13device_kernelIN5flash11enable_sm90INS1_16FlashAttnFwdSm90INS1_25CollectiveMainloopFwdSm90ILi2EN4cute5tupleIJNS5_1CILi1EEES8_S8_EEENS6_IJNS7_ILi128EEESA_NS7_ILi192EEEEEELi128ENS_12float_e4m3_tEfNS_4arch4Sm90ELb0ELb1ELb1ELb1ELb0ELb1ELb0ELb1ELb1ELb1ELb0ELb0EEENS1_21CollectiveEpilogueFwdINS6_IJSA_SA_SA_EEES9_NS_10bfloat16_tESF_Li256ELb1ELb1ELb0ELb1EEENS1_36VarlenDynamicPersistentTileSchedulerILi128ELi128ELi256ELi128ELb0ELb1ELb1ELb1ELb0ELb1EEEEEEEEEvNT_6ParamsE)
        .other          _ZN7cutlass13device_kernelIN5flash11enable_sm90INS1_16FlashAttnFwdSm90INS1_25CollectiveMainloopFwdSm90ILi2EN4cute5tupleIJNS5_1CILi1EEES8_S8_EEENS6_IJNS7_ILi128EEESA_NS7_ILi192EEEEEELi128ENS_12float_e4m3_tEfNS_4arch4Sm90ELb0ELb1ELb1ELb1ELb0ELb1ELb0ELb1ELb1ELb1ELb0ELb0EEENS1_21CollectiveEpilogueFwdINS6_IJSA_SA_SA_EEES9_NS_10bfloat16_tESF_Li256ELb1ELb1ELb0ELb1EEENS1_36VarlenDynamicPersistentTileSchedulerILi128ELi128ELi256ELi128ELb0ELb1ELb1ELb1ELb0ELb1EEEEEEEEEvNT_6ParamsE,@"STO_CUDA_ENTRY STV_DEFAULT"
_ZN7cutlass13device_kernelIN5flash11enable_sm90INS1_16FlashAttnFwdSm90INS1_25CollectiveMainloopFwdSm90ILi2EN4cute5tupleIJNS5_1CILi1EEES8_S8_EEENS6_IJNS7_ILi128EEESA_NS7_ILi192EEEEEELi128ENS_12float_e4m3_tEfNS_4arch4Sm90ELb0ELb1ELb1ELb1ELb0ELb1ELb0ELb1ELb1ELb1ELb0ELb0EEENS1_21CollectiveEpilogueFwdINS6_IJSA_SA_SA_EEES9_NS_10bfloat16_tESF_Li256ELb1ELb1ELb0ELb1EEENS1_36VarlenDynamicPersistentTileSchedulerILi128ELi128ELi256ELi128ELb0ELb1ELb1ELb1ELb0ELb1EEEEEEEEEvNT_6ParamsE:
        /* <DEDUP_REMOVED lines=24> */
.L_x_1420:
[----:B------:R-:W-:Y:S05]  /*0180*/  BSYNC B0 ;  /* 0x0000000000007941 */ /* 0x000fea0003800000 */
.L_x_1419:
        /* <DEDUP_REMOVED lines=41> */
.L_x_1421:
        /* <DEDUP_REMOVED lines=22> */
.L_x_1422:
        /* <DEDUP_REMOVED lines=18> */
.L_x_1423:
        /* <DEDUP_REMOVED lines=22> */
.L_x_1424:
        /* <DEDUP_REMOVED lines=22> */
.L_x_1425:
        /* <DEDUP_REMOVED lines=8> */
.L_x_1428:
        /* <DEDUP_REMOVED lines=8> */
[----:B-1----:R-:W-:-:S06]  /*0a60*/  ULEA UR4, UR40, UR4, 0x18 ;  /* 0x0000000428047291 */ /* 0x002fcc000f8ec03f */
[----:B------:R-:W-:Y:S01]  /*0a70*/  IMAD.U32 R16, RZ, RZ, UR4 ;  /* 0x00000004ff107e24 */ /* 0x000fe2000f8e00ff */
[----:B0-----:R-:W-:Y:S01]  /*0a80*/  SHF.R.U32.HI R0, RZ, 0x7, R0 ;  /* 0x00000007ff007819 */ /* 0x001fe20000011600 */
[----:B------:R-:W-:-:S03]  /*0a90*/  ULDC UR4, c[0x0][0xc3c] ;  /* 0x00030f0000047ab9 */ /* 0x000fc60000000800 */
[----:B------:R-:W-:-:S13]  /*0aa0*/  ISETP.NE.AND P0, PT, R0, 0x1, PT ;  /* 0x000000010000780c */ /* 0x000fda0003f05270 */
[----:B------:R-:W-:Y:S08]  /*0ab0*/  @!P0 BAR.ARV 0x9, 0x100 ;  /* 0x0244000000008b1d */ /* 0x000ff00000002000 */
[----:B------:R-:W-:Y:S06]  /*0ac0*/  BAR.SYNC.DEFER_BLOCKING 0x5, 0x180 ;  /* 0x0146000000007b1d */ /* 0x000fec0000010000 */
[----:B------:R-:W0:Y:S02]  /*0ad0*/  LDS.128 R176, [R16+0x228d0] ;  /* 0x0228d00010b07984 */ /* 0x000e240000000c00 */
[----:B------:R-:W-:Y:S06]  /*0ae0*/  BAR.ARV 0x4, 0x180 ;  /* 0x0106000000007b1d */ /* 0x000fec0000002000 */
[----:B0-----:R-:W-:-:S13]  /*0af0*/  ISETP.GE.AND P0, PT, R179, UR4, PT ;  /* 0x00000004b3007c0c */ /* 0x001fda000bf06270 */
[----:B------:R-:W-:Y:S05]  /*0b00*/  @P0 BRA `(.L_x_1429) ;  /* 0x0000027c00f00947 */ /* 0x000fea0003800000 */
[----:B------:R-:W0:Y:S01]  /*0b10*/  S2R R0, SR_TID.X ;  /* 0x0000000000007919 */ /* 0x000e220000002100 */
[----:B------:R-:W-:Y:S01]  /*0b20*/  R2UR UR42, R16 ;  /* 0x00000000102a72ca */ /* 0x000fe200000e0000 */
[----:B------:R-:W-:Y:S01]  /*0b30*/  IMAD.MOV.U32 R198, RZ, RZ, 0x20 ;  /* 0x00000020ffc67424 */ /* 0x000fe200078e00ff */
[----:B------:R-:W-:Y:S01]  /*0b40*/  ULOP3.LUT UR41, UR36, 0x1, URZ, 0xfc, !UPT ;  /* 0x0000000124297892 */ /* 0x000fe2000f8efc3f */
[----:B------:R-:W-:Y:S01]  /*0b50*/  IMAD.MOV.U32 R17, RZ, RZ, RZ ;  /* 0x000000ffff117224 */ /* 0x000fe200078e00ff */
[----:B------:R-:W-:Y:S01]  /*0b60*/  UMOV UR37, URZ ;  /* 0x0000003f00257c82 */ /* 0x000fe20008000000 */
[----:B------:R-:W-:Y:S02]  /*0b70*/  IMAD.MOV.U32 R174, RZ, RZ, RZ ;  /* 0x000000ffffae7224 */ /* 0x000fe400078e00ff */
        /* <DEDUP_REMOVED lines=8> */
[----:B------:R-:W-:Y:S02]  /*0c00*/  SHF.R.S32.HI R193, RZ, 0x4, R6 ;  /* 0x00000004ffc17819 */ /* 0x000fe40000011406 */
[----:B------:R-:W-:Y:S01]  /*0c10*/  LOP3.LUT R7, R6, 0x3fffff0, RZ, 0xc0, !PT ;  /* 0x03fffff006077812 */ /* 0x000fe200078ec0ff */
[----:B------:R-:W-:Y:S01]  /*0c20*/  IMAD.SHL.U32 R8, R4, 0x20, RZ ;  /* 0x0000002004087824 */ /* 0x000fe200078e00ff */
[----:B------:R-:W-:-:S02]  /*0c30*/  LEA.HI R0, R3, R218, RZ, 0x2 ;  /* 0x000000da03007211 */ /* 0x000fc400078f10ff */
[----:B------:R-:W-:Y:S01]  /*0c40*/  LEA.HI R6, R6, R193, RZ, 0x1 ;  /* 0x000000c106067211 */ /* 0x000fe200078f08ff */
[----:B------:R-:W-:Y:S01]  /*0c50*/  IMAD.IADD R7, R218, 0x1, -R7 ;  /* 0x00000001da077824 */ /* 0x000fe200078e0a07 */
[----:B------:R-:W-:Y:S02]  /*0c60*/  LOP3.LUT R201, R2, 0xfffffffe, RZ, 0xc0, !PT ;  /* 0xfffffffe02c97812 */ /* 0x000fe400078ec0ff */
[----:B------:R-:W-:Y:S02]  /*0c70*/  LOP3.LUT R8, R8, 0xfffffc00, RZ, 0xc0, !PT ;  /* 0xfffffc0008087812 */ /* 0x000fe400078ec0ff */
[----:B------:R-:W-:Y:S01]  /*0c80*/  LOP3.LUT R6, R6, 0x1ffffffe, RZ, 0xc0, !PT ;  /* 0x1ffffffe06067812 */ /* 0x000fe200078ec0ff */
[----:B------:R-:W-:Y:S01]  /*0c90*/  IMAD.IADD R201, R218, 0x1, -R201 ;  /* 0x00000001dac97824 */ /* 0x000fe200078e0ac9 */
[----:B------:R-:W-:Y:S01]  /*0ca0*/  LOP3.LUT R9, R0, 0xfffffffc, RZ, 0xc0, !PT ;  /* 0xfffffffc00097812 */ /* 0x000fe200078ec0ff */
[----:B------:R-:W-:Y:S01]  /*0cb0*/  IMAD R7, R7, 0x40, R8 ;  /* 0x0000004007077824 */ /* 0x000fe200078e0208 */
[----:B------:R-:W-:Y:S01]  /*0cc0*/  SHF.R.S32.HI R4, RZ, 0x2, R0 ;  /* 0x00000002ff047819 */ /* 0x000fe20000011400 */
[----:B------:R-:W-:Y:S01]  /*0cd0*/  IMAD.IADD R6, R193, 0x1, -R6 ;  /* 0x00000001c1067824 */ /* 0x000fe200078e0a06 */
[----:B------:R-:W-:Y:S01]  /*0ce0*/  SHF.R.S32.HI R5, RZ, 0x1f, R0 ;  /* 0x0000001fff057819 */ /* 0x000fe20000011400 */
[----:B------:R-:W-:Y:S01]  /*0cf0*/  IMAD.IADD R9, R218, 0x1, -R9 ;  /* 0x00000001da097824 */ /* 0x000fe200078e0a09 */
[----:B------:R-:W-:Y:S01]  /*0d00*/  LEA.HI R0, R3, R218, RZ, 0x7 ;  /* 0x000000da03007211 */ /* 0x000fe200078f38ff */
[----:B------:R-:W-:Y:S01]  /*0d10*/  IMAD.SHL.U32 R172, R201, 0x8, RZ ;  /* 0x00000008c9ac7824 */ /* 0x000fe200078e00ff */
[----:B------:R-:W-:Y:S01]  /*0d20*/  LEA.HI R5, R5, R4, RZ, 0x2 ;  /* 0x0000000405057211 */ /* 0x000fe200078f10ff */
[----:B------:R-:W-:Y:S01]  /*0d30*/  IMAD R215, R6, 0x8, R7 ;  /* 0x0000000806d77824 */ /* 0x000fe200078e0207 */
[----:B------:R-:W-:Y:S01]  /*0d40*/  LEA.HI R6, R9, R9, RZ, 0x1 ;  /* 0x0000000909067211 */ /* 0x000fe200078f08ff */
[----:B------:R-:W-:Y:S01]  /*0d50*/  VIADD R184, R172, 0x20 ;  /* 0x00000020acb87836 */ /* 0x000fe20000000000 */
[----:B------:R-:W-:Y:S01]  /*0d60*/  LOP3.LUT R203, R0, 0xffffff80, RZ, 0xc0, !PT ;  /* 0xffffff8000cb7812 */ /* 0x000fe200078ec0ff */
[----:B------:R-:W-:Y:S01]  /*0d70*/  VIADD R186, R172, 0x40 ;  /* 0x00000040acba7836 */ /* 0x000fe20000000000 */
[----:B------:R-:W-:Y:S01]  /*0d80*/  LOP3.LUT R6, R6, 0x1ffffffe, RZ, 0xc0, !PT ;  /* 0x1ffffffe06067812 */ /* 0x000fe200078ec0ff */
[----:B------:R-:W-:Y:S01]  /*0d90*/  IMAD.IADD R7, R172, 0x1, R184 ;  /* 0x00000001ac077824 */ /* 0x000fe200078e02b8 */
[----:B------:R-:W-:Y:S01]  /*0da0*/  LOP3.LUT R5, R5, 0xfffffffc, RZ, 0xc0, !PT ;  /* 0xfffffffc05057812 */ /* 0x000fe200078ec0ff */
[----:B------:R-:W-:Y:S01]  /*0db0*/  IMAD.IADD R203, R218, 0x1, -R203 ;  /* 0x00000001dacb7824 */ /* 0x000fe200078e0acb */
[----:B------:R-:W-:Y:S01]  /*0dc0*/  SHF.R.S32.HI R19, RZ, 0x1, R2 ;  /* 0x00000001ff137819 */ /* 0x000fe20000011402 */
[----:B------:R-:W-:Y:S01]  /*0dd0*/  IMAD.IADD R189, R9, 0x1, -R6 ;  /* 0x0000000109bd7824 */ /* 0x000fe200078e0a06 */
[----:B------:R-:W-:Y:S01]  /*0de0*/  SHF.R.S32.HI R8, RZ, 0x1f, R7 ;  /* 0x0000001fff087819 */ /* 0x000fe20000011407 */
[----:B------:R-:W-:Y:S01]  /*0df0*/  IMAD.IADD R5, R4, 0x1, -R5 ;  /* 0x0000000104057824 */ /* 0x000fe200078e0a05 */
[----:B------:R-:W-:Y:S01]  /*0e00*/  SHF.R.S32.HI R6, RZ, 0x1f, R203 ;  /* 0x0000001fff067819 */ /* 0x000fe200000114cb */
[----:B------:R-:W-:Y:S01]  /*0e10*/  IMAD.SHL.U32 R22, R201, 0x10, RZ ;  /* 0x00000010c9167824 */ /* 0x000fe200078e00ff */
[CC--:B------:R-:W-:Y:S01]  /*0e20*/  LEA.HI R13, R8.reuse, R7.reuse, RZ, 0x4 ;  /* 0x00000007080d7211 */ /* 0x0c0fe200078f20ff */
[----:B------:R-:W-:Y:S01]  /*0e30*/  IMAD.SHL.U32 R180, R5, 0x80, RZ ;  /* 0x0000008005b47824 */ /* 0x000fe200078e00ff */
[----:B------:R-:W-:Y:S01]  /*0e40*/  LEA.HI R14, R8, R7, RZ, 0x6 ;  /* 0x00000007080e7211 */ /* 0x000fe200078f30ff */
[----:B------:R-:W-:Y:S01]  /*0e50*/  VIADD R187, R172, 0x30 ;  /* 0x00000030acbb7836 */ /* 0x000fe20000000000 */
[----:B------:R-:W-:Y:S01]  /*0e60*/  LEA.HI R8, R6, R203, RZ, 0x2 ;  /* 0x000000cb06087211 */ /* 0x000fe200078f10ff */
[----:B------:R-:W-:Y:S01]  /*0e70*/  VIADD R188, R172, 0x50 ;  /* 0x00000050acbc7836 */ /* 0x000fe20000000000 */
[----:B------:R-:W-:Y:S01]  /*0e80*/  SHF.R.S32.HI R4, RZ, 0x1f, R2 ;  /* 0x0000001fff047819 */ /* 0x000fe20000011402 */
[----:B------:R-:W-:Y:S01]  /*0e90*/  IMAD.SHL.U32 R14, R14, 0x80, RZ ;  /* 0x000000800e0e7824 */ /* 0x000fe200078e00ff */
[----:B------:R-:W-:-:S02]  /*0ea0*/  SHF.R.S32.HI R9, RZ, 0x2, R8 ;  /* 0x00000002ff097819 */ /* 0x000fc40000011408 */
[----:B------:R-:W-:Y:S02]  /*0eb0*/  SHF.R.S32.HI R10, RZ, 0x1f, R8 ;  /* 0x0000001fff0a7819 */ /* 0x000fe40000011408 */
[-C--:B------:R-:W-:Y:S02]  /*0ec0*/  LEA.HI R2, R2, R19.reuse, RZ, 0x1 ;  /* 0x0000001302027211 */ /* 0x080fe400078f08ff */
[----:B------:R-:W-:Y:S02]  /*0ed0*/  LEA.HI R4, R4, R19, RZ, 0x3 ;  /* 0x0000001304047211 */ /* 0x000fe400078f18ff */
[----:B------:R-:W-:Y:S02]  /*0ee0*/  LEA.HI R10, R10, R9, RZ, 0x3 ;  /* 0x000000090a0a7211 */ /* 0x000fe400078f18ff */
[----:B------:R-:W-:Y:S02]  /*0ef0*/  SHF.R.S32.HI R213, RZ, 0x7, R0 ;  /* 0x00000007ffd57819 */ /* 0x000fe40000011400 */
[----:B------:R-:W-:-:S02]  /*0f00*/  LOP3.LUT R2, R2, 0x3fffffe, RZ, 0xc0, !PT ;  /* 0x03fffffe02027812 */ /* 0x000fc400078ec0ff */
[----:B------:R-:W-:Y:S02]  /*0f10*/  LOP3.LUT R4, R4, 0xfffffff8, RZ, 0xc0, !PT ;  /* 0xfffffff804047812 */ /* 0x000fe400078ec0ff */
[----:B------:R-:W-:Y:S01]  /*0f20*/  IADD3 R11, R172, R186, RZ ;  /* 0x000000baac0b7210 */ /* 0x000fe20007ffe0ff */
[C---:B------:R-:W-:Y:S01]  /*0f30*/  IMAD.IADD R2, R19.reuse, 0x1, -R2 ;  /* 0x0000000113027824 */ /* 0x040fe200078e0a02 */
[----:B------:R-:W-:Y:S01]  /*0f40*/  LOP3.LUT R10, R10, 0xfffffff8, RZ, 0xc0, !PT ;  /* 0xfffffff80a0a7812 */ /* 0x000fe200078ec0ff */
[----:B------:R-:W-:Y:S01]  /*0f50*/  IMAD.IADD R183, R19, 0x1, -R4 ;  /* 0x0000000113b77824 */ /* 0x000fe200078e0a04 */
[----:B------:R-:W-:Y:S01]  /*0f60*/  LEA.HI R6, R6, R203, RZ, 0x5 ;  /* 0x000000cb06067211 */ /* 0x000fe200078f28ff */
[----:B------:R-:W-:Y:S01]  /*0f70*/  IMAD R2, R193, 0x8, R2 ;  /* 0x00000008c1027824 */ /* 0x000fe200078e0202 */
[----:B------:R-:W-:Y:S01]  /*0f80*/  LEA.HI R0, R0, R213, RZ, 0x1 ;  /* 0x000000d500007211 */ /* 0x000fe200078f08ff */
[----:B------:R-:W-:Y:S01]  /*0f90*/  IMAD.IADD R9, R9, 0x1, -R10 ;  /* 0x0000000109097824 */ /* 0x000fe200078e0a0a */
[----:B------:R-:W-:Y:S01]  /*0fa0*/  SHF.R.S32.HI R12, RZ, 0x1f, R11 ;  /* 0x0000001fff0c7819 */ /* 0x000fe2000001140b */
[----:B------:R-:W-:Y:S01]  /*0fb0*/  IMAD.SHL.U32 R4, R183, 0x80, RZ ;  /* 0x00000080b7047824 */ /* 0x000fe200078e00ff */
[----:B------:R-:W-:Y:S01]  /*0fc0*/  SHF.R.S32.HI R6, RZ, 0x5, R6 ;  /* 0x00000005ff067819 */ /* 0x000fe20000011406 */
[----:B------:R-:W-:Y:S01]  /*0fd0*/  IMAD.SHL.U32 R182, R2, 0x40, RZ ;  /* 0x0000004002b67824 */ /* 0x000fe200078e00ff */
[----:B------:R-:W-:-:S02]  /*0fe0*/  LOP3.LUT R0, R0, 0x3fffffe, RZ, 0xc0, !PT ;  /* 0x03fffffe00007812 */ /* 0x000fc400078ec0ff */
[----:B------:R-:W-:Y:S01]  /*0ff0*/  LEA.HI R3, R3, R218, RZ, 0x3 ;  /* 0x000000da03037211 */ /* 0x000fe200078f18ff */
[----:B------:R-:W-:Y:S01]  /*1000*/  IMAD R9, R6, 0x10, R9 ;  /* 0x0000001006097824 */ /* 0x000fe200078e0209 */
[----:B------:R-:W-:Y:S01]  /*1010*/  LOP3.LUT R180, R180, 0x180, RZ, 0xc0, !PT ;  /* 0x00000180b4b47812 */ /* 0x000fe200078ec0ff */
[----:B------:R-:W-:Y:S01]  /*1020*/  IMAD.IADD R0, R213, 0x1, -R0 ;  /* 0x00000001d5007824 */ /* 0x000fe200078e0a00 */
[CC--:B------:R-:W-:Y:S02]  /*1030*/  LEA.HI R15, R12.reuse, R11.reuse, RZ, 0x4 ;  /* 0x0000000b0c0f7211 */ /* 0x0c0fe400078f20ff */
[----:B------:R-:W-:Y:S01]  /*1040*/  LEA.HI R11, R12, R11, RZ, 0x6 ;  /* 0x0000000b0c0b7211 */ /* 0x000fe200078f30ff */
[----:B------:R-:W-:Y:S01]  /*1050*/  IMAD R214, R0, 0x40, R9 ;  /* 0x0000004000d67824 */ /* 0x000fe200078e0209 */
[----:B------:R-:W-:Y:S02]  /*1060*/  LOP3.LUT R195, R3, 0xfffffff8, RZ, 0xc0, !PT ;  /* 0xfffffff803c37812 */ /* 0x000fe400078ec0ff */
[----:B------:R-:W-:Y:S01]  /*1070*/  LOP3.LUT R2, R180, 0x30, R13, 0xf8, !PT ;  /* 0x00000030b4027812 */ /* 0x000fe200078ef80d */
[----:B------:R-:W-:Y:S01]  /*1080*/  IMAD.SHL.U32 R11, R11, 0x80, RZ ;  /* 0x000000800b0b7824 */ /* 0x000fe200078e00ff */
[----:B------:R-:W-:Y:S01]  /*1090*/  SHF.R.U32.HI R181, RZ, 0x3, R180 ;  /* 0x00000003ffb57819 */ /* 0x000fe200000116b4 */
[----:B------:R-:W-:Y:S01]  /*10a0*/  IMAD.IADD R195, R218, 0x1, -R195 ;  /* 0x00000001dac37824 */ /* 0x000fe200078e0ac3 */
[----:B------:R-:W-:Y:S01]  /*10b0*/  LOP3.LUT R7, R4, 0x380, RZ, 0xc0, !PT ;  /* 0x0000038004077812 */ /* 0x000fe200078ec0ff */
[----:B------:R-:W-:Y:S01]  /*10c0*/  IMAD R189, R189, 0x8, R214 ;  /* 0x00000008bdbd7824 */ /* 0x000fe200078e02d6 */
[----:B------:R-:W-:Y:S01]  /*10d0*/  LOP3.LUT P0, RZ, R5, 0x2, RZ, 0xc0, !PT ;  /* 0x0000000205ff7812 */ /* 0x000fe2000780c0ff */
[----:B------:R-:W-:Y:S01]  /*10e0*/  IMAD.SHL.U32 R190, R195, 0x8, RZ ;  /* 0x00000008c3be7824 */ /* 0x000fe200078e00ff */
[----:B------:R-:W-:-:S02]  /*10f0*/  LOP3.LUT R0, R180, 0x10, R22, 0xf8, !PT ;  /* 0x00000010b4007812 */ /* 0x000fc400078ef816 */
[----:B------:R-:W-:Y:S01]  /*1100*/  LOP3.LUT R6, R180, 0x30, R15, 0xf8, !PT ;  /* 0x00000030b4067812 */ /* 0x000fe200078ef80f */
[----:B------:R-:W-:Y:S01]  /*1110*/  VIADD R194, R190, 0x40 ;  /* 0x00000040bec27836 */ /* 0x000fe20000000000 */
[----:B------:R-:W-:Y:S02]  /*1120*/  LOP3.LUT R5, R14, 0xffffe000, RZ, 0xc0, !PT ;  /* 0xffffe0000e057812 */ /* 0x000fe400078ec0ff */
[-C--:B------:R-:W-:Y:S02]  /*1130*/  LOP3.LUT R2, R2, R181.reuse, RZ, 0x3c, !PT ;  /* 0x000000b502027212 */ /* 0x080fe400078e3cff */
[----:B------:R-:W-:Y:S02]  /*1140*/  SHF.R.U32.HI R4, RZ, 0x3, R7 ;  /* 0x00000003ff047819 */ /* 0x000fe40000011607 */
[----:B------:R-:W-:Y:S02]  /*1150*/  LOP3.LUT R191, R0, R181, RZ, 0x3c, !PT ;  /* 0x000000b500bf7212 */ /* 0x000fe400078e3cff */
[----:B------:R-:W-:-:S02]  /*1160*/  LOP3.LUT R7, R7, 0x10, R22, 0xf8, !PT ;  /* 0x0000001007077812 */ /* 0x000fc400078ef816 */
[----:B------:R-:W-:Y:S01]  /*1170*/  LOP3.LUT R11, R11, 0xffffe000, RZ, 0xc0, !PT ;  /* 0xffffe0000b0b7812 */ /* 0x000fe200078ec0ff */
[----:B------:R-:W-:Y:S01]  /*1180*/  IMAD.IADD R191, R182, 0x1, R191 ;  /* 0x00000001b6bf7824 */ /* 0x000fe200078e02bf */
[----:B------:R-:W-:Y:S02]  /*1190*/  LOP3.LUT R6, R6, R181, RZ, 0x3c, !PT ;  /* 0x000000b506067212 */ /* 0x000fe400078e3cff */
[----:B------:R-:W-:Y:S02]  /*11a0*/  IADD3 R5, R2, R182, R5 ;  /* 0x000000b602057210 */ /* 0x000fe40007ffe005 */
[----:B------:R-:W-:Y:S02]  /*11b0*/  LOP3.LUT R2, R180, 0x30, R22, 0xf8, !PT ;  /* 0x00000030b4027812 */ /* 0x000fe400078ef816 */
[----:B------:R-:W-:Y:S01]  /*11c0*/  SEL R198, R198, 0xffffffe0, !P0 ;  /* 0xffffffe0c6c67807 */ /* 0x000fe20004000000 */
[----:B------:R-:W-:Y:S01]  /*11d0*/  IMAD.IADD R210, R16, 0x1, R5 ;  /* 0x0000000110d27824 */ /* 0x000fe200078e0205 */
[----:B------:R-:W-:-:S02]  /*11e0*/  LOP3.LUT R4, R7, R4, RZ, 0x3c, !PT ;  /* 0x0000000407047212 */ /* 0x000fc400078e3cff */
[----:B------:R-:W-:Y:S01]  /*11f0*/  IADD3 R11, R6, R182, R11 ;  /* 0x000000b6060b7210 */ /* 0x000fe20007ffe00b */
[----:B------:R-:W-:Y:S01]  /*1200*/  IMAD.IADD R192, R198, 0x1, R191 ;  /* 0x00000001c6c07824 */ /* 0x000fe200078e02bf */
[----:B------:R-:W-:Y:S01]  /*1210*/  LOP3.LUT R8, R8, 0x7ffffffc, RZ, 0xc0, !PT ;  /* 0x7ffffffc08087812 */ /* 0x000fe200078ec0ff */
[----:B------:R-:W-:Y:S01]  /*1220*/  IMAD R193, R193, 0x400, R4 ;  /* 0x00000400c1c17824 */ /* 0x000fe200078e0204 */
[----:B------:R-:W-:Y:S01]  /*1230*/  IADD3 R185, R172, 0x10, RZ ;  /* 0x00000010acb97810 */ /* 0x000fe20007ffe0ff */
[----:B------:R-:W-:Y:S01]  /*1240*/  IMAD.IADD R209, R16, 0x1, R11 ;  /* 0x0000000110d17824 */ /* 0x000fe200078e020b */
[----:B------:R-:W-:Y:S01]  /*1250*/  LOP3.LUT R211, R2, R181, RZ, 0x3c, !PT ;  /* 0x000000b502d37212 */ /* 0x000fe200078e3cff */
[----:B------:R-:W-:Y:S01]  /*1260*/  IMAD.IADD R171, R203, 0x1, -R8 ;  /* 0x00000001cbab7824 */ /* 0x000fe200078e0a08 */
[----:B------:R-:W-:Y:S02]  /*1270*/  SHF.R.S32.HI R199, RZ, 0x3, R3 ;  /* 0x00000003ffc77819 */ /* 0x000fe40000011403 */
[----:B------:R-:W-:-:S02]  /*1280*/  SHF.R.S32.HI R212, RZ, 0x1f, R19 ;  /* 0x0000001fffd47819 */ /* 0x000fc40000011413 */
[----:B------:R-:W-:Y:S02]  /*1290*/  SHF.R.S32.HI R217, RZ, 0x1f, R190 ;  /* 0x0000001fffd97819 */ /* 0x000fe400000114be */
[----:B------:R-:W-:Y:S02]  /*12a0*/  SHF.R.S32.HI R208, RZ, 0x1f, R185 ;  /* 0x0000001fffd07819 */ /* 0x000fe400000114b9 */
[----:B------:R-:W-:Y:S02]  /*12b0*/  SHF.R.S32.HI R207, RZ, 0x1f, R184 ;  /* 0x0000001fffcf7819 */ /* 0x000fe400000114b8 */
[----:B------:R-:W-:Y:S02]  /*12c0*/  SHF.R.S32.HI R206, RZ, 0x1f, R187 ;  /* 0x0000001fffce7819 */ /* 0x000fe400000114bb */
[----:B------:R-:W-:Y:S02]  /*12d0*/  SHF.R.S32.HI R205, RZ, 0x1f, R186 ;  /* 0x0000001fffcd7819 */ /* 0x000fe400000114ba */
[----:B------:R-:W-:-:S02]  /*12e0*/  SHF.R.S32.HI R204, RZ, 0x1f, R188 ;  /* 0x0000001fffcc7819 */ /* 0x000fc400000114bc */
[----:B------:R-:W-:Y:S02]  /*12f0*/  SHF.R.S32.HI R216, RZ, 0x1f, R194 ;  /* 0x0000001fffd87819 */ /* 0x000fe400000114c2 */
[----:B------:R-:W-:Y:S02]  /*1300*/  SHF.R.S32.HI R200, RZ, 0x4, R13 ;  /* 0x00000004ffc87819 */ /* 0x000fe4000001140d */
[----:B------:R-:W-:Y:S02]  /*1310*/  SHF.R.S32.HI R202, RZ, 0x4, R15 ;  /* 0x00000004ffca7819 */ /* 0x000fe4000001140f */
[----:B------:R-:W-:Y:S02]  /*1320*/  IADD3 R211, R16, R182, R211 ;  /* 0x000000b610d37210 */ /* 0x000fe40007ffe0d3 */
[----:B------:R-:W-:-:S07]  /*1330*/  IADD3 R198, R198, UR42, R191 ;  /* 0x0000002ac6c67c10 */ /* 0x000fce000fffe0bf */
.L_x_1648:
[----:B------:R-:W-:Y:S05]  /*1340*/  YIELD ;  /* 0x0000000000007946 */ /* 0x000fea0003800000 */
[----:B------:R-:W-:Y:S01]  /*1350*/  ULDC.64 UR4, c[0x0][0xa28] ;  /* 0x00028a0000047ab9 */ /* 0x000fe20000000a00 */
[----:B0-----:R-:W0:Y:S01]  /*1360*/  LDC.64 R4, c[0x0][0xa08] ;  /* 0x00028200ff047b82 */ /* 0x001e220000000a00 */
[----:B------:R-:W-:Y:S01]  /*1370*/  ISETP.NE.U32.AND P1, PT, RZ, UR4, PT ;  /* 0x00000004ff007c0c */ /* 0x000fe2000bf25070 */
[----:B------:R-:W-:Y:S02]  /*1380*/  IMAD.MOV.U32 R29, RZ, RZ, RZ ;  /* 0x000000ffff1d7224 */ /* 0x000fe400078e00ff */
[----:B------:R-:W-:Y:S01]  /*1390*/  IMAD.MOV.U32 R11, RZ, RZ, RZ ;  /* 0x000000ffff0b7224 */ /* 0x000fe200078e00ff */
[----:B------:R-:W-:Y:S01]  /*13a0*/  ISETP.NE.AND.EX P1, PT, RZ, UR5, PT, P1 ;  /* 0x00000005ff007c0c */ /* 0x000fe2000bf25310 */
[----:B------:R-:W-:-:S02]  /*13b0*/  ULDC.64 UR4, c[0x0][0xa18] ;  /* 0x0002860000047ab9 */ /* 0x000fc40000000a00 */
[----:B------:R-:W-:-:S04]  /*13c0*/  ISETP.NE.U32.AND P2, PT, RZ, UR4, PT ;  /* 0x00000004ff007c0c */ /* 0x000fc8000bf45070 */
[----:B------:R-:W-:Y:S01]  /*13d0*/  ISETP.NE.AND.EX P2, PT, RZ, UR5, PT, P2 ;  /* 0x00000005ff007c0c */ /* 0x000fe2000bf45320 */
[----:B------:R-:W-:Y:S02]  /*13e0*/  ULDC.64 UR4, c[0x0][0xa08] ;  /* 0x0002820000047ab9 */ /* 0x000fe40000000a00 */
[----:B------:R-:W-:-:S03]  /*13f0*/  ISETP.NE.U32.AND P0, PT, RZ, UR4, PT ;  /* 0x00000004ff007c0c */ /* 0x000fc6000bf05070 */
[----:B----4-:R-:W1:Y:S01]  /*1400*/  @P1 LDC.64 R2, c[0x0][0xa28] ;  /* 0x00028a00ff021b82 */ /* 0x010e620000000a00 */
[----:B------:R-:W-:Y:S01]  /*1410*/  ISETP.NE.AND.EX P0, PT, RZ, UR5, PT, P0 ;  /* 0x00000005ff007c0c */ /* 0x000fe2000bf05300 */
[----:B0-----:R-:W-:-:S06]  /*1420*/  IMAD.WIDE R8, R179, 0x4, R4 ;  /* 0x00000004b3087825 */ /* 0x001fcc00078e0204 */
[----:B------:R-:W0:Y:S01]  /*1430*/  @P2 LDC.64 R6, c[0x0][0xa18] ;  /* 0x00028600ff062b82 */ /* 0x000e220000000a00 */
[----:B------:R-:W-:Y:S02]  /*1440*/  ULDC UR4, c[0x0][0x288] ;  /* 0x0000a20000047ab9 */ /* 0x000fe40000000800 */
[----:B------:R-:W-:Y:S01]  /*1450*/  IMAD.U32 R168, RZ, RZ, UR4 ;  /* 0x00000004ffa87e24 */ /* 0x000fe2000f8e00ff */
[----:B------:R-:W-:Y:S02]  /*1460*/  ULDC.64 UR4, c[0x0][0x418] ;  /* 0x0001060000047ab9 */ /* 0x000fe40000000a00 */
[----:B------:R-:W5:Y:S01]  /*1470*/  @P0 LDG.E R29, desc[UR38][R8.64] ;  /* 0x00000026081d0981 */ /* 0x000f62000c1e1900 */
[----:B-1----:R-:W-:-:S04]  /*1480*/  @P1 IMAD.WIDE R2, R179, 0x4, R2 ;  /* 0x00000004b3021825 */ /* 0x002fc800078e0202 */
[----:B0-----:R-:W-:Y:S01]  /*1490*/  @P2 IMAD.WIDE R4, R179, 0x4, R6 ;  /* 0x00000004b3042825 */ /* 0x001fe200078e0206 */
[----:B------:R-:W-:Y:S01]  /*14a0*/  UISETP.NE.U32.AND UP0, UPT, UR4, URZ, UPT ;  /* 0x0000003f0400728c */ /* 0x000fe2000bf05070 */
[----:B------:R0:W5:Y:S02]  /*14b0*/  @P1 LDG.E R11, desc[UR38][R2.64] ;  /* 0x00000026020b1981 */ /* 0x000164000c1e1900 */
[----:B------:R-:W-:Y:S02]  /*14c0*/  ULDC UR4, c[0x0][0x424] ;  /* 0x0001090000047ab9 */ /* 0x000fe40000000800 */
[----:B------:R1:W5:Y:S01]  /*14d0*/  @P2 LDG.E R168, desc[UR38][R4.64] ;  /* 0x0000002604a82981 */ /* 0x000362000c1e1900 */
[----:B------:R-:W-:-:S03]  /*14e0*/  UISETP.NE.AND.EX UP0, UPT, UR5, URZ, UPT, UP0 ;  /* 0x0000003f0500728c */ /* 0x000fc6000bf05300 */
[----:B------:R-:W-:Y:S01]  /*14f0*/  ULDC UR5, c[0x0][0x2f0] ;  /* 0x0000bc0000057ab9 */ /* 0x000fe20000000800 */
[----:B------:R-:W-:-:S04]  /*1500*/  USEL UR4, UR4, 0x1, UP0 ;  /* 0x0000000104047887 */ /* 0x000fc80008000000 */
[----:B------:R-:W-:-:S03]  /*1510*/  UIMAD UR4, UR4, UR5, URZ ;  /* 0x00000005040472a4 */ /* 0x000fc6000f8e023f */
[----:B------:R-:W-:Y:S02]  /*1520*/  ULDC UR5, c[0x0][0x348] ;  /* 0x0000d20000057ab9 */ /* 0x000fe40000000800 */
[----:B0-----:R-:W-:Y:S02]  /*1530*/  IMAD.U32 R2, RZ, RZ, UR5 ;  /* 0x00000005ff027e24 */ /* 0x001fe4000f8e00ff */
[----:B------:R-:W-:Y:S01]  /*1540*/  IMAD.U32 R28, RZ, RZ, UR4 ;  /* 0x00000004ff1c7e24 */ /* 0x000fe2000f8e00ff */
[----:B-123--:R-:W-:Y:S06]  /*1550*/  @P2 BRA `(.L_x_1430) ;  /* 0x0000000000242947 */ /* 0x00efec0003800000 */
        /* <DEDUP_REMOVED lines=9> */
.L_x_1430:
[----:B------:R-:W-:Y:S01]  /*15f0*/  ULDC.64 UR4, c[0x0][0xa20] ;  /* 0x0002880000047ab9 */ /* 0x000fe20000000a00 */
[----:B------:R-:W-:Y:S01]  /*1600*/  IMAD.MOV.U32 R196, RZ, RZ, R178 ;  /* 0x000000ffffc47224 */ /* 0x000fe200078e00b2 */
[----:B------:R-:W-:Y:S01]  /*1610*/  ISETP.NE.U32.AND P1, PT, RZ, UR4, PT ;  /* 0x00000004ff007c0c */ /* 0x000fe2000bf25070 */
[----:B------:R-:W-:-:S03]  /*1620*/  IMAD.MOV.U32 R197, RZ, RZ, R179 ;  /* 0x000000ffffc57224 */ /* 0x000fc600078e00b3 */
[----:B------:R-:W-:-:S13]  /*1630*/  ISETP.NE.AND.EX P1, PT, RZ, UR5, PT, P1 ;  /* 0x00000005ff007c0c */ /* 0x000fda000bf25310 */
[----:B------:R-:W-:Y:S05]  /*1640*/  @!P1 BRA `(.L_x_1431) ;  /* 0x0000000000109947 */ /* 0x000fea0003800000 */
[----:B------:R-:W0:Y:S02]  /*1650*/  LDC.64 R4, c[0x0][0xa20] ;  /* 0x00028800ff047b82 */ /* 0x000e240000000a00 */
[----:B0-----:R-:W-:-:S05]  /*1660*/  IMAD.WIDE R4, R179, 0x4, R4 ;  /* 0x00000004b3047825 */ /* 0x001fca00078e0204 */
[----:B------:R0:W5:Y:S01]  /*1670*/  LDG.E R28, desc[UR38][R4.64] ;  /* 0x00000026041c7981 */ /* 0x000162000c1e1900 */
[----:B------:R-:W-:Y:S05]  /*1680*/  BRA `(.L_x_1432) ;  /* 0x0000000000107947 */ /* 0x000fea0003800000 */
.L_x_1431:
[----:B------:R-:W-:Y:S05]  /*1690*/  @!P0 BRA `(.L_x_1432) ;  /* 0x00000000000c8947 */ /* 0x000fea0003800000 */
[----:B------:R-:W2:Y:S04]  /*16a0*/  LDG.E R3, desc[UR38][R8.64] ;  /* 0x0000002608037981 */ /* 0x000ea8000c1e1900 */
[----:B------:R-:W2:Y:S02]  /*16b0*/  LDG.E R28, desc[UR38][R8.64+0x4] ;  /* 0x00000426081c7981 */ /* 0x000ea4000c1e1900 */
[----:B--2---:R-:W-:-:S07]  /*16c0*/  IMAD.IADD R28, R28, 0x1, -R3 ;  /* 0x000000011c1c7824 */ /* 0x004fce00078e0a03 */
.L_x_1432:
[----:B------:R-:W-:Y:S01]  /*16d0*/  ULDC.64 UR4, c[0x0][0xa10] ;  /* 0x0002840000047ab9 */ /* 0x000fe20000000a00 */
[----:B------:R-:W1:Y:S01]  /*16e0*/  LDC R8, c[0x0][0x448] ;  /* 0x00011200ff087b82 */ /* 0x000e620000000800 */
[----:B------:R-:W-:-:S04]  /*16f0*/  ISETP.NE.U32.AND P0, PT, RZ, UR4, PT ;  /* 0x00000004ff007c0c */ /* 0x000fc8000bf05070 */
[----:B------:R-:W-:Y:S01]  /*1700*/  ISETP.NE.AND.EX P0, PT, RZ, UR5, PT, P0 ;  /* 0x00000005ff007c0c */ /* 0x000fe2000bf05300 */
[----:B------:R-:W-:Y:S02]  /*1710*/  ULDC.64 UR4, c[0x0][0xa30] ;  /* 0x00028c0000047ab9 */ /* 0x000fe40000000a00 */
[----:B------:R-:W-:Y:S01]  /*1720*/  ISETP.NE.U32.AND P1, PT, RZ, UR4, PT ;  /* 0x00000004ff007c0c */ /* 0x000fe2000bf25070 */
[----:B-----5:R-:W-:Y:S01]  /*1730*/  IMAD.MOV.U32 R24, RZ, RZ, R28 ;  /* 0x000000ffff187224 */ /* 0x020fe200078e001c */
[----:B------:R-:W2:Y:S02]  /*1740*/  LDC.64 R12, c[0x0][0x9e0] ;  /* 0x00027800ff0c7b82 */ /* 0x000ea40000000a00 */
[----:B------:R-:W-:-:S06]  /*1750*/  ISETP.NE.AND.EX P1, PT, RZ, UR5, PT, P1 ;  /* 0x00000005ff007c0c */ /* 0x000fcc000bf25310 */
[----:B0-----:R-:W0:Y:S08]  /*1760*/  @P0 LDC.64 R4, c[0x0][0xa10] ;  /* 0x00028400ff040b82 */ /* 0x001e300000000a00 */
[----:B------:R-:W3:Y:S01]  /*1770*/  @P1 LDC.64 R6, c[0x0][0xa30] ;  /* 0x00028c00ff061b82 */ /* 0x000ee20000000a00 */
[----:B0-----:R-:W-:-:S05]  /*1780*/  @P0 IMAD.WIDE R4, R179, 0x4, R4 ;  /* 0x00000004b3040825 */ /* 0x001fca00078e0204 */
[----:B------:R-:W4:Y:S04]  /*1790*/  @P0 LDG.E R0, desc[UR38][R4.64] ;  /* 0x0000002604000981 */ /* 0x000f28000c1e1900 */
[----:B------:R-:W4:Y:S01]  /*17a0*/  @P0 LDG.E R3, desc[UR38][R4.64+0x4] ;  /* 0x0000042604030981 */ /* 0x000f22000c1e1900 */
[----:B---3--:R-:W-:-:S05]  /*17b0*/  @P1 IMAD.WIDE R6, R179, 0x4, R6 ;  /* 0x00000004b3061825 */ /* 0x008fca00078e0206 */
[----:B------:R0:W5:Y:S01]  /*17c0*/  @P1 LDG.E R24, desc[UR38][R6.64] ;  /* 0x0000002606181981 */ /* 0x000162000c1e1900 */
[----:B-1----:R-:W-:Y:S01]  /*17d0*/  ISETP.NE.AND P1, PT, R8, 0x1, PT ;  /* 0x000000010800780c */ /* 0x002fe20003f25270 */
[----:B------:R-:W-:Y:S01]  /*17e0*/  IMAD.IADD R11, R28, 0x1, -R11 ;  /* 0x000000011c0b7824 */ /* 0x000fe200078e0a0b */
[----:B------:R-:W-:Y:S02]  /*17f0*/  SHF.L.U32 R175, R177, 0x7, RZ ;  /* 0x00000007b1af7819 */ /* 0x000fe400000006ff */
[----:B--2---:R-:W-:-:S09]  /*1800*/  ISETP.GE.AND P2, PT, R13, 0x1, PT ;  /* 0x000000010d00780c */ /* 0x004fd20003f46270 */
[----:B------:R-:W1:Y:S08]  /*1810*/  @P1 LDC R9, c[0x0][0x44c] ;  /* 0x00011300ff091b82 */ /* 0x000e700000000800 */
[----:B------:R-:W2:Y:S01]  /*1820*/  @P1 LDC R8, c[0x0][0x450] ;  /* 0x00011400ff081b82 */ /* 0x000ea20000000800 */
[----:B----4-:R-:W-:Y:S02]  /*1830*/  @P0 IMAD.IADD R2, R3, 0x1, -R0 ;  /* 0x0000000103020824 */ /* 0x010fe400078e0a00 */
[----:B------:R-:W-:-:S02]  /*1840*/  VIADD R0, R175, 0x7f ;  /* 0x0000007faf007836 */ /* 0x000fc40000000000 */
[----:B------:R-:W-:Y:S02]  /*1850*/  IMAD.IADD R170, R11, 0x1, R2 ;  /* 0x000000010baa7824 */ /* 0x000fe400078e0202 */
[----:B-1----:R-:W-:-:S03]  /*1860*/  @P1 IMAD.HI.U32 R3, R0, R9, RZ ;  /* 0x0000000900031227 */ /* 0x002fc600078e00ff */
[C---:B------:R-:W-:Y:S01]  /*1870*/  IADD3 R48, R170.reuse, 0x1, -R168 ;  /* 0x00000001aa307810 */ /* 0x040fe20007ffe8a8 */
[----:B------:R-:W-:Y:S01]  /*1880*/  IMAD.MOV.U32 R5, RZ, RZ, R0 ;  /* 0x000000ffff057224 */ /* 0x000fe200078e0000 */
[----:B--2---:R-:W-:Y:S01]  /*1890*/  @P1 SHF.R.U32.HI R5, RZ, R8, R3 ;  /* 0x00000008ff051219 */ /* 0x004fe20000011603 */
[----:B------:R-:W-:-:S04]  /*18a0*/  VIADD R0, R170, 0x7f ;  /* 0x0000007faa007836 */ /* 0x000fc80000000000 */
[----:B0-----:R-:W-:Y:S01]  /*18b0*/  IMAD.IADD R7, R48, 0x1, R5 ;  /* 0x0000000130077824 */ /* 0x001fe200078e0205 */
[----:B------:R-:W-:-:S04]  /*18c0*/  SHF.R.S32.HI R3, RZ, 0x1f, R0 ;  /* 0x0000001fff037819 */ /* 0x000fc80000011400 */
[----:B------:R-:W-:Y:S01]  /*18d0*/  LEA.HI R3, R3, R0, RZ, 0x7 ;  /* 0x0000000003037211 */ /* 0x000fe200078f38ff */
[----:B------:R-:W-:-:S03]  /*18e0*/  IMAD.IADD R0, R7, 0x1, R12 ;  /* 0x0000000107007824 */ /* 0x000fc600078e020c */
[----:B------:R-:W-:Y:S01]  /*18f0*/  SHF.R.S32.HI R27, RZ, 0x7, R3 ;  /* 0x00000007ff1b7819 */ /* 0x000fe20000011403 */
[----:B------:R-:W-:Y:S06]  /*1900*/  @!P2 BRA `(.L_x_1433) ;  /* 0x000000000048a947 */ /* 0x000fec0003800000 */
[C---:B------:R-:W-:Y:S01]  /*1910*/  ISETP.GT.AND P0, PT, R7.reuse, RZ, PT ;  /* 0x000000ff0700720c */ /* 0x040fe20003f04270 */
[----:B------:R-:W-:Y:S01]  /*1920*/  BSSY B0, `(.L_x_1434) ;  /* 0x000000e000007945 */ /* 0x000fe20003800000 */
[----:B------:R-:W-:-:S11]  /*1930*/  VIADD R3, R7, 0xffffffff ;  /* 0xffffffff07037836 */ /* 0x000fd60000000000 */
        /* <DEDUP_REMOVED lines=8> */
.L_x_1435:
[----:B------:R-:W-:-:S13]  /*19c0*/  ISETP.NE.AND P0, PT, R13, 0x1, PT ;  /* 0x000000010d00780c */ /* 0x000fda0003f05270 */
[----:B------:R-:W0:Y:S02]  /*19d0*/  @P0 LDC.64 R4, c[0x0][0x9e8] ;  /* 0x00027a00ff040b82 */ /* 0x000e240000000a00 */
[----:B0-----:R-:W-:-:S05]  /*19e0*/  @P0 IMAD.HI.U32 R4, R3, R4, RZ ;  /* 0x0000000403040227 */ /* 0x001fca00078e00ff */
[----:B------:R-:W-:-:S07]  /*19f0*/  @P0 SHF.R.U32.HI R3, RZ, R5, R4 ;  /* 0x00000005ff030219 */ /* 0x000fce0000011604 */
.L_x_1436:
[----:B------:R-:W-:Y:S05]  /*1a00*/  BSYNC B0 ;  /* 0x0000000000007941 */ /* 0x000fea0003800000 */
.L_x_1434:
[----:B------:R-:W-:-:S05]  /*1a10*/  IMAD R3, R3, R13, R13 ;  /* 0x0000000d03037224 */ /* 0x000fca00078e020d */
[----:B------:R-:W-:-:S07]  /*1a20*/  VIMNMX R0, R0, R3, PT ;  /* 0x0000000300007248 */ /* 0x000fce0003fe0100 */
.L_x_1433:
[----:B------:R-:W0:Y:S01]  /*1a30*/  @P1 LDC R4, c[0x0][0x44c] ;  /* 0x00011300ff041b82 */ /* 0x000e220000000800 */
[----:B------:R-:W-:Y:S01]  /*1a40*/  IMAD.MOV.U32 R3, RZ, RZ, R175 ;  /* 0x000000ffff037224 */ /* 0x000fe200078e00af */
[----:B------:R-:W-:Y:S01]  /*1a50*/  ULDC UR4, c[0x0][0x9dc] ;  /* 0x0002770000047ab9 */ /* 0x000fe20000000800 */
[----:B------:R-:W-:-:S05]  /*1a60*/  IMAD.IADD R88, R170, 0x1, -R168 ;  /* 0x00000001aa587824 */ /* 0x000fca00078e0aa8 */
[----:B------:R-:W1:Y:S01]  /*1a70*/  @P1 LDC R5, c[0x0][0x450] ;  /* 0x00011400ff051b82 */ /* 0x000e620000000800 */
[----:B0-----:R-:W-:-:S05]  /*1a80*/  @P1 IMAD.HI.U32 R4, R175, R4, RZ ;  /* 0x00000004af041227 */ /* 0x001fca00078e00ff */
[----:B-1----:R-:W-:-:S05]  /*1a90*/  @P1 SHF.R.U32.HI R3, RZ, R5, R4 ;  /* 0x00000005ff031219 */ /* 0x002fca0000011604 */
[----:B------:R-:W-:-:S04]  /*1aa0*/  IMAD.IADD R3, R88, 0x1, R3 ;  /* 0x0000000158037824 */ /* 0x000fc800078e0203 */
[----:B------:R-:W-:Y:S01]  /*1ab0*/  VIADD R4, R3, -UR4 ;  /* 0x8000000403047c36 */ /* 0x000fe20008000000 */
[----:B------:R-:W-:Y:S06]  /*1ac0*/  @!P2 BRA `(.L_x_1437) ;  /* 0x000000000044a947 */ /* 0x000fec0003800000 */
[----:B------:R-:W-:Y:S01]  /*1ad0*/  ISETP.GT.AND P0, PT, R3, -0x1, PT ;  /* 0xffffffff0300780c */ /* 0x000fe20003f04270 */
[----:B------:R-:W-:-:S12]  /*1ae0*/  BSSY B0, `(.L_x_1438) ;  /* 0x000000d000007945 */ /* 0x000fd80003800000 */
        /* <DEDUP_REMOVED lines=8> */
.L_x_1439:
[----:B------:R-:W-:-:S13]  /*1b70*/  ISETP.NE.AND P0, PT, R13, 0x1, PT ;  /* 0x000000010d00780c */ /* 0x000fda0003f05270 */
[----:B------:R-:W0:Y:S02]  /*1b80*/  @P0 LDC.64 R6, c[0x0][0x9e8] ;  /* 0x00027a00ff060b82 */ /* 0x000e240000000a00 */
[----:B0-----:R-:W-:-:S05]  /*1b90*/  @P0 IMAD.HI.U32 R6, R3, R6, RZ ;  /* 0x0000000603060227 */ /* 0x001fca00078e00ff */
[----:B------:R-:W-:-:S07]  /*1ba0*/  @P0 SHF.R.U32.HI R3, RZ, R7, R6 ;  /* 0x00000007ff030219 */ /* 0x000fce0000011606 */
.L_x_1440:
[----:B------:R-:W-:Y:S05]  /*1bb0*/  BSYNC B0 ;  /* 0x0000000000007941 */ /* 0x000fea0003800000 */
.L_x_1438:
[----:B------:R-:W-:-:S05]  /*1bc0*/  IMAD R3, R3, R13, RZ ;  /* 0x0000000d03037224 */ /* 0x000fca00078e02ff */
[----:B------:R-:W-:-:S07]  /*1bd0*/  VIMNMX R4, R4, R3, !PT ;  /* 0x0000000304047248 */ /* 0x000fce0007fe0100 */
.L_x_1437:
[----:B------:R-:W-:Y:S01]  /*1be0*/  VIADD R0, R0, 0x7f ;  /* 0x0000007f00007836 */ /* 0x000fe20000000000 */
[----:B------:R-:W-:-:S04]  /*1bf0*/  SHF.R.S32.HI R5, RZ, 0x1f, R4 ;  /* 0x0000001fff057819 */ /* 0x000fc80000011404 */
[----:B------:R-:W-:Y:S02]  /*1c00*/  SHF.R.S32.HI R3, RZ, 0x1f, R0 ;  /* 0x0000001fff037819 */ /* 0x000fe40000011400 */
[----:B------:R-:W-:Y:S02]  /*1c10*/  LEA.HI R5, R5, R4, RZ, 0x7 ;  /* 0x0000000405057211 */ /* 0x000fe400078f38ff */
[----:B------:R-:W-:Y:S02]  /*1c20*/  LEA.HI R3, R3, R0, RZ, 0x7 ;  /* 0x0000000003037211 */ /* 0x000fe400078f38ff */
[----:B------:R-:W-:Y:S02]  /*1c30*/  SHF.R.S32.HI R5, RZ, 0x7, R5 ;  /* 0x00000007ff057819 */ /* 0x000fe40000011405 */
[----:B------:R-:W-:Y:S02]  /*1c40*/  SHF.R.S32.HI R0, RZ, 0x7, R3 ;  /* 0x00000007ff007819 */ /* 0x000fe40000011403 */
[----:B------:R-:W-:-:S02]  /*1c50*/  VIMNMX R5, RZ, R5, !PT ;  /* 0x00000005ff057248 */ /* 0x000fc40007fe0100 */
[----:B------:R-:W-:-:S03]  /*1c60*/  VIMNMX R0, R27, R0, PT ;  /* 0x000000001b007248 */ /* 0x000fc60003fe0100 */
[--C-:B------:R-:W-:Y:S02]  /*1c70*/  IMAD R5, R5, 0x80, -R11.reuse ;  /* 0x0000008005057824 */ /* 0x100fe400078e0a0b */
[----:B------:R-:W-:-:S03]  /*1c80*/  IMAD R3, R0, 0x80, -R11 ;  /* 0x0000008000037824 */ /* 0x000fc600078e0a0b */
[----:B------:R-:W-:Y:S02]  /*1c90*/  VIMNMX R5, RZ, R5, !PT ;  /* 0x00000005ff057248 */ /* 0x000fe40007fe0100 */
[----:B------:R-:W-:Y:S02]  /*1ca0*/  VIMNMX R0, R3, R2, PT ;  /* 0x0000000203007248 */ /* 0x000fe40003fe0100 */
[----:B------:R-:W-:Y:S02]  /*1cb0*/  SHF.R.U32.HI R26, RZ, 0x7, R5 ;  /* 0x00000007ff1a7819 */ /* 0x000fe40000011605 */
[----:B------:R-:W-:-:S03]  /*1cc0*/  ISETP.GT.AND P0, PT, R0, R5, PT ;  /* 0x000000050000720c */ /* 0x000fc60003f04270 */
[----:B------:R-:W-:-:S10]  /*1cd0*/  IMAD.MOV.U32 R25, RZ, RZ, R26 ;  /* 0x000000ffff197224 */ /* 0x000fd400078e001a */
[----:B------:R-:W-:-:S05]  /*1ce0*/  @P0 VIADD R0, R0, 0x7f ;  /* 0x0000007f00000836 */ /* 0x000fca0000000000 */
[----:B------:R-:W-:-:S04]  /*1cf0*/  @P0 SHF.R.S32.HI R3, RZ, 0x1f, R0 ;  /* 0x0000001fff030819 */ /* 0x000fc80000011400 */
[----:B------:R-:W-:-:S04]  /*1d00*/  @P0 LEA.HI R3, R3, R0, RZ, 0x7 ;  /* 0x0000000003030211 */ /* 0x000fc800078f38ff */
[----:B------:R-:W-:Y:S02]  /*1d10*/  @P0 SHF.R.S32.HI R25, RZ, 0x7, R3 ;  /* 0x00000007ff190819 */ /* 0x000fe40000011403 */
[----:B------:R-:W-:Y:S02]  /*1d20*/  PLOP3.LUT P0, PT, PT, PT, PT, 0x80, 0x0 ;  /* 0x000000000000781c */ /* 0x000fe40003f0f070 */
[----:B------:R-:W-:-:S13]  /*1d30*/  ISETP.GT.AND P1, PT, R25, R26, PT ;  /* 0x0000001a1900720c */ /* 0x000fda0003f24270 */
[----:B------:R-:W-:Y:S05]  /*1d40*/  @!P1 BRA `(.L_x_1441) ;  /* 0x0000007800449947 */ /* 0x000fea0003800000 */
[----:B------:R-:W-:Y:S01]  /*1d50*/  IADD3 R0, R16, 0x16400, RZ ;  /* 0x0001640010007810 */ /* 0x000fe20007ffe0ff */
[----:B------:R-:W-:Y:S03]  /*1d60*/  BSSY B6, `(.L_x_1442) ;  /* 0x0000013000067945 */ /* 0x000fe60003800000 */
        /* <DEDUP_REMOVED lines=17> */
[----:B-1---5:R-:W-:Y:S05]  /*1e80*/  CALL.ABS.NOINC R14 ;  /* 0x000000000e007343 */ /* 0x022fea0003c00000 */
.L_x_1443:
[----:B------:R-:W-:Y:S05]  /*1e90*/  BSYNC B6 ;  /* 0x0000000000067941 */ /* 0x000fea0003800000 */
.L_x_1442:
        /* <DEDUP_REMOVED lines=20> */
.L_x_1445:
[----:B------:R-:W-:Y:S05]  /*1fe0*/  BSYNC B6 ;  /* 0x0000000000067941 */ /* 0x000fea0003800000 */
.L_x_1444:
[----:B------:R-:W-:Y:S01]  /*1ff0*/  ULDC.64 UR4, c[0x0][0x9f8] ;  /* 0x00027e0000047ab9 */ /* 0x000fe20000000a00 */
[----:B------:R-:W-:Y:S01]  /*2000*/  MOV R0, R179 ;  /* 0x000000b300007202 */ /* 0x000fe20000000f00 */
[----:B------:R-:W0:Y:S01]  /*2010*/  LDC.64 R82, c[0x0][0x300] ;  /* 0x0000c000ff527b82 */ /* 0x000e220000000a00 */
[----:B------:R-:W-:Y:S01]  /*2020*/  ISETP.NE.U32.AND P0, PT, RZ, UR4, PT ;  /* 0x00000004ff007c0c */ /* 0x000fe2000bf05070 */
[----:B------:R-:W-:Y:S01]  /*2030*/  IMAD.IADD R29, R29, 0x1, R28 ;  /* 0x000000011d1d7824 */ /* 0x000fe200078e021c */
[----:B------:R-:W-:Y:S02]  /*2040*/  ULDC.64 UR6, c[0x0][0xa08] ;  /* 0x0002820000067ab9 */ /* 0x000fe40000000a00 */
[----:B------:R-:W-:Y:S01]  /*2050*/  ISETP.NE.AND.EX P0, PT, RZ, UR5, PT, P0 ;  /* 0x00000005ff007c0c */ /* 0x000fe2000bf05300 */
[----:B------:R-:W1:Y:S01]  /*2060*/  S2R R20, SR_TID.X ;  /* 0x0000000000147919 */ /* 0x000e620000002100 */
[----:B------:R-:W-:Y:S01]  /*2070*/  SHF.R.S32.HI R15, RZ, 0x1f, R29 ;  /* 0x0000001fff0f7819 */ /* 0x000fe2000001141d */
[----:B------:R-:W-:Y:S01]  /*2080*/  ULDC.64 UR4, c[0x0][0x308] ;  /* 0x0000c20000047ab9 */ /* 0x000fe20000000a00 */
[----:B------:R-:W2:Y:S01]  /*2090*/  LDC.64 R80, c[0x0][0x408] ;  /* 0x00010200ff507b82 */ /* 0x000ea20000000a00 */
[----:B------:R-:W-:Y:S01]  /*20a0*/  SHF.R.S32.HI R23, RZ, 0x1f, R22 ;  /* 0x0000001fff177819 */ /* 0x000fe20000011416 */
[----:B------:R-:W-:-:S06]  /*20b0*/  VIADD R98, R22, 0x20 ;  /* 0x0000002016627836 */ /* 0x000fcc0000000000 */
[----:B------:R-:W3:Y:S08]  /*20c0*/  LDC R13, c[0x0][0x3f4] ;  /* 0x0000fd00ff0d7b82 */ /* 0x000ef00000000800 */
[----:B------:R-:W4:Y:S01]  /*20d0*/  @P0 LDC.64 R4, c[0x0][0x9f8] ;  /* 0x00027e00ff040b82 */ /* 0x000f220000000a00 */
[----:B------:R-:W-:-:S07]  /*20e0*/  VIADD R92, R22, 0x40 ;  /* 0x00000040165c7836 */ /* 0x000fce0000000000 */
[----:B------:R-:W2:Y:S01]  /*20f0*/  LDC.64 R78, c[0x0][0x3f8] ;  /* 0x0000fe00ff4e7b82 */ /* 0x000ea20000000a00 */
[----:B----4-:R-:W-:-:S05]  /*2100*/  @P0 IMAD.WIDE R4, R179, 0x4, R4 ;  /* 0x00000004b3040825 */ /* 0x010fca00078e0204 */
[----:B------:R4:W2:Y:S01]  /*2110*/  @P0 LDG.E R0, desc[UR38][R4.64] ;  /* 0x0000002604000981 */ /* 0x0008a2000c1e1900 */
[-C--:B0-----:R-:W-:Y:S01]  /*2120*/  IMAD R8, R15, R82.reuse, RZ ;  /* 0x000000520f087224 */ /* 0x081fe200078e02ff */
[----:B------:R-:W-:Y:S01]  /*2130*/  ISETP.NE.U32.AND P0, PT, RZ, UR6, PT ;  /* 0x00000006ff007c0c */ /* 0x000fe2000bf05070 */
[C---:B------:R-:W-:Y:S01]  /*2140*/  IMAD.WIDE.U32 R6, R29.reuse, R82, RZ ;  /* 0x000000521d067225 */ /* 0x040fe200078e00ff */
[----:B-1----:R-:W-:Y:S02]  /*2150*/  SHF.R.U32.HI R20, RZ, 0x7, R20 ;  /* 0x00000007ff147819 */ /* 0x002fe40000011614 */
[----:B------:R-:W-:Y:S01]  /*2160*/  ISETP.NE.AND.EX P0, PT, RZ, UR7, PT, P0 ;  /* 0x00000007ff007c0c */ /* 0x000fe2000bf05300 */
[----:B------:R-:W-:Y:S01]  /*2170*/  IMAD R3, R29, R83, R8 ;  /* 0x000000531d037224 */ /* 0x000fe200078e0208 */
[----:B------:R-:W-:Y:S01]  /*2180*/  SHF.R.S32.HI R8, RZ, 0x1f, R178 ;  /* 0x0000001fff087819 */ /* 0x000fe200000114b2 */
[----:B------:R-:W-:Y:S01]  /*2190*/  VIADD R91, R22, 0x60 ;  /* 0x00000060165b7836 */ /* 0x000fe20000000000 */
[----:B------:R-:W-:Y:S01]  /*21a0*/  ISETP.NE.AND P6, PT, R20, 0x1, PT ;  /* 0x000000011400780c */ /* 0x000fe20003fc5270 */
[----:B------:R-:W-:Y:S01]  /*21b0*/  IMAD.IADD R7, R7, 0x1, R3 ;  /* 0x0000000107077824 */ /* 0x000fe200078e0203 */
[----:B------:R-:W-:Y:S01]  /*21c0*/  SHF.R.S32.HI R173, RZ, 0x1f, R172 ;  /* 0x0000001fffad7819 */ /* 0x000fe200000114ac */
[----:B------:R-:W-:Y:S01]  /*21d0*/  IMAD R3, R8, UR4, RZ ;  /* 0x0000000408037c24 */ /* 0x000fe2000f8e02ff */
[-C--:B---3--:R-:W-:Y:S01]  /*21e0*/  ISETP.GE.AND P5, PT, R98, R13.reuse, PT ;  /* 0x0000000d6200720c */ /* 0x088fe20003fa6270 */
[----:B----4-:R-:W-:Y:S01]  /*21f0*/  IMAD.WIDE.U32 R4, R178, UR4, R6 ;  /* 0x00000004b2047c25 */ /* 0x010fe2000f8e0006 */
[----:B------:R-:W-:-:S02]  /*2200*/  ISETP.GE.AND P4, PT, R92, R13, PT ;  /* 0x0000000d5c00720c */ /* 0x000fc40003f86270 */
[----:B------:R-:W-:Y:S01]  /*2210*/  P2R R102, PR, RZ, 0x20 ;  /* 0x00000020ff667803 */ /* 0x000fe20000000000 */
[----:B------:R-:W-:Y:S01]  /*2220*/  IMAD R9, R178, UR5, R3 ;  /* 0x00000005b2097c24 */ /* 0x000fe2000f8e0203 */
[----:B------:R-:W-:Y:S01]  /*2230*/  ULDC.64 UR4, c[0x0][0x310] ;  /* 0x0000c40000047ab9 */ /* 0x000fe20000000a00 */
[C---:B------:R-:W-:Y:S01]  /*2240*/  VIADD R6, R22.reuse, 0x80 ;  /* 0x0000008016067836 */ /* 0x040fe20000000000 */
[----:B------:R-:W-:Y:S01]  /*2250*/  P2R R103, PR, RZ, 0x10 ;  /* 0x00000010ff677803 */ /* 0x000fe20000000000 */
[----:B------:R-:W-:Y:S02]  /*2260*/  IMAD.IADD R5, R5, 0x1, R9 ;  /* 0x0000000105057824 */ /* 0x000fe400078e0209 */
[----:B------:R-:W-:Y:S02]  /*2270*/  VIADD R9, R22, 0xa0 ;  /* 0x000000a016097836 */ /* 0x000fe40000000000 */
[----:B--2---:R-:W-:-:S04]  /*2280*/  IMAD.WIDE.U32 R58, R19, R80, R22 ;  /* 0x00000050133a7225 */ /* 0x004fc800078e0016 */
[----:B------:R-:W-:-:S04]  /*2290*/  IMAD.WIDE.U32 R56, R19, R80, R172 ;  /* 0x0000005013387225 */ /* 0x000fc800078e00ac */
[----:B------:R-:W-:-:S04]  /*22a0*/  IMAD.WIDE.U32 R52, R19, R78, R22 ;  /* 0x0000004e13347225 */ /* 0x000fc800078e0016 */
[----:B------:R-:W-:-:S04]  /*22b0*/  IMAD.WIDE.U32 R50, R19, R78, R172 ;  /* 0x0000004e13327225 */ /* 0x000fc800078e00ac */
[----:B------:R-:W-:Y:S02]  /*22c0*/  VIADD R77, R20, 0x8 ;  /* 0x00000008144d7836 */ /* 0x000fe40000000000 */
[----:B------:R-:W-:Y:S01]  /*22d0*/  IMAD.SHL.U32 R76, R13, 0x2, RZ ;  /* 0x000000020d4c7824 */ /* 0x000fe200078e00ff */
[----:B------:R-:W-:Y:S02]  /*22e0*/  SHF.R.S32.HI R3, RZ, 0x1f, R0 ;  /* 0x0000001fff037819 */ /* 0x000fe40000011400 */
[----:B------:R-:W-:Y:S02]  /*22f0*/  SEL R61, R0, RZ, !P0 ;  /* 0x000000ff003d7207 */ /* 0x000fe40004000000 */
[----:B------:R-:W-:-:S03]  /*2300*/  SEL R10, R3, RZ, !P0 ;  /* 0x000000ff030a7207 */ /* 0x000fc60004000000 */
[----:B------:R-:W-:-:S04]  /*2310*/  IMAD.WIDE.U32 R62, R61, UR4, R4 ;  /* 0x000000043d3e7c25 */ /* 0x000fc8000f8e0004 */
[----:B------:R-:W-:Y:S02]  /*2320*/  IMAD R0, R10, UR4, RZ ;  /* 0x000000040a007c24 */ /* 0x000fe4000f8e02ff */
[----:B------:R-:W-:-:S04]  /*2330*/  IMAD.WIDE.U32 R4, R19, R82, R22 ;  /* 0x0000005213047225 */ /* 0x000fc800078e0016 */
[----:B------:R-:W-:Y:S01]  /*2340*/  IMAD R3, R61, UR5, R0 ;  /* 0x000000053d037c24 */ /* 0x000fe2000f8e0200 */
[----:B------:R-:W-:Y:S05]  /*2350*/  @!P6 WARPSYNC.ALL ;  /* 0x000000000000e948 */ /* 0x000fea0003800000 */
[----:B------:R-:W-:Y:S01]  /*2360*/  IMAD R0, R212, R82, RZ ;  /* 0x00000052d4007224 */ /* 0x000fe200078e02ff */
[----:B------:R-:W-:Y:S01]  /*2370*/  ULDC UR4, c[0x0][0x2f4] ;  /* 0x0000bd0000047ab9 */ /* 0x000fe20000000800 */
[----:B------:R-:W-:Y:S01]  /*2380*/  IMAD.IADD R100, R63, 0x1, R3 ;  /* 0x000000013f647824 */ /* 0x000fe200078e0203 */
[----:B------:R-:W-:Y:S01]  /*2390*/  @!P6 BAR.SYNC.DEFER_BLOCKING 0x9, 0x100 ;  /* 0x024400000000eb1d */ /* 0x000fe20000010000 */
[----:B------:R-:W-:Y:S01]  /*23a0*/  IMAD R93, R19, R83, R0 ;  /* 0x00000053135d7224 */ /* 0x000fe200078e0200 */
[----:B------:R-:W-:-:S02]  /*23b0*/  ISETP.GE.AND P1, PT, R98, UR4, PT ;  /* 0x0000000462007c0c */ /* 0x000fc4000bf26270 */
[----:B------:R-:W-:Y:S02]  /*23c0*/  IADD3 R99, P0, R62, R4, RZ ;  /* 0x000000043e637210 */ /* 0x000fe40007f1e0ff */
[----:B------:R-:W-:Y:S01]  /*23d0*/  ULDC.64 UR6, c[0x0][0x330] ;  /* 0x0000cc0000067ab9 */ /* 0x000fe20000000a00 */
[----:B------:R-:W-:Y:S01]  /*23e0*/  SEL R3, RZ, 0xffffffff, P1 ;  /* 0xffffffffff037807 */ /* 0x000fe20000800000 */
[----:B------:R-:W-:Y:S01]  /*23f0*/  IMAD R7, R8, UR6, RZ ;  /* 0x0000000608077c24 */ /* 0x000fe2000f8e02ff */
[----:B------:R-:W-:Y:S01]  /*2400*/  IADD3.X R93, R100, R5, R93, P0, !PT ;  /* 0x00000005645d7210 */ /* 0x000fe200007fe45d */
[----:B------:R-:W-:Y:S01]  /*2410*/  IMAD.WIDE.U32 R4, R178, UR6, R22 ;  /* 0x00000006b2047c25 */ /* 0x000fe2000f8e0016 */
[----:B------:R-:W-:Y:S02]  /*2420*/  ISETP.GE.AND P0, PT, R22, UR4, PT ;  /* 0x0000000416007c0c */ /* 0x000fe4000bf06270 */
[----:B------:R-:W-:Y:S01]  /*2430*/  ISETP.GE.AND P3, PT, R6, UR4, PT ;  /* 0x0000000406007c0c */ /* 0x000fe2000bf66270 */
[----:B------:R-:W-:Y:S01]  /*2440*/  IMAD.SHL.U32 R3, R3, 0x2, RZ ;  /* 0x0000000203037824 */ /* 0x000fe200078e00ff */
[----:B------:R-:W-:Y:S01]  /*2450*/  SEL R0, RZ, 0x1, P0 ;  /* 0x00000001ff007807 */ /* 0x000fe20000000000 */
[----:B------:R-:W-:Y:S01]  /*2460*/  IMAD R7, R178, UR7, R7 ;  /* 0x00000007b2077c24 */ /* 0x000fe2000f8e0207 */
[----:B------:R-:W-:Y:S01]  /*2470*/  ISETP.GE.AND P1, PT, R92, UR4, PT ;  /* 0x000000045c007c0c */ /* 0x000fe2000bf26270 */
[----:B------:R-:W-:Y:S01]  /*2480*/  IMAD R6, R212, R80, RZ ;  /* 0x00000050d4067224 */ /* 0x000fe200078e02ff */
[----:B------:R-:W-:Y:S01]  /*2490*/  ISETP.GE.AND P2, PT, R91, UR4, PT ;  /* 0x000000045b007c0c */ /* 0x000fe2000bf46270 */
[----:B------:R-:W-:Y:S01]  /*24a0*/  IMAD.IADD R5, R5, 0x1, R7 ;  /* 0x0000000105057824 */ /* 0x000fe200078e0207 */
[----:B------:R-:W-:Y:S01]  /*24b0*/  LOP3.LUT R0, R3, 0x2, R0, 0xe2, !PT ;  /* 0x0000000203007812 */ /* 0x000fe200078ee200 */
[----:B------:R-:W-:Y:S01]  /*24c0*/  IMAD R7, R19, R81, R6 ;  /* 0x0000005113077224 */ /* 0x000fe200078e0206 */
[----:B------:R-:W-:-:S02]  /*24d0*/  SEL R3, RZ, 0x4, P1 ;  /* 0x00000004ff037807 */ /* 0x000fc40000800000 */
[----:B------:R-:W-:Y:S01]  /*24e0*/  SEL R6, RZ, 0x8, P2 ;  /* 0x00000008ff067807 */ /* 0x000fe20001000000 */
[----:B------:R-:W-:Y:S01]  /*24f0*/  IMAD.IADD R59, R59, 0x1, R7 ;  /* 0x000000013b3b7824 */ /* 0x000fe200078e0207 */
[----:B------:R-:W-:Y:S01]  /*2500*/  ISETP.GE.AND P0, PT, R9, UR4, PT ;  /* 0x0000000409007c0c */ /* 0x000fe2000bf06270 */
[----:B------:R-:W-:Y:S01]  /*2510*/  ULDC.64 UR4, c[0x0][0x338] ;  /* 0x0000ce0000047ab9 */ /* 0x000fe20000000a00 */
[----:B------:R-:W-:Y:S01]  /*2520*/  LOP3.LUT R0, R6, R0, R3, 0xfe, !PT ;  /* 0x0000000006007212 */ /* 0x000fe200078efe03 */
[----:B------:R-:W-:Y:S01]  /*2530*/  IMAD R6, R10, UR4, RZ ;  /* 0x000000040a067c24 */ /* 0x000fe2000f8e02ff */
[----:B------:R-:W-:Y:S01]  /*2540*/  ISETP.GE.AND P1, PT, R22, R13, PT ;  /* 0x0000000d1600720c */ /* 0x000fe20003f26270 */
[----:B------:R-:W-:Y:S01]  /*2550*/  IMAD.IADD R57, R7, 0x1, R57 ;  /* 0x0000000107397824 */ /* 0x000fe200078e0239 */
[----:B------:R-:W-:Y:S01]  /*2560*/  SEL R3, RZ, 0x10, P3 ;  /* 0x00000010ff037807 */ /* 0x000fe20001800000 */
[----:B------:R-:W-:Y:S01]  /*2570*/  IMAD R65, R61, UR5, R6 ;  /* 0x000000053d417c24 */ /* 0x000fe2000f8e0206 */
[----:B------:R-:W-:Y:S01]  /*2580*/  SEL R7, R13, RZ, P5 ;  /* 0x000000ff0d077207 */ /* 0x000fe20002800000 */
[----:B------:R-:W-:Y:S01]  /*2590*/  IMAD.WIDE.U32 R60, R61, UR4, R4 ;  /* 0x000000043d3c7c25 */ /* 0x000fe2000f8e0004 */
[----:B------:R-:W-:-:S02]  /*25a0*/  SEL R5, R13, RZ, P1 ;  /* 0x000000ff0d057207 */ /* 0x000fc40000800000 */
[----:B------:R-:W-:Y:S01]  /*25b0*/  LOP3.LUT R3, R0, R3, RZ, 0xfc, !PT ;  /* 0x0000000300037212 */ /* 0x000fe200078efcff */
[----:B------:R-:W-:Y:S01]  /*25c0*/  IMAD R0, R212, R78, RZ ;  /* 0x0000004ed4007224 */ /* 0x000fe200078e02ff */
[----:B------:R-:W-:Y:S01]  /*25d0*/  SEL R9, R13, RZ, P4 ;  /* 0x000000ff0d097207 */ /* 0x000fe20002000000 */
[----:B------:R-:W-:Y:S01]  /*25e0*/  IMAD.IADD R5, R22, 0x1, R5 ;  /* 0x0000000116057824 */ /* 0x000fe200078e0205 */
[----:B------:R-:W-:Y:S01]  /*25f0*/  P2R R101, PR, RZ, 0x2 ;  /* 0x00000002ff657803 */ /* 0x000fe20000000000 */
[C---:B------:R-:W-:Y:S01]  /*2600*/  IMAD R11, R19.reuse, R79, R0 ;  /* 0x0000004f130b7224 */ /* 0x040fe200078e0200 */
[----:B------:R-:W-:Y:S01]  /*2610*/  IADD3 R54, P1, R19, R29, RZ ;  /* 0x0000001d13367210 */ /* 0x000fe20007f3e0ff */
[----:B------:R-:W-:Y:S01]  /*2620*/  IMAD.IADD R7, R98, 0x1, R7 ;  /* 0x0000000162077824 */ /* 0x000fe200078e0207 */
[----:B------:R-:W-:Y:S01]  /*2630*/  SHF.R.S32.HI R0, RZ, 0x1f, R5 ;  /* 0x0000001fff007819 */ /* 0x000fe20000011405 */
[----:B------:R-:W-:Y:S01]  /*2640*/  IMAD.IADD R9, R92, 0x1, R9 ;  /* 0x000000015c097824 */ /* 0x000fe200078e0209 */
[----:B------:R-:W-:Y:S01]  /*2650*/  LOP3.LUT R64, R3, 0x1, RZ, 0xc0, !PT ;  /* 0x0000000103407812 */ /* 0x000fe200078ec0ff */
[----:B------:R-:W-:Y:S01]  /*2660*/  IMAD.IADD R53, R53, 0x1, R11 ;  /* 0x0000000135357824 */ /* 0x000fe200078e020b */
[----:B------:R-:W-:Y:S01]  /*2670*/  SHF.R.S32.HI R4, RZ, 0x1f, R7 ;  /* 0x0000001fff047819 */ /* 0x000fe20000011407 */
[----:B------:R-:W-:Y:S01]  /*2680*/  IMAD.IADD R51, R11, 0x1, R51 ;  /* 0x000000010b337824 */ /* 0x000fe200078e0233 */
[-C--:B------:R-:W-:Y:S01]  /*2690*/  LEA.HI R90, R0, R5.reuse, RZ, 0x4 ;  /* 0x00000005005a7211 */ /* 0x080fe200078f20ff */
[----:B-----5:R-:W-:Y:S01]  /*26a0*/  IMAD.WIDE.U32 R58, R24, R80, R58 ;  /* 0x00000050183a7225 */ /* 0x020fe200078e003a */
[----:B------:R-:W-:-:S02]  /*26b0*/  LEA.HI R0, R0, R5, RZ, 0x6 ;  /* 0x0000000500007211 */ /* 0x000fc400078f30ff */
[-C--:B------:R-:W-:Y:S01]  /*26c0*/  LEA.HI R89, R4, R7.reuse, RZ, 0x4 ;  /* 0x0000000704597211 */ /* 0x080fe200078f20ff */
[----:B------:R-:W-:Y:S01]  /*26d0*/  IMAD.WIDE.U32 R56, R24, R80, R56 ;  /* 0x0000005018387225 */ /* 0x000fe200078e0038 */
[----:B------:R-:W-:Y:S02]  /*26e0*/  LEA.HI R7, R4, R7, RZ, 0x6 ;  /* 0x0000000704077211 */ /* 0x000fe400078f30ff */
[----:B------:R-:W-:Y:S01]  /*26f0*/  SHF.R.S32.HI R6, RZ, 0x1f, R9 ;  /* 0x0000001fff067819 */ /* 0x000fe20000011409 */
[----:B------:R-:W-:Y:S01]  /*2700*/  IMAD.SHL.U32 R4, R0, 0x80, RZ ;  /* 0x0000008000047824 */ /* 0x000fe200078e00ff */
[----:B------:R-:W-:Y:S01]  /*2710*/  LOP3.LUT R0, R180, 0x30, R90, 0xf8, !PT ;  /* 0x00000030b4007812 */ /* 0x000fe200078ef85a */
[-C--:B------:R-:W-:Y:S01]  /*2720*/  IMAD.WIDE.U32 R52, R24, R78.reuse, R52 ;  /* 0x0000004e18347225 */ /* 0x080fe200078e0034 */
[----:B------:R-:W-:Y:S02]  /*2730*/  SHF.R.S32.HI R11, RZ, 0x1f, R24 ;  /* 0x0000001fff0b7819 */ /* 0x000fe40000011418 */
[----:B------:R-:W-:Y:S01]  /*2740*/  LOP3.LUT R5, R4, 0xffffe000, RZ, 0xc0, !PT ;  /* 0xffffe00004057812 */ /* 0x000fe200078ec0ff */
[----:B------:R-:W-:Y:S01]  /*2750*/  IMAD.WIDE.U32 R50, R24, R78, R50 ;  /* 0x0000004e18327225 */ /* 0x000fe200078e0032 */
[----:B------:R-:W-:-:S02]  /*2760*/  LOP3.LUT R0, R0, R181, RZ, 0x3c, !PT ;  /* 0x000000b500007212 */ /* 0x000fc400078e3cff */
[----:B------:R-:W-:Y:S01]  /*2770*/  LEA.HI R87, R6, R9, RZ, 0x4 ;  /* 0x0000000906577211 */ /* 0x000fe200078f20ff */
[----:B------:R-:W-:Y:S01]  /*2780*/  IMAD.X R55, R212, 0x1, R15, P1 ;  /* 0x00000001d4377824 */ /* 0x000fe200008e060f */
[----:B------:R-:W-:Y:S01]  /*2790*/  IADD3 R86, R0, R5, R182 ;  /* 0x0000000500567210 */ /* 0x000fe20007ffe0b6 */
[C---:B------:R-:W-:Y:S01]  /*27a0*/  IMAD R0, R11.reuse, R80, RZ ;  /* 0x000000500b007224 */ /* 0x040fe200078e02ff */
[----:B------:R-:W-:Y:S01]  /*27b0*/  LEA.HI R6, R6, R9, RZ, 0x6 ;  /* 0x0000000906067211 */ /* 0x000fe200078f30ff */
[----:B------:R-:W-:Y:S01]  /*27c0*/  IMAD R11, R11, R78, RZ ;  /* 0x0000004e0b0b7224 */ /* 0x000fe200078e02ff */
[----:B------:R-:W-:Y:S01]  /*27d0*/  SHF.L.U32 R7, R7, 0x7, RZ ;  /* 0x0000000707077819 */ /* 0x000fe200000006ff */
[----:B------:R-:W-:Y:S01]  /*27e0*/  IMAD R5, R24, R81, R0 ;  /* 0x0000005118057224 */ /* 0x000fe200078e0200 */
[----:B------:R-:W-:Y:S01]  /*27f0*/  SEL R0, RZ, 0x20, P0 ;  /* 0x00000020ff007807 */ /* 0x000fe20000000000 */
[----:B------:R-:W-:Y:S01]  /*2800*/  IMAD.SHL.U32 R9, R6, 0x80, RZ ;  /* 0x0000008006097824 */ /* 0x000fe200078e00ff */
[----:B------:R-:W-:Y:S01]  /*2810*/  LOP3.LUT R6, R180, 0x30, R89, 0xf8, !PT ;  /* 0x00000030b4067812 */ /* 0x000fe200078ef859 */
[----:B------:R-:W-:Y:S01]  /*2820*/  IMAD R11, R24, R79, R11 ;  /* 0x0000004f180b7224 */ /* 0x000fe200078e020b */
[----:B------:R-:W-:Y:S01]  /*2830*/  LOP3.LUT R8, R180, 0x30, R87, 0xf8, !PT ;  /* 0x00000030b4087812 */ /* 0x000fe200078ef857 */
[----:B------:R-:W-:Y:S01]  /*2840*/  IMAD.IADD R75, R59, 0x1, R5 ;  /* 0x000000013b4b7824 */ /* 0x000fe200078e0205 */
[----:B------:R-:W-:Y:S01]  /*2850*/  LOP3.LUT R0, R3, R0, RZ, 0xfc, !PT ;  /* 0x0000000003007212 */ /* 0x000fe200078efcff */
[----:B------:R-:W-:Y:S01]  /*2860*/  IMAD.IADD R74, R5, 0x1, R57 ;  /* 0x00000001054a7824 */ /* 0x000fe200078e0239 */
[----:B------:R-:W-:Y:S01]  /*2870*/  LOP3.LUT R7, R7, 0xffffe000, RZ, 0xc0, !PT ;  /* 0xffffe00007077812 */ /* 0x000fe200078ec0ff */
[----:B------:R-:W-:Y:S01]  /*2880*/  IMAD.IADD R73, R53, 0x1, R11 ;  /* 0x0000000135497824 */ /* 0x000fe200078e020b */
[-C--:B------:R-:W-:Y:S01]  /*2890*/  LOP3.LUT R6, R6, R181.reuse, RZ, 0x3c, !PT ;  /* 0x000000b506067212 */ /* 0x080fe200078e3cff */
[----:B------:R-:W-:Y:S01]  /*28a0*/  IMAD.IADD R72, R11, 0x1, R51 ;  /* 0x000000010b487824 */ /* 0x000fe200078e0233 */
[----:B------:R-:W-:Y:S01]  /*28b0*/  LOP3.LUT R9, R9, 0xffffe000, RZ, 0xc0, !PT ;  /* 0xffffe00009097812 */ /* 0x000fe200078ec0ff */
[----:B------:R-:W-:Y:S01]  /*28c0*/  IMAD.IADD R65, R61, 0x1, R65 ;  /* 0x000000013d417824 */ /* 0x000fe200078e0241 */
[----:B------:R-:W-:-:S02]  /*28d0*/  LOP3.LUT R8, R8, R181, RZ, 0x3c, !PT ;  /* 0x000000b508087212 */ /* 0x000fc400078e3cff */
[----:B------:R-:W-:Y:S02]  /*28e0*/  LOP3.LUT R71, R90, 0xfffffff0, RZ, 0xc0, !PT ;  /* 0xfffffff05a477812 */ /* 0x000fe400078ec0ff */
[----:B------:R-:W-:Y:S02]  /*28f0*/  LOP3.LUT R70, R89, 0xfffffff0, RZ, 0xc0, !PT ;  /* 0xfffffff059467812 */ /* 0x000fe400078ec0ff */
[----:B------:R-:W-:Y:S02]  /*2900*/  LOP3.LUT R69, R87, 0xfffffff0, RZ, 0xc0, !PT ;  /* 0xfffffff057457812 */ /* 0x000fe400078ec0ff */
[C---:B------:R-:W-:Y:S01]  /*2910*/  SHF.L.U64.HI R83, R82.reuse, 0x7, R83 ;  /* 0x0000000752537819 */ /* 0x040fe20000010253 */
[----:B------:R-:W-:Y:S01]  /*2920*/  IMAD.SHL.U32 R82, R82, 0x80, RZ ;  /* 0x0000008052527824 */ /* 0x000fe200078e00ff */
[C---:B------:R-:W-:Y:S01]  /*2930*/  SHF.L.U64.HI R81, R80.reuse, 0x7, R81 ;  /* 0x0000000750517819 */ /* 0x040fe20000010251 */
[----:B------:R-:W-:Y:S01]  /*2940*/  IMAD.SHL.U32 R80, R80, 0x80, RZ ;  /* 0x0000008050507824 */ /* 0x000fe200078e00ff */
[C---:B------:R-:W-:Y:S01]  /*2950*/  SHF.L.U64.HI R79, R78.reuse, 0x7, R79 ;  /* 0x000000074e4f7819 */ /* 0x040fe2000001024f */
[----:B------:R-:W-:Y:S01]  /*2960*/  IMAD.SHL.U32 R78, R78, 0x80, RZ ;  /* 0x000000804e4e7824 */ /* 0x000fe200078e00ff */
[----:B------:R-:W-:-:S02]  /*2970*/  LOP3.LUT R49, R0, 0x2, RZ, 0xc0, !PT ;  /* 0x0000000200317812 */ /* 0x000fc400078ec0ff */
[C---:B------:R-:W-:Y:S02]  /*2980*/  LOP3.LUT R21, R0.reuse, 0x4, RZ, 0xc0, !PT ;  /* 0x0000000400157812 */ /* 0x040fe400078ec0ff */
[C---:B------:R-:W-:Y:S02]  /*2990*/  LOP3.LUT R20, R0.reuse, 0x8, RZ, 0xc0, !PT ;  /* 0x0000000800147812 */ /* 0x040fe400078ec0ff */
[----:B------:R-:W-:Y:S02]  /*29a0*/  LOP3.LUT R3, R0, 0x10, RZ, 0xc0, !PT ;  /* 0x0000001000037812 */ /* 0x000fe400078ec0ff */
[--C-:B------:R-:W-:Y:S02]  /*29b0*/  IADD3 R85, R6, R7, R182.reuse ;  /* 0x0000000706557210 */ /* 0x100fe40007ffe0b6 */
[----:B------:R-:W-:Y:S02]  /*29c0*/  IADD3 R84, R8, R9, R182 ;  /* 0x0000000908547210 */ /* 0x000fe40007ffe0b6 */
[----:B------:R-:W-:-:S02]  /*29d0*/  SHF.R.S32.HI R68, RZ, 0x1f, R71 ;  /* 0x0000001fff447819 */ /* 0x000fc40000011447 */
[----:B------:R-:W-:Y:S02]  /*29e0*/  SHF.R.S32.HI R67, RZ, 0x1f, R70 ;  /* 0x0000001fff437819 */ /* 0x000fe40000011446 */
[----:B------:R-:W-:Y:S02]  /*29f0*/  SHF.R.S32.HI R66, RZ, 0x1f, R69 ;  /* 0x0000001fff427819 */ /* 0x000fe40000011445 */
[----:B------:R-:W-:-:S07]  /*2a00*/  LOP3.LUT R0, R0, 0x20, RZ, 0xc0, !PT ;  /* 0x0000002000007812 */ /* 0x000fce00078ec0ff */
.L_x_1501:
[----:B0-----:R-:W0:Y:S01]  /*2a10*/  LDC.64 R94, c[0x0][0x2e8] ;  /* 0x0000ba00ff5e7b82 */ /* 0x001e220000000a00 */
[----:B------:R-:W-:Y:S01]  /*2a20*/  VIADD R25, R25, 0xffffffff ;  /* 0xffffffff19197836 */ /* 0x000fe20000000000 */
[----:B------:R-:W-:Y:S05]  /*2a30*/  YIELD ;  /* 0x0000000000007946 */ /* 0x000fea0003800000 */
[----:B-1----:R-:W-:Y:S01]  /*2a40*/  SHF.R.S32.HI R4, RZ, 0x1f, R25 ;  /* 0x0000001fff047819 */ /* 0x002fe20000011419 */
[----:B------:R-:W1:Y:S01]  /*2a50*/  LDC R111, c[0x0][0x3f4] ;  /* 0x0000fd00ff6f7b82 */ /* 0x000e620000000800 */
[-C--:B------:R-:W-:Y:S01]  /*2a60*/  IMAD R5, R83, R25.reuse, RZ ;  /* 0x0000001953057224 */ /* 0x080fe200078e02ff */
[----:B------:R-:W-:Y:S01]  /*2a70*/  BSSY B0, `(.L_x_1446) ;  /* 0x0000661000007945 */ /* 0x000fe20003800000 */
[----:B------:R-:W-:Y:S01]  /*2a80*/  IMAD.WIDE.U32 R44, R82, R25, RZ ;  /* 0x00000019522c7225 */ /* 0x000fe200078e00ff */
[----:B------:R-:W-:-:S03]  /*2a90*/  ISETP.GT.AND P0, PT, R25, R26, PT ;  /* 0x0000001a1900720c */ /* 0x000fc60003f04270 */
[----:B------:R-:W-:Y:S02]  /*2aa0*/  IMAD R5, R4, R82, R5 ;  /* 0x0000005204057224 */ /* 0x000fe400078e0205 */
[----:B------:R-:W-:Y:S02]  /*2ab0*/  IMAD R97, R17, 0x6000, R191 ;  /* 0x0000600011617824 */ /* 0x000fe400078e02bf */
[----:B------:R-:W-:Y:S02]  /*2ac0*/  IMAD.IADD R46, R45, 0x1, R5 ;  /* 0x000000012d2e7824 */ /* 0x000fe400078e0205 */
[----:B------:R-:W-:Y:S02]  /*2ad0*/  IMAD R5, R17, 0x6000, R192 ;  /* 0x0000600011057824 */ /* 0x000fe400078e02c0 */
[----:B------:R-:W-:Y:S01]  /*2ae0*/  IMAD.IADD R97, R16, 0x1, R97 ;  /* 0x0000000110617824 */ /* 0x000fe200078e0261 */
[----:B0-----:R-:W-:Y:S01]  /*2af0*/  IADD3 R8, P1, P2, R44, R94, R99 ;  /* 0x0000005e2c087210 */ /* 0x001fe20007a3e063 */
[----:B------:R-:W-:-:S03]  /*2b00*/  IMAD.IADD R96, R16, 0x1, R5 ;  /* 0x0000000110607824 */ /* 0x000fc600078e0205 */
[----:B------:R-:W-:Y:S02]  /*2b10*/  IADD3.X R9, R46, R95, R93, P1, P2 ;  /* 0x0000005f2e097210 */ /* 0x000fe40000fe445d */
[----:B-1----:R-:W-:-:S13]  /*2b20*/  ISETP.GE.AND P1, PT, R111, 0x1, PT ;  /* 0x000000016f00780c */ /* 0x002fda0003f26270 */
[----:B------:R-:W-:Y:S05]  /*2b30*/  @!P1 BRA `(.L_x_1447) ;  /* 0x0000006000d09947 */ /* 0x000fea0003800000 */
[----:B------:R-:W-:Y:S01]  /*2b40*/  ULDC.U8 UR4, c[0x0][0x410] ;  /* 0x0001040000047ab9 */ /* 0x000fe20000000000 */
[-C--:B------:R-:W-:Y:S01]  /*2b50*/  IMAD R5, R79, R25.reuse, RZ ;  /* 0x000000194f057224 */ /* 0x080fe200078e02ff */
[----:B------:R-:W-:Y:S01]  /*2b60*/  ISETP.NE.AND P1, PT, RZ, UR4, PT ;  /* 0x00000004ff007c0c */ /* 0x000fe2000bf25270 */
[-C--:B------:R-:W-:Y:S02]  /*2b70*/  IMAD R7, R81, R25.reuse, RZ ;  /* 0x0000001951077224 */ /* 0x080fe400078e02ff */
[----:B------:R-:W-:Y:S02]  /*2b80*/  IMAD R109, R25, -0x80, R2 ;  /* 0xffffff80196d7824 */ /* 0x000fe400078e0202 */
[C---:B------:R-:W-:Y:S02]  /*2b90*/  IMAD R5, R4.reuse, R78, R5 ;  /* 0x0000004e04057224 */ /* 0x040fe400078e0205 */
[----:B------:R-:W-:Y:S01]  /*2ba0*/  IMAD R7, R4, R80, R7 ;  /* 0x0000005004077224 */ /* 0x000fe200078e0207 */
[----:B------:R-:W-:Y:S01]  /*2bb0*/  VIMNMX R109, R109, 0x80, PT ;  /* 0x000000806d6d7848 */ /* 0x000fe20003fe0100 */
[----:B------:R-:W-:-:S04]  /*2bc0*/  IMAD.WIDE.U32 R42, R78, R25, RZ ;  /* 0x000000194e2a7225 */ /* 0x000fc800078e00ff */
[----:B------:R-:W-:-:S04]  /*2bd0*/  IMAD.WIDE.U32 R40, R80, R25, RZ ;  /* 0x0000001950287225 */ /* 0x000fc800078e00ff */
[----:B------:R-:W-:Y:S02]  /*2be0*/  IMAD.IADD R104, R43, 0x1, R5 ;  /* 0x000000012b687824 */ /* 0x000fe400078e0205 */
        /* <DEDUP_REMOVED lines=23> */
[----:B------:R-:W-:-:S04]  /*2d60*/  IADD3 R40, P1, P3, R56, UR4, R40 ;  /* 0x0000000438287c10 */ /* 0x000fc8000fb3e028 */
        /* <DEDUP_REMOVED lines=29> */
.L_x_1450:
[----:B------:R-:W-:Y:S05]  /*2f40*/  BSYNC B1 ;  /* 0x0000000000017941 */ /* 0x000fea0003800000 */
.L_x_1449:
[----:B------:R-:W-:Y:S01]  /*2f50*/  UISETP.NE.AND UP0, UPT, UR41, 0x3, UPT ;  /* 0x000000032900788c */ /* 0x000fe2000bf05270 */
[----:B0----5:R-:W-:Y:S01]  /*2f60*/  IMAD.MOV.U32 R40, RZ, RZ, R10 ;  /* 0x000000ffff287224 */ /* 0x021fe200078e000a */
[----:B------:R-:W-:Y:S01]  /*2f70*/  MOV R42, R14 ;  /* 0x0000000e002a7202 */ /* 0x000fe20000000f00 */
[----:B------:R-:W-:Y:S02]  /*2f80*/  IMAD.MOV.U32 R104, RZ, RZ, R30 ;  /* 0x000000ffff687224 */ /* 0x000fe400078e001e */
[----:B------:R-:W-:Y:S01]  /*2f90*/  IMAD.MOV.U32 R106, RZ, RZ, R34 ;  /* 0x000000ffff6a7224 */ /* 0x000fe200078e0022 */
[----:B------:R-:W-:Y:S01]  /*2fa0*/  PLOP3.LUT P1, PT, PT, PT, UP0, 0x80, 0x0 ;  /* 0x000000000000781c */ /* 0x000fe20003f2f008 */
[----:B------:R-:W-:Y:S02]  /*2fb0*/  IMAD.MOV.U32 R112, RZ, RZ, R38 ;  /* 0x000000ffff707224 */ /* 0x000fe400078e0026 */
[----:B------:R-:W-:Y:S02]  /*2fc0*/  IMAD.MOV.U32 R121, RZ, RZ, R46 ;  /* 0x000000ffff797224 */ /* 0x000fe400078e002e */
[----:B------:R-:W-:-:S02]  /*2fd0*/  IMAD.MOV.U32 R41, RZ, RZ, R12 ;  /* 0x000000ffff297224 */ /* 0x000fc400078e000c */
[----:B------:R-:W-:Y:S02]  /*2fe0*/  IMAD.MOV.U32 R43, RZ, RZ, R28 ;  /* 0x000000ffff2b7224 */ /* 0x000fe400078e001c */
[----:B------:R-:W-:Y:S02]  /*2ff0*/  IMAD.MOV.U32 R105, RZ, RZ, R32 ;  /* 0x000000ffff697224 */ /* 0x000fe400078e0020 */
[----:B------:R-:W-:Y:S02]  /*3000*/  IMAD.MOV.U32 R107, RZ, RZ, R36 ;  /* 0x000000ffff6b7224 */ /* 0x000fe400078e0024 */
[----:B------:R-:W-:Y:S02]  /*3010*/  IMAD.MOV.U32 R113, RZ, RZ, R44 ;  /* 0x000000ffff717224 */ /* 0x000fe400078e002c */
[----:B------:R-:W-:Y:S01]  /*3020*/  IMAD.MOV.U32 R123, RZ, RZ, R94 ;  /* 0x000000ffff7b7224 */ /* 0x000fe200078e005e */
[----:B------:R-:W-:Y:S06]  /*3030*/  @!P1 BRA `(.L_x_1451) ;  /* 0x0000000000049947 */ /* 0x000fec0003800000 */
[----:B------:R-:W-:Y:S01]  /*3040*/  BPT.TRAP 0x1 ;  /* 0x000000040000795c */ /* 0x000fe20000300000 */
.L_x_1451:
[----:B------:R-:W-:Y:S01]  /*3050*/  IMAD R108, R17, 0x8, R16 ;  /* 0x00000008116c7824 */ /* 0x000fe200078e0210 */
[----:B------:R-:W-:Y:S01]  /*3060*/  SHF.L.U32 R110, R174, 0x1f, RZ ;  /* 0x0000001fae6e7819 */ /* 0x000fe200000006ff */
[----:B------:R-:W-:Y:S03]  /*3070*/  BSSY B1, `(.L_x_1452) ;  /* 0x0000003000017945 */ /* 0x000fe60003800000 */
[----:B------:R-:W0:Y:S02]  /*3080*/  SYNCS.PHASECHK.TRANS64.TRYWAIT P3, [R108+URZ+0x22890], R110 ;  /* 0x0228906e6c0075a7 */ /* 0x000e24000806017f */
[----:B0-----:R-:W-:Y:S05]  /*3090*/  @!P3 BRA `(.L_x_1453) ;  /* 0x000002580094b947 */ /* 0x001fea0003800000 */
.L_x_1799:
[----:B------:R-:W-:Y:S05]  /*30a0*/  BSYNC B1 ;  /* 0x0000000000017941 */ /* 0x000fea0003800000 */
.L_x_1452:
[----:B------:R-:W-:Y:S05]  /*30b0*/  @P2 BRA `(.L_x_1454) ;  /* 0x0000005c00f02947 */ /* 0x000fea0003800000 */
[----:B------:R-:W-:Y:S01]  /*30c0*/  ISETP.NE.AND P2, PT, R64, RZ, PT ;  /* 0x000000ff4000720c */ /* 0x000fe20003f45270 */
[----:B------:R-:W-:-:S12]  /*30d0*/  BSSY B1, `(.L_x_1455) ;  /* 0x000006f000017945 */ /* 0x000fd80003800000 */
[----:B------:R-:W-:Y:S05]  /*30e0*/  @!P2 BRA `(.L_x_1456) ;  /* 0x0000000400b4a947 */ /* 0x000fea0003800000 */
[----:B------:R1:W2:Y:S01]  /*30f0*/  LDS.128 R4, [R97+0x16400] ;  /* 0x0164000061047984 */ /* 0x0002a20000000c00 */
[----:B------:R-:W-:Y:S01]  /*3100*/  ISETP.GE.AND P2, PT, R172, R111, PT ;  /* 0x0000006fac00720c */ /* 0x000fe20003f46270 */
[----:B------:R-:W-:-:S12]  /*3110*/  BSSY B2, `(.L_x_1457) ;  /* 0x0000069000027945 */ /* 0x000fd80003800000 */
[----:B-1----:R-:W-:Y:S05]  /*3120*/  @P2 BRA `(.L_x_1458) ;  /* 0x00000004009c2947 */ /* 0x002fea0003800000 */
[----:B------:R-:W-:Y:S02]  /*3130*/  SHF.R.U32.HI R46, RZ, 0x8, R95 ;  /* 0x00000008ff2e7819 */ /* 0x000fe4000001165f */
[----:B------:R-:W-:Y:S02]  /*3140*/  SHF.R.U32.HI R116, RZ, 0x8, R47 ;  /* 0x00000008ff747819 */ /* 0x000fe4000001162f */
[----:B------:R-:W-:Y:S02]  /*3150*/  SHF.R.U32.HI R115, RZ, 0x10, R95 ;  /* 0x00000010ff737819 */ /* 0x000fe4000001165f */
[----:B------:R-:W-:Y:S01]  /*3160*/  LOP3.LUT R114, R95, 0xff0000ff, RZ, 0xc0, !PT ;  /* 0xff0000ff5f727812 */ /* 0x000fe200078ec0ff */
[----:B------:R-:W-:Y:S01]  /*3170*/  IMAD.SHL.U32 R95, R46, 0x100, RZ ;  /* 0x000001002e5f7824 */ /* 0x000fe200078e00ff */
[----:B------:R-:W-:Y:S01]  /*3180*/  SHF.R.U32.HI R117, RZ, 0x10, R47 ;  /* 0x00000010ff757819 */ /* 0x000fe2000001162f */
[----:B--2---:R-:W-:Y:S01]  /*3190*/  IMAD.MOV.U32 R46, RZ, RZ, R4 ;  /* 0x000000ffff2e7224 */ /* 0x004fe200078e0004 */
[----:B------:R-:W-:Y:S01]  /*31a0*/  LOP3.LUT R94, R47, 0xff0000ff, RZ, 0xc0, !PT ;  /* 0xff0000ff2f5e7812 */ /* 0x000fe200078ec0ff */
[----:B------:R-:W-:Y:S01]  /*31b0*/  IMAD.SHL.U32 R47, R116, 0x100, RZ ;  /* 0x00000100742f7824 */ /* 0x000fe200078e00ff */
[----:B------:R-:W-:Y:S01]  /*31c0*/  LOP3.LUT R116, R114, 0xff00, R95, 0xf8, !PT ;  /* 0x0000ff0072747812 */ /* 0x000fe200078ef85f */
[----:B------:R-:W-:Y:S01]  /*31d0*/  IMAD.U32 R95, R115, 0x10000, RZ ;  /* 0x00010000735f7824 */ /* 0x000fe200078e00ff */
[----:B------:R-:W-:-:S02]  /*31e0*/  F2FP.F16.E4M3.UNPACK_B R4, R5 ;  /* 0x00000005ff04723e */ /* 0x000fc400020006ff */
[----:B------:R-:W-:Y:S01]  /*31f0*/  LOP3.LUT R94, R94, 0xff00, R47, 0xf8, !PT ;  /* 0x0000ff005e5e7812 */ /* 0x000fe200078ef82f */
[----:B------:R-:W-:Y:S01]  /*3200*/  IMAD.U32 R47, R117, 0x10000, RZ ;  /* 0x00010000752f7824 */ /* 0x000fe200078e00ff */
[----:B------:R-:W-:Y:S02]  /*3210*/  F2FP.F16.E4M3.UNPACK_B R114, R123.H1 ;  /* 0x0000007bff72723e */ /* 0x000fe400030006ff */
[----:B------:R-:W-:Y:S02]  /*3220*/  F2FP.F16.E4M3.UNPACK_B R5, R5.H1 ;  /* 0x00000005ff05723e */ /* 0x000fe400030006ff */
[----:B------:R-:W-:Y:S01]  /*3230*/  LOP3.LUT R118, R116, 0xff0000, R95, 0xf8, !PT ;  /* 0x00ff000074767812 */ /* 0x000fe200078ef85f */
[--C-:B------:R-:W-:Y:S01]  /*3240*/  HADD2.F32 R117, -RZ, R114.reuse.H1_H1 ;  /* 0x30000072ff757230 */ /* 0x100fe20000004100 */
[----:B------:R-:W-:Y:S01]  /*3250*/  F2FP.F16.E4M3.UNPACK_B R95, R121.H1 ;  /* 0x00000079ff5f723e */ /* 0x000fe200030006ff */
[----:B------:R-:W-:Y:S01]  /*3260*/  HADD2.F32 R116, -RZ, R114.H0_H0 ;  /* 0x20000072ff747230 */ /* 0x000fe20000004100 */
[----:B------:R-:W-:Y:S01]  /*3270*/  LOP3.LUT R115, R94, 0xff0000, R47, 0xf8, !PT ;  /* 0x00ff00005e737812 */ /* 0x000fe200078ef82f */
[----:B------:R-:W-:-:S02]  /*3280*/  HADD2.F32 R94, -RZ, R5.H1_H1 ;  /* 0x30000005ff5e7230 */ /* 0x000fc40000004100 */
[--C-:B------:R-:W-:Y:S02]  /*3290*/  HADD2.F32 R47, -RZ, R4.reuse.H1_H1 ;  /* 0x30000004ff2f7230 */ /* 0x100fe40000004100 */
[----:B------:R-:W-:Y:S02]  /*32a0*/  HADD2.F32 R114, -RZ, R95.H0_H0 ;  /* 0x2000005fff727230 */ /* 0x000fe40000004100 */
[----:B------:R-:W-:Y:S01]  /*32b0*/  FMUL.FTZ R122, R94, R117 ;  /* 0x000000755e7a7220 */ /* 0x000fe20000410000 */
[----:B------:R-:W-:Y:S02]  /*32c0*/  HADD2.F32 R4, -RZ, R4.H0_H0 ;  /* 0x20000004ff047230 */ /* 0x000fe40000004100 */
[----:B------:R-:W-:Y:S01]  /*32d0*/  FMUL.FTZ R119, R47, R116 ;  /* 0x000000742f777220 */ /* 0x000fe20000410000 */
[----:B------:R-:W-:Y:S02]  /*32e0*/  HADD2.F32 R5, -RZ, R5.H0_H0 ;  /* 0x20000005ff057230 */ /* 0x000fe40000004100 */
[----:B------:R-:W-:-:S02]  /*32f0*/  HADD2.F32 R95, -RZ, R95.H1_H1 ;  /* 0x3000005fff5f7230 */ /* 0x000fc40000004100 */
[C---:B------:R-:W-:Y:S01]  /*3300*/  FMUL.FTZ R120, R4.reuse, R116 ;  /* 0x0000007404787220 */ /* 0x040fe20000410000 */
[----:B------:R-:W-:Y:S01]  /*3310*/  F2FP.F16.E4M3.UNPACK_B R116, R123 ;  /* 0x0000007bff74723e */ /* 0x000fe200020006ff */
[C---:B------:R-:W-:Y:S01]  /*3320*/  FMUL.FTZ R117, R5.reuse, R117 ;  /* 0x0000007505757220 */ /* 0x040fe20000410000 */
[----:B------:R-:W-:Y:S01]  /*3330*/  FFMA.FTZ R4, R4, R114, -R119 ;  /* 0x0000007204047223 */ /* 0x000fe20000010877 */
[-C--:B------:R-:W-:Y:S01]  /*3340*/  FFMA.FTZ R124, R5, R95.reuse, -R122 ;  /* 0x0000005f057c7223 */ /* 0x080fe2000001087a */
[-C--:B------:R-:W-:Y:S01]  /*3350*/  F2FP.F16.E4M3.UNPACK_B R5, R46.reuse.H1 ;  /* 0x0000002eff05723e */ /* 0x080fe200030006ff */
[----:B------:R-:W-:Y:S01]  /*3360*/  FFMA.FTZ R125, R94, R95, R117 ;  /* 0x0000005f5e7d7223 */ /* 0x000fe20000010075 */
[----:B------:R-:W-:Y:S01]  /*3370*/  F2FP.F16.E4M3.UNPACK_B R46, R46 ;  /* 0x0000002eff2e723e */ /* 0x000fe200020006ff */
[----:B------:R-:W-:Y:S01]  /*3380*/  FFMA.FTZ R123, R47, R114, R120 ;  /* 0x000000722f7b7223 */ /* 0x000fe20000010078 */
[----:B------:R-:W-:Y:S01]  /*3390*/  F2FP.F16.E4M3.UNPACK_B R95, R121 ;  /* 0x00000079ff5f723e */ /* 0x000fe200020006ff */
[----:B------:R-:W-:Y:S01]  /*33a0*/  HADD2.F32 R117, -RZ, R116.H1_H1 ;  /* 0x30000074ff757230 */ /* 0x000fe20000004100 */
[----:B------:R-:W-:Y:S01]  /*33b0*/  F2FP.SATFINITE.E4M3.F32.PACK_AB_MERGE_C R127, R125, R124, RZ ;  /* 0x0000007c7d7f723e */ /* 0x000fe200048070ff */
[----:B------:R-:W-:-:S02]  /*33c0*/  HADD2.F32 R47, -RZ, R5.H0_H0 ;  /* 0x20000005ff2f7230 */ /* 0x000fc40000004100 */
[----:B------:R-:W-:Y:S02]  /*33d0*/  HADD2.F32 R94, -RZ, R5.H1_H1 ;  /* 0x30000005ff5e7230 */ /* 0x000fe40000004100 */
[----:B------:R-:W-:Y:S02]  /*33e0*/  HADD2.F32 R116, -RZ, R116.H0_H0 ;  /* 0x20000074ff747230 */ /* 0x000fe40000004100 */
[-C--:B------:R-:W-:Y:S01]  /*33f0*/  FMUL.FTZ R119, R47, R117.reuse ;  /* 0x000000752f777220 */ /* 0x080fe20000410000 */
[--C-:B------:R-:W-:Y:S02]  /*3400*/  HADD2.F32 R5, -RZ, R46.reuse.H0_H0 ;  /* 0x2000002eff057230 */ /* 0x100fe40000004100 */
[----:B------:R-:W-:Y:S01]  /*3410*/  FMUL.FTZ R122, R94, R117 ;  /* 0x000000755e7a7220 */ /* 0x000fe20000410000 */
[----:B------:R-:W-:Y:S02]  /*3420*/  HADD2.F32 R114, -RZ, R95.H1_H1 ;  /* 0x3000005fff727230 */ /* 0x000fe40000004100 */
[----:B------:R-:W-:-:S02]  /*3430*/  HADD2.F32 R46, -RZ, R46.H1_H1 ;  /* 0x3000002eff2e7230 */ /* 0x000fc40000004100 */
[----:B------:R-:W-:Y:S01]  /*3440*/  FMUL.FTZ R117, R5, R116 ;  /* 0x0000007405757220 */ /* 0x000fe20000410000 */
[----:B------:R-:W-:Y:S02]  /*3450*/  HADD2.F32 R95, -RZ, R95.H0_H0 ;  /* 0x2000005fff5f7230 */ /* 0x000fe40000004100 */
[-C--:B------:R-:W-:Y:S01]  /*3460*/  FFMA.FTZ R122, R47, R114.reuse, -R122 ;  /* 0x000000722f7a7223 */ /* 0x080fe2000001087a */
[----:B------:R-:W-:Y:S01]  /*3470*/  FFMA.FTZ R119, R94, R114, R119 ;  /* 0x000000725e777223 */ /* 0x000fe20000010077 */
[C---:B------:R-:W-:Y:S01]  /*3480*/  FMUL.FTZ R120, R46.reuse, R116 ;  /* 0x000000742e787220 */ /* 0x040fe20000410000 */
[----:B------:R-:W-:Y:S01]  /*3490*/  F2FP.F16.E4M3.UNPACK_B R116, R118.H1 ;  /* 0x00000076ff74723e */ /* 0x000fe200030006ff */
[----:B------:R-:W-:Y:S01]  /*34a0*/  FFMA.FTZ R121, R46, R95, R117 ;  /* 0x0000005f2e797223 */ /* 0x000fe20000010075 */
[----:B------:R-:W-:Y:S01]  /*34b0*/  F2FP.F16.E4M3.UNPACK_B R46, R7.H1 ;  /* 0x00000007ff2e723e */ /* 0x000fe200030006ff */
[----:B------:R-:W-:Y:S01]  /*34c0*/  FFMA.FTZ R120, R5, R95, -R120 ;  /* 0x0000005f05787223 */ /* 0x000fe20000010878 */
[----:B------:R-:W-:Y:S01]  /*34d0*/  F2FP.SATFINITE.E4M3.F32.PACK_AB_MERGE_C R126, R119, R122, RZ ;  /* 0x0000007a777e723e */ /* 0x000fe200048070ff */
[----:B------:R-:W-:Y:S01]  /*34e0*/  HADD2.F32 R119, -RZ, R116.H1_H1 ;  /* 0x30000074ff777230 */ /* 0x000fe20000004100 */
[-C--:B------:R-:W-:Y:S01]  /*34f0*/  F2FP.F16.E4M3.UNPACK_B R95, R115.reuse.H1 ;  /* 0x00000073ff5f723e */ /* 0x080fe200030006ff */
[--C-:B------:R-:W-:Y:S01]  /*3500*/  HADD2.F32 R94, -RZ, R46.reuse.H1_H1 ;  /* 0x3000002eff5e7230 */ /* 0x100fe20000004100 */
[----:B------:R-:W-:Y:S01]  /*3510*/  F2FP.F16.E4M3.UNPACK_B R5, R6.H1 ;  /* 0x00000006ff05723e */ /* 0x000fe200030006ff */
[----:B------:R-:W-:Y:S01]  /*3520*/  HADD2.F32 R47, -RZ, R46.H0_H0 ;  /* 0x2000002eff2f7230 */ /* 0x000fe20000004100 */
        /* <DEDUP_REMOVED lines=39> */
.L_x_1458:
[----:B------:R-:W-:Y:S05]  /*37a0*/  BSYNC B2 ;  /* 0x0000000000027941 */ /* 0x000fea0003800000 */
.L_x_1457:
[----:B--2---:R1:W-:Y:S02]  /*37b0*/  STG.E.128 desc[UR38][R8.64], R4 ;  /* 0x0000000408007986 */ /* 0x0043e4000c101d26 */
.L_x_1456:
[----:B------:R-:W-:Y:S05]  /*37c0*/  BSYNC B1 ;  /* 0x0000000000017941 */ /* 0x000fea0003800000 */
.L_x_1455:
[----:B------:R-:W-:Y:S01]  /*37d0*/  ISETP.NE.AND P2, PT, R49, RZ, PT ;  /* 0x000000ff3100720c */ /* 0x000fe20003f45270 */
[----:B------:R-:W-:-:S12]  /*37e0*/  BSSY B1, `(.L_x_1459) ;  /* 0x0000071000017945 */ /* 0x000fd80003800000 */
[----:B------:R-:W-:Y:S05]  /*37f0*/  @!P2 BRA `(.L_x_1460) ;  /* 0x0000000400bca947 */ /* 0x000fea0003800000 */
[----:B-1----:R1:W2:Y:S01]  /*3800*/  LDS.128 R4, [R96+0x16400] ;  /* 0x0164000060047984 */ /* 0x0022a20000000c00 */
[----:B------:R-:W-:Y:S01]  /*3810*/  ISETP.GE.AND P2, PT, R185, R111, PT ;  /* 0x0000006fb900720c */ /* 0x000fe20003f46270 */
[----:B------:R-:W-:-:S12]  /*3820*/  BSSY B2, `(.L_x_1461) ;  /* 0x000006b000027945 */ /* 0x000fd80003800000 */
[----:B-1----:R-:W-:Y:S05]  /*3830*/  @P2 BRA `(.L_x_1462) ;  /* 0x0000000400a42947 */ /* 0x002fea0003800000 */
[----:B------:R-:W-:Y:S01]  /*3840*/  SHF.R.U32.HI R114, RZ, 0x8, R39 ;  /* 0x00000008ff727819 */ /* 0x000fe20000011627 */
[----:B--2---:R-:W-:Y:S01]  /*3850*/  IMAD.MOV.U32 R44, RZ, RZ, R7 ;  /* 0x000000ffff2c7224 */ /* 0x004fe200078e0007 */
[--C-:B------:R-:W-:Y:S02]  /*3860*/  SHF.R.U32.HI R47, RZ, 0x8, R45.reuse ;  /* 0x00000008ff2f7819 */ /* 0x100fe4000001162d */
[----:B------:R-:W-:Y:S01]  /*3870*/  SHF.R.U32.HI R94, RZ, 0x10, R45 ;  /* 0x00000010ff5e7819 */ /* 0x000fe2000001162d */
[----:B------:R-:W-:Y:S01]  /*3880*/  IMAD.SHL.U32 R7, R114, 0x100, RZ ;  /* 0x0000010072077824 */ /* 0x000fe200078e00ff */
[----:B------:R-:W-:Y:S02]  /*3890*/  LOP3.LUT R38, R39, 0xff0000ff, RZ, 0xc0, !PT ;  /* 0xff0000ff27267812 */ /* 0x000fe400078ec0ff */
[----:B------:R-:W-:Y:S01]  /*38a0*/  SHF.R.U32.HI R95, RZ, 0x10, R39 ;  /* 0x00000010ff5f7819 */ /* 0x000fe20000011627 */
[----:B------:R-:W-:Y:S01]  /*38b0*/  IMAD.U32 R94, R94, 0x10000, RZ ;  /* 0x000100005e5e7824 */ /* 0x000fe200078e00ff */
[----:B------:R-:W-:Y:S01]  /*38c0*/  LOP3.LUT R46, R45, 0xff0000ff, RZ, 0xc0, !PT ;  /* 0xff0000ff2d2e7812 */ /* 0x000fe200078ec0ff */
[----:B------:R-:W-:Y:S01]  /*38d0*/  IMAD.MOV.U32 R39, RZ, RZ, R6 ;  /* 0x000000ffff277224 */ /* 0x000fe200078e0006 */
[----:B------:R-:W-:-:S02]  /*38e0*/  SHF.L.U32 R45, R47, 0x8, RZ ;  /* 0x000000082f2d7819 */ /* 0x000fc400000006ff */
[----:B------:R-:W-:Y:S01]  /*38f0*/  LOP3.LUT R7, R38, 0xff00, R7, 0xf8, !PT ;  /* 0x0000ff0026077812 */ /* 0x000fe200078ef807 */
[----:B------:R-:W-:Y:S01]  /*3900*/  IMAD.U32 R38, R95, 0x10000, RZ ;  /* 0x000100005f267824 */ /* 0x000fe200078e00ff */
[----:B------:R-:W-:Y:S02]  /*3910*/  LOP3.LUT R45, R46, 0xff00, R45, 0xf8, !PT ;  /* 0x0000ff002e2d7812 */ /* 0x000fe400078ef82d */
        /* <DEDUP_REMOVED lines=36> */
[-C--:B------:R-:W-:Y:S01]  /*3b60*/  FMUL.FTZ R45, R5, R113.reuse ;  /* 0x00000071052d7220 */ /* 0x080fe20000410000 */
[----:B------:R-:W-:Y:S02]  /*3b70*/  HADD2.F32 R112, -RZ, R112.H0_H0 ;  /* 0x20000070ff707230 */ /* 0x000fe40000004100 */
[----:B------:R-:W-:Y:S01]  /*3b80*/  FMUL.FTZ R46, R4, R113 ;  /* 0x00000071042e7220 */ /* 0x000fe20000410000 */
[-C--:B------:R-:W-:Y:S01]  /*3b90*/  FFMA.FTZ R95, R6, R38.reuse, -R95 ;  /* 0x00000026065f7223 */ /* 0x080fe2000001085f */
[----:B------:R-:W-:Y:S02]  /*3ba0*/  FFMA.FTZ R94, R7, R38, R94 ;  /* 0x00000026075e7223 */ /* 0x000fe4000001005e */
        /* <DEDUP_REMOVED lines=47> */
[----:B------:R-:W-:Y:S01]  /*3ea0*/  F2FP.SATFINITE.E4M3.F32.PACK_AB_MERGE_C R5, R116, R115, R120 ;  /* 0x000000737405723e */ /* 0x000fe20004807078 */
[----:B------:R-:W-:Y:S01]  /*3eb0*/  IMAD.MOV.U32 R6, RZ, RZ, R94 ;  /* 0x000000ffff067224 */ /* 0x000fe200078e005e */
[----:B------:R-:W-:-:S07]  /*3ec0*/  F2FP.SATFINITE.E4M3.F32.PACK_AB_MERGE_C R4, R112, R113, R119 ;  /* 0x000000717004723e */ /* 0x000fce0004807077 */
.L_x_1462:
[----:B------:R-:W-:Y:S05]  /*3ed0*/  BSYNC B2 ;  /* 0x0000000000027941 */ /* 0x000fea0003800000 */
.L_x_1461:
[----:B--2---:R2:W-:Y:S02]  /*3ee0*/  STG.E.128 desc[UR38][R8.64+0x20], R4 ;  /* 0x0000200408007986 */ /* 0x0045e4000c101d26 */
.L_x_1460:
[----:B------:R-:W-:Y:S05]  /*3ef0*/  BSYNC B1 ;  /* 0x0000000000017941 */ /* 0x000fea0003800000 */
.L_x_1459:
[----:B------:R-:W-:Y:S01]  /*3f00*/  ISETP.NE.AND P2, PT, R21, RZ, PT ;  /* 0x000000ff1500720c */ /* 0x000fe20003f45270 */
[----:B------:R-:W-:-:S12]  /*3f10*/  BSSY B1, `(.L_x_1463) ;  /* 0x0000071000017945 */ /* 0x000fd80003800000 */
[----:B------:R-:W-:Y:S05]  /*3f20*/  @!P2 BRA `(.L_x_1464) ;  /* 0x0000000400bca947 */ /* 0x000fea0003800000 */
[----:B-12---:R1:W2:Y:S01]  /*3f30*/  LDS.128 R4, [R97+0x18400] ;  /* 0x0184000061047984 */ /* 0x0062a20000000c00 */
        /* <DEDUP_REMOVED lines=8> */
[----:B------:R-:W-:Y:S01]  /*3fc0*/  LOP3.LUT R39, R35, 0xff0000ff, RZ, 0xc0, !PT ;  /* 0xff0000ff23277812 */ /* 0x000fe200078ec0ff */
[----:B------:R-:W-:Y:S01]  /*3fd0*/  IMAD.MOV.U32 R35, RZ, RZ, R6 ;  /* 0x000000ffff237224 */ /* 0x000fe200078e0006 */
[----:B------:R-:W-:Y:S01]  /*3fe0*/  SHF.R.U32.HI R45, RZ, 0x10, R37 ;  /* 0x00000010ff2d7819 */ /* 0x000fe20000011625 */
[----:B------:R-:W-:Y:S01]  /*3ff0*/  IMAD.SHL.U32 R6, R44, 0x100, RZ ;  /* 0x000001002c067824 */ /* 0x000fe200078e00ff */
[----:B------:R-:W-:-:S03]  /*4000*/  LOP3.LUT R38, R37, 0xff0000ff, RZ, 0xc0, !PT ;  /* 0xff0000ff25267812 */ /* 0x000fc600078ec0ff */
[----:B------:R-:W-:Y:S01]  /*4010*/  IMAD.U32 R37, R45, 0x10000, RZ ;  /* 0x000100002d257824 */ /* 0x000fe200078e00ff */
        /* <DEDUP_REMOVED lines=94> */
.L_x_1466:
[----:B------:R-:W-:Y:S05]  /*4600*/  BSYNC B2 ;  /* 0x0000000000027941 */ /* 0x000fea0003800000 */
.L_x_1465:
[----:B--2---:R3:W-:Y:S02]  /*4610*/  STG.E.128 desc[UR38][R8.64+0x40], R4 ;  /* 0x0000400408007986 */ /* 0x0047e4000c101d26 */
.L_x_1464:
[----:B------:R-:W-:Y:S05]  /*4620*/  BSYNC B1 ;  /* 0x0000000000017941 */ /* 0x000fea0003800000 */
.L_x_1463:
[----:B------:R-:W-:Y:S01]  /*4630*/  ISETP.NE.AND P2, PT, R20, RZ, PT ;  /* 0x000000ff1400720c */ /* 0x000fe20003f45270 */
[----:B------:R-:W-:-:S12]  /*4640*/  BSSY B1, `(.L_x_1467) ;  /* 0x0000071000017945 */ /* 0x000fd80003800000 */
[----:B------:R-:W-:Y:S05]  /*4650*/  @!P2 BRA `(.L_x_1468) ;  /* 0x0000000400bca947 */ /* 0x000fea0003800000 */
[----:B-123--:R1:W2:Y:S01]  /*4660*/  LDS.128 R4, [R96+0x18400] ;  /* 0x0184000060047984 */ /* 0x00e2a20000000c00 */
[----:B------:R-:W-:Y:S01]  /*4670*/  ISETP.GE.AND P2, PT, R187, R111, PT ;  /* 0x0000006fbb00720c */ /* 0x000fe20003f46270 */
[----:B------:R-:W-:-:S12]  /*4680*/  BSSY B2, `(.L_x_1469) ;  /* 0x000006b000027945 */ /* 0x000fd80003800000 */
[----:B-1----:R-:W-:Y:S05]  /*4690*/  @P2 BRA `(.L_x_1470) ;  /* 0x0000000400a42947 */ /* 0x002fea0003800000 */
[----:B------:R-:W-:Y:S01]  /*46a0*/  SHF.R.U32.HI R38, RZ, 0x8, R31 ;  /* 0x00000008ff267819 */ /* 0x000fe2000001161f */
[----:B--2---:R-:W-:Y:S01]  /*46b0*/  IMAD.MOV.U32 R32, RZ, RZ, R7 ;  /* 0x000000ffff207224 */ /* 0x004fe200078e0007 */
[--C-:B------:R-:W-:Y:S02]  /*46c0*/  SHF.R.U32.HI R35, RZ, 0x8, R33.reuse ;  /* 0x00000008ff237819 */ /* 0x100fe40000011621 */
[----:B------:R-:W-:Y:S01]  /*46d0*/  LOP3.LUT R34, R33, 0xff0000ff, RZ, 0xc0, !PT ;  /* 0xff0000ff21227812 */ /* 0x000fe200078ec0ff */
[----:B------:R-:W-:Y:S01]  /*46e0*/  IMAD.SHL.U32 R7, R38, 0x100, RZ ;  /* 0x0000010026077824 */ /* 0x000fe200078e00ff */
[----:B------:R-:W-:Y:S01]  /*46f0*/  SHF.R.U32.HI R36, RZ, 0x10, R33 ;  /* 0x00000010ff247819 */ /* 0x000fe20000011621 */
[----:B------:R-:W-:Y:S01]  /*4700*/  IMAD.SHL.U32 R33, R35, 0x100, RZ ;  /* 0x0000010023217824 */ /* 0x000fe200078e00ff */
[----:B------:R-:W-:Y:S02]  /*4710*/  LOP3.LUT R30, R31, 0xff0000ff, RZ, 0xc0, !PT ;  /* 0xff0000ff1f1e7812 */ /* 0x000fe400078ec0ff */
[----:B------:R-:W-:Y:S01]  /*4720*/  SHF.R.U32.HI R37, RZ, 0x10, R31 ;  /* 0x00000010ff257819 */ /* 0x000fe2000001161f */
[----:B------:R-:W-:Y:S01]  /*4730*/  IMAD.U32 R36, R36, 0x10000, RZ ;  /* 0x0001000024247824 */ /* 0x000fe200078e00ff */
[----:B------:R-:W-:Y:S01]  /*4740*/  LOP3.LUT R7, R30, 0xff00, R7, 0xf8, !PT ;  /* 0x0000ff001e077812 */ /* 0x000fe200078ef807 */
[----:B------:R-:W-:Y:S01]  /*4750*/  IMAD.MOV.U32 R31, RZ, RZ, R6 ;  /* 0x000000ffff1f7224 */ /* 0x000fe200078e0006 */
[----:B------:R-:W-:Y:S01]  /*4760*/  LOP3.LUT R33, R34, 0xff00, R33, 0xf8, !PT ;  /* 0x0000ff0022217812 */ /* 0x000fe200078ef821 */
[----:B------:R-:W-:Y:S01]  /*4770*/  IMAD.U32 R30, R37, 0x10000, RZ ;  /* 0x00010000251e7824 */ /* 0x000fe200078e00ff */
[----:B------:R-:W-:-:S02]  /*4780*/  F2FP.F16.E4M3.UNPACK_B R34, R105.H1 ;  /* 0x00000069ff22723e */ /* 0x000fc400030006ff */
        /* <DEDUP_REMOVED lines=8> */
[----:B------:R-:W-:Y:S02]  /*4810*/  HADD2.F32 R6, -RZ, R6.H0_H0 ;  /* 0x20000006ff067230 */ /* 0x000fe40000004100 */
[----:B------:R-:W-:Y:S01]  /*4820*/  FMUL.FTZ R39, R7, R36 ;  /* 0x0000002407277220 */ /* 0x000fe20000410000 */
[----:B------:R-:W-:Y:S01]  /*4830*/  HADD2.F32 R34, -RZ, R33.H0_H0 ;  /* 0x20000021ff227230 */ /* 0x000fe20000004100 */
[----:B------:R-:W-:Y:S01]  /*4840*/  F2FP.F16.E4M3.UNPACK_B R105, R105 ;  /* 0x00000069ff69723e */ /* 0x000fe200020006ff */
[----:B------:R-:W-:-:S02]  /*4850*/  HADD2.F32 R30, -RZ, R5.H1_H1 ;  /* 0x30000005ff1e7230 */ /* 0x000fc40000004100 */
        /* <DEDUP_REMOVED lines=77> */
.L_x_1470:
[----:B------:R-:W-:Y:S05]  /*4d30*/  BSYNC B2 ;  /* 0x0000000000027941 */ /* 0x000fea0003800000 */
.L_x_1469:
[----:B--2---:R4:W-:Y:S02]  /*4d40*/  STG.E.128 desc[UR38][R8.64+0x60], R4 ;  /* 0x0000600408007986 */ /* 0x0049e4000c101d26 */
.L_x_1468:
[----:B------:R-:W-:Y:S05]  /*4d50*/  BSYNC B1 ;  /* 0x0000000000017941 */ /* 0x000fea0003800000 */
.L_x_1467:
[----:B------:R-:W-:Y:S01]  /*4d60*/  ISETP.NE.AND P2, PT, R3, RZ, PT ;  /* 0x000000ff0300720c */ /* 0x000fe20003f45270 */
[----:B------:R-:W-:-:S12]  /*4d70*/  BSSY B1, `(.L_x_1471) ;  /* 0x0000071000017945 */ /* 0x000fd80003800000 */
[----:B------:R-:W-:Y:S05]  /*4d80*/  @!P2 BRA `(.L_x_1472) ;  /* 0x0000000400bca947 */ /* 0x000fea0003800000 */
[----:B-1234-:R1:W2:Y:S01]  /*4d90*/  LDS.128 R4, [R97+0x1a400] ;  /* 0x01a4000061047984 */ /* 0x01e2a20000000c00 */
        /* <DEDUP_REMOVED lines=10> */
[----:B------:R-:W-:Y:S02]  /*4e40*/  SHF.R.U32.HI R33, RZ, 0x10, R29 ;  /* 0x00000010ff217819 */ /* 0x000fe4000001161d */
[----:B------:R-:W-:-:S02]  /*4e50*/  LOP3.LUT R30, R29, 0xff0000ff, RZ, 0xc0, !PT ;  /* 0xff0000ff1d1e7812 */ /* 0x000fc400078ec0ff */
[----:B------:R-:W-:Y:S01]  /*4e60*/  SHF.L.U32 R6, R32, 0x8, RZ ;  /* 0x0000000820067819 */ /* 0x000fe200000006ff */
        /* <DEDUP_REMOVED lines=95> */
.L_x_1474:
[----:B------:R-:W-:Y:S05]  /*5460*/  BSYNC B2 ;  /* 0x0000000000027941 */ /* 0x000fea0003800000 */
.L_x_1473:
[----:B--2---:R1:W-:Y:S02]  /*5470*/  STG.E.128 desc[UR38][R8.64+0x80], R4 ;  /* 0x0000800408007986 */ /* 0x0043e4000c101d26 */
.L_x_1472:
[----:B------:R-:W-:Y:S05]  /*5480*/  BSYNC B1 ;  /* 0x0000000000017941 */ /* 0x000fea0003800000 */
.L_x_1471:
[----:B------:R-:W-:-:S13]  /*5490*/  ISETP.NE.AND P2, PT, R0, RZ, PT ;  /* 0x000000ff0000720c */ /* 0x000fda0003f45270 */
        /* <DEDUP_REMOVED lines=110> */
.L_x_1476:
[----:B------:R-:W-:Y:S05]  /*5b80*/  BSYNC B1 ;  /* 0x0000000000017941 */ /* 0x000fea0003800000 */
.L_x_1475:
[----:B--2---:R1:W-:Y:S01]  /*5b90*/  STG.E.128 desc[UR38][R8.64+0xa0], R4 ;  /* 0x0000a00408007986 */ /* 0x0043e2000c101d26 */
[----:B------:R-:W-:Y:S05]  /*5ba0*/  BRA `(.L_x_1454) ;  /* 0x0000003400347947 */ /* 0x000fea0003800000 */
.L_x_1448:
        /* <DEDUP_REMOVED lines=42> */
.L_x_1478:
[----:B------:R-:W-:Y:S05]  /*5e50*/  BSYNC B1 ;  /* 0x0000000000017941 */ /* 0x000fea0003800000 */
.L_x_1477:
[----:B------:R-:W-:Y:S01]  /*5e60*/  UISETP.NE.AND UP0, UPT, UR41, 0x3, UPT ;  /* 0x000000032900788c */ /* 0x000fe2000bf05270 */
[----:B-----5:R-:W-:Y:S01]  /*5e70*/  IMAD.MOV.U32 R112, RZ, RZ, R6 ;  /* 0x000000ffff707224 */ /* 0x020fe200078e0006 */
        /* <DEDUP_REMOVED lines=14> */
.L_x_1479:
[----:B------:R-:W-:Y:S01]  /*5f60*/  IMAD R108, R17, 0x8, R16 ;  /* 0x00000008116c7824 */ /* 0x000fe200078e0210 */
[----:B------:R-:W-:Y:S01]  /*5f70*/  SHF.L.U32 R110, R174, 0x1f, RZ ;  /* 0x0000001fae6e7819 */ /* 0x000fe200000006ff */
[----:B------:R-:W-:Y:S03]  /*5f80*/  BSSY B1, `(.L_x_1480) ;  /* 0x0000003000017945 */ /* 0x000fe60003800000 */
[----:B------:R-:W1:Y:S02]  /*5f90*/  SYNCS.PHASECHK.TRANS64.TRYWAIT P3, [R108+URZ+0x22890], R110 ;  /* 0x0228906e6c0075a7 */ /* 0x000e64000806017f */
[----:B-1----:R-:W-:Y:S05]  /*5fa0*/  @!P3 BRA `(.L_x_1481) ;  /* 0x0000022800e4b947 */ /* 0x002fea0003800000 */
.L_x_1800:
[----:B------:R-:W-:Y:S05]  /*5fb0*/  BSYNC B1 ;  /* 0x0000000000017941 */ /* 0x000fea0003800000 */
.L_x_1480:
[----:B------:R-:W-:Y:S05]  /*5fc0*/  @P2 BRA `(.L_x_1454) ;  /* 0x00000030002c2947 */ /* 0x000fea0003800000 */
[----:B------:R-:W2:Y:S01]  /*5fd0*/  LDC R117, c[0x0][0x2f4] ;  /* 0x0000bd00ff757b82 */ /* 0x000ea20000000800 */
[----:B------:R-:W-:Y:S01]  /*5fe0*/  ISETP.NE.AND P2, PT, R64, RZ, PT ;  /* 0x000000ff4000720c */ /* 0x000fe20003f45270 */
[----:B------:R-:W-:Y:S01]  /*5ff0*/  ULDC.64 UR4, c[0x0][0x300] ;  /* 0x0000c00000047ab9 */ /* 0x000fe20000000a00 */
[----:B------:R-:W-:Y:S01]  /*6000*/  IMAD.MOV.U32 R96, RZ, RZ, R44 ;  /* 0x000000ffff607224 */ /* 0x000fe200078e002c */
[----:B------:R-:W-:Y:S01]  /*6010*/  BSSY B1, `(.L_x_1482) ;  /* 0x00000f8000017945 */ /* 0x000fe20003800000 */
[----:B0-----:R-:W-:Y:S02]  /*6020*/  IMAD R40, R212, UR4, RZ ;  /* 0x00000004d4287c24 */ /* 0x001fe4000f8e02ff */
[----:B------:R-:W-:Y:S02]  /*6030*/  IMAD.MOV.U32 R97, RZ, RZ, R46 ;  /* 0x000000ffff617224 */ /* 0x000fe400078e002e */
[C---:B------:R-:W-:Y:S02]  /*6040*/  IMAD R119, R19.reuse, UR5, R40 ;  /* 0x0000000513777c24 */ /* 0x040fe4000f8e0228 */
[----:B------:R-:W-:-:S04]  /*6050*/  IMAD.WIDE.U32 R96, R19, UR4, R96 ;  /* 0x0000000413607c25 */ /* 0x000fc8000f8e0060 */
[----:B------:R-:W-:Y:S02]  /*6060*/  IMAD.IADD R119, R119, 0x1, R97 ;  /* 0x0000000177777824 */ /* 0x000fe400078e0261 */
[----:B--2---:R-:W-:Y:S01]  /*6070*/  IMAD.IADD R123, R117, 0x1, -R76 ;  /* 0x00000001757b7824 */ /* 0x004fe200078e0a4c */
[----:B------:R-:W-:Y:S06]  /*6080*/  @!P2 BRA `(.L_x_1483) ;  /* 0x0000000c00c0a947 */ /* 0x000fec0003800000 */
[----:B------:R-:W-:Y:S01]  /*6090*/  ISETP.NE.AND P4, PT, R101, RZ, PT ;  /* 0x000000ff6500720c */ /* 0x000fe20003f85270 */
[----:B------:R-:W-:Y:S01]  /*60a0*/  BSSY B2, `(.L_x_1484) ;  /* 0x00000ec000027945 */ /* 0x000fe20003800000 */
[----:B------:R-:W-:Y:S02]  /*60b0*/  IADD3 R105, P2, P3, R62, R96, R71 ;  /* 0x000000603e697210 */ /* 0x000fe40007b5e047 */
[----:B------:R-:W-:Y:S02]  /*60c0*/  SEL R40, R76, R123, !P4 ;  /* 0x0000007b4c287207 */ /* 0x000fe40006000000 */
[----:B------:R-:W-:Y:S02]  /*60d0*/  IADD3.X R42, R100, R119, R68, P2, P3 ;  /* 0x00000077642a7210 */ /* 0x000fe400017e6444 */
[----:B------:R-:W-:-:S04]  /*60e0*/  SHF.R.S32.HI R41, RZ, 0x1f, R40 ;  /* 0x0000001fff297819 */ /* 0x000fc80000011428 */
[----:B------:R-:W-:-:S04]  /*60f0*/  LEA.HI R41, R41, R40, RZ, 0x5 ;  /* 0x0000002829297211 */ /* 0x000fc800078f28ff */
[----:B------:R-:W-:-:S04]  /*6100*/  SHF.R.S32.HI R41, RZ, 0x5, R41 ;  /* 0x00000005ff297819 */ /* 0x000fc80000011429 */
        /* <DEDUP_REMOVED lines=8> */
[----:B------:R-:W-:-:S05]  /*6190*/  @!P2 IADD3 R106, P3, R107, R94, RZ ;  /* 0x0000005e6b6aa210 */ /* 0x000fca0007f7e0ff */
[----:B------:R-:W-:Y:S01]  /*61a0*/  @!P2 IMAD.X R107, R40, 0x1, R95, P3 ;  /* 0x00000001286ba824 */ /* 0x000fe200018e065f */
[----:B------:R-:W-:Y:S02]  /*61b0*/  SHF.R.S32.HI R40, RZ, 0x1f, R41 ;  /* 0x0000001fff287819 */ /* 0x000fe40000011429 */
[----:B------:R-:W-:Y:S02]  /*61c0*/  ISETP.GE.AND P3, PT, R22, R111, PT ;  /* 0x0000006f1600720c */ /* 0x000fe40003f66270 */
[----:B------:R-:W-:Y:S02]  /*61d0*/  LEA.HI R41, R40, R41, RZ, 0x2 ;  /* 0x0000002928297211 */ /* 0x000fe400078f10ff */
[----:B------:R-:W-:-:S03]  /*61e0*/  LOP3.LUT R40, R180, 0x30, R43, 0xf8, !PT ;  /* 0x00000030b4287812 */ /* 0x000fc600078ef82b */
[----:B------:R-:W-:Y:S01]  /*61f0*/  IMAD.SHL.U32 R41, R41, 0x800, RZ ;  /* 0x0000080029297824 */ /* 0x000fe200078e00ff */
[----:B------:R-:W-:-:S04]  /*6200*/  LOP3.LUT R40, R40, R181, RZ, 0x3c, !PT ;  /* 0x000000b528287212 */ /* 0x000fc800078e3cff */
[----:B------:R-:W-:-:S04]  /*6210*/  LOP3.LUT R41, R41, 0xffffe000, RZ, 0xc0, !PT ;  /* 0xffffe00029297812 */ /* 0x000fc800078ec0ff */
[----:B------:R-:W-:Y:S01]  /*6220*/  IADD3 R40, R40, R41, R182 ;  /* 0x0000002928287210 */ /* 0x000fe20007ffe0b6 */
[----:B------:R-:W-:-:S04]  /*6230*/  IMAD R41, R17, 0x6000, R86 ;  /* 0x0000600011297824 */ /* 0x000fc800078e0256 */
[----:B------:R-:W-:Y:S02]  /*6240*/  IMAD R43, R17, 0x6000, R40 ;  /* 0x00006000112b7824 */ /* 0x000fe400078e0228 */
[C---:B------:R-:W-:Y:S02]  /*6250*/  IMAD.IADD R41, R16.reuse, 0x1, R41 ;  /* 0x0000000110297824 */ /* 0x040fe400078e0229 */
[----:B------:R-:W-:-:S04]  /*6260*/  IMAD.IADD R44, R16, 0x1, R43 ;  /* 0x00000001102c7824 */ /* 0x000fc800078e022b */
[----:B------:R-:W0:Y:S04]  /*6270*/  LDS.128 R40, [R41+0x16400] ;  /* 0x0164000029287984 */ /* 0x000e280000000c00 */
[----:B------:R-:W2:Y:S01]  /*6280*/  LDS.128 R44, [R44+0x16400] ;  /* 0x016400002c2c7984 */ /* 0x000ea20000000c00 */
[----:B------:R-:W-:Y:S05]  /*6290*/  @P3 BRA `(.L_x_1485) ;  /* 0x0000000c00303947 */ /* 0x000fea0003800000 */
[--C-:B------:R-:W-:Y:S02]  /*62a0*/  SHF.R.U32.HI R12, RZ, 0x8, R13.reuse ;  /* 0x00000008ff0c7819 */ /* 0x100fe4000001160d */
[----:B------:R-:W-:Y:S02]  /*62b0*/  SHF.R.U32.HI R129, RZ, 0x10, R13 ;  /* 0x00000010ff817819 */ /* 0x000fe4000001160d */
[----:B------:R-:W-:Y:S01]  /*62c0*/  LOP3.LUT R13, R13, 0xff0000ff, RZ, 0xc0, !PT ;  /* 0xff0000ff0d0d7812 */ /* 0x000fe200078ec0ff */
[----:B------:R-:W-:Y:S01]  /*62d0*/  IMAD.SHL.U32 R12, R12, 0x100, RZ ;  /* 0x000001000c0c7824 */ /* 0x000fe200078e00ff */
[----:B------:R-:W-:Y:S02]  /*62e0*/  SHF.R.U32.HI R14, RZ, 0x8, R15 ;  /* 0x00000008ff0e7819 */ /* 0x000fe4000001160f */
[----:B------:R-:W-:Y:S02]  /*62f0*/  SHF.R.U32.HI R38, RZ, 0x8, R39 ;  /* 0x00000008ff267819 */ /* 0x000fe40000011627 */
[----:B------:R-:W-:Y:S01]  /*6300*/  LOP3.LUT R13, R13, 0xff00, R12, 0xf8, !PT ;  /* 0x0000ff000d0d7812 */ /* 0x000fe200078ef80c */
[----:B------:R-:W-:Y:S01]  /*6310*/  IMAD.SHL.U32 R12, R14, 0x100, RZ ;  /* 0x000001000e0c7824 */ /* 0x000fe200078e00ff */
[----:B------:R-:W-:Y:S01]  /*6320*/  SHF.R.U32.HI R127, RZ, 0x10, R15 ;  /* 0x00000010ff7f7819 */ /* 0x000fe2000001160f */
[----:B------:R-:W-:Y:S01]  /*6330*/  IMAD.SHL.U32 R38, R38, 0x100, RZ ;  /* 0x0000010026267824 */ /* 0x000fe200078e00ff */
[----:B------:R-:W-:Y:S01]  /*6340*/  LOP3.LUT R15, R15, 0xff0000ff, RZ, 0xc0, !PT ;  /* 0xff0000ff0f0f7812 */ /* 0x000fe200078ec0ff */
[----:B------:R-:W-:Y:S01]  /*6350*/  IMAD.U32 R14, R129, 0x10000, RZ ;  /* 0x00010000810e7824 */ /* 0x000fe200078e00ff */
[----:B------:R-:W-:-:S02]  /*6360*/  SHF.R.U32.HI R36, RZ, 0x8, R37 ;  /* 0x00000008ff247819 */ /* 0x000fc40000011625 */
[----:B------:R-:W-:Y:S02]  /*6370*/  SHF.R.U32.HI R131, RZ, 0x10, R39 ;  /* 0x00000010ff837819 */ /* 0x000fe40000011627 */
[----:B------:R-:W-:Y:S01]  /*6380*/  LOP3.LUT R39, R39, 0xff0000ff, RZ, 0xc0, !PT ;  /* 0xff0000ff27277812 */ /* 0x000fe200078ec0ff */
[----:B------:R-:W-:Y:S01]  /*6390*/  IMAD.SHL.U32 R36, R36, 0x100, RZ ;  /* 0x0000010024247824 */ /* 0x000fe200078e00ff */
[----:B------:R-:W-:Y:S01]  /*63a0*/  LOP3.LUT R15, R15, 0xff00, R12, 0xf8, !PT ;  /* 0x0000ff000f0f7812 */ /* 0x000fe200078ef80c */
[----:B------:R-:W-:Y:S01]  /*63b0*/  IMAD.U32 R131, R131, 0x10000, RZ ;  /* 0x0001000083837824 */ /* 0x000fe200078e00ff */
[----:B------:R-:W-:Y:S02]  /*63c0*/  SHF.R.U32.HI R128, RZ, 0x10, R37 ;  /* 0x00000010ff807819 */ /* 0x000fe40000011625 */
[----:B------:R-:W-:Y:S02]  /*63d0*/  LOP3.LUT R132, R39, 0xff00, R38, 0xf8, !PT ;  /* 0x0000ff0027847812 */ /* 0x000fe400078ef826 */
[----:B------:R-:W-:-:S02]  /*63e0*/  SHF.L.U32 R12, R127, 0x10, RZ ;  /* 0x000000107f0c7819 */ /* 0x000fc400000006ff */
[----:B------:R-:W-:Y:S02]  /*63f0*/  LOP3.LUT R37, R37, 0xff0000ff, RZ, 0xc0, !PT ;  /* 0xff0000ff25257812 */ /* 0x000fe400078ec0ff */
[----:B------:R-:W-:Y:S02]  /*6400*/  F2FP.F16.E4M3.UNPACK_B R129, R126.H1 ;  /* 0x0000007eff81723e */ /* 0x000fe400030006ff */
[----:B--2---:R-:W-:Y:S02]  /*6410*/  F2FP.F16.E4M3.UNPACK_B R127, R44.H1 ;  /* 0x0000002cff7f723e */ /* 0x004fe400030006ff */
[----:B0-----:R-:W-:Y:S02]  /*6420*/  F2FP.F16.E4M3.UNPACK_B R38, R40.H1 ;  /* 0x00000028ff26723e */ /* 0x001fe400030006ff */
[----:B------:R-:W-:Y:S01]  /*6430*/  LOP3.LUT R130, R37, 0xff00, R36, 0xf8, !PT ;  /* 0x0000ff0025827812 */ /* 0x000fe200078ef824 */
[----:B------:R-:W-:Y:S01]  /*6440*/  HADD2.F32 R37, -RZ, R127.H0_H0 ;  /* 0x2000007fff257230 */ /* 0x000fe20000004100 */
[----:B------:R-:W-:Y:S01]  /*6450*/  LOP3.LUT R14, R13, 0xff0000, R14, 0xf8, !PT ;  /* 0x00ff00000d0e7812 */ /* 0x000fe200078ef80e */
[----:B------:R-:W-:Y:S01]  /*6460*/  HADD2.F32 R13, -RZ, R129.H0_H0 ;  /* 0x20000081ff0d7230 */ /* 0x000fe20000004100 */
[----:B------:R-:W-:Y:S01]  /*6470*/  F2FP.F16.E4M3.UNPACK_B R39, R125.H1 ;  /* 0x0000007dff27723e */ /* 0x000fe200030006ff */
[----:B------:R-:W-:Y:S01]  /*6480*/  HADD2.F32 R36, -RZ, R38.H0_H0 ;  /* 0x20000026ff247230 */ /* 0x000fe20000004100 */
[----:B------:R-:W-:Y:S01]  /*6490*/  LOP3.LUT R12, R15, 0xff0000, R12, 0xf8, !PT ;  /* 0x00ff00000f0c7812 */ /* 0x000fe200078ef80c */
[----:B------:R-:W-:-:S02]  /*64a0*/  IMAD.U32 R15, R128, 0x10000, RZ ;  /* 0x00010000800f7824 */ /* 0x000fc400078e00ff */
[CC--:B------:R-:W-:Y:S01]  /*64b0*/  FMUL.FTZ R133, R37.reuse, R13.reuse ;  /* 0x0000000d25857220 */ /* 0x0c0fe20000410000 */
[----:B------:R-:W-:Y:S02]  /*64c0*/  HADD2.F32 R128, -RZ, R39.H0_H0 ;  /* 0x20000027ff807230 */ /* 0x000fe40000004100 */
[----:B------:R-:W-:Y:S01]  /*64d0*/  FMUL.FTZ R134, R36, R13 ;  /* 0x0000000d24867220 */ /* 0x000fe20000410000 */
[----:B------:R-:W-:Y:S01]  /*64e0*/  LOP3.LUT R13, R132, 0xff0000, R131, 0xf8, !PT ;  /* 0x00ff0000840d7812 */ /* 0x000fe200078ef883 */
[----:B------:R-:W-:Y:S01]  /*64f0*/  HADD2.F32 R132, -RZ, R129.H1_H1 ;  /* 0x30000081ff847230 */ /* 0x000fe20000004100 */
[----:B------:R-:W-:Y:S01]  /*6500*/  F2FP.F16.E4M3.UNPACK_B R129, R126 ;  /* 0x0000007eff81723e */ /* 0x000fe200020006ff */
[-C--:B------:R-:W-:Y:S01]  /*6510*/  FFMA.FTZ R36, R36, R128.reuse, -R133 ;  /* 0x0000008024247223 */ /* 0x080fe20000010885 */
[----:B------:R-:W-:Y:S01]  /*6520*/  FFMA.FTZ R37, R37, R128, R134 ;  /* 0x0000008025257223 */ /* 0x000fe20000010086 */
[----:B------:R-:W-:Y:S01]  /*6530*/  HADD2.F32 R128, -RZ, R39.H1_H1 ;  /* 0x30000027ff807230 */ /* 0x000fe20000004100 */
[----:B------:R-:W-:Y:S01]  /*6540*/  F2FP.F16.E4M3.UNPACK_B R44, R44 ;  /* 0x0000002cff2c723e */ /* 0x000fe200020006ff */
[----:B------:R-:W-:Y:S01]  /*6550*/  HADD2.F32 R127, -RZ, R127.H1_H1 ;  /* 0x3000007fff7f7230 */ /* 0x000fe20000004100 */
[----:B------:R-:W-:Y:S01]  /*6560*/  F2FP.F16.E4M3.UNPACK_B R40, R40 ;  /* 0x00000028ff28723e */ /* 0x000fe200020006ff */
[----:B------:R-:W-:Y:S01]  /*6570*/  HADD2.F32 R39, -RZ, R38.H1_H1 ;  /* 0x30000026ff277230 */ /* 0x000fe20000004100 */
[----:B------:R-:W-:Y:S01]  /*6580*/  LOP3.LUT R15, R130, 0xff0000, R15, 0xf8, !PT ;  /* 0x00ff0000820f7812 */ /* 0x000fe200078ef80f */
[----:B------:R-:W-:Y:S01]  /*6590*/  HADD2.F32 R130, -RZ, R129.H0_H0 ;  /* 0x20000081ff827230 */ /* 0x000fe20000004100 */
[----:B------:R-:W-:Y:S01]  /*65a0*/  F2FP.F16.E4M3.UNPACK_B R126, R125 ;  /* 0x0000007dff7e723e */ /* 0x000fe200020006ff */
[-C--:B------:R-:W-:Y:S01]  /*65b0*/  FMUL.FTZ R134, R127, R132.reuse ;  /* 0x000000847f867220 */ /* 0x080fe20000410000 */
[----:B------:R-:W-:Y:S01]  /*65c0*/  FMUL.FTZ R132, R39, R132 ;  /* 0x0000008427847220 */ /* 0x000fe20000410000 */
[----:B------:R-:W-:-:S02]  /*65d0*/  HADD2.F32 R125, -RZ, R44.H0_H0 ;  /* 0x2000002cff7d7230 */ /* 0x000fc40000004100 */
[----:B------:R-:W-:Y:S02]  /*65e0*/  HADD2.F32 R38, -RZ, R40.H0_H0 ;  /* 0x20000028ff267230 */ /* 0x000fe40000004100 */
[-C--:B------:R-:W-:Y:S01]  /*65f0*/  FFMA.FTZ R135, R39, R128.reuse, -R134 ;  /* 0x0000008027877223 */ /* 0x080fe20000010886 */
[----:B------:R-:W-:Y:S01]  /*6600*/  FFMA.FTZ R134, R127, R128, R132 ;  /* 0x000000807f867223 */ /* 0x000fe20000010084 */
[----:B------:R-:W-:Y:S02]  /*6610*/  HADD2.F32 R39, -RZ, R126.H0_H0 ;  /* 0x2000007eff277230 */ /* 0x000fe40000004100 */
[-C--:B------:R-:W-:Y:S01]  /*6620*/  FMUL.FTZ R127, R125, R130.reuse ;  /* 0x000000827d7f7220 */ /* 0x080fe20000410000 */
[----:B------:R-:W-:Y:S01]  /*6630*/  FMUL.FTZ R128, R38, R130 ;  /* 0x0000008226807220 */ /* 0x000fe20000410000 */
[----:B------:R-:W-:Y:S01]  /*6640*/  HADD2.F32 R129, -RZ, R129.H1_H1 ;  /* 0x30000081ff817230 */ /* 0x000fe20000004100 */
[----:B------:R-:W-:Y:S01]  /*6650*/  F2FP.SATFINITE.E4M3.F32.PACK_AB_MERGE_C R37, R134, R37, RZ ;  /* 0x000000258625723e */ /* 0x000fe200048070ff */
[----:B------:R-:W-:-:S02]  /*6660*/  HADD2.F32 R44, -RZ, R44.H1_H1 ;  /* 0x3000002cff2c7230 */ /* 0x000fc40000004100 */
[-C--:B------:R-:W-:Y:S01]  /*6670*/  FFMA.FTZ R130, R38, R39.reuse, -R127 ;  /* 0x0000002726827223 */ /* 0x080fe2000001087f */
[----:B------:R-:W-:Y:S01]  /*6680*/  FFMA.FTZ R131, R125, R39, R128 ;  /* 0x000000277d837223 */ /* 0x000fe20000010080 */
[----:B------:R-:W-:Y:S01]  /*6690*/  HADD2.F32 R40, -RZ, R40.H1_H1 ;  /* 0x30000028ff287230 */ /* 0x000fe20000004100 */
[----:B------:R-:W-:Y:S01]  /*66a0*/  F2FP.F16.E4M3.UNPACK_B R127, R124.H1 ;  /* 0x0000007cff7f723e */ /* 0x000fe200030006ff */
[----:B------:R-:W-:Y:S02]  /*66b0*/  HADD2.F32 R39, -RZ, R126.H1_H1 ;  /* 0x3000007eff277230 */ /* 0x000fe40000004100 */
[-C--:B------:R-:W-:Y:S01]  /*66c0*/  FMUL.FTZ R133, R44, R129.reuse ;  /* 0x000000812c857220 */ /* 0x080fe20000410000 */
        /* <DEDUP_REMOVED lines=16> */
[----:B------:R-:W-:Y:S01]  /*67d0*/  FFMA.FTZ R136, R39, R44, -R136 ;  /* 0x0000002c27887223 */ /* 0x000fe20000010888 */
[----:B------:R-:W-:Y:S01]  /*67e0*/  HADD2.F32 R38, -RZ, R38.H1_H1 ;  /* 0x30000026ff267230 */ /* 0x000fe20000004100 */
[----:B------:R-:W-:Y:S01]  /*67f0*/  F2FP.F16.E4M3.UNPACK_B R42, R42 ;  /* 0x0000002aff2a723e */ /* 0x000fe200020006ff */
[----:B------:R-:W-:Y:S02]  /*6800*/  HADD2.F32 R126, -RZ, R126.H1_H1 ;  /* 0x3000007eff7e7230 */ /* 0x000fe40000004100 */
[-C--:B------:R-:W-:Y:S01]  /*6810*/  FMUL.FTZ R39, R125, R127.reuse ;  /* 0x0000007f7d277220 */ /* 0x080fe20000410000 */
[----:B------:R-:W-:Y:S01]  /*6820*/  FFMA.FTZ R128, R40, R44, R129 ;  /* 0x0000002c28807223 */ /* 0x000fe20000010081 */
[C---:B------:R-:W-:Y:S01]  /*6830*/  FMUL.FTZ R138, R38.reuse, R127 ;  /* 0x0000007f268a7220 */ /* 0x040fe20000410000 */
[----:B------:R-:W-:Y:S02]  /*6840*/  HADD2.F32 R44, -RZ, R124.H0_H0 ;  /* 0x2000007cff2c7230 */ /* 0x000fe40000004100 */
[----:B------:R-:W-:Y:S01]  /*6850*/  FFMA.FTZ R139, R38, R126, -R39 ;  /* 0x0000007e268b7223 */ /* 0x000fe20000010827 */
[----:B------:R-:W-:Y:S01]  /*6860*/  F2FP.F16.E4M3.UNPACK_B R122, R122 ;  /* 0x0000007aff7a723e */ /* 0x000fe200020006ff */
[----:B------:R-:W-:-:S02]  /*6870*/  HADD2.F32 R39, -RZ, R46.H0_H0 ;  /* 0x2000002eff277230 */ /* 0x000fc40000004100 */
[----:B------:R-:W-:Y:S01]  /*6880*/  FFMA.FTZ R141, R125, R126, R138 ;  /* 0x0000007e7d8d7223 */ /* 0x000fe2000001008a */
[----:B------:R-:W-:Y:S01]  /*6890*/  HADD2.F32 R38, -RZ, R42.H0_H0 ;  /* 0x2000002aff267230 */ /* 0x000fe20000004100 */
[----:B------:R-:W-:Y:S01]  /*68a0*/  F2FP.SATFINITE.E4M3.F32.PACK_AB_MERGE_C R36, R135, R36, RZ ;  /* 0x000000248724723e */ /* 0x000fe200048070ff */
[----:B------:R-:W-:Y:S02]  /*68b0*/  HADD2.F32 R127, -RZ, R124.H1_H1 ;  /* 0x3000007cff7f7230 */ /* 0x000fe40000004100 */
[-C--:B------:R-:W-:Y:S01]  /*68c0*/  FMUL.FTZ R129, R39, R44.reuse ;  /* 0x0000002c27817220 */ /* 0x080fe20000410000 */
[----:B------:R-:W-:Y:S02]  /*68d0*/  HADD2.F32 R46, -RZ, R46.H1_H1 ;  /* 0x3000002eff2e7230 */ /* 0x000fe40000004100 */
[----:B------:R-:W-:Y:S01]  /*68e0*/  FMUL.FTZ R44, R38, R44 ;  /* 0x0000002c262c7220 */ /* 0x000fe20000410000 */
[----:B------:R-:W-:Y:S01]  /*68f0*/  HADD2.F32 R40, -RZ, R122.H0_H0 ;  /* 0x2000007aff287230 */ /* 0x000fe20000004100 */
[----:B------:R-:W-:Y:S01]  /*6900*/  F2FP.SATFINITE.E4M3.F32.PACK_AB_MERGE_C R136, R139, R136, RZ ;  /* 0x000000888b88723e */ /* 0x000fe200048070ff */
[----:B------:R-:W-:-:S02]  /*6910*/  HADD2.F32 R42, -RZ, R42.H1_H1 ;  /* 0x3000002aff2a7230 */ /* 0x000fc40000004100 */
[-C--:B------:R-:W-:Y:S01]  /*6920*/  FMUL.FTZ R137, R46, R127.reuse ;  /* 0x0000007f2e897220 */ /* 0x080fe20000410000 */
[----:B------:R-:W-:Y:S02]  /*6930*/  HADD2.F32 R125, -RZ, R122.H1_H1 ;  /* 0x3000007aff7d7230 */ /* 0x000fe40000004100 */
[-C--:B------:R-:W-:Y:S01]  /*6940*/  FFMA.FTZ R129, R38, R40.reuse, -R129 ;  /* 0x0000002826817223 */ /* 0x080fe20000010881 */
[----:B------:R-:W-:Y:S01]  /*6950*/  FFMA.FTZ R126, R39, R40, R44 ;  /* 0x00000028277e7223 */ /* 0x000fe2000001002c */
[C---:B------:R-:W-:Y:S01]  /*6960*/  FMUL.FTZ R127, R42.reuse, R127 ;  /* 0x0000007f2a7f7220 */ /* 0x040fe20000410000 */
[----:B------:R-:W-:Y:S01]  /*6970*/  F2FP.F16.E4M3.UNPACK_B R38, R45 ;  /* 0x0000002dff26723e */ /* 0x000fe200020006ff */
[----:B------:R-:W-:Y:S01]  /*6980*/  FFMA.FTZ R42, R42, R125, -R137 ;  /* 0x0000007d2a2a7223 */ /* 0x000fe20000010889 */
[----:B------:R-:W-:Y:S01]  /*6990*/  F2FP.F16.E4M3.UNPACK_B R39, R15 ;  /* 0x0000000fff27723e */ /* 0x000fe200020006ff */
[----:B------:R-:W-:Y:S01]  /*69a0*/  FFMA.FTZ R125, R46, R125, R127 ;  /* 0x0000007d2e7d7223 */ /* 0x000fe2000001007f */
[----:B------:R-:W-:Y:S01]  /*69b0*/  F2FP.SATFINITE.E4M3.F32.PACK_AB_MERGE_C R44, R132, R131, R37 ;  /* 0x00000083842c723e */ /* 0x000fe20004807025 */
[--C-:B------:R-:W-:Y:S01]  /*69c0*/  HADD2.F32 R122, -RZ, R38.reuse.H0_H0 ;  /* 0x20000026ff7a7230 */ /* 0x100fe20000004100 */
[----:B------:R-:W-:Y:S01]  /*69d0*/  F2FP.F16.E4M3.UNPACK_B R37, R41 ;  /* 0x00000029ff25723e */ /* 0x000fe200020006ff */
[----:B------:R-:W-:Y:S01]  /*69e0*/  HADD2.F32 R127, -RZ, R39.H0_H0 ;  /* 0x20000027ff7f7230 */ /* 0x000fe20000004100 */
[----:B------:R-:W-:Y:S01]  /*69f0*/  F2FP.SATFINITE.E4M3.F32.PACK_AB_MERGE_C R46, R141, R128, RZ ;  /* 0x000000808d2e723e */ /* 0x000fe200048070ff */
[----:B------:R-:W-:Y:S01]  /*6a00*/  HADD2.F32 R38, -RZ, R38.H1_H1 ;  /* 0x30000026ff267230 */ /* 0x000fe20000004100 */
[----:B------:R-:W-:Y:S01]  /*6a10*/  F2FP.SATFINITE.E4M3.F32.PACK_AB_MERGE_C R40, R133, R130, R36 ;  /* 0x000000828528723e */ /* 0x000fe20004807024 */
[----:B------:R-:W-:Y:S01]  /*6a20*/  HADD2.F32 R36, -RZ, R37.H0_H0 ;  /* 0x20000025ff247230 */ /* 0x000fe20000004100 */
[----:B------:R-:W-:-:S02]  /*6a30*/  F2FP.F16.E4M3.UNPACK_B R124, R14 ;  /* 0x0000000eff7c723e */ /* 0x000fc400020006ff */
[----:B------:R-:W-:Y:S01]  /*6a40*/  F2FP.SATFINITE.E4M3.F32.PACK_AB_MERGE_C R42, R42, R129, R136 ;  /* 0x000000812a2a723e */ /* 0x000fe20004807088 */
[-C--:B------:R-:W-:Y:S01]  /*6a50*/  FMUL.FTZ R129, R122, R127.reuse ;  /* 0x0000007f7a817220 */ /* 0x080fe20000410000 */
[----:B------:R-:W-:Y:S01]  /*6a60*/  F2FP.SATFINITE.E4M3.F32.PACK_AB_MERGE_C R46, R125, R126, R46 ;  /* 0x0000007e7d2e723e */ /* 0x000fe2000480702e */
[--C-:B------:R-:W-:Y:S02]  /*6a70*/  HADD2.F32 R125, -RZ, R124.reuse.H0_H0 ;  /* 0x2000007cff7d7230 */ /* 0x100fe40000004100 */
[----:B------:R-:W-:Y:S01]  /*6a80*/  FMUL.FTZ R127, R36, R127 ;  /* 0x0000007f247f7220 */ /* 0x000fe20000410000 */
[----:B------:R-:W-:Y:S01]  /*6a90*/  HADD2.F32 R126, -RZ, R39.H1_H1 ;  /* 0x30000027ff7e7230 */ /* 0x000fe20000004100 */
[----:B------:R-:W-:Y:S01]  /*6aa0*/  F2FP.F16.E4M3.UNPACK_B R41, R41.H1 ;  /* 0x00000029ff29723e */ /* 0x000fe200030006ff */
[----:B------:R-:W-:Y:S02]  /*6ab0*/  HADD2.F32 R39, -RZ, R37.H1_H1 ;  /* 0x30000025ff277230 */ /* 0x000fe40000004100 */
[----:B------:R-:W-:Y:S01]  /*6ac0*/  FFMA.FTZ R37, R122, R125, R127 ;  /* 0x0000007d7a257223 */ /* 0x000fe2000001007f */
[----:B------:R-:W-:-:S02]  /*6ad0*/  HADD2.F32 R124, -RZ, R124.H1_H1 ;  /* 0x3000007cff7c7230 */ /* 0x000fc40000004100 */
[-C--:B------:R-:W-:Y:S01]  /*6ae0*/  FMUL.FTZ R122, R38, R126.reuse ;  /* 0x0000007e267a7220 */ /* 0x080fe20000410000 */
[----:B------:R-:W-:Y:S01]  /*6af0*/  FFMA.FTZ R36, R36, R125, -R129 ;  /* 0x0000007d24247223 */ /* 0x000fe20000010881 */
[C---:B------:R-:W-:Y:S01]  /*6b00*/  FMUL.FTZ R125, R39.reuse, R126 ;  /* 0x0000007e277d7220 */ /* 0x040fe20000410000 */
[----:B------:R-:W-:Y:S01]  /*6b10*/  F2FP.F16.E4M3.UNPACK_B R45, R45.H1 ;  /* 0x0000002dff2d723e */ /* 0x000fe200030006ff */
[-C--:B------:R-:W-:Y:S01]  /*6b20*/  FFMA.FTZ R39, R39, R124.reuse, -R122 ;  /* 0x0000007c27277223 */ /* 0x080fe2000001087a */
[----:B------:R-:W-:Y:S01]  /*6b30*/  F2FP.F16.E4M3.UNPACK_B R122, R15.H1 ;  /* 0x0000000fff7a723e */ /* 0x000fe200030006ff */
[----:B------:R-:W-:Y:S01]  /*6b40*/  FFMA.FTZ R130, R38, R124, R125 ;  /* 0x0000007c26827223 */ /* 0x000fe2000001007d */
[----:B------:R-:W-:Y:S01]  /*6b50*/  HADD2.F32 R15, -RZ, R41.H0_H0 ;  /* 0x20000029ff0f7230 */ /* 0x000fe20000004100 */
[----:B------:R-:W-:Y:S01]  /*6b60*/  F2FP.F16.E4M3.UNPACK_B R14, R14.H1 ;  /* 0x0000000eff0e723e */ /* 0x000fe200030006ff */
[----:B------:R-:W-:Y:S01]  /*6b70*/  HADD2.F32 R38, -RZ, R45.H0_H0 ;  /* 0x2000002dff267230 */ /* 0x000fe20000004100 */
[----:B------:R-:W-:Y:S01]  /*6b80*/  F2FP.F16.E4M3.UNPACK_B R127, R13.H1 ;  /* 0x0000000dff7f723e */ /* 0x000fe200030006ff */
[----:B------:R-:W-:-:S02]  /*6b90*/  HADD2.F32 R124, -RZ, R122.H0_H0 ;  /* 0x2000007aff7c7230 */ /* 0x000fc40000004100 */
[----:B------:R-:W-:Y:S02]  /*6ba0*/  HADD2.F32 R45, -RZ, R45.H1_H1 ;  /* 0x3000002dff2d7230 */ /* 0x000fe40000004100 */
[----:B------:R-:W-:Y:S02]  /*6bb0*/  HADD2.F32 R126, -RZ, R122.H1_H1 ;  /* 0x3000007aff7e7230 */ /* 0x000fe40000004100 */
[-C--:B------:R-:W-:Y:S01]  /*6bc0*/  FMUL.FTZ R128, R38, R124.reuse ;  /* 0x0000007c26807220 */ /* 0x080fe20000410000 */
[----:B------:R-:W-:Y:S01]  /*6bd0*/  FMUL.FTZ R125, R15, R124 ;  /* 0x0000007c0f7d7220 */ /* 0x000fe20000410000 */
[----:B------:R-:W-:Y:S02]  /*6be0*/  HADD2.F32 R41, -RZ, R41.H1_H1 ;  /* 0x30000029ff297230 */ /* 0x000fe40000004100 */
[--C-:B------:R-:W-:Y:S02]  /*6bf0*/  HADD2.F32 R122, -RZ, R14.reuse.H0_H0 ;  /* 0x2000000eff7a7230 */ /* 0x100fe40000004100 */
[----:B------:R-:W-:-:S02]  /*6c00*/  HADD2.F32 R124, -RZ, R14.H1_H1 ;  /* 0x3000000eff7c7230 */ /* 0x000fc40000004100 */
[-C--:B------:R-:W-:Y:S01]  /*6c10*/  FMUL.FTZ R14, R45, R126.reuse ;  /* 0x0000007e2d0e7220 */ /* 0x080fe20000410000 */
[----:B------:R-:W-:Y:S01]  /*6c20*/  FMUL.FTZ R126, R41, R126 ;  /* 0x0000007e297e7220 */ /* 0x000fe20000410000 */
[-C--:B------:R-:W-:Y:S01]  /*6c30*/  FFMA.FTZ R131, R15, R122.reuse, -R128 ;  /* 0x0000007a0f837223 */ /* 0x080fe20000010880 */
[----:B------:R-:W-:Y:S01]  /*6c40*/  FFMA.FTZ R132, R38, R122, R125 ;  /* 0x0000007a26847223 */ /* 0x000fe2000001007d */
[-C--:B------:R-:W-:Y:S01]  /*6c50*/  FFMA.FTZ R134, R41, R124.reuse, -R14 ;  /* 0x0000007c29867223 */ /* 0x080fe2000001080e */
[----:B------:R-:W-:Y:S01]  /*6c60*/  F2FP.F16.E4M3.UNPACK_B R41, R47 ;  /* 0x0000002fff29723e */ /* 0x000fe200020006ff */
[----:B------:R-:W-:Y:S01]  /*6c70*/  FFMA.FTZ R133, R45, R124, R126 ;  /* 0x0000007c2d857223 */ /* 0x000fe2000001007e */
[----:B------:R-:W-:Y:S01]  /*6c80*/  F2FP.F16.E4M3.UNPACK_B R14, R43 ;  /* 0x0000002bff0e723e */ /* 0x000fe200020006ff */
[----:B------:R-:W-:Y:S01]  /*6c90*/  HADD2.F32 R129, -RZ, R127.H0_H0 ;  /* 0x2000007fff817230 */ /* 0x000fe20000004100 */
[----:B------:R-:W-:Y:S01]  /*6ca0*/  F2FP.F16.E4M3.UNPACK_B R47, R47.H1 ;  /* 0x0000002fff2f723e */ /* 0x000fe200030006ff */
[--C-:B------:R-:W-:Y:S01]  /*6cb0*/  HADD2.F32 R45, -RZ, R41.reuse.H0_H0 ;  /* 0x20000029ff2d7230 */ /* 0x100fe20000004100 */
[----:B------:R-:W-:Y:S01]  /*6cc0*/  F2FP.F16.E4M3.UNPACK_B R43, R43.H1 ;  /* 0x0000002bff2b723e */ /* 0x000fe200030006ff */
[----:B------:R-:W-:Y:S01]  /*6cd0*/  HADD2.F32 R15, -RZ, R14.H0_H0 ;  /* 0x2000000eff0f7230 */ /* 0x000fe20000004100 */
[----:B------:R-:W-:Y:S01]  /*6ce0*/  F2FP.F16.E4M3.UNPACK_B R126, R13 ;  /* 0x0000000dff7e723e */ /* 0x000fe200020006ff */
[----:B------:R-:W-:Y:S01]  /*6cf0*/  HADD2.F32 R41, -RZ, R41.H1_H1 ;  /* 0x30000029ff297230 */ /* 0x000fe20000004100 */
[-C--:B------:R-:W-:Y:S01]  /*6d00*/  F2FP.F16.E4M3.UNPACK_B R13, R12.reuse ;  /* 0x0000000cff0d723e */ /* 0x080fe200020006ff */
[----:B------:R-:W-:Y:S01]  /*6d10*/  HADD2.F32 R38, -RZ, R43.H0_H0 ;  /* 0x2000002bff267230 */ /* 0x000fe20000004100 */
[----:B------:R-:W-:Y:S01]  /*6d20*/  F2FP.F16.E4M3.UNPACK_B R122, R12.H1 ;  /* 0x0000000cff7a723e */ /* 0x000fe200030006ff */
[----:B------:R-:W-:Y:S01]  /*6d30*/  HADD2.F32 R12, -RZ, R47.H0_H0 ;  /* 0x2000002fff0c7230 */ /* 0x000fe20000004100 */
[----:B------:R-:W-:Y:S01]  /*6d40*/  F2FP.SATFINITE.E4M3.F32.PACK_AB_MERGE_C R131, R134, R131, RZ ;  /* 0x000000838683723e */ /* 0x000fe200048070ff */
[----:B------:R-:W-:Y:S01]  /*6d50*/  HADD2.F32 R128, -RZ, R126.H0_H0 ;  /* 0x2000007eff807230 */ /* 0x000fe20000004100 */
[----:B------:R-:W-:Y:S01]  /*6d60*/  F2FP.SATFINITE.E4M3.F32.PACK_AB_MERGE_C R132, R133, R132, RZ ;  /* 0x000000848584723e */ /* 0x000fe200048070ff */
[----:B------:R-:W-:-:S02]  /*6d70*/  HADD2.F32 R125, -RZ, R122.H0_H0 ;  /* 0x2000007aff7d7230 */ /* 0x000fc40000004100 */
[-C--:B------:R-:W-:Y:S01]  /*6d80*/  FMUL.FTZ R135, R12, R129.reuse ;  /* 0x000000810c877220 */ /* 0x080fe20000410000 */
[----:B------:R-:W-:Y:S01]  /*6d90*/  FMUL.FTZ R129, R38, R129 ;  /* 0x0000008126817220 */ /* 0x000fe20000410000 */
[----:B------:R-:W-:Y:S02]  /*6da0*/  HADD2.F32 R47, -RZ, R47.H1_H1 ;  /* 0x3000002fff2f7230 */ /* 0x000fe40000004100 */
[----:B------:R-:W-:Y:S01]  /*6db0*/  FMUL.FTZ R136, R45, R128 ;  /* 0x000000802d887220 */ /* 0x000fe20000410000 */
[----:B------:R-:W-:Y:S02]  /*6dc0*/  HADD2.F32 R43, -RZ, R43.H1_H1 ;  /* 0x3000002bff2b7230 */ /* 0x000fe40000004100 */
[-C--:B------:R-:W-:Y:S01]  /*6dd0*/  FFMA.FTZ R129, R12, R125.reuse, R129 ;  /* 0x0000007d0c817223 */ /* 0x080fe20000010081 */
[----:B------:R-:W-:Y:S02]  /*6de0*/  HADD2.F32 R12, -RZ, R127.H1_H1 ;  /* 0x3000007fff0c7230 */ /* 0x000fe40000004100 */
[----:B------:R-:W-:Y:S01]  /*6df0*/  FFMA.FTZ R135, R38, R125, -R135 ;  /* 0x0000007d26877223 */ /* 0x000fe20000010887 */
[----:B------:R-:W-:-:S02]  /*6e00*/  HADD2.F32 R124, -RZ, R13.H0_H0 ;  /* 0x2000000dff7c7230 */ /* 0x000fc40000004100 */
[----:B------:R-:W-:Y:S01]  /*6e10*/  FMUL.FTZ R128, R15, R128 ;  /* 0x000000800f807220 */ /* 0x000fe20000410000 */
[----:B------:R-:W-:Y:S02]  /*6e20*/  HADD2.F32 R126, -RZ, R126.H1_H1 ;  /* 0x3000007eff7e7230 */ /* 0x000fe40000004100 */
[-C--:B------:R-:W-:Y:S01]  /*6e30*/  FMUL.FTZ R38, R47, R12.reuse ;  /* 0x0000000c2f267220 */ /* 0x080fe20000410000 */
[----:B------:R-:W-:Y:S02]  /*6e40*/  HADD2.F32 R14, -RZ, R14.H1_H1 ;  /* 0x3000000eff0e7230 */ /* 0x000fe40000004100 */
[----:B------:R-:W-:Y:S01]  /*6e50*/  FMUL.FTZ R12, R43, R12 ;  /* 0x0000000c2b0c7220 */ /* 0x000fe20000410000 */
[----:B------:R-:W-:Y:S02]  /*6e60*/  HADD2.F32 R122, -RZ, R122.H1_H1 ;  /* 0x3000007aff7a7230 */ /* 0x000fe40000004100 */
[----:B------:R-:W-:Y:S01]  /*6e70*/  FFMA.FTZ R136, R15, R124, -R136 ;  /* 0x0000007c0f887223 */ /* 0x000fe20000010888 */
[----:B------:R-:W-:-:S02]  /*6e80*/  HADD2.F32 R13, -RZ, R13.H1_H1 ;  /* 0x3000000dff0d7230 */ /* 0x000fc40000004100 */
[-C--:B------:R-:W-:Y:S01]  /*6e90*/  FMUL.FTZ R15, R41, R126.reuse ;  /* 0x0000007e290f7220 */ /* 0x080fe20000410000 */
[C---:B------:R-:W-:Y:S01]  /*6ea0*/  FMUL.FTZ R126, R14.reuse, R126 ;  /* 0x0000007e0e7e7220 */ /* 0x040fe20000410000 */
[-C--:B------:R-:W-:Y:S01]  /*6eb0*/  FFMA.FTZ R38, R43, R122.reuse, -R38 ;  /* 0x0000007a2b267223 */ /* 0x080fe20000010826 */
[----:B------:R-:W-:Y:S01]  /*6ec0*/  FFMA.FTZ R12, R47, R122, R12 ;  /* 0x0000007a2f0c7223 */ /* 0x000fe2000001000c */
[-C--:B------:R-:W-:Y:S01]  /*6ed0*/  FFMA.FTZ R15, R14, R13.reuse, -R15 ;  /* 0x0000000d0e0f7223 */ /* 0x080fe2000001080f */
[----:B------:R-:W-:Y:S01]  /*6ee0*/  FFMA.FTZ R128, R45, R124, R128 ;  /* 0x0000007c2d807223 */ /* 0x000fe20000010080 */
[----:B------:R-:W-:Y:S01]  /*6ef0*/  FFMA.FTZ R13, R41, R13, R126 ;  /* 0x0000000d290d7223 */ /* 0x000fe2000001007e */
[----:B------:R-:W-:Y:S02]  /*6f00*/  F2FP.SATFINITE.E4M3.F32.PACK_AB_MERGE_C R38, R38, R135, RZ ;  /* 0x000000872626723e */ /* 0x000fe400048070ff */
[----:B------:R-:W-:Y:S02]  /*6f10*/  F2FP.SATFINITE.E4M3.F32.PACK_AB_MERGE_C R12, R12, R129, RZ ;  /* 0x000000810c0c723e */ /* 0x000fe400048070ff */
[----:B------:R-:W-:-:S02]  /*6f20*/  F2FP.SATFINITE.E4M3.F32.PACK_AB_MERGE_C R41, R39, R36, R131 ;  /* 0x000000242729723e */ /* 0x000fc40004807083 */
[----:B------:R-:W-:Y:S02]  /*6f30*/  F2FP.SATFINITE.E4M3.F32.PACK_AB_MERGE_C R43, R15, R136, R38 ;  /* 0x000000880f2b723e */ /* 0x000fe40004807026 */
[----:B------:R-:W-:Y:S02]  /*6f40*/  F2FP.SATFINITE.E4M3.F32.PACK_AB_MERGE_C R45, R130, R37, R132 ;  /* 0x00000025822d723e */ /* 0x000fe40004807084 */
[----:B------:R-:W-:-:S07]  /*6f50*/  F2FP.SATFINITE.E4M3.F32.PACK_AB_MERGE_C R47, R13, R128, R12 ;  /* 0x000000800d2f723e */ /* 0x000fce000480700c */
.L_x_1485:
[----:B------:R-:W-:Y:S05]  /*6f60*/  BSYNC B2 ;  /* 0x0000000000027941 */ /* 0x000fea0003800000 */
.L_x_1484:
[----:B0-----:R0:W-:Y:S04]  /*6f70*/  STG.E.128 desc[UR38][R104.64], R40 ;  /* 0x0000002868007986 */ /* 0x0011e8000c101d26 */
[----:B--2---:R0:W-:Y:S02]  /*6f80*/  @!P2 STG.E.128 desc[UR38][R106.64], R44 ;  /* 0x0000002c6a00a986 */ /* 0x0041e4000c101d26 */
.L_x_1483:
[----:B------:R-:W-:Y:S05]  /*6f90*/  BSYNC B1 ;  /* 0x0000000000017941 */ /* 0x000fea0003800000 */
.L_x_1482:
[----:B------:R-:W-:Y:S01]  /*6fa0*/  ISETP.NE.AND P2, PT, R49, RZ, PT ;  /* 0x000000ff3100720c */ /* 0x000fe20003f45270 */
[----:B------:R-:W-:-:S12]  /*6fb0*/  BSSY B1, `(.L_x_1486) ;  /* 0x00000f4000017945 */ /* 0x000fd80003800000 */
[----:B------:R-:W-:Y:S05]  /*6fc0*/  @!P2 BRA `(.L_x_1487) ;  /* 0x0000000c00c8a947 */ /* 0x000fea0003800000 */
[----:B------:R-:W-:Y:S01]  /*6fd0*/  ISETP.NE.AND P4, PT, R102, RZ, PT ;  /* 0x000000ff6600720c */ /* 0x000fe20003f85270 */
[----:B------:R-:W-:Y:S01]  /*6fe0*/  BSSY B2, `(.L_x_1488) ;  /* 0x00000ee000027945 */ /* 0x000fe20003800000 */
[----:B0-----:R-:W-:Y:S02]  /*6ff0*/  IADD3 R41, P2, P3, R62, R96, R70 ;  /* 0x000000603e297210 */ /* 0x001fe40007b5e046 */
[----:B------:R-:W-:Y:S02]  /*7000*/  SEL R12, R76, R123, !P4 ;  /* 0x0000007b4c0c7207 */ /* 0x000fe40006000000 */
[----:B------:R-:W-:Y:S02]  /*7010*/  IADD3.X R36, R100, R119, R67, P2, P3 ;  /* 0x0000007764247210 */ /* 0x000fe400017e6443 */
[----:B------:R-:W-:-:S04]  /*7020*/  SHF.R.S32.HI R13, RZ, 0x1f, R12 ;  /* 0x0000001fff0d7819 */ /* 0x000fc8000001140c */
[----:B------:R-:W-:-:S04]  /*7030*/  LEA.HI R13, R13, R12, RZ, 0x5 ;  /* 0x0000000c0d0d7211 */ /* 0x000fc800078f28ff */
[----:B------:R-:W-:-:S04]  /*7040*/  SHF.R.S32.HI R12, RZ, 0x5, R13 ;  /* 0x00000005ff0c7819 */ /* 0x000fc8000001140d */
[----:B------:R-:W-:-:S04]  /*7050*/  LEA.HI.SX32 R12, R89, R12, 0x1c ;  /* 0x0000000c590c7211 */ /* 0x000fc800078fe2ff */
[----:B------:R-:W-:Y:S01]  /*7060*/  SHF.R.S32.HI R15, RZ, 0x1f, R12 ;  /* 0x0000001fff0f7819 */ /* 0x000fe2000001140c */
[----:B------:R-:W-:-:S03]  /*7070*/  IMAD.SHL.U32 R13, R12, 0x10, RZ ;  /* 0x000000100c0d7824 */ /* 0x000fc600078e00ff */
[----:B------:R-:W-:Y:S02]  /*7080*/  LEA.HI R15, R15, R12, RZ, 0x2 ;  /* 0x0000000c0f0f7211 */ /* 0x000fe400078f10ff */
[----:B------:R-:W-:Y:S02]  /*7090*/  ISETP.GE.AND P2, PT, R13, R117, PT ;  /* 0x000000750d00720c */ /* 0x000fe40003f46270 */
[----:B------:R-:W-:Y:S01]  /*70a0*/  LOP3.LUT R12, R180, 0x30, R13, 0xf8, !PT ;  /* 0x00000030b40c7812 */ /* 0x000fe200078ef80d */
[----:B------:R-:W-:-:S03]  /*70b0*/  IMAD.SHL.U32 R15, R15, 0x800, RZ ;  /* 0x000008000f0f7824 */ /* 0x000fc600078e00ff */
[----:B------:R-:W-:Y:S02]  /*70c0*/  LOP3.LUT R12, R12, R181, RZ, 0x3c, !PT ;  /* 0x000000b50c0c7212 */ /* 0x000fe400078e3cff */
[----:B------:R-:W-:-:S04]  /*70d0*/  LOP3.LUT R15, R15, 0xffffe000, RZ, 0xc0, !PT ;  /* 0xffffe0000f0f7812 */ /* 0x000fc800078ec0ff */
[----:B------:R-:W-:Y:S02]  /*70e0*/  IADD3 R12, R12, R15, R182 ;  /* 0x0000000f0c0c7210 */ /* 0x000fe40007ffe0b6 */
[--C-:B------:R-:W-:Y:S02]  /*70f0*/  @!P2 SHF.R.S32.HI R14, RZ, 0x1f, R13.reuse ;  /* 0x0000001fff0ea819 */ /* 0x100fe4000001140d */
[----:B------:R-:W-:Y:S01]  /*7100*/  @!P2 IADD3 R43, P3, P4, R62, R96, R13 ;  /* 0x000000603e2ba210 */ /* 0x000fe20007c7e00d */
[C---:B------:R-:W-:Y:S02]  /*7110*/  IMAD R13, R17.reuse, 0x6000, R85 ;  /* 0x00006000110d7824 */ /* 0x040fe400078e0255 */
[----:B------:R-:W-:Y:S01]  /*7120*/  IMAD R15, R17, 0x6000, R12 ;  /* 0x00006000110f7824 */ /* 0x000fe200078e020c */
[----:B------:R-:W-:Y:S01]  /*7130*/  @!P2 IADD3.X R14, R100, R119, R14, P3, P4 ;  /* 0x00000077640ea210 */ /* 0x000fe20001fe840e */
[----:B------:R-:W-:Y:S01]  /*7140*/  IMAD.IADD R13, R16, 0x1, R13 ;  /* 0x00000001100d7824 */ /* 0x000fe200078e020d */
[----:B------:R-:W-:-:S05]  /*7150*/  IADD3 R40, P3, R41, R94, RZ ;  /* 0x0000005e29287210 */ /* 0x000fca0007f7e0ff */
[----:B------:R-:W-:Y:S01]  /*7160*/  IMAD.X R41, R36, 0x1, R95, P3 ;  /* 0x0000000124297824 */ /* 0x000fe200018e065f */
[----:B------:R-:W-:Y:S01]  /*7170*/  @!P2 IADD3 R42, P3, R43, R94, RZ ;  /* 0x0000005e2b2aa210 */ /* 0x000fe20007f7e0ff */
[----:B------:R-:W-:-:S04]  /*7180*/  IMAD.IADD R36, R16, 0x1, R15 ;  /* 0x0000000110247824 */ /* 0x000fc800078e020f */
[----:B------:R-:W-:Y:S01]  /*7190*/  @!P2 IMAD.X R43, R14, 0x1, R95, P3 ;  /* 0x000000010e2ba824 */ /* 0x000fe200018e065f */
[----:B------:R-:W-:Y:S01]  /*71a0*/  ISETP.GE.AND P3, PT, R98, R111, PT ;  /* 0x0000006f6200720c */ /* 0x000fe20003f66270 */
[----:B------:R-:W0:Y:S04]  /*71b0*/  LDS.128 R12, [R13+0x16400] ;  /* 0x016400000d0c7984 */ /* 0x000e280000000c00 */
[----:B------:R-:W2:Y:S08]  /*71c0*/  LDS.128 R36, [R36+0x16400] ;  /* 0x0164000024247984 */ /* 0x000eb00000000c00 */
[----:B------:R-:W-:Y:S05]  /*71d0*/  @P3 BRA `(.L_x_1489) ;  /* 0x0000000c00383947 */ /* 0x000fea0003800000 */
[----:B------:R-:W-:Y:S01]  /*71e0*/  SHF.R.U32.HI R122, RZ, 0x8, R9 ;  /* 0x00000008ff7a7819 */ /* 0x000fe20000011609 */
[----:B0-----:R-:W-:Y:S01]  /*71f0*/  IMAD.MOV.U32 R32, RZ, RZ, R12 ;  /* 0x000000ffff207224 */ /* 0x001fe200078e000c */
[----:B------:R-:W-:Y:S02]  /*7200*/  SHF.R.U32.HI R46, RZ, 0x8, R33 ;  /* 0x00000008ff2e7819 */ /* 0x000fe40000011621 */
[----:B------:R-:W-:Y:S02]  /*7210*/  SHF.R.U32.HI R45, RZ, 0x8, R35 ;  /* 0x00000008ff2d7819 */ /* 0x000fe40000011623 */
[----:B------:R-:W-:Y:S02]  /*7220*/  LOP3.LUT R8, R9, 0xff0000ff, RZ, 0xc0, !PT ;  /* 0xff0000ff09087812 */ /* 0x000fe400078ec0ff */
[----:B------:R-:W-:Y:S01]  /*7230*/  SHF.R.U32.HI R105, RZ, 0x10, R9 ;  /* 0x00000010ff697819 */ /* 0x000fe20000011609 */
[----:B------:R-:W-:Y:S01]  /*7240*/  IMAD.SHL.U32 R9, R122, 0x100, RZ ;  /* 0x000001007a097824 */ /* 0x000fe200078e00ff */
[----:B------:R-:W-:-:S02]  /*7250*/  SHF.R.U32.HI R47, RZ, 0x8, R11 ;  /* 0x00000008ff2f7819 */ /* 0x000fc4000001160b */
[----:B------:R-:W-:Y:S02]  /*7260*/  LOP3.LUT R34, R33, 0xff0000ff, RZ, 0xc0, !PT ;  /* 0xff0000ff21227812 */ /* 0x000fe400078ec0ff */
[----:B------:R-:W-:Y:S01]  /*7270*/  SHF.R.U32.HI R104, RZ, 0x10, R33 ;  /* 0x00000010ff687819 */ /* 0x000fe20000011621 */
[----:B------:R-:W-:Y:S01]  /*7280*/  IMAD.SHL.U32 R33, R46, 0x100, RZ ;  /* 0x000001002e217824 */ /* 0x000fe200078e00ff */
[----:B------:R-:W-:Y:S02]  /*7290*/  LOP3.LUT R44, R35, 0xff0000ff, RZ, 0xc0, !PT ;  /* 0xff0000ff232c7812 */ /* 0x000fe400078ec0ff */
[----:B------:R-:W-:Y:S01]  /*72a0*/  SHF.R.U32.HI R106, RZ, 0x10, R35 ;  /* 0x00000010ff6a7819 */ /* 0x000fe20000011623 */
[----:B------:R-:W-:Y:S01]  /*72b0*/  IMAD.SHL.U32 R35, R45, 0x100, RZ ;  /* 0x000001002d237824 */ /* 0x000fe200078e00ff */
[----:B------:R-:W-:Y:S01]  /*72c0*/  LOP3.LUT R10, R11, 0xff0000ff, RZ, 0xc0, !PT ;  /* 0xff0000ff0b0a7812 */ /* 0x000fe200078ec0ff */
[----:B------:R-:W-:Y:S01]  /*72d0*/  IMAD.U32 R104, R104, 0x10000, RZ ;  /* 0x0001000068687824 */ /* 0x000fe200078e00ff */
[----:B------:R-:W-:Y:S01]  /*72e0*/  SHF.R.U32.HI R107, RZ, 0x10, R11 ;  /* 0x00000010ff6b7819 */ /* 0x000fe2000001160b */
[----:B------:R-:W-:Y:S01]  /*72f0*/  IMAD.SHL.U32 R11, R47, 0x100, RZ ;  /* 0x000001002f0b7824 */ /* 0x000fe200078e00ff */
[----:B------:R-:W-:Y:S01]  /*7300*/  LOP3.LUT R8, R8, 0xff00, R9, 0xf8, !PT ;  /* 0x0000ff0008087812 */ /* 0x000fe200078ef809 */
[----:B------:R-:W-:Y:S01]  /*7310*/  IMAD.U32 R9, R105, 0x10000, RZ ;  /* 0x0001000069097824 */ /* 0x000fe200078e00ff */
[----:B------:R-:W-:Y:S01]  /*7320*/  LOP3.LUT R47, R34, 0xff00, R33, 0xf8, !PT ;  /* 0x0000ff00222f7812 */ /* 0x000fe200078ef821 */
[----:B------:R-:W-:Y:S01]  /*7330*/  IMAD.U32 R106, R106, 0x10000, RZ ;  /* 0x000100006a6a7824 */ /* 0x000fe200078e00ff */
[----:B------:R-:W-:-:S02]  /*7340*/  LOP3.LUT R105, R44, 0xff00, R35, 0xf8, !PT ;  /* 0x0000ff002c697812 */ /* 0x000fc400078ef823 */
[-C--:B------:R-:W-:Y:S02]  /*7350*/  F2FP.F16.E4M3.UNPACK_B R46, R121.reuse.H1 ;  /* 0x00000079ff2e723e */ /* 0x080fe400030006ff */
[----:B--2---:R-:W-:Y:S02]  /*7360*/  F2FP.F16.E4M3.UNPACK_B R35, R36.H1 ;  /* 0x00000024ff23723e */ /* 0x004fe400030006ff */
[----:B------:R-:W-:Y:S02]  /*7370*/  F2FP.F16.E4M3.UNPACK_B R33, R32.H1 ;  /* 0x00000020ff21723e */ /* 0x000fe400030006ff */
[----:B------:R-:W-:Y:S01]  /*7380*/  LOP3.LUT R11, R10, 0xff00, R11, 0xf8, !PT ;  /* 0x0000ff000a0b7812 */ /* 0x000fe200078ef80b */
[----:B------:R-:W-:Y:S01]  /*7390*/  HADD2.F32 R34, -RZ, R35.H0_H0 ;  /* 0x20000023ff227230 */ /* 0x000fe20000004100 */
[----:B------:R-:W-:Y:S01]  /*73a0*/  LOP3.LUT R10, R8, 0xff0000, R9, 0xf8, !PT ;  /* 0x00ff0000080a7812 */ /* 0x000fe200078ef809 */
[----:B------:R-:W-:Y:S01]  /*73b0*/  HADD2.F32 R9, -RZ, R46.H0_H0 ;  /* 0x2000002eff097230 */ /* 0x000fe20000004100 */
[----:B------:R-:W-:Y:S01]  /*73c0*/  F2FP.F16.E4M3.UNPACK_B R44, R118.H1 ;  /* 0x00000076ff2c723e */ /* 0x000fe200030006ff */
[----:B------:R-:W-:Y:S01]  /*73d0*/  HADD2.F32 R12, -RZ, R33.H0_H0 ;  /* 0x20000021ff0c7230 */ /* 0x000fe20000004100 */
[----:B------:R-:W-:Y:S01]  /*73e0*/  F2FP.F16.E4M3.UNPACK_B R121, R121 ;  /* 0x00000079ff79723e */ /* 0x000fe200020006ff */
[----:B------:R-:W-:-:S02]  /*73f0*/  IMAD.U32 R8, R107, 0x10000, RZ ;  /* 0x000100006b087824 */ /* 0x000fc400078e00ff */
[-C--:B------:R-:W-:Y:S01]  /*7400*/  FMUL.FTZ R107, R34, R9.reuse ;  /* 0x00000009226b7220 */ /* 0x080fe20000410000 */
[--C-:B------:R-:W-:Y:S02]  /*7410*/  HADD2.F32 R45, -RZ, R44.reuse.H0_H0 ;  /* 0x2000002cff2d7230 */ /* 0x100fe40000004100 */
[C---:B------:R-:W-:Y:S01]  /*7420*/  FMUL.FTZ R125, R12.reuse, R9 ;  /* 0x000000090c7d7220 */ /* 0x040fe20000410000 */
[----:B------:R-:W-:Y:S02]  /*7430*/  F2FP.F16.E4M3.UNPACK_B R36, R36 ;  /* 0x00000024ff24723e */ /* 0x000fe400020006ff */
[----:B------:R-:W-:Y:S01]  /*7440*/  LOP3.LUT R8, R11, 0xff0000, R8, 0xf8, !PT ;  /* 0x00ff00000b087812 */ /* 0x000fe200078ef808 */
[-C--:B------:R-:W-:Y:S01]  /*7450*/  FFMA.FTZ R12, R12, R45.reuse, -R107 ;  /* 0x0000002d0c0c7223 */ /* 0x080fe2000001086b */
[----:B------:R-:W-:Y:S01]  /*7460*/  FFMA.FTZ R125, R34, R45, R125 ;  /* 0x0000002d227d7223 */ /* 0x000fe2000001007d */
[----:B------:R-:W-:Y:S01]  /*7470*/  LOP3.LUT R11, R47, 0xff0000, R104, 0xf8, !PT ;  /* 0x00ff00002f0b7812 */ /* 0x000fe200078ef868 */
[----:B------:R-:W-:Y:S01]  /*7480*/  HADD2.F32 R45, -RZ, R44.H1_H1 ;  /* 0x3000002cff2d7230 */ /* 0x000fe20000004100 */
[----:B------:R-:W-:Y:S01]  /*7490*/  F2FP.F16.E4M3.UNPACK_B R32, R32 ;  /* 0x00000020ff20723e */ /* 0x000fe200020006ff */
[----:B------:R-:W-:Y:S01]  /*74a0*/  HADD2.F32 R47, -RZ, R46.H1_H1 ;  /* 0x3000002eff2f7230 */ /* 0x000fe20000004100 */
[----:B------:R-:W-:Y:S01]  /*74b0*/  LOP3.LUT R9, R105, 0xff0000, R106, 0xf8, !PT ;  /* 0x00ff000069097812 */ /* 0x000fe200078ef86a */
[----:B------:R-:W-:Y:S01]  /*74c0*/  HADD2.F32 R44, -RZ, R35.H1_H1 ;  /* 0x30000023ff2c7230 */ /* 0x000fe20000004100 */
[----:B------:R-:W-:Y:S01]  /*74d0*/  F2FP.F16.E4M3.UNPACK_B R118, R118 ;  /* 0x00000076ff76723e */ /* 0x000fe200020006ff */
[----:B------:R-:W-:-:S02]  /*74e0*/  HADD2.F32 R34, -RZ, R33.H1_H1 ;  /* 0x30000021ff227230 */ /* 0x000fc40000004100 */
[--C-:B------:R-:W-:Y:S02]  /*74f0*/  HADD2.F32 R46, -RZ, R121.reuse.H0_H0 ;  /* 0x20000079ff2e7230 */ /* 0x100fe40000004100 */
[-C--:B------:R-:W-:Y:S01]  /*7500*/  FMUL.FTZ R105, R44, R47.reuse ;  /* 0x0000002f2c697220 */ /* 0x080fe20000410000 */
[----:B------:R-:W-:Y:S02]  /*7510*/  HADD2.F32 R35, -RZ, R36.H0_H0 ;  /* 0x20000024ff237230 */ /* 0x000fe40000004100 */
[C---:B------:R-:W-:Y:S01]  /*7520*/  FMUL.FTZ R47, R34.reuse, R47 ;  /* 0x0000002f222f7220 */ /* 0x040fe20000410000 */
[----:B------:R-:W-:Y:S02]  /*7530*/  HADD2.F32 R33, -RZ, R32.H0_H0 ;  /* 0x20000020ff217230 */ /* 0x000fe40000004100 */
[-C--:B------:R-:W-:Y:S01]  /*7540*/  FFMA.FTZ R105, R34, R45.reuse, -R105 ;  /* 0x0000002d22697223 */ /* 0x080fe20000010869 */
[----:B------:R-:W-:Y:S02]  /*7550*/  HADD2.F32 R34, -RZ, R118.H0_H0 ;  /* 0x20000076ff227230 */ /* 0x000fe40000004100 */
[----:B------:R-:W-:Y:S01]  /*7560*/  FFMA.FTZ R122, R44, R45, R47 ;  /* 0x0000002d2c7a7223 */ /* 0x000fe2000001002f */
[-C--:B------:R-:W-:Y:S01]  /*7570*/  FMUL.FTZ R44, R35, R46.reuse ;  /* 0x0000002e232c7220 */ /* 0x080fe20000410000 */
[----:B------:R-:W-:Y:S01]  /*7580*/  FMUL.FTZ R46, R33, R46 ;  /* 0x0000002e212e7220 */ /* 0x000fe20000410000 */
[----:B------:R-:W-:Y:S01]  /*7590*/  HADD2.F32 R121, -RZ, R121.H1_H1 ;  /* 0x30000079ff797230 */ /* 0x000fe20000004100 */
[----:B------:R-:W-:Y:S01]  /*75a0*/  F2FP.F16.E4M3.UNPACK_B R45, R120.H1 ;  /* 0x00000078ff2d723e */ /* 0x000fe200030006ff */
        /* <DEDUP_REMOVED lines=9> */
[----:B------:R-:W-:Y:S02]  /*7640*/  HADD2.F32 R46, -RZ, R45.H0_H0 ;  /* 0x2000002dff2e7230 */ /* 0x000fe40000004100 */
[----:B------:R-:W-:Y:S01]  /*7650*/  FFMA.FTZ R106, R32, R33, -R35 ;  /* 0x00000021206a7223 */ /* 0x000fe20000010823 */
[----:B------:R-:W-:Y:S01]  /*7660*/  F2FP.F16.E4M3.UNPACK_B R32, R14.H1 ;  /* 0x0000000eff20723e */ /* 0x000fe200030006ff */
[----:B------:R-:W-:-:S02]  /*7670*/  HADD2.F32 R35, -RZ, R34.H0_H0 ;  /* 0x20000022ff237230 */ /* 0x000fc40000004100 */
[----:B------:R-:W-:Y:S01]  /*7680*/  FFMA.FTZ R121, R36, R33, R121 ;  /* 0x0000002124797223 */ /* 0x000fe20000010079 */
[----:B------:R-:W-:Y:S01]  /*7690*/  HADD2.F32 R36, -RZ, R44.H0_H0 ;  /* 0x2000002cff247230 */ /* 0x000fe20000004100 */
[----:B------:R-:W-:Y:S01]  /*76a0*/  F2FP.F16.E4M3.UNPACK_B R38, R38 ;  /* 0x00000026ff26723e */ /* 0x000fe200020006ff */
[----:B------:R-:W-:Y:S02]  /*76b0*/  HADD2.F32 R33, -RZ, R32.H0_H0 ;  /* 0x20000020ff217230 */ /* 0x000fe40000004100 */
[----:B------:R-:W-:Y:S01]  /*76c0*/  FMUL.FTZ R118, R35, R46 ;  /* 0x0000002e23767220 */ /* 0x000fe20000410000 */
[----:B------:R-:W-:Y:S01]  /*76d0*/  HADD2.F32 R45, -RZ, R45.H1_H1 ;  /* 0x3000002dff2d7230 */ /* 0x000fe20000004100 */
[----:B------:R-:W-:Y:S01]  /*76e0*/  F2FP.F16.E4M3.UNPACK_B R120, R120 ;  /* 0x00000078ff78723e */ /* 0x000fe200020006ff */
[----:B------:R-:W-:Y:S02]  /*76f0*/  HADD2.F32 R34, -RZ, R34.H1_H1 ;  /* 0x30000022ff227230 */ /* 0x000fe40000004100 */
[----:B------:R-:W-:Y:S01]  /*7700*/  FMUL.FTZ R46, R33, R46 ;  /* 0x0000002e212e7220 */ /* 0x000fe20000410000 */
[----:B------:R-:W-:-:S02]  /*7710*/  HADD2.F32 R32, -RZ, R32.H1_H1 ;  /* 0x30000020ff207230 */ /* 0x000fc40000004100 */
[----:B------:R-:W-:Y:S01]  /*7720*/  FFMA.FTZ R118, R33, R36, -R118 ;  /* 0x0000002421767223 */ /* 0x000fe20000010876 */
[----:B------:R-:W-:Y:S02]  /*7730*/  HADD2.F32 R33, -RZ, R44.H1_H1 ;  /* 0x3000002cff217230 */ /* 0x000fe40000004100 */
[-C--:B------:R-:W-:Y:S01]  /*7740*/  FMUL.FTZ R107, R34, R45.reuse ;  /* 0x0000002d226b7220 */ /* 0x080fe20000410000 */
[----:B------:R-:W-:Y:S01]  /*7750*/  F2FP.F16.E4M3.UNPACK_B R14, R14 ;  /* 0x0000000eff0e723e */ /* 0x000fe200020006ff */
[C---:B------:R-:W-:Y:S01]  /*7760*/  FMUL.FTZ R45, R32.reuse, R45 ;  /* 0x0000002d202d7220 */ /* 0x040fe20000410000 */
[----:B------:R-:W-:Y:S01]  /*7770*/  FFMA.FTZ R44, R35, R36, R46 ;  /* 0x00000024232c7223 */ /* 0x000fe2000001002e */
[-C--:B------:R-:W-:Y:S01]  /*7780*/  FFMA.FTZ R129, R32, R33.reuse, -R107 ;  /* 0x0000002120817223 */ /* 0x080fe2000001086b */
[----:B------:R-:W-:Y:S01]  /*7790*/  F2FP.F16.E4M3.UNPACK_B R116, R116 ;  /* 0x00000074ff74723e */ /* 0x000fe200020006ff */
[----:B------:R-:W-:Y:S01]  /*77a0*/  FFMA.FTZ R131, R34, R33, R45 ;  /* 0x0000002122837223 */ /* 0x000fe2000001002d */
[----:B------:R-:W-:Y:S01]  /*77b0*/  HADD2.F32 R33, -RZ, R38.H0_H0 ;  /* 0x20000026ff217230 */ /* 0x000fe20000004100 */
[----:B------:R-:W-:Y:S01]  /*77c0*/  F2FP.SATFINITE.E4M3.F32.PACK_AB_MERGE_C R12, R105, R12, RZ ;  /* 0x0000000c690c723e */ /* 0x000fe200048070ff */
[--C-:B------:R-:W-:Y:S01]  /*77d0*/  HADD2.F32 R36, -RZ, R120.reuse.H0_H0 ;  /* 0x20000078ff247230 */ /* 0x100fe20000004100 */
[----:B------:R-:W-:Y:S01]  /*77e0*/  F2FP.SATFINITE.E4M3.F32.PACK_AB_MERGE_C R118, R129, R118, RZ ;  /* 0x000000768176723e */ /* 0x000fe200048070ff */
[----:B------:R-:W-:Y:S01]  /*77f0*/  HADD2.F32 R45, -RZ, R120.H1_H1 ;  /* 0x30000078ff2d7230 */ /* 0x000fe20000004100 */
[----:B------:R-:W-:Y:S01]  /*7800*/  F2FP.SATFINITE.E4M3.F32.PACK_AB_MERGE_C R12, R106, R47, R12 ;  /* 0x0000002f6a0c723e */ /* 0x000fe2000480700c */
[----:B------:R-:W-:-:S02]  /*7810*/  HADD2.F32 R32, -RZ, R14.H0_H0 ;  /* 0x2000000eff207230 */ /* 0x000fc40000004100 */
[-C--:B------:R-:W-:Y:S01]  /*7820*/  FMUL.FTZ R107, R33, R36.reuse ;  /* 0x00000024216b7220 */ /* 0x080fe20000410000 */
[----:B------:R-:W-:Y:S02]  /*7830*/  HADD2.F32 R38, -RZ, R38.H1_H1 ;  /* 0x30000026ff267230 */ /* 0x000fe40000004100 */
[----:B------:R-:W-:Y:S02]  /*7840*/  HADD2.F32 R14, -RZ, R14.H1_H1 ;  /* 0x3000000eff0e7230 */ /* 0x000fe40000004100 */
[----:B------:R-:W-:Y:S01]  /*7850*/  FMUL.FTZ R36, R32, R36 ;  /* 0x0000002420247220 */ /* 0x000fe20000410000 */
[--C-:B------:R-:W-:Y:S02]  /*7860*/  HADD2.F32 R35, -RZ, R116.reuse.H1_H1 ;  /* 0x30000074ff237230 */ /* 0x100fe40000004100 */
[-C--:B------:R-:W-:Y:S01]  /*7870*/  FMUL.FTZ R127, R38, R45.reuse ;  /* 0x0000002d267f7220 */ /* 0x080fe20000410000 */
[----:B------:R-:W-:Y:S02]  /*7880*/  HADD2.F32 R34, -RZ, R116.H0_H0 ;  /* 0x20000074ff227230 */ /* 0x000fe40000004100 */
[C---:B------:R-:W-:Y:S01]  /*7890*/  FMUL.FTZ R45, R14.reuse, R45 ;  /* 0x0000002d0e2d7220 */ /* 0x040fe20000410000 */
[----:B------:R-:W-:-:S02]  /*78a0*/  FFMA.FTZ R14, R14, R35, -R127 ;  /* 0x000000230e0e7223 */ /* 0x000fc4000001087f */
[-C--:B------:R-:W-:Y:S01]  /*78b0*/  FFMA.FTZ R107, R32, R34.reuse, -R107 ;  /* 0x00000022206b7223 */ /* 0x080fe2000001086b */
[----:B------:R-:W-:Y:S01]  /*78c0*/  FFMA.FTZ R46, R33, R34, R36 ;  /* 0x00000022212e7223 */ /* 0x000fe20000010024 */
[----:B------:R-:W-:Y:S01]  /*78d0*/  FFMA.FTZ R127, R38, R35, R45 ;  /* 0x00000023267f7223 */ /* 0x000fe2000001002d */
[----:B------:R-:W-:Y:S02]  /*78e0*/  F2FP.SATFINITE.E4M3.F32.PACK_AB_MERGE_C R36, R122, R125, RZ ;  /* 0x0000007d7a24723e */ /* 0x000fe400048070ff */
[----:B------:R-:W-:Y:S02]  /*78f0*/  F2FP.F16.E4M3.UNPACK_B R34, R37 ;  /* 0x00000025ff22723e */ /* 0x000fe400020006ff */
[----:B------:R-:W-:Y:S02]  /*7900*/  F2FP.F16.E4M3.UNPACK_B R45, R11 ;  /* 0x0000000bff2d723e */ /* 0x000fe400020006ff */
[----:B------:R-:W-:Y:S01]  /*7910*/  F2FP.F16.E4M3.UNPACK_B R32, R13 ;  /* 0x0000000dff20723e */ /* 0x000fe200020006ff */
[--C-:B------:R-:W-:Y:S01]  /*7920*/  HADD2.F32 R35, -RZ, R34.reuse.H0_H0 ;  /* 0x20000022ff237230 */ /* 0x100fe20000004100 */
[----:B------:R-:W-:Y:S01]  /*7930*/  F2FP.SATFINITE.E4M3.F32.PACK_AB_MERGE_C R38, R131, R44, RZ ;  /* 0x0000002c8326723e */ /* 0x000fe200048070ff */
[----:B------:R-:W-:Y:S01]  /*7940*/  HADD2.F32 R34, -RZ, R34.H1_H1 ;  /* 0x30000022ff227230 */ /* 0x000fe20000004100 */
[----:B------:R-:W-:Y:S01]  /*7950*/  F2FP.SATFINITE.E4M3.F32.PACK_AB_MERGE_C R36, R121, R104, R36 ;  /* 0x000000687924723e */ /* 0x000fe20004807024 */
[--C-:B------:R-:W-:Y:S01]  /*7960*/  HADD2.F32 R104, -RZ, R45.reuse.H0_H0 ;  /* 0x2000002dff687230 */ /* 0x100fe20000004100 */
[----:B------:R-:W-:Y:S01]  /*7970*/  F2FP.F16.E4M3.UNPACK_B R44, R10 ;  /* 0x0000000aff2c723e */ /* 0x000fe200020006ff */
[----:B------:R-:W-:Y:S01]  /*7980*/  HADD2.F32 R33, -RZ, R32.H0_H0 ;  /* 0x20000020ff217230 */ /* 0x000fe20000004100 */
[----:B------:R-:W-:Y:S01]  /*7990*/  F2FP.SATFINITE.E4M3.F32.PACK_AB_MERGE_C R38, R127, R46, R38 ;  /* 0x0000002e7f26723e */ /* 0x000fe20004807026 */
[----:B------:R-:W-:-:S02]  /*79a0*/  HADD2.F32 R45, -RZ, R45.H1_H1 ;  /* 0x3000002dff2d7230 */ /* 0x000fc40000004100 */
[-C--:B------:R-:W-:Y:S01]  /*79b0*/  FMUL.FTZ R106, R35, R104.reuse ;  /* 0x00000068236a7220 */ /* 0x080fe20000410000 */
[----:B------:R-:W-:Y:S02]  /*79c0*/  HADD2.F32 R46, -RZ, R44.H0_H0 ;  /* 0x2000002cff2e7230 */ /* 0x000fe40000004100 */
[C---:B------:R-:W-:Y:S01]  /*79d0*/  FMUL.FTZ R104, R33.reuse, R104 ;  /* 0x0000006821687220 */ /* 0x040fe20000410000 */
[----:B------:R-:W-:Y:S01]  /*79e0*/  HADD2.F32 R32, -RZ, R32.H1_H1 ;  /* 0x30000020ff207230 */ /* 0x000fe20000004100 */
[----:B------:R-:W-:Y:S01]  /*79f0*/  F2FP.F16.E4M3.UNPACK_B R13, R13.H1 ;  /* 0x0000000dff0d723e */ /* 0x000fe200030006ff */
[-C--:B------:R-:W-:Y:S01]  /*7a00*/  FFMA.FTZ R106, R33, R46.reuse, -R106 ;  /* 0x0000002e216a7223 */ /* 0x080fe2000001086a */
[----:B------:R-:W-:Y:S01]  /*7a10*/  FFMA.FTZ R104, R35, R46, R104 ;  /* 0x0000002e23687223 */ /* 0x000fe20000010068 */
[----:B------:R-:W-:Y:S02]  /*7a20*/  HADD2.F32 R33, -RZ, R44.H1_H1 ;  /* 0x3000002cff217230 */ /* 0x000fe40000004100 */
[-C--:B------:R-:W-:Y:S01]  /*7a30*/  FMUL.FTZ R35, R34, R45.reuse ;  /* 0x0000002d22237220 */ /* 0x080fe20000410000 */
[----:B------:R-:W-:Y:S01]  /*7a40*/  FMUL.FTZ R45, R32, R45 ;  /* 0x0000002d202d7220 */ /* 0x000fe20000410000 */
[----:B------:R-:W-:-:S02]  /*7a50*/  F2FP.F16.E4M3.UNPACK_B R37, R37.H1 ;  /* 0x00000025ff25723e */ /* 0x000fc400030006ff */
[----:B------:R-:W-:Y:S01]  /*7a60*/  FFMA.FTZ R105, R32, R33, -R35 ;  /* 0x0000002120697223 */ /* 0x000fe20000010823 */
[----:B------:R-:W-:Y:S01]  /*7a70*/  F2FP.F16.E4M3.UNPACK_B R35, R11.H1 ;  /* 0x0000000bff23723e */ /* 0x000fe200030006ff */
[----:B------:R-:W-:Y:S01]  /*7a80*/  HADD2.F32 R11, -RZ, R13.H0_H0 ;  /* 0x2000000dff0b7230 */ /* 0x000fe20000004100 */
[----:B------:R-:W-:Y:S01]  /*7a90*/  F2FP.SATFINITE.E4M3.F32.PACK_AB_MERGE_C R14, R14, R107, R118 ;  /* 0x0000006b0e0e723e */ /* 0x000fe20004807076 */
[----:B------:R-:W-:Y:S01]  /*7aa0*/  FFMA.FTZ R107, R34, R33, R45 ;  /* 0x00000021226b7223 */ /* 0x000fe2000001002d */
[----:B------:R-:W-:Y:S01]  /*7ab0*/  HADD2.F32 R32, -RZ, R37.H0_H0 ;  /* 0x20000025ff207230 */ /* 0x000fe20000004100 */
[----:B------:R-:W-:Y:S01]  /*7ac0*/  F2FP.F16.E4M3.UNPACK_B R10, R10.H1 ;  /* 0x0000000aff0a723e */ /* 0x000fe200030006ff */
[----:B------:R-:W-:Y:S01]  /*7ad0*/  HADD2.F32 R34, -RZ, R35.H0_H0 ;  /* 0x20000023ff227230 */ /* 0x000fe20000004100 */
[----:B------:R-:W-:Y:S01]  /*7ae0*/  F2FP.F16.E4M3.UNPACK_B R45, R9.H1 ;  /* 0x00000009ff2d723e */ /* 0x000fe200030006ff */
[----:B------:R-:W-:Y:S02]  /*7af0*/  HADD2.F32 R37, -RZ, R37.H1_H1 ;  /* 0x30000025ff257230 */ /* 0x000fe40000004100 */
[----:B------:R-:W-:-:S02]  /*7b00*/  HADD2.F32 R44, -RZ, R35.H1_H1 ;  /* 0x30000023ff2c7230 */ /* 0x000fc40000004100 */
[CC--:B------:R-:W-:Y:S01]  /*7b10*/  FMUL.FTZ R46, R32.reuse, R34.reuse ;  /* 0x00000022202e7220 */ /* 0x0c0fe20000410000 */
[----:B------:R-:W-:Y:S02]  /*7b20*/  HADD2.F32 R13, -RZ, R13.H1_H1 ;  /* 0x3000000dff0d7230 */ /* 0x000fe40000004100 */
[----:B------:R-:W-:Y:S01]  /*7b30*/  FMUL.FTZ R35, R11, R34 ;  /* 0x000000220b237220 */ /* 0x000fe20000410000 */
        /* <DEDUP_REMOVED lines=8> */
[----:B------:R-:W-:Y:S01]  /*7bc0*/  FFMA.FTZ R125, R37, R34, R44 ;  /* 0x00000022257d7223 */ /* 0x000fe2000001002c */
[----:B------:R-:W-:Y:S01]  /*7bd0*/  F2FP.F16.E4M3.UNPACK_B R39, R39.H1 ;  /* 0x00000027ff27723e */ /* 0x000fe200030006ff */
[----:B------:R-:W-:Y:S01]  /*7be0*/  HADD2.F32 R47, -RZ, R45.H0_H0 ;  /* 0x2000002dff2f7230 */ /* 0x000fe20000004100 */
[----:B------:R-:W-:Y:S01]  /*7bf0*/  F2FP.F16.E4M3.UNPACK_B R15, R15.H1 ;  /* 0x0000000fff0f723e */ /* 0x000fe200030006ff */
[----:B------:R-:W-:Y:S01]  /*7c00*/  FFMA.FTZ R116, R11, R33, -R46 ;  /* 0x000000210b747223 */ /* 0x000fe2000001082e */
[----:B------:R-:W-:Y:S01]  /*7c10*/  F2FP.F16.E4M3.UNPACK_B R37, R9 ;  /* 0x00000009ff25723e */ /* 0x000fe200020006ff */
[----:B------:R-:W-:Y:S01]  /*7c20*/  HADD2.F32 R33, -RZ, R32.H0_H0 ;  /* 0x20000020ff217230 */ /* 0x000fe20000004100 */
        /* <DEDUP_REMOVED lines=8> */
[CC--:B------:R-:W-:Y:S01]  /*7cb0*/  FMUL.FTZ R122, R8.reuse, R47.reuse ;  /* 0x0000002f087a7220 */ /* 0x0c0fe20000410000 */
[----:B------:R-:W-:Y:S02]  /*7cc0*/  HADD2.F32 R11, -RZ, R10.H0_H0 ;  /* 0x2000000aff0b7230 */ /* 0x000fe40000004100 */
[----:B------:R-:W-:Y:S01]  /*7cd0*/  FMUL.FTZ R47, R13, R47 ;  /* 0x0000002f0d2f7220 */ /* 0x000fe20000410000 */
[----:B------:R-:W-:Y:S02]  /*7ce0*/  HADD2.F32 R44, -RZ, R9.H0_H0 ;  /* 0x20000009ff2c7230 */ /* 0x000fe40000004100 */
[-C--:B------:R-:W-:Y:S01]  /*7cf0*/  FMUL.FTZ R120, R33, R46.reuse ;  /* 0x0000002e21787220 */ /* 0x080fe20000410000 */
[----:B------:R-:W-:Y:S02]  /*7d00*/  HADD2.F32 R39, -RZ, R39.H1_H1 ;  /* 0x30000027ff277230 */ /* 0x000fe40000004100 */
[----:B------:R-:W-:Y:S01]  /*7d10*/  FFMA.FTZ R47, R8, R35, R47 ;  /* 0x00000023082f7223 */ /* 0x000fe2000001002f */
        /* <DEDUP_REMOVED lines=9> */
[----:B------:R-:W-:-:S02]  /*7db0*/  HADD2.F32 R10, -RZ, R10.H1_H1 ;  /* 0x3000000aff0a7230 */ /* 0x000fc40000004100 */
[----:B------:R-:W-:Y:S01]  /*7dc0*/  FFMA.FTZ R122, R13, R35, -R122 ;  /* 0x000000230d7a7223 */ /* 0x000fe2000001087a */
[----:B------:R-:W-:Y:S02]  /*7dd0*/  HADD2.F32 R34, -RZ, R34.H1_H1 ;  /* 0x30000022ff227230 */ /* 0x000fe40000004100 */
[-C--:B------:R-:W-:Y:S01]  /*7de0*/  FMUL.FTZ R11, R32, R37.reuse ;  /* 0x00000025200b7220 */ /* 0x080fe20000410000 */
[----:B------:R-:W-:Y:S02]  /*7df0*/  HADD2.F32 R9, -RZ, R9.H1_H1 ;  /* 0x30000009ff097230 */ /* 0x000fe40000004100 */
[----:B------:R-:W-:Y:S01]  /*7e00*/  FMUL.FTZ R37, R10, R37 ;  /* 0x000000250a257220 */ /* 0x000fe20000410000 */
[----:B------:R-:W-:Y:S01]  /*7e10*/  F2FP.SATFINITE.E4M3.F32.PACK_AB_MERGE_C R107, R107, R104, R118 ;  /* 0x000000686b6b723e */ /* 0x000fe20004807076 */
[-C--:B------:R-:W-:Y:S01]  /*7e20*/  FFMA.FTZ R8, R39, R34.reuse, R8 ;  /* 0x0000002227087223 */ /* 0x080fe20000010008 */
[----:B------:R-:W-:Y:S01]  /*7e30*/  FFMA.FTZ R15, R15, R34, -R44 ;  /* 0x000000220f0f7223 */ /* 0x000fe2000001082c */
[-C--:B------:R-:W-:Y:S01]  /*7e40*/  FFMA.FTZ R37, R32, R9.reuse, R37 ;  /* 0x0000000920257223 */ /* 0x080fe20000010025 */
[----:B------:R-:W-:Y:S01]  /*7e50*/  FFMA.FTZ R11, R10, R9, -R11 ;  /* 0x000000090a0b7223 */ /* 0x000fe2000001080b */
[----:B------:R-:W-:-:S02]  /*7e60*/  F2FP.SATFINITE.E4M3.F32.PACK_AB_MERGE_C R13, R105, R106, R116 ;  /* 0x0000006a690d723e */ /* 0x000fc40004807074 */
[----:B------:R-:W-:Y:S02]  /*7e70*/  F2FP.SATFINITE.E4M3.F32.PACK_AB_MERGE_C R8, R8, R47, RZ ;  /* 0x0000002f0808723e */ /* 0x000fe400048070ff */
[----:B------:R-:W-:Y:S02]  /*7e80*/  F2FP.SATFINITE.E4M3.F32.PACK_AB_MERGE_C R15, R15, R122, RZ ;  /* 0x0000007a0f0f723e */ /* 0x000fe400048070ff */
[----:B------:R-:W-:Y:S01]  /*7e90*/  F2FP.SATFINITE.E4M3.F32.PACK_AB_MERGE_C R39, R37, R46, R8 ;  /* 0x0000002e2527723e */ /* 0x000fe20004807008 */
[----:B------:R-:W-:Y:S01]  /*7ea0*/  IMAD.MOV.U32 R37, RZ, RZ, R107 ;  /* 0x000000ffff257224 */ /* 0x000fe200078e006b */
[----:B------:R-:W-:-:S07]  /*7eb0*/  F2FP.SATFINITE.E4M3.F32.PACK_AB_MERGE_C R15, R11, R120, R15 ;  /* 0x000000780b0f723e */ /* 0x000fce000480700f */
.L_x_1489:
[----:B------:R-:W-:Y:S05]  /*7ec0*/  BSYNC B2 ;  /* 0x0000000000027941 */ /* 0x000fea0003800000 */
.L_x_1488:
[----:B0-----:R3:W-:Y:S04]  /*7ed0*/  STG.E.128 desc[UR38][R40.64], R12 ;  /* 0x0000000c28007986 */ /* 0x0017e8000c101d26 */
[----:B--2---:R3:W-:Y:S02]  /*7ee0*/  @!P2 STG.E.128 desc[UR38][R42.64], R36 ;  /* 0x000000242a00a986 */ /* 0x0047e4000c101d26 */
.L_x_1487:
[----:B------:R-:W-:Y:S05]  /*7ef0*/  BSYNC B1 ;  /* 0x0000000000017941 */ /* 0x000fea0003800000 */
.L_x_1486:
[----:B------:R-:W-:-:S13]  /*7f00*/  ISETP.NE.AND P2, PT, R21, RZ, PT ;  /* 0x000000ff1500720c */ /* 0x000fda0003f45270 */
[----:B------:R-:W-:Y:S05]  /*7f10*/  @!P2 BRA `(.L_x_1454) ;  /* 0x000000100058a947 */ /* 0x000fea0003800000 */
[----:B------:R-:W-:Y:S01]  /*7f20*/  ISETP.NE.AND P4, PT, R103, RZ, PT ;  /* 0x000000ff6700720c */ /* 0x000fe20003f85270 */
[----:B------:R-:W-:Y:S01]  /*7f30*/  BSSY B1, `(.L_x_1490) ;  /* 0x00000ea000017945 */ /* 0x000fe20003800000 */
[----:B------:R-:W-:Y:S02]  /*7f40*/  IADD3 R33, P2, P3, R62, R96, R69 ;  /* 0x000000603e217210 */ /* 0x000fe40007b5e045 */
[----:B------:R-:W-:Y:S02]  /*7f50*/  SEL R123, R76, R123, !P4 ;  /* 0x0000007b4c7b7207 */ /* 0x000fe40006000000 */
[----:B------:R-:W-:Y:S02]  /*7f60*/  IADD3.X R10, R100, R119, R66, P2, P3 ;  /* 0x00000077640a7210 */ /* 0x000fe400017e6442 */
[----:B------:R-:W-:Y:S02]  /*7f70*/  SHF.R.S32.HI R8, RZ, 0x1f, R123 ;  /* 0x0000001fff087819 */ /* 0x000fe4000001147b */
[----:B------:R-:W-:-:S02]  /*7f80*/  IADD3 R32, P2, R33, R94, RZ ;  /* 0x0000005e21207210 */ /* 0x000fc40007f5e0ff */
[----:B------:R-:W-:-:S03]  /*7f90*/  LEA.HI R8, R8, R123, RZ, 0x5 ;  /* 0x0000007b08087211 */ /* 0x000fc600078f28ff */
[----:B------:R-:W-:Y:S01]  /*7fa0*/  IMAD.X R33, R10, 0x1, R95, P2 ;  /* 0x000000010a217824 */ /* 0x000fe200010e065f */
[----:B------:R-:W-:Y:S02]  /*7fb0*/  SHF.R.S32.HI R8, RZ, 0x5, R8 ;  /* 0x00000005ff087819 */ /* 0x000fe40000011408 */
[----:B------:R-:W-:Y:S02]  /*7fc0*/  ISETP.GE.AND P2, PT, R92, R111, PT ;  /* 0x0000006f5c00720c */ /* 0x000fe40003f46270 */
[----:B------:R-:W-:-:S04]  /*7fd0*/  LEA.HI.SX32 R8, R87, R8, 0x1c ;  /* 0x0000000857087211 */ /* 0x000fc800078fe2ff */
[----:B------:R-:W-:Y:S01]  /*7fe0*/  SHF.R.S32.HI R9, RZ, 0x1f, R8 ;  /* 0x0000001fff097819 */ /* 0x000fe20000011408 */
[----:B------:R-:W-:-:S03]  /*7ff0*/  IMAD.SHL.U32 R35, R8, 0x10, RZ ;  /* 0x0000001008237824 */ /* 0x000fc600078e00ff */
[----:B------:R-:W-:Y:S02]  /*8000*/  LEA.HI R9, R9, R8, RZ, 0x2 ;  /* 0x0000000809097211 */ /* 0x000fe400078f10ff */
[----:B------:R-:W-:Y:S02]  /*8010*/  LOP3.LUT R8, R180, 0x30, R35, 0xf8, !PT ;  /* 0x00000030b4087812 */ /* 0x000fe400078ef823 */
[----:B------:R-:W-:Y:S02]  /*8020*/  SHF.L.U32 R9, R9, 0xb, RZ ;  /* 0x0000000b09097819 */ /* 0x000fe400000006ff */
[----:B------:R-:W-:Y:S02]  /*8030*/  LOP3.LUT R8, R8, R181, RZ, 0x3c, !PT ;  /* 0x000000b508087212 */ /* 0x000fe400078e3cff */
[----:B------:R-:W-:-:S04]  /*8040*/  LOP3.LUT R9, R9, 0xffffe000, RZ, 0xc0, !PT ;  /* 0xffffe00009097812 */ /* 0x000fc800078ec0ff */
[----:B------:R-:W-:Y:S01]  /*8050*/  IADD3 R8, R8, R9, R182 ;  /* 0x0000000908087210 */ /* 0x000fe20007ffe0b6 */
[----:B------:R-:W-:-:S04]  /*8060*/  IMAD R9, R17, 0x6000, R84 ;  /* 0x0000600011097824 */ /* 0x000fc800078e0254 */
[----:B------:R-:W-:Y:S02]  /*8070*/  IMAD R11, R17, 0x6000, R8 ;  /* 0x00006000110b7824 */ /* 0x000fe400078e0208 */
[C---:B------:R-:W-:Y:S02]  /*8080*/  IMAD.IADD R9, R16.reuse, 0x1, R9 ;  /* 0x0000000110097824 */ /* 0x040fe400078e0209 */
[----:B---3--:R-:W-:-:S04]  /*8090*/  IMAD.IADD R12, R16, 0x1, R11 ;  /* 0x00000001100c7824 */ /* 0x008fc800078e020b */
[----:B------:R-:W2:Y:S04]  /*80a0*/  LDS.128 R8, [R9+0x16400] ;  /* 0x0164000009087984 */ /* 0x000ea80000000c00 */
[----:B------:R-:W3:Y:S01]  /*80b0*/  LDS.128 R12, [R12+0x16400] ;  /* 0x016400000c0c7984 */ /* 0x000ee20000000c00 */
[----:B------:R-:W-:Y:S05]  /*80c0*/  @P2 BRA `(.L_x_1491) ;  /* 0x0000000c00402947 */ /* 0x000fea0003800000 */
[--C-:B------:R-:W-:Y:S01]  /*80d0*/  SHF.R.U32.HI R4, RZ, 0x8, R5.reuse ;  /* 0x00000008ff047819 */ /* 0x100fe20000011605 */
[----:B--2---:R-:W-:Y:S01]  /*80e0*/  IMAD.MOV.U32 R28, RZ, RZ, R10 ;  /* 0x000000ffff1c7224 */ /* 0x004fe200078e000a */
[----:B------:R-:W-:Y:S02]  /*80f0*/  SHF.R.U32.HI R38, RZ, 0x10, R5 ;  /* 0x00000010ff267819 */ /* 0x000fe40000011605 */
[----:B------:R-:W-:Y:S01]  /*8100*/  LOP3.LUT R5, R5, 0xff0000ff, RZ, 0xc0, !PT ;  /* 0xff0000ff05057812 */ /* 0x000fe200078ec0ff */
[----:B------:R-:W-:Y:S01]  /*8110*/  IMAD.SHL.U32 R4, R4, 0x100, RZ ;  /* 0x0000010004047824 */ /* 0x000fe200078e00ff */
[----:B------:R-:W-:Y:S02]  /*8120*/  SHF.R.U32.HI R34, RZ, 0x8, R7 ;  /* 0x00000008ff227819 */ /* 0x000fe40000011607 */
[----:B------:R-:W-:Y:S02]  /*8130*/  SHF.R.U32.HI R30, RZ, 0x8, R29 ;  /* 0x00000008ff1e7819 */ /* 0x000fe4000001161d */
[----:B------:R-:W-:-:S02]  /*8140*/  SHF.R.U32.HI R6, RZ, 0x8, R31 ;  /* 0x00000008ff067819 */ /* 0x000fc4000001161f */
[----:B------:R-:W-:Y:S01]  /*8150*/  LOP3.LUT R5, R5, 0xff00, R4, 0xf8, !PT ;  /* 0x0000ff0005057812 */ /* 0x000fe200078ef804 */
[----:B------:R-:W-:Y:S01]  /*8160*/  IMAD.SHL.U32 R4, R34, 0x100, RZ ;  /* 0x0000010022047824 */ /* 0x000fe200078e00ff */
[----:B------:R-:W-:Y:S01]  /*8170*/  SHF.R.U32.HI R36, RZ, 0x10, R7 ;  /* 0x00000010ff247819 */ /* 0x000fe20000011607 */
[----:B------:R-:W-:Y:S01]  /*8180*/  IMAD.SHL.U32 R10, R30, 0x100, RZ ;  /* 0x000001001e0a7824 */ /* 0x000fe200078e00ff */
[----:B------:R-:W-:Y:S02]  /*8190*/  LOP3.LUT R7, R7, 0xff0000ff, RZ, 0xc0, !PT ;  /* 0xff0000ff07077812 */ /* 0x000fe400078ec0ff */
[----:B0-----:R-:W-:Y:S02]  /*81a0*/  SHF.R.U32.HI R42, RZ, 0x10, R29 ;  /* 0x00000010ff2a7819 */ /* 0x001fe4000001161d */
[----:B------:R-:W-:Y:S01]  /*81b0*/  LOP3.LUT R37, R29, 0xff0000ff, RZ, 0xc0, !PT ;  /* 0xff0000ff1d257812 */ /* 0x000fe200078ec0ff */
[----:B---3--:R-:W-:Y:S01]  /*81c0*/  IMAD.MOV.U32 R29, RZ, RZ, R12 ;  /* 0x000000ffff1d7224 */ /* 0x008fe200078e000c */
[----:B------:R-:W-:Y:S01]  /*81d0*/  SHF.R.U32.HI R41, RZ, 0x10, R31 ;  /* 0x00000010ff297819 */ /* 0x000fe2000001161f */
[----:B------:R-:W-:Y:S01]  /*81e0*/  IMAD.SHL.U32 R12, R6, 0x100, RZ ;  /* 0x00000100060c7824 */ /* 0x000fe200078e00ff */
[----:B------:R-:W-:Y:S01]  /*81f0*/  LOP3.LUT R39, R31, 0xff0000ff, RZ, 0xc0, !PT ;  /* 0xff0000ff1f277812 */ /* 0x000fe200078ec0ff */
[----:B------:R-:W-:Y:S01]  /*8200*/  IMAD.U32 R6, R38, 0x10000, RZ ;  /* 0x0001000026067824 */ /* 0x000fe200078e00ff */
[----:B------:R-:W-:Y:S01]  /*8210*/  LOP3.LUT R7, R7, 0xff00, R4, 0xf8, !PT ;  /* 0x0000ff0007077812 */ /* 0x000fe200078ef804 */
[----:B------:R-:W-:Y:S01]  /*8220*/  IMAD.MOV.U32 R31, RZ, RZ, R14 ;  /* 0x000000ffff1f7224 */ /* 0x000fe200078e000e */
[----:B------:R-:W-:Y:S01]  /*8230*/  LOP3.LUT R38, R37, 0xff00, R10, 0xf8, !PT ;  /* 0x0000ff0025267812 */ /* 0x000fe200078ef80a */
[----:B------:R-:W-:Y:S01]  /*8240*/  IMAD.U32 R4, R36, 0x10000, RZ ;  /* 0x0001000024047824 */ /* 0x000fe200078e00ff */
[----:B------:R-:W-:-:S02]  /*8250*/  F2FP.F16.E4M3.UNPACK_B R36, R115.H1 ;  /* 0x00000073ff24723e */ /* 0x000fc400030006ff */
[----:B------:R-:W-:Y:S02]  /*8260*/  F2FP.F16.E4M3.UNPACK_B R14, R29.H1 ;  /* 0x0000001dff0e723e */ /* 0x000fe400030006ff */
        /* <DEDUP_REMOVED lines=10> */
[----:B------:R-:W-:Y:S02]  /*8310*/  HADD2.F32 R37, -RZ, R34.H0_H0 ;  /* 0x20000022ff257230 */ /* 0x000fe40000004100 */
[----:B------:R-:W-:Y:S01]  /*8320*/  FMUL.FTZ R43, R12, R5 ;  /* 0x000000050c2b7220 */ /* 0x000fe20000410000 */
[----:B------:R-:W-:Y:S02]  /*8330*/  F2FP.F16.E4M3.UNPACK_B R29, R29 ;  /* 0x0000001dff1d723e */ /* 0x000fe400020006ff */
[----:B------:R-:W-:Y:S01]  /*8340*/  LOP3.LUT R5, R40, 0xff0000, R39, 0xf8, !PT ;  /* 0x00ff000028057812 */ /* 0x000fe200078ef827 */
        /* <DEDUP_REMOVED lines=8> */
[----:B------:R-:W-:-:S02]  /*83d0*/  HADD2.F32 R37, -RZ, R34.H1_H1 ;  /* 0x30000022ff257230 */ /* 0x000fc40000004100 */
[-C--:B------:R-:W-:Y:S01]  /*83e0*/  FMUL.FTZ R45, R30, R41.reuse ;  /* 0x000000291e2d7220 */ /* 0x080fe20000410000 */
[----:B------:R-:W-:Y:S02]  /*83f0*/  HADD2.F32 R39, -RZ, R115.H0_H0 ;  /* 0x20000073ff277230 */ /* 0x000fe40000004100 */
[C---:B------:R-:W-:Y:S01]  /*8400*/  FMUL.FTZ R41, R12.reuse, R41 ;  /* 0x000000290c297220 */ /* 0x040fe20000410000 */
[----:B------:R-:W-:Y:S02]  /*8410*/  HADD2.F32 R14, -RZ, R29.H0_H0 ;  /* 0x2000001dff0e7230 */ /* 0x000fe40000004100 */
[----:B------:R-:W-:Y:S01]  /*8420*/  FFMA.FTZ R45, R12, R37, -R45 ;  /* 0x000000250c2d7223 */ /* 0x000fe2000001082d */
[----:B------:R-:W-:Y:S01]  /*8430*/  HADD2.F32 R10, -RZ, R8.H0_H0 ;  /* 0x20000008ff0a7230 */ /* 0x000fe20000004100 */
[----:B------:R-:W-:Y:S01]  /*8440*/  F2FP.F16.E4M3.UNPACK_B R12, R31.H1 ;  /* 0x0000001fff0c723e */ /* 0x000fe200030006ff */
[----:B------:R-:W-:Y:S02]  /*8450*/  IMAD.U32 R7, R42, 0x10000, RZ ;  /* 0x000100002a077824 */ /* 0x000fe400078e00ff */
[----:B------:R-:W-:Y:S01]  /*8460*/  FFMA.FTZ R42, R30, R37, R41 ;  /* 0x000000251e2a7223 */ /* 0x000fe20000010029 */
[----:B------:R-:W-:-:S02]  /*8470*/  HADD2.F32 R37, -RZ, R113.H0_H0 ;  /* 0x20000071ff257230 */ /* 0x000fc40000004100 */
[-C--:B------:R-:W-:Y:S01]  /*8480*/  FMUL.FTZ R41, R14, R39.reuse ;  /* 0x000000270e297220 */ /* 0x080fe20000410000 */
[----:B------:R-:W-:Y:S01]  /*8490*/  FMUL.FTZ R39, R10, R39 ;  /* 0x000000270a277220 */ /* 0x000fe20000410000 */
[----:B------:R-:W-:Y:S01]  /*84a0*/  HADD2.F32 R115, -RZ, R115.H1_H1 ;  /* 0x30000073ff737230 */ /* 0x000fe20000004100 */
[----:B------:R-:W-:Y:S01]  /*84b0*/  LOP3.LUT R7, R38, 0xff0000, R7, 0xf8, !PT ;  /* 0x00ff000026077812 */ /* 0x000fe200078ef807 */
[----:B------:R-:W-:Y:S02]  /*84c0*/  HADD2.F32 R29, -RZ, R29.H1_H1 ;  /* 0x3000001dff1d7230 */ /* 0x000fe40000004100 */
[-C--:B------:R-:W-:Y:S01]  /*84d0*/  FFMA.FTZ R41, R10, R37.reuse, -R41 ;  /* 0x000000250a297223 */ /* 0x080fe20000010829 */
[----:B------:R-:W-:Y:S01]  /*84e0*/  FFMA.FTZ R36, R14, R37, R39 ;  /* 0x000000250e247223 */ /* 0x000fe20000010027 */
[----:B------:R-:W-:Y:S01]  /*84f0*/  HADD2.F32 R8, -RZ, R8.H1_H1 ;  /* 0x30000008ff087230 */ /* 0x000fe20000004100 */
[----:B------:R-:W-:Y:S01]  /*8500*/  F2FP.F16.E4M3.UNPACK_B R10, R114.H1 ;  /* 0x00000072ff0a723e */ /* 0x000fe200030006ff */
[----:B------:R-:W-:-:S02]  /*8510*/  HADD2.F32 R113, -RZ, R113.H1_H1 ;  /* 0x30000071ff717230 */ /* 0x000fc40000004100 */
[CC--:B------:R-:W-:Y:S01]  /*8520*/  FMUL.FTZ R37, R29.reuse, R115.reuse ;  /* 0x000000731d257220 */ /* 0x0c0fe20000410000 */
[----:B------:R-:W-:Y:S01]  /*8530*/  F2FP.F16.E4M3.UNPACK_B R30, R112.H1 ;  /* 0x00000070ff1e723e */ /* 0x000fe200030006ff */
[C---:B------:R-:W-:Y:S01]  /*8540*/  FMUL.FTZ R38, R8.reuse, R115 ;  /* 0x0000007308267220 */ /* 0x040fe20000410000 */
[----:B------:R-:W-:Y:S02]  /*8550*/  HADD2.F32 R14, -RZ, R12.H0_H0 ;  /* 0x2000000cff0e7230 */ /* 0x000fe40000004100 */
[-C--:B------:R-:W-:Y:S01]  /*8560*/  FFMA.FTZ R34, R8, R113.reuse, -R37 ;  /* 0x0000007108227223 */ /* 0x080fe20000010825 */
[----:B------:R-:W-:Y:S01]  /*8570*/  F2FP.F16.E4M3.UNPACK_B R8, R28.H1 ;  /* 0x0000001cff08723e */ /* 0x000fe200030006ff */
[--C-:B------:R-:W-:Y:S02]  /*8580*/  HADD2.F32 R37, -RZ, R10.reuse.H0_H0 ;  /* 0x2000000aff257230 */ /* 0x100fe40000004100 */
[----:B------:R-:W-:Y:S01]  /*8590*/  FFMA.FTZ R113, R29, R113, R38 ;  /* 0x000000711d717223 */ /* 0x000fe20000010026 */
[----:B------:R-:W-:Y:S01]  /*85a0*/  HADD2.F32 R39, -RZ, R10.H1_H1 ;  /* 0x3000000aff277230 */ /* 0x000fe20000004100 */
[----:B------:R-:W-:Y:S01]  /*85b0*/  F2FP.F16.E4M3.UNPACK_B R114, R114 ;  /* 0x00000072ff72723e */ /* 0x000fe200020006ff */
[----:B------:R-:W-:-:S02]  /*85c0*/  HADD2.F32 R10, -RZ, R8.H0_H0 ;  /* 0x20000008ff0a7230 */ /* 0x000fc40000004100 */
[----:B------:R-:W-:Y:S01]  /*85d0*/  FMUL.FTZ R47, R14, R37 ;  /* 0x000000250e2f7220 */ /* 0x000fe20000410000 */
[----:B------:R-:W-:Y:S01]  /*85e0*/  HADD2.F32 R29, -RZ, R30.H0_H0 ;  /* 0x2000001eff1d7230 */ /* 0x000fe20000004100 */
[----:B------:R-:W-:Y:S01]  /*85f0*/  F2FP.F16.E4M3.UNPACK_B R31, R31 ;  /* 0x0000001fff1f723e */ /* 0x000fe200020006ff */
[----:B------:R-:W-:Y:S02]  /*8600*/  HADD2.F32 R12, -RZ, R12.H1_H1 ;  /* 0x3000000cff0c7230 */ /* 0x000fe40000004100 */
[C---:B------:R-:W-:Y:S01]  /*8610*/  FMUL.FTZ R105, R10.reuse, R37 ;  /* 0x000000250a697220 */ /* 0x040fe20000410000 */
[----:B------:R-:W-:Y:S02]  /*8620*/  HADD2.F32 R8, -RZ, R8.H1_H1 ;  /* 0x30000008ff087230 */ /* 0x000fe40000004100 */
[----:B------:R-:W-:Y:S01]  /*8630*/  FFMA.FTZ R38, R10, R29, -R47 ;  /* 0x0000001d0a267223 */ /* 0x000fe2000001082f */
[----:B------:R-:W-:Y:S02]  /*8640*/  HADD2.F32 R37, -RZ, R30.H1_H1 ;  /* 0x3000001eff257230 */ /* 0x000fe40000004100 */
[-C--:B------:R-:W-:Y:S01]  /*8650*/  FMUL.FTZ R47, R12, R39.reuse ;  /* 0x000000270c2f7220 */ /* 0x080fe20000410000 */
[----:B------:R-:W-:Y:S01]  /*8660*/  F2FP.F16.E4M3.UNPACK_B R28, R28 ;  /* 0x0000001cff1c723e */ /* 0x000fe200020006ff */
[C---:B------:R-:W-:Y:S01]  /*8670*/  FMUL.FTZ R39, R8.reuse, R39 ;  /* 0x0000002708277220 */ /* 0x040fe20000410000 */
[----:B------:R-:W-:Y:S01]  /*8680*/  F2FP.F16.E4M3.UNPACK_B R112, R112 ;  /* 0x00000070ff70723e */ /* 0x000fe200020006ff */
[----:B------:R-:W-:Y:S01]  /*8690*/  FFMA.FTZ R107, R8, R37, -R47 ;  /* 0x00000025086b7223 */ /* 0x000fe2000001082f */
[----:B------:R-:W-:-:S02]  /*86a0*/  HADD2.F32 R10, -RZ, R31.H0_H0 ;  /* 0x2000001fff0a7230 */ /* 0x000fc40000004100 */
[----:B------:R-:W-:Y:S01]  /*86b0*/  FFMA.FTZ R111, R12, R37, R39 ;  /* 0x000000250c6f7223 */ /* 0x000fe20000010027 */
[----:B------:R-:W-:Y:S02]  /*86c0*/  HADD2.F32 R37, -RZ, R114.H0_H0 ;  /* 0x20000072ff257230 */ /* 0x000fe40000004100 */
[----:B------:R-:W-:Y:S01]  /*86d0*/  FFMA.FTZ R14, R14, R29, R105 ;  /* 0x0000001d0e0e7223 */ /* 0x000fe20000010069 */
        /* <DEDUP_REMOVED lines=8> */
[----:B------:R-:W-:Y:S01]  /*8760*/  HADD2.F32 R28, -RZ, R28.H1_H1 ;  /* 0x3000001cff1c7230 */ /* 0x000fe20000004100 */
[----:B------:R-:W-:Y:S01]  /*8770*/  F2FP.SATFINITE.E4M3.F32.PACK_AB_MERGE_C R8, R45, R40, RZ ;  /* 0x000000282d08723e */ /* 0x000fe200048070ff */
[----:B------:R-:W-:Y:S02]  /*8780*/  HADD2.F32 R112, -RZ, R112.H1_H1 ;  /* 0x30000070ff707230 */ /* 0x000fe40000004100 */
[-C--:B------:R-:W-:Y:S01]  /*8790*/  FMUL.FTZ R105, R31, R114.reuse ;  /* 0x000000721f697220 */ /* 0x080fe20000410000 */
[----:B------:R-:W-:Y:S01]  /*87a0*/  FFMA.FTZ R47, R10, R29, R47 ;  /* 0x0000001d0a2f7223 */ /* 0x000fe2000001002f */
[----:B------:R-:W-:Y:S01]  /*87b0*/  F2FP.SATFINITE.E4M3.F32.PACK_AB_MERGE_C R8, R34, R41, R8 ;  /* 0x000000292208723e */ /* 0x000fe20004807008 */
[C---:B------:R-:W-:Y:S01]  /*87c0*/  FMUL.FTZ R114, R28.reuse, R114 ;  /* 0x000000721c727220 */ /* 0x040fe20000410000 */
[----:B------:R-:W-:Y:S01]  /*87d0*/  F2FP.SATFINITE.E4M3.F32.PACK_AB_MERGE_C R111, R111, R14, RZ ;  /* 0x0000000e6f6f723e */ /* 0x000fe200048070ff */
[-C--:B------:R-:W-:Y:S01]  /*87e0*/  FFMA.FTZ R10, R28, R112.reuse, -R105 ;  /* 0x000000701c0a7223 */ /* 0x080fe20000010869 */
[----:B------:R-:W-:Y:S01]  /*87f0*/  F2FP.F16.E4M3.UNPACK_B R29, R13 ;  /* 0x0000000dff1d723e */ /* 0x000fe200020006ff */
[----:B------:R-:W-:Y:S01]  /*8800*/  FFMA.FTZ R114, R31, R112, R114 ;  /* 0x000000701f727223 */ /* 0x000fe20000010072 */
[----:B------:R-:W-:-:S02]  /*8810*/  F2FP.F16.E4M3.UNPACK_B R34, R7 ;  /* 0x00000007ff22723e */ /* 0x000fc400020006ff */
[----:B------:R-:W-:Y:S01]  /*8820*/  F2FP.F16.E4M3.UNPACK_B R14, R9 ;  /* 0x00000009ff0e723e */ /* 0x000fe200020006ff */
[----:B------:R-:W-:Y:S01]  /*8830*/  HADD2.F32 R30, -RZ, R29.H0_H0 ;  /* 0x2000001dff1e7230 */ /* 0x000fe20000004100 */
[----:B------:R-:W-:Y:S01]  /*8840*/  F2FP.F16.E4M3.UNPACK_B R31, R6 ;  /* 0x00000006ff1f723e */ /* 0x000fe200020006ff */
[----:B------:R-:W-:Y:S01]  /*8850*/  HADD2.F32 R39, -RZ, R34.H0_H0 ;  /* 0x20000022ff277230 */ /* 0x000fe20000004100 */
[----:B------:R-:W-:Y:S01]  /*8860*/  F2FP.SATFINITE.E4M3.F32.PACK_AB_MERGE_C R10, R10, R37, R38 ;  /* 0x000000250a0a723e */ /* 0x000fe20004807026 */
[----:B------:R-:W-:Y:S01]  /*8870*/  HADD2.F32 R28, -RZ, R14.H0_H0 ;  /* 0x2000000eff1c7230 */ /* 0x000fe20000004100 */
[----:B------:R-:W-:Y:S01]  /*8880*/  F2FP.F16.E4M3.UNPACK_B R13, R13.H1 ;  /* 0x0000000dff0d723e */ /* 0x000fe200030006ff */
        /* <DEDUP_REMOVED lines=9> */
[CC--:B------:R-:W-:Y:S01]  /*8920*/  FMUL.FTZ R37, R29.reuse, R34.reuse ;  /* 0x000000221d257220 */ /* 0x0c0fe20000410000 */
[----:B------:R-:W-:Y:S01]  /*8930*/  F2FP.F16.E4M3.UNPACK_B R28, R7.H1 ;  /* 0x00000007ff1c723e */ /* 0x000fe200030006ff */
[C---:B------:R-:W-:Y:S01]  /*8940*/  FMUL.FTZ R34, R14.reuse, R34 ;  /* 0x000000220e227220 */ /* 0x040fe20000410000 */
[----:B------:R-:W-:Y:S01]  /*8950*/  F2FP.F16.E4M3.UNPACK_B R9, R9.H1 ;  /* 0x00000009ff09723e */ /* 0x000fe200030006ff */
[----:B------:R-:W-:Y:S01]  /*8960*/  FFMA.FTZ R38, R14, R31, -R37 ;  /* 0x0000001f0e267223 */ /* 0x000fe20000010825 */
[----:B------:R-:W-:Y:S01]  /*8970*/  F2FP.SATFINITE.E4M3.F32.PACK_AB_MERGE_C R12, R42, R43, RZ ;  /* 0x0000002b2a0c723e */ /* 0x000fe200048070ff */
[----:B------:R-:W-:Y:S01]  /*8980*/  FFMA.FTZ R40, R29, R31, R34 ;  /* 0x0000001f1d287223 */ /* 0x000fe20000010022 */
[----:B------:R-:W-:Y:S01]  /*8990*/  HADD2.F32 R14, -RZ, R13.H0_H0 ;  /* 0x2000000dff0e7230 */ /* 0x000fe20000004100 */
[----:B------:R-:W-:Y:S01]  /*89a0*/  F2FP.F16.E4M3.UNPACK_B R6, R6.H1 ;  /* 0x00000006ff06723e */ /* 0x000fe200030006ff */
[----:B------:R-:W-:Y:S01]  /*89b0*/  HADD2.F32 R29, -RZ, R28.H0_H0 ;  /* 0x2000001cff1d7230 */ /* 0x000fe20000004100 */
[----:B------:R-:W-:Y:S01]  /*89c0*/  F2FP.SATFINITE.E4M3.F32.PACK_AB_MERGE_C R12, R113, R36, R12 ;  /* 0x00000024710c723e */ /* 0x000fe2000480700c */
[----:B------:R-:W-:Y:S01]  /*89d0*/  HADD2.F32 R7, -RZ, R9.H0_H0 ;  /* 0x20000009ff077230 */ /* 0x000fe20000004100 */
[----:B------:R-:W-:Y:S01]  /*89e0*/  F2FP.F16.E4M3.UNPACK_B R31, R5 ;  /* 0x00000005ff1f723e */ /* 0x000fe200020006ff */
[----:B------:R-:W-:-:S02]  /*89f0*/  HADD2.F32 R13, -RZ, R13.H1_H1 ;  /* 0x3000000dff0d7230 */ /* 0x000fc40000004100 */
[-C--:B------:R-:W-:Y:S01]  /*8a00*/  FMUL.FTZ R36, R14, R29.reuse ;  /* 0x0000001d0e247220 */ /* 0x080fe20000410000 */
[----:B------:R-:W-:Y:S02]  /*8a10*/  HADD2.F32 R34, -RZ, R28.H1_H1 ;  /* 0x3000001cff227230 */ /* 0x000fe40000004100 */
        /* <DEDUP_REMOVED lines=10> */
[----:B------:R-:W-:Y:S01]  /*8ac0*/  FFMA.FTZ R44, R13, R30, R34 ;  /* 0x0000001e0d2c7223 */ /* 0x000fe20000010022 */
[----:B------:R-:W-:Y:S01]  /*8ad0*/  F2FP.F16.E4M3.UNPACK_B R6, R11 ;  /* 0x0000000bff06723e */ /* 0x000fe200020006ff */
[----:B------:R-:W-:Y:S01]  /*8ae0*/  FFMA.FTZ R42, R7, R28, -R36 ;  /* 0x0000001c072a7223 */ /* 0x000fe20000010824 */
[----:B------:R-:W-:Y:S01]  /*8af0*/  F2FP.F16.E4M3.UNPACK_B R15, R15.H1 ;  /* 0x0000000fff0f723e */ /* 0x000fe200030006ff */
[----:B------:R-:W-:Y:S01]  /*8b00*/  HADD2.F32 R13, -RZ, R14.H0_H0 ;  /* 0x2000000eff0d7230 */ /* 0x000fe20000004100 */
[----:B------:R-:W-:Y:S01]  /*8b10*/  F2FP.F16.E4M3.UNPACK_B R34, R5.H1 ;  /* 0x00000005ff22723e */ /* 0x000fe200030006ff */
[----:B------:R-:W-:Y:S01]  /*8b20*/  HADD2.F32 R36, -RZ, R31.H0_H0 ;  /* 0x2000001fff247230 */ /* 0x000fe20000004100 */
[----:B------:R-:W-:Y:S01]  /*8b30*/  F2FP.F16.E4M3.UNPACK_B R11, R11.H1 ;  /* 0x0000000bff0b723e */ /* 0x000fe200030006ff */
[----:B------:R-:W-:Y:S01]  /*8b40*/  HADD2.F32 R7, -RZ, R6.H0_H0 ;  /* 0x20000006ff077230 */ /* 0x000fe20000004100 */
[-C--:B------:R-:W-:Y:S01]  /*8b50*/  F2FP.F16.E4M3.UNPACK_B R5, R4.reuse ;  /* 0x00000004ff05723e */ /* 0x080fe200020006ff */
[----:B------:R-:W-:Y:S01]  /*8b60*/  HADD2.F32 R37, -RZ, R34.H0_H0 ;  /* 0x20000022ff257230 */ /* 0x000fe20000004100 */
[----:B------:R-:W-:Y:S01]  /*8b70*/  F2FP.F16.E4M3.UNPACK_B R28, R4.H1 ;  /* 0x00000004ff1c723e */ /* 0x000fe200030006ff */
        /* <DEDUP_REMOVED lines=23> */
[C---:B------:R-:W-:Y:S01]  /*8cf0*/  FMUL.FTZ R31, R6.reuse, R31 ;  /* 0x0000001f061f7220 */ /* 0x040fe20000410000 */
[----:B------:R-:W-:Y:S01]  /*8d00*/  F2FP.SATFINITE.E4M3.F32.PACK_AB_MERGE_C R42, R45, R42, RZ ;  /* 0x0000002a2d2a723e */ /* 0x000fe200048070ff */
[-C--:B------:R-:W-:Y:S01]  /*8d10*/  FFMA.FTZ R11, R11, R28.reuse, -R4 ;  /* 0x0000001c0b0b7223 */ /* 0x080fe20000010804 */
[----:B------:R-:W-:Y:S01]  /*8d20*/  FFMA.FTZ R34, R15, R28, R34 ;  /* 0x0000001c0f227223 */ /* 0x000fe20000010022 */
[-C--:B------:R-:W-:Y:S01]  /*8d30*/  FFMA.FTZ R7, R6, R5.reuse, -R7 ;  /* 0x0000000506077223 */ /* 0x080fe20000010807 */
[----:B------:R-:W-:Y:S01]  /*8d40*/  FFMA.FTZ R31, R14, R5, R31 ;  /* 0x000000050e1f7223 */ /* 0x000fe2000001001f */
[----:B------:R-:W-:Y:S01]  /*8d50*/  F2FP.SATFINITE.E4M3.F32.PACK_AB_MERGE_C R43, R44, R43, RZ ;  /* 0x0000002b2c2b723e */ /* 0x000fe200048070ff */
[----:B------:R-:W-:Y:S01]  /*8d60*/  IMAD.MOV.U32 R14, RZ, RZ, R47 ;  /* 0x000000ffff0e7224 */ /* 0x000fe200078e002f */
[----:B------:R-:W-:-:S02]  /*8d70*/  F2FP.SATFINITE.E4M3.F32.PACK_AB_MERGE_C R11, R11, R104, RZ ;  /* 0x000000680b0b723e */ /* 0x000fc400048070ff */
[----:B------:R-:W-:Y:S02]  /*8d80*/  F2FP.SATFINITE.E4M3.F32.PACK_AB_MERGE_C R34, R34, R37, RZ ;  /* 0x000000252222723e */ /* 0x000fe400048070ff */
[----:B------:R-:W-:Y:S02]  /*8d90*/  F2FP.SATFINITE.E4M3.F32.PACK_AB_MERGE_C R9, R38, R41, R42 ;  /* 0x000000292609723e */ /* 0x000fe4000480702a */
[----:B------:R-:W-:Y:S02]  /*8da0*/  F2FP.SATFINITE.E4M3.F32.PACK_AB_MERGE_C R11, R7, R46, R11 ;  /* 0x0000002e070b723e */ /* 0x000fe4000480700b */
[----:B------:R-:W-:Y:S02]  /*8db0*/  F2FP.SATFINITE.E4M3.F32.PACK_AB_MERGE_C R13, R40, R39, R43 ;  /* 0x00000027280d723e */ /* 0x000fe4000480702b */
[----:B------:R-:W-:-:S07]  /*8dc0*/  F2FP.SATFINITE.E4M3.F32.PACK_AB_MERGE_C R15, R31, R36, R34 ;  /* 0x000000241f0f723e */ /* 0x000fce0004807022 */
.L_x_1491:
[----:B------:R-:W-:Y:S05]  /*8dd0*/  BSYNC B1 ;  /* 0x0000000000017941 */ /* 0x000fea0003800000 */
.L_x_1490:
[----:B--2---:R2:W-:Y:S01]  /*8de0*/  STG.E.128 desc[UR38][R32.64], R8 ;  /* 0x0000000820007986 */ /* 0x0045e2000c101d26 */
[----:B------:R-:W-:-:S13]  /*8df0*/  ISETP.GE.AND P2, PT, R35, R117, PT ;  /* 0x000000752300720c */ /* 0x000fda0003f46270 */
[----:B------:R-:W-:Y:S05]  /*8e00*/  @P2 BRA `(.L_x_1454) ;  /* 0x00000000009c2947 */ /* 0x000fea0003800000 */
[--C-:B------:R-:W-:Y:S02]  /*8e10*/  SHF.R.S32.HI R4, RZ, 0x1f, R35.reuse ;  /* 0x0000001fff047819 */ /* 0x100fe40000011423 */
[----:B------:R-:W-:-:S04]  /*8e20*/  IADD3 R35, P2, P3, R62, R96, R35 ;  /* 0x000000603e237210 */ /* 0x000fc80007b5e023 */
[----:B------:R-:W-:Y:S02]  /*8e30*/  IADD3.X R4, R100, R119, R4, P2, P3 ;  /* 0x0000007764047210 */ /* 0x000fe400017e6404 */
[----:B------:R-:W-:-:S05]  /*8e40*/  IADD3 R94, P2, R35, R94, RZ ;  /* 0x0000005e235e7210 */ /* 0x000fca0007f5e0ff */
[----:B------:R-:W-:-:S05]  /*8e50*/  IMAD.X R95, R4, 0x1, R95, P2 ;  /* 0x00000001045f7824 */ /* 0x000fca00010e065f */
[----:B---3--:R3:W-:Y:S01]  /*8e60*/  STG.E.128 desc[UR38][R94.64], R12 ;  /* 0x0000000c5e007986 */ /* 0x0087e2000c101d26 */
[----:B------:R-:W-:Y:S05]  /*8e70*/  BRA `(.L_x_1454) ;  /* 0x0000000000807947 */ /* 0x000fea0003800000 */
.L_x_1447:
[----:B------:R-:W-:-:S06]  /*8e80*/  UISETP.NE.AND UP0, UPT, UR41, 0x3, UPT ;  /* 0x000000032900788c */ /* 0x000fcc000bf05270 */
[----:B------:R-:W-:-:S13]  /*8e90*/  PLOP3.LUT P1, PT, PT, PT, UP0, 0x80, 0x0 ;  /* 0x000000000000781c */ /* 0x000fda0003f2f008 */
[----:B------:R-:W-:Y:S05]  /*8ea0*/  @!P1 BRA `(.L_x_1492) ;  /* 0x0000000000049947 */ /* 0x000fea0003800000 */
[----:B------:R-:W-:Y:S01]  /*8eb0*/  BPT.TRAP 0x1 ;  /* 0x000000040000795c */ /* 0x000fe20000300000 */
.L_x_1492:
[----:B------:R-:W-:Y:S01]  /*8ec0*/  IMAD R108, R17, 0x8, R16 ;  /* 0x00000008116c7824 */ /* 0x000fe200078e0210 */
[----:B------:R-:W-:Y:S01]  /*8ed0*/  SHF.L.U32 R110, R174, 0x1f, RZ ;  /* 0x0000001fae6e7819 */ /* 0x000fe200000006ff */
[----:B------:R-:W-:Y:S01]  /*8ee0*/  IMAD R109, R25, -0x80, R2 ;  /* 0xffffff80196d7824 */ /* 0x000fe200078e0202 */
[----:B------:R-:W-:Y:S02]  /*8ef0*/  BSSY B1, `(.L_x_1493) ;  /* 0x0000004000017945 */ /* 0x000fe40003800000 */
[----:B------:R-:W0:Y:S02]  /*8f00*/  SYNCS.PHASECHK.TRANS64.TRYWAIT P2, [R108+URZ+0x22890], R110 ;  /* 0x0228906e6c0075a7 */ /* 0x000e24000804017f */
[----:B------:R-:W-:Y:S01]  /*8f10*/  VIMNMX R109, R109, 0x80, PT ;  /* 0x000000806d6d7848 */ /* 0x000fe20003fe0100 */
[----:B0-----:R-:W-:Y:S06]  /*8f20*/  @!P2 BRA `(.L_x_1494) ;  /* 0x000001fc0018a947 */ /* 0x001fec0003800000 */
.L_x_1801:
[----:B------:R-:W-:Y:S05]  /*8f30*/  BSYNC B1 ;  /* 0x0000000000017941 */ /* 0x000fea0003800000 */
.L_x_1493:
[----:B------:R-:W-:-:S13]  /*8f40*/  ISETP.GE.AND P2, PT, R19, R109, PT ;  /* 0x0000006d1300720c */ /* 0x000fda0003f46270 */
[----:B------:R-:W-:Y:S05]  /*8f50*/  @P2 BRA `(.L_x_1454) ;  /* 0x0000000000482947 */ /* 0x000fea0003800000 */
[----:B------:R-:W-:-:S13]  /*8f60*/  ISETP.NE.AND P2, PT, R64, RZ, PT ;  /* 0x000000ff4000720c */ /* 0x000fda0003f45270 */
[----:B------:R-:W1:Y:S04]  /*8f70*/  @P2 LDS.128 R4, [R97+0x16400] ;  /* 0x0164000061042984 */ /* 0x000e680000000c00 */
[----:B-1----:R-:W-:Y:S01]  /*8f80*/  @P2 STG.E.128 desc[UR38][R8.64], R4 ;  /* 0x0000000408002986 */ /* 0x002fe2000c101d26 */
        /* <DEDUP_REMOVED lines=14> */
[----:B-1----:R1:W-:Y:S02]  /*9070*/  @P2 STG.E.128 desc[UR38][R8.64+0xa0], R4 ;  /* 0x0000a00408002986 */ /* 0x0023e4000c101d26 */
.L_x_1454:
[----:B------:R-:W-:Y:S05]  /*9080*/  BSYNC B0 ;  /* 0x0000000000007941 */ /* 0x000fea0003800000 */
.L_x_1446:
[----:B-1234-:R-:W1:Y:S01]  /*9090*/  S2R R4, SR_TID.X ;  /* 0x0000000000047919 */ /* 0x01ee620000002100 */
[----:B------:R-:W-:Y:S01]  /*90a0*/  @!PT LDS RZ, [RZ] ;  /* 0x00000000fffff984 */ /* 0x000fe20000000800 */
[----:B------:R-:W-:Y:S01]  /*90b0*/  @!PT LDS RZ, [RZ] ;  /* 0x00000000fffff984 */ /* 0x000fe20000000800 */
[----:B------:R-:W-:Y:S01]  /*90c0*/  @!PT LDS RZ, [RZ] ;  /* 0x00000000fffff984 */ /* 0x000fe20000000800 */
[----:B------:R-:W-:Y:S01]  /*90d0*/  @!PT LDS RZ, [RZ] ;  /* 0x00000000fffff984 */ /* 0x000fe20000000800 */
[----:B------:R2:W-:Y:S06]  /*90e0*/  MEMBAR.ALL.CTA ;  /* 0x0000000000007992 */ /* 0x0005ec0000008000 */
[----:B--2---:R-:W2:Y:S01]  /*90f0*/  FENCE.VIEW.ASYNC.S ;  /* 0x00000000000073c6 */ /* 0x004ea20000000000 */
[----:B------:R-:W-:Y:S05]  /*9100*/  WARPSYNC.ALL ;  /* 0x0000000000007948 */ /* 0x000fea0003800000 */
[----:B------:R-:W-:Y:S01]  /*9110*/  BSSY B0, `(.L_x_1495) ;  /* 0x0000009000007945 */ /* 0x000fe20003800000 */
[----:B-1----:R-:W-:Y:S01]  /*9120*/  LOP3.LUT R4, R4, 0x7f, RZ, 0xc0, !PT ;  /* 0x0000007f04047812 */ /* 0x002fe200078ec0ff */
[----:B--2---:R1:W-:Y:S03]  /*9130*/  BAR.SYNC.DEFER_BLOCKING R77, 0x80 ;  /* 0x0002004d0000751d */ /* 0x0043e60000010000 */
[----:B------:R-:W-:-:S13]  /*9140*/  ISETP.NE.AND P3, PT, R4, RZ, PT ;  /* 0x000000ff0400720c */ /* 0x000fda0003f65270 */
[----:B------:R-:W-:-:S05]  /*9150*/  @!P3 VIADD R4, R108, 0x228a0 ;  /* 0x000228a06c04b836 */ /* 0x000fca0000000000 */
[----:B------:R-:W-:-:S04]  /*9160*/  @!P3 PRMT R4, RZ, 0x654, R4 ;  /* 0x00000654ff04b816 */ /* 0x000fc80000000004 */
[----:B------:R1:W-:Y:S01]  /*9170*/  @!P3 SYNCS.ARRIVE.TRANS64.RED.A1T0 RZ, [R4+URZ], RZ ;  /* 0x000000ff04ffb9a7 */ /* 0x0003e2000810043f */
[----:B------:R-:W-:Y:S05]  /*9180*/  @!P1 BRA `(.L_x_1496) ;  /* 0x0000000000049947 */ /* 0x000fea0003800000 */
[----:B------:R-:W-:Y:S01]  /*9190*/  BPT.TRAP 0x1 ;  /* 0x000000040000795c */ /* 0x000fe20000300000 */
.L_x_1496:
[----:B------:R-:W-:Y:S05]  /*91a0*/  BSYNC B0 ;  /* 0x0000000000007941 */ /* 0x000fea0003800000 */
.L_x_1495:
[----:B------:R-:W2:Y:S01]  /*91b0*/  SYNCS.PHASECHK.TRANS64.TRYWAIT P1, [R108+URZ+0x228b0], R110 ;  /* 0x0228b06e6c0075a7 */ /* 0x000ea2000802017f */
[----:B------:R-:W-:Y:S04]  /*91c0*/  BSSY B0, `(.L_x_1497) ;  /* 0x0000002000007945 */ /* 0x000fe80003800000 */
[----:B--2---:R-:W-:Y:S05]  /*91d0*/  @!P1 BRA `(.L_x_1498) ;  /* 0x000001f800809947 */ /* 0x004fea0003800000 */
.L_x_1802:
[----:B------:R-:W-:Y:S05]  /*91e0*/  BSYNC B0 ;  /* 0x0000000000007941 */ /* 0x000fea0003800000 */
.L_x_1497:
[----:B------:R-:W-:Y:S01]  /*91f0*/  ISETP.GE.AND P1, PT, R19, R109, PT ;  /* 0x0000006d1300720c */ /* 0x000fe20003f26270 */
[----:B------:R-:W-:-:S12]  /*9200*/  BSSY B0, `(.L_x_1499) ;  /* 0x0000030000007945 */ /* 0x000fd80003800000 */
[----:B------:R-:W-:Y:S05]  /*9210*/  @P1 BRA `(.L_x_1500) ;  /* 0x0000000000b81947 */ /* 0x000fea0003800000 */
[----:B------:R-:W-:Y:S01]  /*9220*/  ULDC UR4, c[0x0][0x320] ;  /* 0x0000c80000047ab9 */ /* 0x000fe20000000800 */
[----:B------:R-:W-:Y:S01]  /*9230*/  PLOP3.LUT P5, PT, PT, PT, PT, 0x8, 0x0 ;  /* 0x000000000000781c */ /* 0x000fe20003fae170 */
[----:B-1----:R-:W-:Y:S01]  /*9240*/  IMAD.WIDE R4, R25, 0x80, R54 ;  /* 0x0000008019047825 */ /* 0x002fe200078e0236 */
[----:B------:R-:W-:Y:S01]  /*9250*/  ISETP.GE.AND P2, PT, R98, UR4, PT ;  /* 0x0000000462007c0c */ /* 0x000fe2000bf46270 */
[----:B------:R-:W-:Y:S01]  /*9260*/  ULDC.64 UR6, c[0x0][0x328] ;  /* 0x0000ca0000067ab9 */ /* 0x000fe20000000a00 */
[----:B------:R-:W-:Y:S01]  /*9270*/  MOV R7, R65 ;  /* 0x0000004100077202 */ /* 0x000fe20000000f00 */
[----:B------:R-:W-:Y:S01]  /*9280*/  IMAD.MOV.U32 R6, RZ, RZ, R60 ;  /* 0x000000ffff067224 */ /* 0x000fe200078e003c */
[----:B------:R-:W-:Y:S01]  /*9290*/  PLOP3.LUT P4, PT, PT, PT, PT, 0x8, 0x0 ;  /* 0x000000000000781c */ /* 0x000fe20003f8e170 */
[----:B------:R-:W-:Y:S01]  /*92a0*/  IMAD R5, R5, UR6, RZ ;  /* 0x0000000605057c24 */ /* 0x000fe2000f8e02ff */
[----:B------:R-:W-:Y:S01]  /*92b0*/  ULDC.64 UR8, c[0x0][0x318] ;  /* 0x0000c60000087ab9 */ /* 0x000fe20000000a00 */
[----:B------:R-:W-:-:S02]  /*92c0*/  IMAD R13, R17, 0x4000, R193 ;  /* 0x00004000110d7824 */ /* 0x000fc400078e02c1 */
[----:B------:R-:W-:-:S04]  /*92d0*/  IMAD.WIDE.U32 R6, R4, UR6, R6 ;  /* 0x0000000604067c25 */ /* 0x000fc8000f8e0006 */
[----:B------:R-:W-:Y:S01]  /*92e0*/  @!P2 LOP3.LUT P1, RZ, R183, 0x2, RZ, 0xc0, !PT ;  /* 0x00000002b7ffa812 */ /* 0x000fe2000782c0ff */
[----:B------:R-:W-:Y:S02]  /*92f0*/  IMAD R5, R4, UR7, R5 ;  /* 0x0000000704057c24 */ /* 0x000fe4000f8e0205 */
[----:B------:R-:W-:Y:S01]  /*9300*/  @!P2 VIADD R4, R13, 0x20 ;  /* 0x000000200d04a836 */ /* 0x000fe20000000000 */
[----:B------:R-:W-:Y:S02]  /*9310*/  @!P2 PLOP3.LUT P5, PT, P1, PT, PT, 0x80, 0x0 ;  /* 0x000000000000a81c */ /* 0x000fe40000faf070 */
[----:B------:R-:W-:-:S11]  /*9320*/  ISETP.GE.AND P1, PT, R92, UR4, PT ;  /* 0x000000045c007c0c */ /* 0x000fd6000bf26270 */
[----:B------:R-:W-:Y:S02]  /*9330*/  @P5 VIADD R4, R13, 0xffffffe0 ;  /* 0xffffffe00d045836 */ /* 0x000fe40000000000 */
[----:B------:R-:W-:Y:S01]  /*9340*/  @!P1 LOP3.LUT P6, RZ, R183, 0x4, RZ, 0xc0, !PT ;  /* 0x00000004b7ff9812 */ /* 0x000fe200078cc0ff */
[----:B------:R-:W-:Y:S02]  /*9350*/  @!P1 VIADD R10, R13, 0x40 ;  /* 0x000000400d0a9836 */ /* 0x000fe40000000000 */
[----:B------:R-:W-:Y:S01]  /*9360*/  @!P2 IMAD.IADD R11, R16, 0x1, R4 ;  /* 0x00000001100ba824 */ /* 0x000fe200078e0204 */
[----:B------:R-:W-:Y:S02]  /*9370*/  @!P1 PLOP3.LUT P4, PT, P6, PT, PT, 0x80, 0x0 ;  /* 0x000000000000981c */ /* 0x000fe4000378f070 */
[----:B------:R-:W-:-:S04]  /*9380*/  IADD3 R8, P6, R6, UR8, RZ ;  /* 0x0000000806087c10 */ /* 0x000fc8000ffde0ff */
[----:B------:R-:W-:Y:S02]  /*9390*/  IADD3.X R9, R7, UR9, R5, P6, !PT ;  /* 0x0000000907097c10 */ /* 0x000fe4000b7fe405 */
[----:B------:R-:W1:Y:S05]  /*93a0*/  @!P2 LDS.128 R4, [R11+0x8400] ;  /* 0x008400000b04a984 */ /* 0x000e6a0000000c00 */
[----:B------:R-:W-:-:S04]  /*93b0*/  @P4 VIADD R10, R13, 0xffffffc0 ;  /* 0xffffffc00d0a4836 */ /* 0x000fc80000000000 */
[----:B------:R-:W-:Y:S01]  /*93c0*/  @!P1 IMAD.IADD R12, R16, 0x1, R10 ;  /* 0x00000001100c9824 */ /* 0x000fe200078e020a */
[----:B-1----:R-:W-:Y:S04]  /*93d0*/  @!P2 STG.E.128 desc[UR38][R8.64+0x20], R4 ;  /* 0x000020040800a986 */ /* 0x002fe8000c101d26 */
[----:B------:R-:W1:Y:S04]  /*93e0*/  @!P1 LDS.128 R4, [R12+0x8400] ;  /* 0x008400000c049984 */ /* 0x000e680000000c00 */
[----:B-1----:R-:W-:Y:S01]  /*93f0*/  @!P1 STG.E.128 desc[UR38][R8.64+0x40], R4 ;  /* 0x0000400408009986 */ /* 0x002fe2000c101d26 */
[----:B------:R-:W-:-:S13]  /*9400*/  ISETP.GE.AND P1, PT, R22, UR4, PT ;  /* 0x0000000416007c0c */ /* 0x000fda000bf26270 */
[----:B------:R-:W-:-:S05]  /*9410*/  @!P1 IMAD.IADD R10, R16, 0x1, R13 ;  /* 0x00000001100a9824 */ /* 0x000fca00078e020d */
[----:B------:R-:W1:Y:S04]  /*9420*/  @!P1 LDS.128 R4, [R10+0x8400] ;  /* 0x008400000a049984 */ /* 0x000e680000000c00 */
[----:B-1----:R3:W-:Y:S01]  /*9430*/  @!P1 STG.E.128 desc[UR38][R8.64], R4 ;  /* 0x0000000408009986 */ /* 0x0027e2000c101d26 */
[----:B------:R-:W-:-:S13]  /*9440*/  ISETP.GE.AND P1, PT, R91, UR4, PT ;  /* 0x000000045b007c0c */ /* 0x000fda000bf26270 */
[----:B------:R-:W-:Y:S05]  /*9450*/  @P1 BRA `(.L_x_1500) ;  /* 0x0000000000281947 */ /* 0x000fea0003800000 */
[----:B------:R-:W-:Y:S01]  /*9460*/  R2P PR, R183, 0x6 ;  /* 0x00000006b7007804 */ /* 0x000fe20000000000 */
[----:B---3--:R-:W-:Y:S02]  /*9470*/  IMAD.MOV.U32 R4, RZ, RZ, -0x40 ;  /* 0xffffffc0ff047424 */ /* 0x008fe400078e00ff */
[----:B------:R-:W-:Y:S02]  /*9480*/  IMAD.MOV.U32 R6, RZ, RZ, 0x40 ;  /* 0x00000040ff067424 */ /* 0x000fe400078e00ff */
[----:B------:R-:W-:Y:S01]  /*9490*/  IMAD.MOV.U32 R5, RZ, RZ, 0x60 ;  /* 0x00000060ff057424 */ /* 0x000fe200078e00ff */
[----:B------:R-:W-:-:S07]  /*94a0*/  SEL R4, R4, 0x40, P2 ;  /* 0x0000004004047807 */ /* 0x000fce0001000000 */
[----:B------:R-:W-:Y:S01]  /*94b0*/  @P2 IADD3 R5, -R6, 0x20, RZ ;  /* 0x0000002006052810 */ /* 0x000fe20007ffe1ff */
[----:B------:R-:W-:-:S05]  /*94c0*/  @P1 VIADD R5, R4, 0xffffffe0 ;  /* 0xffffffe004051836 */ /* 0x000fca0000000000 */
[----:B------:R-:W-:-:S06]  /*94d0*/  IADD3 R5, R16, R13, R5 ;  /* 0x0000000d10057210 */ /* 0x000fcc0007ffe005 */
[----:B------:R-:W1:Y:S04]  /*94e0*/  LDS.128 R4, [R5+0x8400] ;  /* 0x0084000005047984 */ /* 0x000e680000000c00 */
[----:B-1----:R4:W-:Y:S02]  /*94f0*/  STG.E.128 desc[UR38][R8.64+0x60], R4 ;  /* 0x0000600408007986 */ /* 0x0029e4000c101d26 */
.L_x_1500:
[----:B------:R-:W-:Y:S05]  /*9500*/  BSYNC B0 ;  /* 0x0000000000007941 */ /* 0x000fea0003800000 */
.L_x_1499:
[----:B------:R-:W-:Y:S01]  /*9510*/  @!PT LDS RZ, [RZ] ;  /* 0x00000000fffff984 */ /* 0x000fe20000000800 */
[----:B------:R-:W-:Y:S01]  /*9520*/  @!PT LDS RZ, [RZ] ;  /* 0x00000000fffff984 */ /* 0x000fe20000000800 */
[----:B------:R-:W-:Y:S01]  /*9530*/  @!PT LDS RZ, [RZ] ;  /* 0x00000000fffff984 */ /* 0x000fe20000000800 */
[----:B------:R-:W-:Y:S01]  /*9540*/  @!PT LDS RZ, [RZ] ;  /* 0x00000000fffff984 */ /* 0x000fe20000000800 */
[----:B------:R5:W-:Y:S06]  /*9550*/  MEMBAR.ALL.CTA ;  /* 0x0000000000007992 */ /* 0x000bec0000008000 */
[----:B-----5:R-:W5:Y:S01]  /*9560*/  FENCE.VIEW.ASYNC.S ;  /* 0x00000000000073c6 */ /* 0x020f620000000000 */
[----:B------:R-:W-:Y:S02]  /*9570*/  VIADD R17, R17, 0x1 ;  /* 0x0000000111117836 */ /* 0x000fe40000000000 */
[----:B0-2---:R-:W-:Y:S01]  /*9580*/  @!P3 VIADD R108, R108, 0x228c0 ;  /* 0x000228c06c6cb836 */ /* 0x005fe20000000000 */
[----:B-----5:R0:W-:Y:S02]  /*9590*/  BAR.SYNC.DEFER_BLOCKING R77, 0x80 ;  /* 0x0002004d0000751d */ /* 0x0201e40000010000 */
[----:B------:R-:W-:-:S02]  /*95a0*/  ISETP.NE.AND P1, PT, R17, 0x2, PT ;  /* 0x000000021100780c */ /* 0x000fc40003f25270 */
[----:B------:R-:W-:Y:S02]  /*95b0*/  @!P3 PRMT R108, RZ, 0x654, R108 ;  /* 0x00000654ff6cb816 */ /* 0x000fe4000000006c */
[----:B---34-:R-:W-:Y:S02]  /*95c0*/  SEL R5, RZ, 0x1, P1 ;  /* 0x00000001ff057807 */ /* 0x018fe40000800000 */
[----:B------:R-:W-:Y:S02]  /*95d0*/  SEL R17, R17, RZ, P1 ;  /* 0x000000ff11117207 */ /* 0x000fe40000800000 */
[----:B------:R-:W-:Y:S01]  /*95e0*/  LOP3.LUT R174, R174, R5, RZ, 0x3c, !PT ;  /* 0x00000005aeae7212 */ /* 0x000fe200078e3cff */
[----:B------:R0:W-:Y:S01]  /*95f0*/  @!P3 SYNCS.ARRIVE.TRANS64.RED.A1T0 RZ, [R108+URZ], RZ ;  /* 0x000000ff6cffb9a7 */ /* 0x0001e2000810043f */
[----:B------:R-:W-:Y:S05]  /*9600*/  @P0 BRA `(.L_x_1501) ;  /* 0xffffff9400000947 */ /* 0x000fea000383ffff */
[----:B-1----:R-:W1:Y:S01]  /*9610*/  S2R R4, SR_TID.X ;  /* 0x0000000000047919 */ /* 0x002e620000002100 */
[----:B------:R-:W-:Y:S02]  /*9620*/  PLOP3.LUT P0, PT, PT, PT, PT, 0x8, 0x0 ;  /* 0x000000000000781c */ /* 0x000fe40003f0e170 */
[----:B-1----:R-:W-:-:S04]  /*9630*/  SHF.R.U32.HI R4, RZ, 0x7, R4 ;  /* 0x00000007ff047819 */ /* 0x002fc80000011604 */
[----:B------:R-:W-:-:S13]  /*9640*/  ISETP.NE.AND P2, PT, R4, 0x1, PT ;  /* 0x000000010400780c */ /* 0x000fda0003f45270 */
[----:B------:R-:W-:Y:S06]  /*9650*/  @!P2 BAR.ARV 0x9, 0x100 ;  /* 0x024400000000ab1d */ /* 0x000fec0000002000 */
.L_x_1441:
[----:B------:R-:W1:Y:S01]  /*9660*/  LDC R0, c[0x0][0x448] ;  /* 0x00011200ff007b82 */ /* 0x000e620000000800 */
[----:B------:R-:W-:-:S07]  /*9670*/  VIADD R3, R175, 0x7f ;  /* 0x0000007faf037836 */ /* 0x000fce0000000000 */
[----:B------:R-:W2:Y:S01]  /*9680*/  LDC.64 R6, c[0x0][0x9e0] ;  /* 0x00027800ff067b82 */ /* 0x000ea20000000a00 */
[----:B-1----:R-:W-:Y:S02]  /*9690*/  ISETP.NE.AND P1, PT, R0, 0x1, PT ;  /* 0x000000010000780c */ /* 0x002fe40003f25270 */
[----:B--2---:R-:W-:-:S11]  /*96a0*/  ISETP.GE.AND P2, PT, R7, 0x1, PT ;  /* 0x000000010700780c */ /* 0x004fd60003f46270 */
[----:B------:R-:W1:Y:S08]  /*96b0*/  @P1 LDC R0, c[0x0][0x44c] ;  /* 0x00011300ff001b82 */ /* 0x000e700000000800 */
[----:B------:R-:W2:Y:S01]  /*96c0*/  @P1 LDC R5, c[0x0][0x450] ;  /* 0x00011400ff051b82 */ /* 0x000ea20000000800 */
[----:B-1----:R-:W-:-:S05]  /*96d0*/  @P1 IMAD.HI.U32 R0, R3, R0, RZ ;  /* 0x0000000003001227 */ /* 0x002fca00078e00ff */
[----:B--2---:R-:W-:-:S05]  /*96e0*/  @P1 SHF.R.U32.HI R3, RZ, R5, R0 ;  /* 0x00000005ff031219 */ /* 0x004fca0000011600 */
[----:B------:R-:W-:Y:S01]  /*96f0*/  IMAD.IADD R3, R48, 0x1, R3 ;  /* 0x0000000130037824 */ /* 0x000fe200078e0203 */
[----:B------:R-:W-:Y:S06]  /*9700*/  @P0 BRA `(.L_x_1502) ;  /* 0x00000000000c0947 */ /* 0x000fec0003800000 */
[----:B------:R-:W1:Y:S01]  /*9710*/  FENCE.VIEW.ASYNC.G ;  /* 0x00000000000073c6 */ /* 0x000e620000000100 */
[----:B------:R-:W-:Y:S05]  /*9720*/  WARPSYNC.ALL ;  /* 0x0000000000007948 */ /* 0x000fea0003800000 */
[----:B-1----:R-:W-:Y:S06]  /*9730*/  BAR.ARV 0xc, 0x180 ;  /* 0x0306000000007b1d */ /* 0x002fec0000002000 */
.L_x_1502:
[----:B------:R-:W-:Y:S01]  /*9740*/  IMAD.IADD R0, R3, 0x1, R6 ;  /* 0x0000000103007824 */ /* 0x000fe200078e0206 */
[----:B------:R-:W-:Y:S06]  /*9750*/  @!P2 BRA `(.L_x_1503) ;  /* 0x000000000048a947 */ /* 0x000fec0003800000 */
[C---:B------:R-:W-:Y:S01]  /*9760*/  ISETP.GT.AND P0, PT, R3.reuse, RZ, PT ;  /* 0x000000ff0300720c */ /* 0x040fe20003f04270 */
[----:B------:R-:W-:Y:S01]  /*9770*/  BSSY B0, `(.L_x_1504) ;  /* 0x000000e000007945 */ /* 0x000fe20003800000 */
[----:B------:R-:W-:-:S11]  /*9780*/  VIADD R2, R3, 0xffffffff ;  /* 0xffffffff03027836 */ /* 0x000fd60000000000 */
[----:B------:R-:W-:Y:S05]  /*9790*/  @P0 BRA `(.L_x_1505) ;  /* 0x00000000001c0947 */ /* 0x000fea0003800000 */
[----:B------:R-:W-:Y:S01]  /*97a0*/  ISETP.NE.AND P0, PT, R7, 0x1, PT ;  /* 0x000000010700780c */ /* 0x000fe20003f05270 */
[----:B------:R-:W-:-:S12]  /*97b0*/  IMAD.MOV R3, RZ, RZ, -R3 ;  /* 0x000000ffff037224 */ /* 0x000fd800078e0a03 */
[----:B------:R-:W1:Y:S02]  /*97c0*/  @P0 LDC.64 R4, c[0x0][0x9e8] ;  /* 0x00027a00ff040b82 */ /* 0x000e640000000a00 */
[----:B-1----:R-:W-:-:S05]  /*97d0*/  @P0 IMAD.HI.U32 R2, R3, R4, RZ ;  /* 0x0000000403020227 */ /* 0x002fca00078e00ff */
[----:B------:R-:W-:-:S04]  /*97e0*/  @P0 SHF.R.U32.HI R3, RZ, R5, R2 ;  /* 0x00000005ff030219 */ /* 0x000fc80000011602 */
[----:B------:R-:W-:Y:S01]  /*97f0*/  LOP3.LUT R2, RZ, R3, RZ, 0x33, !PT ;  /* 0x00000003ff027212 */ /* 0x000fe200078e33ff */
[----:B------:R-:W-:Y:S06]  /*9800*/  BRA `(.L_x_1506) ;  /* 0x0000000000107947 */ /* 0x000fec0003800000 */
.L_x_1505:
[----:B------:R-:W-:-:S13]  /*9810*/  ISETP.NE.AND P0, PT, R7, 0x1, PT ;  /* 0x000000010700780c */ /* 0x000fda0003f05270 */
[----:B------:R-:W1:Y:S02]  /*9820*/  @P0 LDC.64 R4, c[0x0][0x9e8] ;  /* 0x00027a00ff040b82 */ /* 0x000e640000000a00 */
[----:B-1----:R-:W-:-:S05]  /*9830*/  @P0 IMAD.HI.U32 R4, R2, R4, RZ ;  /* 0x0000000402040227 */ /* 0x002fca00078e00ff */
[----:B------:R-:W-:-:S07]  /*9840*/  @P0 SHF.R.U32.HI R2, RZ, R5, R4 ;  /* 0x00000005ff020219 */ /* 0x000fce0000011604 */
.L_x_1506:
[----:B------:R-:W-:Y:S05]  /*9850*/  BSYNC B0 ;  /* 0x0000000000007941 */ /* 0x000fea0003800000 */
.L_x_1504:
[----:B------:R-:W-:-:S05]  /*9860*/  IMAD R3, R2, R7, R7 ;  /* 0x0000000702037224 */ /* 0x000fca00078e0207 */
[----:B------:R-:W-:-:S07]  /*9870*/  VIMNMX R0, R0, R3, PT ;  /* 0x0000000300007248 */ /* 0x000fce0003fe0100 */
.L_x_1503:
[----:B------:R-:W1:Y:S01]  /*9880*/  @P1 LDC R2, c[0x0][0x44c] ;  /* 0x00011300ff021b82 */ /* 0x000e620000000800 */
[----:B------:R-:W-:Y:S01]  /*9890*/  IADD3 R0, R0, 0x7f, RZ ;  /* 0x0000007f00007810 */ /* 0x000fe20007ffe0ff */
[----:B------:R-:W-:Y:S01]  /*98a0*/  IMAD.MOV.U32 R5, RZ, RZ, R175 ;  /* 0x000000ffff057224 */ /* 0x000fe200078e00af */
[----:B------:R-:W-:Y:S02]  /*98b0*/  ULDC UR4, c[0x0][0x9dc] ;  /* 0x0002770000047ab9 */ /* 0x000fe40000000800 */
[----:B------:R-:W-:-:S03]  /*98c0*/  SHF.R.S32.HI R3, RZ, 0x1f, R0 ;  /* 0x0000001fff037819 */ /* 0x000fc60000011400 */
[----:B------:R-:W2:Y:S01]  /*98d0*/  @P1 LDC R9, c[0x0][0x450] ;  /* 0x00011400ff091b82 */ /* 0x000ea20000000800 */
[----:B------:R-:W-:-:S04]  /*98e0*/  LEA.HI R3, R3, R0, RZ, 0x7 ;  /* 0x0000000003037211 */ /* 0x000fc800078f38ff */
[----:B------:R-:W-:-:S04]  /*98f0*/  SHF.R.S32.HI R0, RZ, 0x7, R3 ;  /* 0x00000007ff007819 */ /* 0x000fc80000011403 */
[----:B------:R-:W-:Y:S01]  /*9900*/  VIMNMX R89, R27, R0, PT ;  /* 0x000000001b597248 */ /* 0x000fe20003fe0100 */
[----:B-1----:R-:W-:-:S05]  /*9910*/  @P1 IMAD.HI.U32 R2, R175, R2, RZ ;  /* 0x00000002af021227 */ /* 0x002fca00078e00ff */
[----:B--2---:R-:W-:-:S05]  /*9920*/  @P1 SHF.R.U32.HI R5, RZ, R9, R2 ;  /* 0x00000009ff051219 */ /* 0x004fca0000011602 */
        /* <DEDUP_REMOVED lines=13> */
.L_x_1509:
[----:B------:R-:W-:-:S13]  /*9a00*/  ISETP.NE.AND P0, PT, R7, 0x1, PT ;  /* 0x000000010700780c */ /* 0x000fda0003f05270 */
[----:B------:R-:W1:Y:S02]  /*9a10*/  @P0 LDC.64 R4, c[0x0][0x9e8] ;  /* 0x00027a00ff040b82 */ /* 0x000e640000000a00 */
[----:B-1----:R-:W-:-:S05]  /*9a20*/  @P0 IMAD.HI.U32 R4, R2, R4, RZ ;  /* 0x0000000402040227 */ /* 0x002fca00078e00ff */
[----:B------:R-:W-:-:S07]  /*9a30*/  @P0 SHF.R.U32.HI R2, RZ, R5, R4 ;  /* 0x00000005ff020219 */ /* 0x000fce0000011604 */
.L_x_1510:
[----:B------:R-:W-:Y:S05]  /*9a40*/  BSYNC B0 ;  /* 0x0000000000007941 */ /* 0x000fea0003800000 */
.L_x_1508:
[----:B------:R-:W-:-:S05]  /*9a50*/  IMAD R3, R2, R7, RZ ;  /* 0x0000000702037224 */ /* 0x000fca00078e02ff */
[----:B------:R-:W-:-:S07]  /*9a60*/  VIMNMX R0, R0, R3, !PT ;  /* 0x0000000300007248 */ /* 0x000fce0007fe0100 */
.L_x_1507:
[----:B------:R-:W-:Y:S01]  /*9a70*/  SHF.R.S32.HI R3, RZ, 0x1f, R0 ;  /* 0x0000001fff037819 */ /* 0x000fe20000011400 */
[----:B------:R-:W-:Y:S01]  /*9a80*/  IMAD.MOV.U32 R62, RZ, RZ, RZ ;  /* 0x000000ffff3e7224 */ /* 0x000fe200078e00ff */
[----:B------:R-:W-:Y:S01]  /*9a90*/  PLOP3.LUT P0, PT, PT, PT, PT, 0x80, 0x0 ;  /* 0x000000000000781c */ /* 0x000fe20003f0f070 */
[----:B------:R-:W-:Y:S01]  /*9aa0*/  IMAD.MOV.U32 R64, RZ, RZ, RZ ;  /* 0x000000ffff407224 */ /* 0x000fe200078e00ff */
[----:B------:R-:W-:Y:S02]  /*9ab0*/  LEA.HI R3, R3, R0, RZ, 0x7 ;  /* 0x0000000003037211 */ /* 0x000fe400078f38ff */
[----:B------:R-:W-:Y:S02]  /*9ac0*/  CS2R R150, SRZ ;  /* 0x0000000000967805 */ /* 0x000fe4000001ff00 */
        /* <DEDUP_REMOVED lines=17> */
[----:B------:R-:W-:Y:S01]  /*9be0*/  CS2R R26, SRZ ;  /* 0x00000000001a7805 */ /* 0x000fe2000001ff00 */
[----:B------:R-:W-:Y:S01]  /*9bf0*/  IMAD.MOV.U32 R25, RZ, RZ, RZ ;  /* 0x000000ffff197224 */ /* 0x000fe200078e00ff */
[----:B------:R-:W-:Y:S02]  /*9c00*/  CS2R R118, SRZ ;  /* 0x0000000000767805 */ /* 0x000fe4000001ff00 */
[----:B------:R-:W-:-:S02]  /*9c10*/  CS2R R28, SRZ ;  /* 0x00000000001c7805 */ /* 0x000fc4000001ff00 */
[----:B------:R-:W-:Y:S02]  /*9c20*/  CS2R R116, SRZ ;  /* 0x0000000000747805 */ /* 0x000fe4000001ff00 */
[----:B------:R-:W-:Y:S02]  /*9c30*/  CS2R R30, SRZ ;  /* 0x00000000001e7805 */ /* 0x000fe4000001ff00 */
[----:B------:R-:W-:Y:S02]  /*9c40*/  CS2R R110, SRZ ;  /* 0x00000000006e7805 */ /* 0x000fe4000001ff00 */
[----:B------:R-:W-:Y:S02]  /*9c50*/  CS2R R32, SRZ ;  /* 0x0000000000207805 */ /* 0x000fe4000001ff00 */
[----:B0-----:R-:W-:Y:S02]  /*9c60*/  CS2R R108, SRZ ;  /* 0x00000000006c7805 */ /* 0x001fe4000001ff00 */
        /* <DEDUP_REMOVED lines=8> */
[----:B------:R-:W-:Y:S01]  /*9cf0*/  IMAD.MOV.U32 R42, RZ, RZ, RZ ;  /* 0x000000ffff2a7224 */ /* 0x000fe200078e00ff */
[----:B------:R-:W-:Y:S06]  /*9d00*/  @!P1 BRA `(.L_x_1511) ;  /* 0x0000015400089947 */ /* 0x000fec0003800000 */
[----:B------:R-:W-:-:S03]  /*9d10*/  UMOV UR4, 0xffffffff ;  /* 0xffffffff00047882 */ /* 0x000fc60000000000 */
[----:B------:R-:W-:Y:S05]  /*9d20*/  BRA.DIV UR4, `(.L_x_1512) ;  /* 0x000001ee04c07947 */ /* 0x000fea000b800000 */
[----:B------:R0:W1:Y:S02]  /*9d30*/  SHFL.IDX PT, R176, R213, RZ, 0x1f ;  /* 0x00001fffd5b07589 */ /* 0x00006400000e0000 */
.L_x_1805:
        /* <DEDUP_REMOVED lines=22> */
[----:B-1----:R-:W-:-:S07]  /*9ea0*/  IMAD.MOV.U32 R13, RZ, RZ, RZ ;  /* 0x000000ffff0d7224 */ /* 0x002fce00078e00ff */
[----:B------:R-:W-:-:S07]  /*9eb0*/  LEPC R20, `(.L_x_1513) ;  /* 0x000000001014794e */ /* 0x000fce0000000000 */
[----:B0-2--5:R-:W-:Y:S05]  /*9ec0*/  CALL.ABS.NOINC R2 ;  /* 0x0000000002007343 */ /* 0x025fea0003c00000 */
.L_x_1513:
[----:B------:R-:W-:Y:S01]  /*9ed0*/  ULDC.64 UR4, c[0x0][0x990] ;  /* 0x0002640000047ab9 */ /* 0x000fe20000000a00 */
[----:B------:R-:W-:Y:S01]  /*9ee0*/  ULDC.64 UR6, c[0x0][0x998] ;  /* 0x0002660000067ab9 */ /* 0x000fe20000000a00 */
[----:B------:R-:W-:Y:S02]  /*9ef0*/  ISETP.NE.U32.AND P0, PT, RZ, UR4, PT ;  /* 0x00000004ff007c0c */ /* 0x000fe4000bf05070 */
[----:B------:R-:W-:Y:S02]  /*9f00*/  ISETP.NE.U32.AND P1, PT, RZ, UR6, PT ;  /* 0x00000006ff007c0c */ /* 0x000fe4000bf25070 */
[----:B------:R-:W-:Y:S02]  /*9f10*/  ISETP.NE.AND.EX P0, PT, RZ, UR5, PT, P0 ;  /* 0x00000005ff007c0c */ /* 0x000fe4000bf05300 */
[----:B------:R-:W-:-:S11]  /*9f20*/  ISETP.NE.AND.EX P1, PT, RZ, UR7, PT, P1 ;  /* 0x00000007ff007c0c */ /* 0x000fd6000bf25310 */
[----:B------:R-:W1:Y:S01]  /*9f30*/  @P0 LDC.64 R6, c[0x0][0x9a8] ;  /* 0x00026a00ff060b82 */ /* 0x000e620000000a00 */
[--C-:B------:R-:W-:Y:S02]  /*9f40*/  @P0 SHF.R.S32.HI R3, RZ, 0x1f, R179.reuse ;  /* 0x0000001fff030819 */ /* 0x100fe400000114b3 */
[----:B------:R-:W-:Y:S02]  /*9f50*/  @P1 SHF.R.S32.HI R5, RZ, 0x1f, R179 ;  /* 0x0000001fff051819 */ /* 0x000fe400000114b3 */
[----:B------:R-:W-:-:S03]  /*9f60*/  @P0 SHF.R.S32.HI R15, RZ, 0x1f, R178 ;  /* 0x0000001fff0f0819 */ /* 0x000fc600000114b2 */
        /* <DEDUP_REMOVED lines=18> */
[----:B------:R-:W-:Y:S02]  /*a090*/  @P0 IADD3 R5, R3, R9, RZ ;  /* 0x0000000903050210 */ /* 0x000fe40007ffe0ff */
[----:B------:R-:W-:Y:S01]  /*a0a0*/  @P0 LEA R4, P2, R2, UR4, 0x2 ;  /* 0x0000000402040c11 */ /* 0x000fe2000f8410ff */
[----:B------:R-:W-:Y:S01]  /*a0b0*/  @P1 IMAD.IADD R3, R7, 0x1, R11 ;  /* 0x0000000107031824 */ /* 0x000fe200078e020b */
[----:B------:R-:W-:Y:S01]  /*a0c0*/  @P1 LEA R8, P3, R6, UR6, 0x2 ;  /* 0x0000000606081c11 */ /* 0x000fe2000f8610ff */
[----:B------:R-:W-:Y:S01]  /*a0d0*/  IMAD.MOV.U32 R0, RZ, RZ, 0x3f800000 ;  /* 0x3f800000ff007424 */ /* 0x000fe200078e00ff */
[----:B------:R-:W-:Y:S01]  /*a0e0*/  @P0 LEA.HI.X R5, R2, UR5, R5, 0x2, P2 ;  /* 0x0000000502050c11 */ /* 0x000fe200090f1405 */
[----:B------:R-:W-:Y:S01]  /*a0f0*/  ULDC UR4, c[0x0][0x3f4] ;  /* 0x0000fd0000047ab9 */ /* 0x000fe20000000800 */
        /* <DEDUP_REMOVED lines=19> */
.L_x_1517:
[----:B--2---:R2:W3:Y:S02]  /*a230*/  SYNCS.PHASECHK.TRANS64.TRYWAIT P0, [R16+URZ+0x22800], R3 ;  /* 0x02280003100075a7 */ /* 0x0044e4000800017f */
[----:B---3--:R-:W-:Y:S05]  /*a240*/  @!P0 NANOSLEEP.SYNCS 0x989680 ;  /* 0x009896800000895d */ /* 0x008fea0003900000 */
[----:B------:R-:W3:Y:S02]  /*a250*/  @!P0 SYNCS.PHASECHK.TRANS64 P0, [R16+URZ+0x22800], R3 ;  /* 0x02280003100085a7 */ /* 0x000ee4000800007f */
[----:B---3--:R-:W-:Y:S05]  /*a260*/  @!P0 BRA `(.L_x_1517) ;  /* 0xfffffffc00f08947 */ /* 0x008fea000383ffff */
.L_x_1516:
[----:B------:R-:W-:Y:S05]  /*a270*/  BSYNC B0 ;  /* 0x0000000000007941 */ /* 0x000fea0003800000 */
.L_x_1515:
[----:B------:R-:W-:Y:S05]  /*a280*/  BRA `(.L_x_1518) ;  /* 0x0000006c009c7947 */ /* 0x000fea0003800000 */
.L_x_1514:
[----:B------:R-:W-:Y:S01]  /*a290*/  ULOP3.LUT UP0, URZ, UR42, 0x1bf, URZ, 0xc0, !UPT ;  /* 0x000001bf2a3f7892 */ /* 0x000fe2000f80c03f */
[----:B-----5:R-:W-:Y:S01]  /*a2a0*/  SHF.R.S32.HI R0, RZ, 0x1f, R24 ;  /* 0x0000001fff007819 */ /* 0x020fe20000011418 */
[----:B------:R-:W-:Y:S01]  /*a2b0*/  ULDC.64 UR4, c[0x0][0x3f8] ;  /* 0x0000fe0000047ab9 */ /* 0x000fe20000000a00 */
[----:B------:R-:W-:Y:S01]  /*a2c0*/  ULDC.64 UR6, c[0x0][0x408] ;  /* 0x0001020000067ab9 */ /* 0x000fe20000000a00 */
[----:B------:R-:W-:Y:S02]  /*a2d0*/  IMAD.WIDE.U32 R26, R24, UR4, RZ ;  /* 0x00000004181a7c25 */ /* 0x000fe4000f8e00ff */
[----:B------:R-:W-:Y:S02]  /*a2e0*/  PLOP3.LUT P0, PT, PT, PT, UP0, 0x80, 0x0 ;  /* 0x000000000000781c */ /* 0x000fe40003f0f008 */
[C---:B------:R-:W-:Y:S02]  /*a2f0*/  IMAD R3, R0.reuse, UR4, RZ ;  /* 0x0000000400037c24 */ /* 0x040fe4000f8e02ff */
[----:B------:R-:W-:-:S02]  /*a300*/  IMAD R5, R0, UR6, RZ ;  /* 0x0000000600057c24 */ /* 0x000fc4000f8e02ff */
[C---:B------:R-:W-:Y:S02]  /*a310*/  IMAD R3, R24.reuse, UR5, R3 ;  /* 0x0000000518037c24 */ /* 0x040fe4000f8e0203 */
[C---:B------:R-:W-:Y:S02]  /*a320*/  IMAD R5, R24.reuse, UR7, R5 ;  /* 0x0000000718057c24 */ /* 0x040fe4000f8e0205 */
[----:B------:R-:W-:-:S04]  /*a330*/  IMAD.WIDE.U32 R24, R24, UR6, RZ ;  /* 0x0000000618187c25 */ /* 0x000fc8000f8e00ff */
[----:B------:R-:W-:Y:S02]  /*a340*/  IMAD.IADD R29, R3, 0x1, R27 ;  /* 0x00000001031d7824 */ /* 0x000fe400078e021b */
        /* <DEDUP_REMOVED lines=17> */
[----:B0-2---:R-:W-:Y:S05]  /*a460*/  CALL.ABS.NOINC R14 ;  /* 0x000000000e007343 */ /* 0x005fea0003c00000 */
.L_x_1519:
[----:B------:R-:W-:Y:S01]  /*a470*/  ULDC.U8 UR4, c[0x0][0x410] ;  /* 0x0001040000047ab9 */ /* 0x000fe20000000000 */
[----:B------:R-:W-:Y:S01]  /*a480*/  BSSY B0, `(.L_x_1520) ;  /* 0x00006bf000007945 */ /* 0x000fe20003800000 */
[----:B------:R-:W-:Y:S01]  /*a490*/  ISETP.NE.AND P0, PT, RZ, UR4, PT ;  /* 0x00000004ff007c0c */ /* 0x000fe2000bf05270 */
[----:B------:R-:W-:-:S12]  /*a4a0*/  IMAD.IADD R10, R19, 0x1, R175 ;  /* 0x00000001130a7824 */ /* 0x000fd800078e02af */
[----:B------:R-:W-:Y:S05]  /*a4b0*/  @!P0 BRA `(.L_x_1521) ;  /* 0x0000003400788947 */ /* 0x000fea0003800000 */
[----:B------:R-:W1:Y:S01]  /*a4c0*/  LDC R21, c[0x0][0x448] ;  /* 0x00011200ff157b82 */ /* 0x000e620000000800 */
[----:B------:R-:W-:Y:S01]  /*a4d0*/  ULDC.64 UR4, c[0x0][0x3f8] ;  /* 0x0000fe0000047ab9 */ /* 0x000fe20000000a00 */
[----:B------:R-:W-:Y:S01]  /*a4e0*/  IMAD.MOV.U32 R6, RZ, RZ, R26 ;  /* 0x000000ffff067224 */ /* 0x000fe200078e001a */
[----:B------:R-:W-:Y:S01]  /*a4f0*/  MOV R8, R24 ;  /* 0x0000001800087202 */ /* 0x000fe20000000f00 */
[----:B------:R-:W-:Y:S01]  /*a500*/  IMAD.MOV.U32 R7, RZ, RZ, R29 ;  /* 0x000000ffff077224 */ /* 0x000fe200078e001d */
[----:B------:R-:W-:Y:S01]  /*a510*/  ULDC.64 UR6, c[0x0][0x408] ;  /* 0x0001020000067ab9 */ /* 0x000fe20000000a00 */
[----:B------:R-:W-:Y:S01]  /*a520*/  IMAD.MOV.U32 R9, RZ, RZ, R31 ;  /* 0x000000ffff097224 */ /* 0x000fe200078e001f */
[----:B------:R-:W-:Y:S01]  /*a530*/  ULDC.64 UR8, c[0x0][0x400] ;  /* 0x0001000000087ab9 */ /* 0x000fe20000000a00 */
[----:B-1----:R-:W-:-:S13]  /*a540*/  ISETP.NE.AND P0, PT, R21, 0x1, PT ;  /* 0x000000011500780c */ /* 0x002fda0003f05270 */
[----:B------:R-:W1:Y:S08]  /*a550*/  @P0 LDC R3, c[0x0][0x44c] ;  /* 0x00011300ff030b82 */ /* 0x000e700000000800 */
[----:B------:R-:W2:Y:S01]  /*a560*/  @P0 LDC R5, c[0x0][0x450] ;  /* 0x00011400ff050b82 */ /* 0x000ea20000000800 */
[----:B-1----:R-:W-:-:S04]  /*a570*/  @P0 IMAD.HI.U32 R0, R10, R3, RZ ;  /* 0x000000030a000227 */ /* 0x002fc800078e00ff */
[----:B------:R-:W-:Y:S01]  /*a580*/  IMAD.MOV.U32 R3, RZ, RZ, R10 ;  /* 0x000000ffff037224 */ /* 0x000fe200078e000a */
[----:B--2---:R-:W-:-:S04]  /*a590*/  @P0 SHF.R.U32.HI R3, RZ, R5, R0 ;  /* 0x00000005ff030219 */ /* 0x004fc80000011600 */
[----:B------:R-:W-:Y:S01]  /*a5a0*/  SHF.R.S32.HI R0, RZ, 0x1f, R3 ;  /* 0x0000001fff007819 */ /* 0x000fe20000011403 */
[----:B------:R-:W-:-:S04]  /*a5b0*/  IMAD.WIDE.U32 R6, R3, UR4, R6 ;  /* 0x0000000403067c25 */ /* 0x000fc8000f8e0006 */
[----:B------:R-:W-:Y:S02]  /*a5c0*/  IMAD R4, R0, UR4, RZ ;  /* 0x0000000400047c24 */ /* 0x000fe4000f8e02ff */
[----:B------:R-:W-:-:S04]  /*a5d0*/  IMAD.WIDE.U32 R8, R3, UR6, R8 ;  /* 0x0000000603087c25 */ /* 0x000fc8000f8e0008 */
[C---:B------:R-:W-:Y:S01]  /*a5e0*/  IMAD R13, R3.reuse, UR5, R4 ;  /* 0x00000005030d7c24 */ /* 0x040fe2000f8e0204 */
[----:B------:R-:W-:Y:S01]  /*a5f0*/  ULDC.64 UR4, c[0x0][0x3e8] ;  /* 0x0000fa0000047ab9 */ /* 0x000fe20000000a00 */
[----:B------:R-:W-:Y:S01]  /*a600*/  IMAD R4, R0, UR6, RZ ;  /* 0x0000000600047c24 */ /* 0x000fe2000f8e02ff */
[----:B------:R-:W-:Y:S01]  /*a610*/  IADD3 R5, P0, R6, UR4, RZ ;  /* 0x0000000406057c10 */ /* 0x000fe2000ff1e0ff */
[----:B------:R-:W-:Y:S01]  /*a620*/  UMOV UR4, 0xffffffff ;  /* 0xffffffff00047882 */ /* 0x000fe20000000000 */
[----:B------:R-:W-:Y:S01]  /*a630*/  IADD3 R0, P1, R8, UR8, RZ ;  /* 0x0000000808007c10 */ /* 0x000fe2000ff3e0ff */
[----:B------:R-:W-:Y:S01]  /*a640*/  IMAD R3, R3, UR7, R4 ;  /* 0x0000000703037c24 */ /* 0x000fe2000f8e0204 */
[----:B------:R-:W-:-:S04]  /*a650*/  IADD3.X R13, R7, UR5, R13, P0, !PT ;  /* 0x00000005070d7c10 */ /* 0x000fc800087fe40d */
[----:B------:R-:W-:Y:S01]  /*a660*/  IADD3.X R7, R9, UR9, R3, P1, !PT ;  /* 0x0000000909077c10 */ /* 0x000fe20008ffe403 */
[----:B------:R-:W-:Y:S06]  /*a670*/  BRA.DIV UR4, `(.L_x_1522) ;  /* 0x000001e604987947 */ /* 0x000fec000b800000 */
[----:B------:R1:W2:Y:S04]  /*a680*/  SHFL.IDX PT, R3, R13, RZ, 0x1e1f ;  /* 0x001e1fff0d037589 */ /* 0x0002a800000e0000 */
[----:B------:R-:W3:Y:S04]  /*a690*/  SHFL.IDX PT, R5, R5, RZ, 0x1e1f ;  /* 0x001e1fff05057589 */ /* 0x000ee800000e0000 */
[----:B------:R-:W4:Y:S04]  /*a6a0*/  SHFL.IDX PT, R7, R7, RZ, 0x1e1f ;  /* 0x001e1fff07077589 */ /* 0x000f2800000e0000 */
[----:B------:R1:W0:Y:S02]  /*a6b0*/  SHFL.IDX PT, R14, R0, RZ, 0x1e1f ;  /* 0x001e1fff000e7589 */ /* 0x00022400000e0000 */
.L_x_1811:
[----:B-1----:R-:W-:Y:S01]  /*a6c0*/  IMAD R0, R168, R21, RZ ;  /* 0x00000015a8007224 */ /* 0x002fe200078e02ff */
[----:B------:R-:W-:Y:S01]  /*a6d0*/  BSSY B1, `(.L_x_1523) ;  /* 0x0000047000017945 */ /* 0x000fe20003800000 */
        /* <DEDUP_REMOVED lines=22> */
[CC--:B---3--:R-:W-:Y:S02]  /*a840*/  @!P5 IADD3 R8, P0, R172.reuse, R5.reuse, RZ ;  /* 0x00000005ac08d210 */ /* 0x0c8fe40007f1e0ff */
[-C--:B0-----:R-:W-:Y:S02]  /*a850*/  @!P5 IADD3 R10, P1, R172, R14.reuse, RZ ;  /* 0x0000000eac0ad210 */ /* 0x081fe40007f3e0ff */
[----:B------:R-:W-:Y:S01]  /*a860*/  @!P2 IADD3 R12, P4, R185, R5, RZ ;  /* 0x00000005b90ca210 */ /* 0x000fe20007f9e0ff */
[--C-:B--2---:R-:W-:Y:S02]  /*a870*/  @!P5 IMAD.X R9, R3, 0x1, R4.reuse, P0 ;  /* 0x000000010309d824 */ /* 0x104fe400000e0604 */
[----:B----4-:R-:W-:Y:S01]  /*a880*/  @!P5 IMAD.X R11, R7, 0x1, R4, P1 ;  /* 0x00000001070bd824 */ /* 0x010fe200008e0604 */
[----:B------:R-:W-:Y:S01]  /*a890*/  ISETP.GE.AND P1, PT, R187, UR4, PT ;  /* 0x00000004bb007c0c */ /* 0x000fe2000bf26270 */
[----:B------:R-:W-:Y:S01]  /*a8a0*/  @!P2 IMAD.X R13, R3, 0x1, R208, P4 ;  /* 0x00000001030da824 */ /* 0x000fe200020e06d0 */
[----:B------:R-:W5:Y:S01]  /*a8b0*/  @!P5 LD.E.64 R38, desc[UR38][R8.64] ;  /* 0x000000260826d980 */ /* 0x000f62000c101b00 */
[----:B------:R-:W-:-:S02]  /*a8c0*/  @!P2 IADD3 R20, P0, R185, R14, RZ ;  /* 0x0000000eb914a210 */ /* 0x000fc40007f1e0ff */
[C---:B------:R-:W-:Y:S01]  /*a8d0*/  @!P3 IADD3 R40, P4, R184.reuse, R5, RZ ;  /* 0x00000005b828b210 */ /* 0x040fe20007f9e0ff */
[----:B------:R-:W5:Y:S01]  /*a8e0*/  @!P5 LD.E.64 R36, desc[UR38][R10.64] ;  /* 0x000000260a24d980 */ /* 0x000f62000c101b00 */
[----:B------:R-:W-:Y:S02]  /*a8f0*/  @!P3 IADD3 R42, P5, R184, R14, RZ ;  /* 0x0000000eb82ab210 */ /* 0x000fe40007fbe0ff */
[----:B------:R-:W-:Y:S02]  /*a900*/  CS2R R34, SRZ ;  /* 0x0000000000227805 */ /* 0x000fe4000001ff00 */
[----:B------:R-:W-:Y:S01]  /*a910*/  CS2R R30, SRZ ;  /* 0x00000000001e7805 */ /* 0x000fe2000001ff00 */
[----:B------:R-:W-:Y:S01]  /*a920*/  @!P2 IMAD.X R21, R7, 0x1, R208, P0 ;  /* 0x000000010715a824 */ /* 0x000fe200000e06d0 */
[----:B------:R-:W-:Y:S01]  /*a930*/  CS2R R28, SRZ ;  /* 0x00000000001c7805 */ /* 0x000fe2000001ff00 */
[--C-:B------:R-:W-:Y:S01]  /*a940*/  @!P3 IMAD.X R41, R3, 0x1, R207.reuse, P4 ;  /* 0x000000010329b824 */ /* 0x100fe200020e06cf */
[----:B------:R-:W5:Y:S01]  /*a950*/  @!P2 LD.E.64 R32, desc[UR38][R12.64] ;  /* 0x000000260c20a980 */ /* 0x000f62000c101b00 */
[----:B------:R-:W-:Y:S01]  /*a960*/  @!P3 IMAD.X R43, R7, 0x1, R207, P5 ;  /* 0x00000001072bb824 */ /* 0x000fe200028e06cf */
[----:B------:R-:W-:-:S02]  /*a970*/  ISETP.GE.AND P0, PT, R186, UR4, PT ;  /* 0x00000004ba007c0c */ /* 0x000fc4000bf06270 */
        /* <DEDUP_REMOVED lines=8> */
[--C-:B------:R-:W-:Y:S01]  /*aa00*/  @!P1 IMAD.X R49, R7, 0x1, R206.reuse, P4 ;  /* 0x0000000107319824 */ /* 0x100fe200020e06ce */
[-C--:B------:R-:W-:Y:S01]  /*aa10*/  @!P0 IADD3 R50, P5, R186, R5.reuse, RZ ;  /* 0x00000005ba328210 */ /* 0x080fe20007fbe0ff */
[----:B------:R-:W-:Y:S01]  /*aa20*/  @!P1 IMAD.X R47, R3, 0x1, R206, P3 ;  /* 0x00000001032f9824 */ /* 0x000fe200018e06ce */
[----:B0-----:R-:W-:Y:S02]  /*aa30*/  @!P2 IADD3 R40, P3, R188, R5, RZ ;  /* 0x00000005bc28a210 */ /* 0x001fe40007f7e0ff */
[----:B------:R-:W-:Y:S01]  /*aa40*/  CS2R R12, SRZ ;  /* 0x00000000000c7805 */ /* 0x000fe2000001ff00 */
[----:B------:R1:W5:Y:S01]  /*aa50*/  @!P1 LD.E.64 R24, desc[UR38][R48.64] ;  /* 0x0000002630189980 */ /* 0x000362000c101b00 */
[----:B------:R-:W-:Y:S02]  /*aa60*/  CS2R R20, SRZ ;  /* 0x0000000000147805 */ /* 0x000fe4000001ff00 */
[----:B------:R-:W-:-:S02]  /*aa70*/  CS2R R10, SRZ ;  /* 0x00000000000a7805 */ /* 0x000fc4000001ff00 */
[----:B------:R-:W-:Y:S01]  /*aa80*/  CS2R R8, SRZ ;  /* 0x0000000000087805 */ /* 0x000fe2000001ff00 */
[----:B------:R1:W5:Y:S01]  /*aa90*/  @!P1 LD.E.64 R26, desc[UR38][R46.64] ;  /* 0x000000262e1a9980 */ /* 0x000362000c101b00 */
[-C--:B------:R-:W-:Y:S01]  /*aaa0*/  @!P0 IADD3 R4, P1, R186, R14.reuse, RZ ;  /* 0x0000000eba048210 */ /* 0x080fe20007f3e0ff */
[C-C-:B------:R-:W-:Y:S01]  /*aab0*/  @!P0 IMAD.X R51, R3.reuse, 0x1, R205.reuse, P5 ;  /* 0x0000000103338824 */ /* 0x140fe200028e06cd */
[----:B------:R-:W-:Y:S01]  /*aac0*/  @!P2 IADD3 R14, P4, R188, R14, RZ ;  /* 0x0000000ebc0ea210 */ /* 0x000fe20007f9e0ff */
[--C-:B------:R-:W-:Y:S02]  /*aad0*/  @!P2 IMAD.X R41, R3, 0x1, R204.reuse, P3 ;  /* 0x000000010329a824 */ /* 0x100fe400018e06cc */
[C---:B------:R-:W-:Y:S01]  /*aae0*/  @!P0 IMAD.X R5, R7.reuse, 0x1, R205, P1 ;  /* 0x0000000107058824 */ /* 0x040fe200008e06cd */
[----:B------:R1:W5:Y:S01]  /*aaf0*/  @!P0 LD.E.64 R12, desc[UR38][R50.64] ;  /* 0x00000026320c8980 */ /* 0x000362000c101b00 */
[----:B------:R-:W-:-:S03]  /*ab00*/  @!P2 IMAD.X R15, R7, 0x1, R204, P4 ;  /* 0x00000001070fa824 */ /* 0x000fc600020e06cc */
[----:B------:R1:W5:Y:S04]  /*ab10*/  @!P0 LD.E.64 R20, desc[UR38][R4.64] ;  /* 0x0000002604148980 */ /* 0x000368000c101b00 */
[----:B------:R1:W5:Y:S04]  /*ab20*/  @!P2 LD.E.64 R10, desc[UR38][R40.64] ;  /* 0x00000026280aa980 */ /* 0x000368000c101b00 */
[----:B------:R1:W5:Y:S02]  /*ab30*/  @!P2 LD.E.64 R8, desc[UR38][R14.64] ;  /* 0x000000260e08a980 */ /* 0x000364000c101b00 */
.L_x_1524:
[----:B------:R-:W-:Y:S05]  /*ab40*/  BSYNC B1 ;  /* 0x0000000000017941 */ /* 0x000fea0003800000 */
.L_x_1523:
[----:B------:R-:W-:Y:S01]  /*ab50*/  ULEA.HI UR4, UR37, UR37, URZ, 0x1 ;  /* 0x0000002525047291 */ /* 0x000fe2000f8f083f */
[----:B------:R-:W-:Y:S01]  /*ab60*/  VIADDMNMX R0, R0, -R175, 0x80, PT ;  /* 0x0000008000007446 */ /* 0x000fe200038009af */
[----:B------:R-:W-:Y:S02]  /*ab70*/  BSSY B1, `(.L_x_1525) ;  /* 0x0000008000017945 */ /* 0x000fe40003800000 */
[----:B------:R-:W-:Y:S01]  /*ab80*/  ULOP3.LUT UR4, UR4, 0xfffffffe, URZ, 0xc0, !UPT ;  /* 0xfffffffe04047892 */ /* 0x000fe2000f8ec03f */
[----:B------:R-:W-:-:S03]  /*ab90*/  ISETP.GE.AND P1, PT, R19, R0, PT ;  /* 0x000000001300720c */ /* 0x000fc60003f26270 */
[----:B------:R-:W-:-:S06]  /*aba0*/  UIADD3 UR4, UR37, -UR4, URZ ;  /* 0x8000000425047290 */ /* 0x000fcc000fffe03f */
[----:B--2---:R-:W-:-:S05]  /*abb0*/  IMAD.U32 R3, RZ, RZ, UR4 ;  /* 0x00000004ff037e24 */ /* 0x004fca000f8e00ff */
[----:B------:R-:W-:-:S04]  /*abc0*/  SHF.L.U32 R3, R3, 0x1f, RZ ;  /* 0x0000001f03037819 */ /* 0x000fc800000006ff */
[----:B------:R-:W2:Y:S02]  /*abd0*/  SYNCS.PHASECHK.TRANS64.TRYWAIT P0, [R16+URZ+0x22800], R3 ;  /* 0x02280003100075a7 */ /* 0x000ea4000800017f */
[----:B--2---:R-:W-:Y:S05]  /*abe0*/  @!P0 BRA `(.L_x_1526) ;  /* 0x000001e000a88947 */ /* 0x004fea0003800000 */
.L_x_1812:
[----:B------:R-:W-:Y:S05]  /*abf0*/  BSYNC B1 ;  /* 0x0000000000017941 */ /* 0x000fea0003800000 */
.L_x_1525:
[----:B------:R-:W-:Y:S05]  /*ac00*/  @P1 BRA `(.L_x_1527) ;  /* 0x0000006400181947 */ /* 0x000fea0003800000 */
[----:B--2---:R-:W2:Y:S01]  /*ac10*/  LDC R3, c[0x0][0x3f4] ;  /* 0x0000fd00ff037b82 */ /* 0x004ea20000000800 */
        /* <DEDUP_REMOVED lines=9> */
[----:B-1-34-:R-:W1:Y:S01]  /*acb0*/  LDS.128 R4, [R0+0x10400] ;  /* 0x0104000000047984 */ /* 0x01ae620000000c00 */
[----:B0----5:R-:W-:Y:S02]  /*acc0*/  SHF.R.U32.HI R14, RZ, 0x8, R38 ;  /* 0x00000008ff0e7819 */ /* 0x021fe40000011626 */
        /* <DEDUP_REMOVED lines=24> */
[----:B-1----:R-:W-:-:S02]  /*ae50*/  F2FP.F16.E4M3.UNPACK_B R3, R6.H1 ;  /* 0x00000006ff03723e */ /* 0x002fc400030006ff */
        /* <DEDUP_REMOVED lines=91> */
.L_x_1529:
[----:B------:R-:W-:Y:S05]  /*b410*/  BSYNC B1 ;  /* 0x0000000000017941 */ /* 0x000fea0003800000 */
.L_x_1528:
[----:B------:R-:W-:Y:S04]  /*b420*/  BSSY B1, `(.L_x_1530) ;  /* 0x000007c000017945 */ /* 0x000fe80003800000 */
[----:B------:R-:W-:Y:S05]  /*b430*/  @P1 BRA `(.L_x_1531) ;  /* 0x0000000400e81947 */ /* 0x000fea0003800000 */
[----:B-1234-:R-:W1:Y:S01]  /*b440*/  LDS.128 R4, [R198] ;  /* 0x00000000c6047984 */ /* 0x01ee620000000c00 */
        /* <DEDUP_REMOVED lines=13> */
[----:B0-----:R-:W-:Y:S02]  /*b520*/  LOP3.LUT R14, R32, 0xff, RZ, 0xc0, !PT ;  /* 0x000000ff200e7812 */ /* 0x001fe400078ec0ff */
        /* <DEDUP_REMOVED lines=17> */
[-C--:B-1----:R-:W-:Y:S02]  /*b640*/  F2FP.F16.E4M3.UNPACK_B R3, R6.reuse.H1 ;  /* 0x00000006ff03723e */ /* 0x082fe400030006ff */
        /* <DEDUP_REMOVED lines=89> */
.L_x_1531:
[----:B------:R-:W-:Y:S05]  /*bbe0*/  BSYNC B1 ;  /* 0x0000000000017941 */ /* 0x000fea0003800000 */
.L_x_1530:
[----:B------:R-:W-:Y:S04]  /*bbf0*/  BSSY B1, `(.L_x_1532) ;  /* 0x0000078000017945 */ /* 0x000fe80003800000 */
[----:B------:R-:W-:Y:S05]  /*bc00*/  @P2 BRA `(.L_x_1533) ;  /* 0x0000000400d82947 */ /* 0x000fea0003800000 */
[----:B01234-:R-:W0:Y:S01]  /*bc10*/  LDS.128 R4, [R0+0x12400] ;  /* 0x0124000000047984 */ /* 0x01fe220000000c00 */
[----:B-----5:R-:W-:Y:S02]  /*bc20*/  SHF.R.U32.HI R14, RZ, 0x8, R30 ;  /* 0x00000008ff0e7819 */ /* 0x020fe4000001161e */
        /* <DEDUP_REMOVED lines=116> */
.L_x_1533:
[----:B------:R-:W-:Y:S05]  /*c370*/  BSYNC B1 ;  /* 0x0000000000017941 */ /* 0x000fea0003800000 */
.L_x_1532:
[----:B------:R-:W-:Y:S04]  /*c380*/  BSSY B1, `(.L_x_1534) ;  /* 0x000007c000017945 */ /* 0x000fe80003800000 */
[----:B------:R-:W-:Y:S05]  /*c390*/  @P3 BRA `(.L_x_1535) ;  /* 0x0000000400e83947 */ /* 0x000fea0003800000 */
[----:B01234-:R-:W0:Y:S01]  /*c3a0*/  LDS.128 R4, [R198+0x2000] ;  /* 0x00200000c6047984 */ /* 0x01fe220000000c00 */
        /* <DEDUP_REMOVED lines=13> */
[----:B------:R-:W-:Y:S02]  /*c480*/  LOP3.LUT R14, R26, 0xff, RZ, 0xc0, !PT ;  /* 0x000000ff1a0e7812 */ /* 0x000fe400078ec0ff */
        /* <DEDUP_REMOVED lines=107> */
.L_x_1535:
[----:B------:R-:W-:Y:S05]  /*cb40*/  BSYNC B1 ;  /* 0x0000000000017941 */ /* 0x000fea0003800000 */
.L_x_1534:
[----:B------:R-:W-:Y:S04]  /*cb50*/  BSSY B1, `(.L_x_1536) ;  /* 0x0000078000017945 */ /* 0x000fe80003800000 */
[----:B------:R-:W-:Y:S05]  /*cb60*/  @P4 BRA `(.L_x_1537) ;  /* 0x0000000400d84947 */ /* 0x000fea0003800000 */
[----:B01234-:R-:W0:Y:S01]  /*cb70*/  LDS.128 R4, [R0+0x14400] ;  /* 0x0144000000047984 */ /* 0x01fe220000000c00 */
[----:B-----5:R-:W-:Y:S02]  /*cb80*/  SHF.R.U32.HI R14, RZ, 0x8, R12 ;  /* 0x00000008ff0e7819 */ /* 0x020fe4000001160c */
        /* <DEDUP_REMOVED lines=24> */
[----:B------:R-:W-:Y:S02]  /*cd10*/  LOP3.LUT R15, R3, 0xff0000, R12, 0xf8, !PT ;  /* 0x00ff0000030f7812 */ /* 0x000fe400078ef80c */
        /* <DEDUP_REMOVED lines=91> */
.L_x_1537:
[----:B------:R-:W-:Y:S05]  /*d2d0*/  BSYNC B1 ;  /* 0x0000000000017941 */ /* 0x000fea0003800000 */
.L_x_1536:
[----:B------:R-:W-:Y:S05]  /*d2e0*/  @P5 BRA `(.L_x_1527) ;  /* 0x0000003c00605947 */ /* 0x000fea0003800000 */
[----:B01234-:R-:W0:Y:S01]  /*d2f0*/  LDS.128 R4, [R198+0x4000] ;  /* 0x00400000c6047984 */ /* 0x01fe220000000c00 */
[----:B-----5:R-:W-:Y:S02]  /*d300*/  SHF.R.U32.HI R12, RZ, 0x8, R11 ;  /* 0x00000008ff0c7819 */ /* 0x020fe4000001160b */
[----:B------:R-:W-:Y:S02]  /*d310*/  SHF.R.U32.HI R20, RZ, 0x8, R9 ;  /* 0x00000008ff147819 */ /* 0x000fe40000011609 */
[----:B------:R-:W-:Y:S02]  /*d320*/  LOP3.LUT R13, R11, 0xff, RZ, 0xc0, !PT ;  /* 0x000000ff0b0d7812 */ /* 0x000fe400078ec0ff */
[----:B------:R-:W-:Y:S02]  /*d330*/  LOP3.LUT R21, R9, 0xff, RZ, 0xc0, !PT ;  /* 0x000000ff09157812 */ /* 0x000fe400078ec0ff */
[----:B------:R-:W-:Y:S02]  /*d340*/  LOP3.LUT R12, R12, 0xff, RZ, 0xc0, !PT ;  /* 0x000000ff0c0c7812 */ /* 0x000fe400078ec0ff */
[----:B------:R-:W-:-:S02]  /*d350*/  LOP3.LUT R20, R20, 0xff, RZ, 0xc0, !PT ;  /* 0x000000ff14147812 */ /* 0x000fc400078ec0ff */
[----:B------:R-:W-:Y:S02]  /*d360*/  SHF.R.U32.HI R0, RZ, 0x8, R10 ;  /* 0x00000008ff007819 */ /* 0x000fe4000001160a */
[----:B------:R-:W-:Y:S02]  /*d370*/  SHF.R.U32.HI R14, RZ, 0x8, R8 ;  /* 0x00000008ff0e7819 */ /* 0x000fe40000011608 */
        /* <DEDUP_REMOVED lines=114> */
.L_x_1521:
[----:B------:R-:W1:Y:S01]  /*daa0*/  LDC R25, c[0x0][0x448] ;  /* 0x00011200ff197b82 */ /* 0x000e620000000800 */
[----:B------:R-:W-:Y:S01]  /*dab0*/  IMAD.MOV.U32 R9, RZ, RZ, R10 ;  /* 0x000000ffff097224 */ /* 0x000fe200078e000a */
[----:B------:R-:W-:Y:S01]  /*dac0*/  ULDC.64 UR4, c[0x0][0x3f8] ;  /* 0x0000fe0000047ab9 */ /* 0x000fe20000000a00 */
[----:B------:R-:W-:Y:S01]  /*dad0*/  IMAD.MOV.U32 R6, RZ, RZ, R24 ;  /* 0x000000ffff067224 */ /* 0x000fe200078e0018 */
[----:B------:R-:W-:Y:S01]  /*dae0*/  ULDC.64 UR6, c[0x0][0x408] ;  /* 0x0001020000067ab9 */ /* 0x000fe20000000a00 */
[----:B------:R-:W-:Y:S01]  /*daf0*/  IMAD.MOV.U32 R7, RZ, RZ, R31 ;  /* 0x000000ffff077224 */ /* 0x000fe200078e001f */
[----:B------:R-:W-:Y:S01]  /*db00*/  ULDC.64 UR8, c[0x0][0x400] ;  /* 0x0001000000087ab9 */ /* 0x000fe20000000a00 */
[----:B------:R-:W-:Y:S02]  /*db10*/  IMAD.MOV.U32 R4, RZ, RZ, R26 ;  /* 0x000000ffff047224 */ /* 0x000fe400078e001a */
[----:B------:R-:W-:Y:S01]  /*db20*/  IMAD.MOV.U32 R5, RZ, RZ, R29 ;  /* 0x000000ffff057224 */ /* 0x000fe200078e001d */
[----:B-1----:R-:W-:-:S13]  /*db30*/  ISETP.NE.AND P0, PT, R25, 0x1, PT ;  /* 0x000000011900780c */ /* 0x002fda0003f05270 */
[----:B------:R-:W1:Y:S08]  /*db40*/  @P0 LDC R3, c[0x0][0x44c] ;  /* 0x00011300ff030b82 */ /* 0x000e700000000800 */
[----:B------:R-:W2:Y:S01]  /*db50*/  @P0 LDC R0, c[0x0][0x450] ;  /* 0x00011400ff000b82 */ /* 0x000ea20000000800 */
[----:B-1----:R-:W-:-:S05]  /*db60*/  @P0 IMAD.HI.U32 R3, R10, R3, RZ ;  /* 0x000000030a030227 */ /* 0x002fca00078e00ff */
[----:B--2---:R-:W-:-:S04]  /*db70*/  @P0 SHF.R.U32.HI R9, RZ, R0, R3 ;  /* 0x00000000ff090219 */ /* 0x004fc80000011603 */
[----:B------:R-:W-:Y:S01]  /*db80*/  SHF.R.S32.HI R0, RZ, 0x1f, R9 ;  /* 0x0000001fff007819 */ /* 0x000fe20000011409 */
[----:B------:R-:W-:-:S04]  /*db90*/  IMAD.WIDE.U32 R6, R9, UR6, R6 ;  /* 0x0000000609067c25 */ /* 0x000fc8000f8e0006 */
[----:B------:R-:W-:Y:S01]  /*dba0*/  IMAD R8, R0, UR4, RZ ;  /* 0x0000000400087c24 */ /* 0x000fe2000f8e02ff */
[----:B------:R-:W-:Y:S01]  /*dbb0*/  IADD3 R21, P1, R6, UR8, RZ ;  /* 0x0000000806157c10 */ /* 0x000fe2000ff3e0ff */
[----:B------:R-:W-:-:S04]  /*dbc0*/  IMAD.WIDE.U32 R4, R9, UR4, R4 ;  /* 0x0000000409047c25 */ /* 0x000fc8000f8e0004 */
[----:B------:R-:W-:Y:S02]  /*dbd0*/  IMAD R0, R0, UR6, RZ ;  /* 0x0000000600007c24 */ /* 0x000fe4000f8e02ff */
[C---:B------:R-:W-:Y:S01]  /*dbe0*/  IMAD R13, R9.reuse, UR5, R8 ;  /* 0x00000005090d7c24 */ /* 0x040fe2000f8e0208 */
[----:B------:R-:W-:Y:S01]  /*dbf0*/  ULDC.64 UR4, c[0x0][0x3e8] ;  /* 0x0000fa0000047ab9 */ /* 0x000fe20000000a00 */
[----:B------:R-:W-:Y:S01]  /*dc00*/  IMAD R6, R9, UR7, R0 ;  /* 0x0000000709067c24 */ /* 0x000fe2000f8e0200 */
[----:B------:R-:W-:Y:S01]  /*dc10*/  IADD3 R3, P0, R4, UR4, RZ ;  /* 0x0000000404037c10 */ /* 0x000fe2000ff1e0ff */
[----:B------:R-:W-:-:S03]  /*dc20*/  UMOV UR4, 0xffffffff ;  /* 0xffffffff00047882 */ /* 0x000fc60000000000 */
[----:B------:R-:W-:Y:S02]  /*dc30*/  IADD3.X R13, R5, UR5, R13, P0, !PT ;  /* 0x00000005050d7c10 */ /* 0x000fe400087fe40d */
[----:B------:R-:W-:Y:S01]  /*dc40*/  IADD3.X R20, R7, UR9, R6, P1, !PT ;  /* 0x0000000907147c10 */ /* 0x000fe20008ffe406 */
[----:B------:R-:W-:Y:S06]  /*dc50*/  BRA.DIV UR4, `(.L_x_1538) ;  /* 0x000001b204a07947 */ /* 0x000fec000b800000 */
[----:B------:R1:W2:Y:S04]  /*dc60*/  SHFL.IDX PT, R0, R13, RZ, 0x1e1f ;  /* 0x001e1fff0d007589 */ /* 0x0002a800000e0000 */
[----:B------:R-:W3:Y:S04]  /*dc70*/  SHFL.IDX PT, R3, R3, RZ, 0x1e1f ;  /* 0x001e1fff03037589 */ /* 0x000ee800000e0000 */
[----:B------:R-:W4:Y:S04]  /*dc80*/  SHFL.IDX PT, R20, R20, RZ, 0x1e1f ;  /* 0x001e1fff14147589 */ /* 0x000f2800000e0000 */
[----:B-1----:R-:W0:Y:S02]  /*dc90*/  SHFL.IDX PT, R21, R21, RZ, 0x1e1f ;  /* 0x001e1fff15157589 */ /* 0x002e2400000e0000 */
.L_x_1818:
[----:B------:R-:W-:Y:S01]  /*dca0*/  IMAD R45, R168, R25, RZ ;  /* 0x00000019a82d7224 */ /* 0x000fe200078e02ff */
        /* <DEDUP_REMOVED lines=15> */
[C---:B------:R-:W-:Y:S01]  /*dda0*/  VIADD R4, R22.reuse, 0x20 ;  /* 0x0000002016047836 */ /* 0x040fe20000000000 */
        /* <DEDUP_REMOVED lines=13> */
[----:B0-----:R-:W-:Y:S01]  /*de80*/  @!P2 IADD3 R38, P4, R22, R21, RZ ;  /* 0x000000151626a210 */ /* 0x001fe20007f9e0ff */
[----:B------:R-:W-:-:S02]  /*de90*/  @!P0 IMAD.SHL.U32 R48, R202, 0x10, RZ ;  /* 0x00000010ca308824 */ /* 0x000fc400078e00ff */
[--C-:B--2---:R-:W-:Y:S01]  /*dea0*/  @!P2 IMAD.X R37, R0, 0x1, R5.reuse, P3 ;  /* 0x000000010025a824 */ /* 0x104fe200018e0605 */
[-C--:B------:R-:W-:Y:S01]  /*deb0*/  @!P1 IADD3 R40, P5, R3, R42.reuse, RZ ;  /* 0x0000002a03289210 */ /* 0x080fe20007fbe0ff */
[----:B----4-:R-:W-:Y:S01]  /*dec0*/  @!P2 IMAD.X R39, R20, 0x1, R5, P4 ;  /* 0x000000011427a824 */ /* 0x010fe200020e0605 */
[----:B------:R-:W-:Y:S02]  /*ded0*/  @!P1 SHF.R.S32.HI R5, RZ, 0x1f, R42 ;  /* 0x0000001fff059819 */ /* 0x000fe4000001142a */
[----:B------:R-:W-:Y:S02]  /*dee0*/  @!P1 IADD3 R42, P4, R21, R42, RZ ;  /* 0x0000002a152a9210 */ /* 0x000fe40007f9e0ff */
[----:B------:R-:W-:Y:S02]  /*def0*/  CS2R R8, SRZ ;  /* 0x0000000000087805 */ /* 0x000fe4000001ff00 */
[-C--:B------:R-:W-:Y:S01]  /*df00*/  @!P0 IADD3 R46, P3, R3, R48.reuse, RZ ;  /* 0x00000030032e8210 */ /* 0x080fe20007f7e0ff */
[--C-:B------:R-:W-:Y:S01]  /*df10*/  @!P1 IMAD.X R41, R0, 0x1, R5.reuse, P5 ;  /* 0x0000000100299824 */ /* 0x100fe200028e0605 */
[----:B------:R-:W-:Y:S01]  /*df20*/  @!P0 SHF.R.S32.HI R3, RZ, 0x1f, R48 ;  /* 0x0000001fff038819 */ /* 0x000fe20000011430 */
[----:B------:R-:W-:Y:S01]  /*df30*/  @!P1 IMAD.X R43, R20, 0x1, R5, P4 ;  /* 0x00000001142b9824 */ /* 0x000fe200020e0605 */
[----:B------:R-:W-:-:S02]  /*df40*/  @!P0 IADD3 R48, P5, R21, R48, RZ ;  /* 0x0000003015308210 */ /* 0x000fc40007fbe0ff */
[----:B------:R-:W-:Y:S02]  /*df50*/  CS2R R4, SRZ ;  /* 0x0000000000047805 */ /* 0x000fe4000001ff00 */
[----:B------:R-:W-:Y:S02]  /*df60*/  CS2R R10, SRZ ;  /* 0x00000000000a7805 */ /* 0x000fe4000001ff00 */
[----:B------:R-:W-:Y:S02]  /*df70*/  CS2R R32, SRZ ;  /* 0x0000000000207805 */ /* 0x000fe4000001ff00 */
[----:B------:R-:W-:Y:S02]  /*df80*/  CS2R R34, SRZ ;  /* 0x0000000000227805 */ /* 0x000fe4000001ff00 */
[----:B------:R-:W-:Y:S02]  /*df90*/  CS2R R12, SRZ ;  /* 0x00000000000c7805 */ /* 0x000fe4000001ff00 */
[----:B------:R-:W-:Y:S01]  /*dfa0*/  CS2R R14, SRZ ;  /* 0x00000000000e7805 */ /* 0x000fe2000001ff00 */
[--C-:B------:R-:W-:Y:S01]  /*dfb0*/  @!P0 IMAD.X R47, R0, 0x1, R3.reuse, P3 ;  /* 0x00000001002f8824 */ /* 0x100fe200018e0603 */
[----:B------:R1:W5:Y:S01]  /*dfc0*/  @!P2 LD.E.128 R24, desc[UR38][R36.64] ;  /* 0x000000262418a980 */ /* 0x000362000c101d00 */
[----:B------:R-:W-:-:S03]  /*dfd0*/  @!P0 IMAD.X R49, R20, 0x1, R3, P5 ;  /* 0x0000000114318824 */ /* 0x000fc600028e0603 */
[----:B------:R1:W5:Y:S04]  /*dfe0*/  @!P2 LD.E.128 R4, desc[UR38][R38.64] ;  /* 0x000000262604a980 */ /* 0x000368000c101d00 */
[----:B------:R1:W5:Y:S04]  /*dff0*/  @!P1 LD.E.128 R28, desc[UR38][R40.64] ;  /* 0x00000026281c9980 */ /* 0x000368000c101d00 */
[----:B------:R1:W5:Y:S04]  /*e000*/  @!P1 LD.E.128 R8, desc[UR38][R42.64] ;  /* 0x000000262a089980 */ /* 0x000368000c101d00 */
[----:B------:R1:W5:Y:S04]  /*e010*/  @!P0 LD.E.128 R32, desc[UR38][R46.64] ;  /* 0x000000262e208980 */ /* 0x000368000c101d00 */
[----:B------:R1:W5:Y:S02]  /*e020*/  @!P0 LD.E.128 R12, desc[UR38][R48.64] ;  /* 0x00000026300c8980 */ /* 0x000364000c101d00 */
.L_x_1540:
[----:B------:R-:W-:Y:S05]  /*e030*/  BSYNC B1 ;  /* 0x0000000000017941 */ /* 0x000fea0003800000 */
.L_x_1539:
[----:B------:R-:W-:Y:S01]  /*e040*/  ULEA.HI UR4, UR37, UR37, URZ, 0x1 ;  /* 0x0000002525047291 */ /* 0x000fe2000f8f083f */
[----:B--2---:R-:W-:Y:S01]  /*e050*/  VIADDMNMX R0, R45, -R175, 0x80, PT ;  /* 0x000000802d007446 */ /* 0x004fe200038009af */
[----:B------:R-:W-:Y:S02]  /*e060*/  BSSY B1, `(.L_x_1541) ;  /* 0x0000008000017945 */ /* 0x000fe40003800000 */
[----:B------:R-:W-:Y:S01]  /*e070*/  ULOP3.LUT UR4, UR4, 0xfffffffe, URZ, 0xc0, !UPT ;  /* 0xfffffffe04047892 */ /* 0x000fe2000f8ec03f */
[----:B------:R-:W-:-:S03]  /*e080*/  ISETP.GE.AND P1, PT, R19, R0, PT ;  /* 0x000000001300720c */ /* 0x000fc60003f26270 */
[----:B------:R-:W-:-:S06]  /*e090*/  UIADD3 UR4, UR37, -UR4, URZ ;  /* 0x8000000425047290 */ /* 0x000fcc000fffe03f */
[----:B---3--:R-:W-:-:S05]  /*e0a0*/  IMAD.U32 R3, RZ, RZ, UR4 ;  /* 0x00000004ff037e24 */ /* 0x008fca000f8e00ff */
[----:B------:R-:W-:-:S04]  /*e0b0*/  SHF.L.U32 R3, R3, 0x1f, RZ ;  /* 0x0000001f03037819 */ /* 0x000fc800000006ff */
[----:B------:R-:W2:Y:S02]  /*e0c0*/  SYNCS.PHASECHK.TRANS64.TRYWAIT P0, [R16+URZ+0x22800], R3 ;  /* 0x02280003100075a7 */ /* 0x000ea4000800017f */
[----:B--2---:R-:W-:Y:S05]  /*e0d0*/  @!P0 BRA `(.L_x_1542) ;  /* 0x000001ac00f08947 */ /* 0x004fea0003800000 */
.L_x_1819:
[----:B------:R-:W-:Y:S05]  /*e0e0*/  BSYNC B1 ;  /* 0x0000000000017941 */ /* 0x000fea0003800000 */
.L_x_1541:
[----:B------:R-:W-:Y:S05]  /*e0f0*/  @P1 BRA `(.L_x_1527) ;  /* 0x0000002c00dc1947 */ /* 0x000fea0003800000 */
[----:B--2---:R-:W2:Y:S01]  /*e100*/  LDC R3, c[0x0][0x3f4] ;  /* 0x0000fd00ff037b82 */ /* 0x004ea20000000800 */
[C---:B------:R-:W-:Y:S01]  /*e110*/  VIADD R0, R22.reuse, 0x20 ;  /* 0x0000002016007836 */ /* 0x040fe20000000000 */
[----:B------:R-:W-:Y:S01]  /*e120*/  BSSY B1, `(.L_x_1543) ;  /* 0x00000fc000017945 */ /* 0x000fe20003800000 */
[C---:B----4-:R-:W-:Y:S01]  /*e130*/  VIADD R20, R22.reuse, 0x40 ;  /* 0x0000004016147836 */ /* 0x050fe20000000000 */
[-C--:B--2---:R-:W-:Y:S02]  /*e140*/  ISETP.GE.AND P0, PT, R22, R3.reuse, PT ;  /* 0x000000031600720c */ /* 0x084fe40003f06270 */
[-C--:B------:R-:W-:Y:S02]  /*e150*/  ISETP.GE.AND P1, PT, R0, R3.reuse, PT ;  /* 0x000000030000720c */ /* 0x080fe40003f26270 */
[----:B------:R-:W-:-:S09]  /*e160*/  ISETP.GE.AND P2, PT, R20, R3, PT ;  /* 0x000000031400720c */ /* 0x000fd20003f46270 */
[----:B------:R-:W-:Y:S05]  /*e170*/  @P0 BRA `(.L_x_1544) ;  /* 0x0000000c00d80947 */ /* 0x000fea0003800000 */
[----:B-----5:R-:W-:Y:S02]  /*e180*/  SHF.R.U32.HI R0, RZ, 0x8, R24 ;  /* 0x00000008ff007819 */ /* 0x020fe40000011618 */
[----:B------:R-:W-:Y:S02]  /*e190*/  LOP3.LUT R20, R24, 0xff, RZ, 0xc0, !PT ;  /* 0x000000ff18147812 */ /* 0x000fe400078ec0ff */
[----:B0-----:R-:W-:Y:S02]  /*e1a0*/  LOP3.LUT R21, R0, 0xff, RZ, 0xc0, !PT ;  /* 0x000000ff00157812 */ /* 0x001fe400078ec0ff */
[----:B------:R-:W-:Y:S02]  /*e1b0*/  LEA.HI R0, R3, R201, RZ, 0x1c ;  /* 0x000000c903007211 */ /* 0x000fe400078fe0ff */
[----:B------:R-:W-:Y:S02]  /*e1c0*/  PRMT R45, R21, 0x7604, R20 ;  /* 0x00007604152d7816 */ /* 0x000fe40000000014 */
[----:B------:R-:W-:-:S02]  /*e1d0*/  SHF.R.S32.HI R21, RZ, 0x1f, R0 ;  /* 0x0000001fff157819 */ /* 0x000fc40000011400 */
[----:B-1----:R-:W-:Y:S02]  /*e1e0*/  SHF.R.U32.HI R37, RZ, 0x8, R25 ;  /* 0x00000008ff257819 */ /* 0x002fe40000011619 */
[----:B------:R-:W-:Y:S02]  /*e1f0*/  LEA.HI R20, R21, R0, RZ, 0x2 ;  /* 0x0000000015147211 */ /* 0x000fe400078f10ff */
[----:B------:R-:W-:Y:S02]  /*e200*/  SHF.L.U32 R21, R0, 0x4, RZ ;  /* 0x0000000400157819 */ /* 0x000fe400000006ff */
[----:B------:R-:W-:Y:S01]  /*e210*/  SHF.R.U32.HI R39, RZ, 0x8, R26 ;  /* 0x00000008ff277819 */ /* 0x000fe2000001161a */
[----:B------:R-:W-:Y:S01]  /*e220*/  IMAD.SHL.U32 R20, R20, 0x800, RZ ;  /* 0x0000080014147824 */ /* 0x000fe200078e00ff */
[----:B------:R-:W-:Y:S02]  /*e230*/  LOP3.LUT R0, R180, 0x30, R21, 0xf8, !PT ;  /* 0x00000030b4007812 */ /* 0x000fe400078ef815 */
[----:B------:R-:W-:-:S02]  /*e240*/  LOP3.LUT R36, R25, 0xff, RZ, 0xc0, !PT ;  /* 0x000000ff19247812 */ /* 0x000fc400078ec0ff */
[----:B------:R-:W-:Y:S02]  /*e250*/  LOP3.LUT R0, R0, R181, RZ, 0x3c, !PT ;  /* 0x000000b500007212 */ /* 0x000fe400078e3cff */
[----:B------:R-:W-:Y:S02]  /*e260*/  LOP3.LUT R21, R20, 0xffffe000, RZ, 0xc0, !PT ;  /* 0xffffe00014157812 */ /* 0x000fe400078ec0ff */
[----:B------:R-:W-:Y:S02]  /*e270*/  LOP3.LUT R38, R26, 0xff, RZ, 0xc0, !PT ;  /* 0x000000ff1a267812 */ /* 0x000fe400078ec0ff */
[----:B------:R-:W-:Y:S02]  /*e280*/  LOP3.LUT R37, R37, 0xff, RZ, 0xc0, !PT ;  /* 0x000000ff25257812 */ /* 0x000fe400078ec0ff */
[----:B------:R-:W-:Y:S02]  /*e290*/  LOP3.LUT R39, R39, 0xff, RZ, 0xc0, !PT ;  /* 0x000000ff27277812 */ /* 0x000fe400078ec0ff */
[----:B------:R-:W-:-:S02]  /*e2a0*/  IADD3 R21, R0, R182, R21 ;  /* 0x000000b600157210 */ /* 0x000fc40007ffe015 */
[----:B------:R-:W-:Y:S02]  /*e2b0*/  PRMT R46, R37, 0x7604, R36 ;  /* 0x00007604252e7816 */ /* 0x000fe40000000024 */
[----:B------:R-:W-:Y:S01]  /*e2c0*/  PRMT R47, R39, 0x7604, R38 ;  /* 0x00007604272f7816 */ /* 0x000fe20000000026 */
[----:B------:R-:W-:Y:S01]  /*e2d0*/  IMAD.IADD R0, R16, 0x1, R21 ;  /* 0x0000000110007824 */ /* 0x000fe200078e0215 */
[----:B------:R-:W-:Y:S02]  /*e2e0*/  SHF.R.U32.HI R37, RZ, 0x8, R27 ;  /* 0x00000008ff257819 */ /* 0x000fe4000001161b */
[----:B------:R-:W-:Y:S02]  /*e2f0*/  SHF.R.U32.HI R39, RZ, 0x8, R4 ;  /* 0x00000008ff277819 */ /* 0x000fe40000011604 */
[----:B------:R-:W-:Y:S02]  /*e300*/  SHF.R.U32.HI R40, RZ, 0x8, R5 ;  /* 0x00000008ff287819 */ /* 0x000fe40000011605 */
[----:B------:R-:W-:-:S02]  /*e310*/  LOP3.LUT R36, R27, 0xff, RZ, 0xc0, !PT ;  /* 0x000000ff1b247812 */ /* 0x000fc400078ec0ff */
[----:B------:R-:W-:Y:S02]  /*e320*/  LOP3.LUT R38, R4, 0xff, RZ, 0xc0, !PT ;  /* 0x000000ff04267812 */ /* 0x000fe400078ec0ff */
[----:B------:R-:W-:Y:S02]  /*e330*/  LOP3.LUT R37, R37, 0xff, RZ, 0xc0, !PT ;  /* 0x000000ff25257812 */ /* 0x000fe400078ec0ff */
[----:B------:R-:W-:Y:S02]  /*e340*/  LOP3.LUT R39, R39, 0xff, RZ, 0xc0, !PT ;  /* 0x000000ff27277812 */ /* 0x000fe400078ec0ff */
[----:B------:R-:W-:Y:S02]  /*e350*/  LOP3.LUT R21, R40, 0xff, RZ, 0xc0, !PT ;  /* 0x000000ff28157812 */ /* 0x000fe400078ec0ff */
[----:B------:R-:W0:Y:S01]  /*e360*/  LDS.128 R40, [R0+0x10400] ;  /* 0x0104000000287984 */ /* 0x000e220000000c00 */
[----:B------:R-:W-:Y:S02]  /*e370*/  PRMT R20, R37, 0x7604, R36 ;  /* 0x0000760425147816 */ /* 0x000fe40000000024 */
[----:B------:R-:W-:-:S02]  /*e380*/  PRMT R53, R39, 0x7604, R38 ;  /* 0x0000760427357816 */ /* 0x000fc40000000026 */
[----:B------:R-:W1:Y:S01]  /*e390*/  LDS.128 R36, [R211+0x10400] ;  /* 0x01040000d3247984 */ /* 0x000e620000000c00 */
[----:B------:R-:W-:Y:S02]  /*e3a0*/  SHF.R.U32.HI R50, RZ, 0x8, R6 ;  /* 0x00000008ff327819 */ /* 0x000fe40000011606 */
[----:B------:R-:W-:Y:S02]  /*e3b0*/  LOP3.LUT R48, R5, 0xff, RZ, 0xc0, !PT ;  /* 0x000000ff05307812 */ /* 0x000fe400078ec0ff */
[----:B------:R-:W-:Y:S02]  /*e3c0*/  LOP3.LUT R49, R6, 0xff, RZ, 0xc0, !PT ;  /* 0x000000ff06317812 */ /* 0x000fe400078ec0ff */
[----:B------:R-:W-:Y:S02]  /*e3d0*/  LOP3.LUT R50, R50, 0xff, RZ, 0xc0, !PT ;  /* 0x000000ff32327812 */ /* 0x000fe400078ec0ff */
[----:B------:R-:W-:Y:S02]  /*e3e0*/  PRMT R48, R21, 0x7604, R48 ;  /* 0x0000760415307816 */ /* 0x000fe40000000030 */
[----:B------:R-:W-:-:S02]  /*e3f0*/  SHF.R.U32.HI R55, RZ, 0x10, R5 ;  /* 0x00000010ff377819 */ /* 0x000fc40000011605 */
[----:B------:R-:W-:Y:S02]  /*e400*/  SHF.R.U32.HI R21, RZ, 0x10, R25 ;  /* 0x00000010ff157819 */ /* 0x000fe40000011619 */
[----:B------:R-:W-:Y:S01]  /*e410*/  PRMT R57, R50, 0x7604, R49 ;  /* 0x0000760432397816 */ /* 0x000fe20000000031 */
[----:B------:R-:W-:Y:S01]  /*e420*/  IMAD.U32 R55, R55, 0x10000, RZ ;  /* 0x0001000037377824 */ /* 0x000fe200078e00ff */
[----:B------:R-:W-:Y:S01]  /*e430*/  SHF.R.U32.HI R49, RZ, 0x10, R27 ;  /* 0x00000010ff317819 */ /* 0x000fe2000001161b */
[----:B------:R-:W-:Y:S01]  /*e440*/  IMAD.U32 R21, R21, 0x10000, RZ ;  /* 0x0001000015157824 */ /* 0x000fe200078e00ff */
[----:B------:R-:W-:Y:S02]  /*e450*/  SHF.R.U32.HI R52, RZ, 0x8, R7 ;  /* 0x00000008ff347819 */ /* 0x000fe40000011607 */
[----:B------:R-:W-:Y:S01]  /*e460*/  LOP3.LUT R51, R7, 0xff, RZ, 0xc0, !PT ;  /* 0x000000ff07337812 */ /* 0x000fe200078ec0ff */
[----:B------:R-:W-:Y:S01]  /*e470*/  IMAD.U32 R49, R49, 0x10000, RZ ;  /* 0x0001000031317824 */ /* 0x000fe200078e00ff */
[----:B------:R-:W-:-:S02]  /*e480*/  LOP3.LUT R52, R52, 0xff, RZ, 0xc0, !PT ;  /* 0x000000ff34347812 */ /* 0x000fc400078ec0ff */
[----:B------:R-:W-:Y:S02]  /*e490*/  LOP3.LUT R55, R48, 0xff0000, R55, 0xf8, !PT ;  /* 0x00ff000030377812 */ /* 0x000fe400078ef837 */
        /* <DEDUP_REMOVED lines=196> */
.L_x_1544:
[----:B------:R-:W-:Y:S05]  /*f0e0*/  BSYNC B1 ;  /* 0x0000000000017941 */ /* 0x000fea0003800000 */
.L_x_1543:
[----:B------:R-:W-:Y:S04]  /*f0f0*/  BSSY B1, `(.L_x_1545) ;  /* 0x0000100000017945 */ /* 0x000fe80003800000 */
[----:B------:R-:W-:Y:S05]  /*f100*/  @P1 BRA `(.L_x_1546) ;  /* 0x0000000c00f81947 */ /* 0x000fea0003800000 */
[----:B--2--5:R-:W-:Y:S02]  /*f110*/  SHF.R.U32.HI R0, RZ, 0x8, R28 ;  /* 0x00000008ff007819 */ /* 0x024fe4000001161c */
[----:B------:R-:W-:Y:S02]  /*f120*/  LOP3.LUT R5, R28, 0xff, RZ, 0xc0, !PT ;  /* 0x000000ff1c057812 */ /* 0x000fe400078ec0ff */
[----:B------:R-:W-:Y:S02]  /*f130*/  LOP3.LUT R4, R0, 0xff, RZ, 0xc0, !PT ;  /* 0x000000ff00047812 */ /* 0x000fe400078ec0ff */
[----:B------:R-:W-:Y:S02]  /*f140*/  LEA.HI R0, R3, R200, RZ, 0x1c ;  /* 0x000000c803007211 */ /* 0x000fe400078fe0ff */
[----:B-1----:R-:W-:Y:S02]  /*f150*/  PRMT R37, R4, 0x7604, R5 ;  /* 0x0000760404257816 */ /* 0x002fe40000000005 */
[----:B------:R-:W-:-:S02]  /*f160*/  SHF.R.S32.HI R5, RZ, 0x1f, R0 ;  /* 0x0000001fff057819 */ /* 0x000fc40000011400 */
[----:B------:R-:W-:Y:S02]  /*f170*/  SHF.R.U32.HI R20, RZ, 0x8, R31 ;  /* 0x00000008ff147819 */ /* 0x000fe4000001161f */
[----:B------:R-:W-:Y:S01]  /*f180*/  LEA.HI R4, R5, R0, RZ, 0x2 ;  /* 0x0000000005047211 */ /* 0x000fe200078f10ff */
[----:B------:R-:W-:Y:S01]  /*f190*/  IMAD.SHL.U32 R5, R0, 0x10, RZ ;  /* 0x0000001000057824 */ /* 0x000fe200078e00ff */
[----:B------:R-:W-:Y:S02]  /*f1a0*/  SHF.R.U32.HI R6, RZ, 0x8, R29 ;  /* 0x00000008ff067819 */ /* 0x000fe4000001161d */
[----:B0-----:R-:W-:Y:S01]  /*f1b0*/  LOP3.LUT R21, R31, 0xff, RZ, 0xc0, !PT ;  /* 0x000000ff1f157812 */ /* 0x001fe200078ec0ff */
[----:B------:R-:W-:Y:S01]  /*f1c0*/  IMAD.SHL.U32 R4, R4, 0x800, RZ ;  /* 0x0000080004047824 */ /* 0x000fe200078e00ff */
[----:B------:R-:W-:Y:S02]  /*f1d0*/  LOP3.LUT R0, R180, 0x30, R5, 0xf8, !PT ;  /* 0x00000030b4007812 */ /* 0x000fe400078ef805 */
[----:B------:R-:W-:-:S02]  /*f1e0*/  LOP3.LUT R20, R20, 0xff, RZ, 0xc0, !PT ;  /* 0x000000ff14147812 */ /* 0x000fc400078ec0ff */
[----:B------:R-:W-:Y:S02]  /*f1f0*/  SHF.R.U32.HI R24, RZ, 0x8, R8 ;  /* 0x00000008ff187819 */ /* 0x000fe40000011608 */
[----:B------:R-:W-:Y:S02]  /*f200*/  LOP3.LUT R0, R0, R181, RZ, 0x3c, !PT ;  /* 0x000000b500007212 */ /* 0x000fe400078e3cff */
[----:B------:R-:W-:Y:S02]  /*f210*/  LOP3.LUT R5, R4, 0xffffe000, RZ, 0xc0, !PT ;  /* 0xffffe00004057812 */ /* 0x000fe400078ec0ff */
[----:B------:R-:W-:Y:S02]  /*f220*/  LOP3.LUT R7, R29, 0xff, RZ, 0xc0, !PT ;  /* 0x000000ff1d077812 */ /* 0x000fe400078ec0ff */
[----:B------:R-:W-:Y:S02]  /*f230*/  LOP3.LUT R6, R6, 0xff, RZ, 0xc0, !PT ;  /* 0x000000ff06067812 */ /* 0x000fe400078ec0ff */
[----:B------:R-:W-:-:S02]  /*f240*/  PRMT R43, R20, 0x7604, R21 ;  /* 0x00007604142b7816 */ /* 0x000fc40000000015 */
[----:B------:R-:W-:Y:S02]  /*f250*/  LOP3.LUT R25, R8, 0xff, RZ, 0xc0, !PT ;  /* 0x000000ff08197812 */ /* 0x000fe400078ec0ff */
[----:B------:R-:W-:Y:S02]  /*f260*/  LOP3.LUT R24, R24, 0xff, RZ, 0xc0, !PT ;  /* 0x000000ff18187812 */ /* 0x000fe400078ec0ff */
[----:B------:R-:W-:Y:S02]  /*f270*/  IADD3 R21, R0, R182, R5 ;  /* 0x000000b600157210 */ /* 0x000fe40007ffe005 */
[----:B------:R-:W-:Y:S02]  /*f280*/  PRMT R36, R6, 0x7604, R7 ;  /* 0x0000760406247816 */ /* 0x000fe40000000007 */
[----:B------:R-:W-:Y:S02]  /*f290*/  SHF.R.U32.HI R0, RZ, 0x8, R9 ;  /* 0x00000008ff007819 */ /* 0x000fe40000011609 */
[----:B------:R-:W-:-:S02]  /*f2a0*/  SHF.R.U32.HI R6, RZ, 0x8, R30 ;  /* 0x00000008ff067819 */ /* 0x000fc4000001161e */
[----:B------:R-:W-:Y:S02]  /*f2b0*/  PRMT R45, R24, 0x7604, R25 ;  /* 0x00007604182d7816 */ /* 0x000fe40000000019 */
[----:B------:R-:W-:Y:S02]  /*f2c0*/  LOP3.LUT R25, R9, 0xff, RZ, 0xc0, !PT ;  /* 0x000000ff09197812 */ /* 0x000fe400078ec0ff */
[----:B------:R-:W-:Y:S02]  /*f2d0*/  SHF.R.U32.HI R24, RZ, 0x8, R11 ;  /* 0x00000008ff187819 */ /* 0x000fe4000001160b */
[----:B------:R-:W-:Y:S02]  /*f2e0*/  LOP3.LUT R0, R0, 0xff, RZ, 0xc0, !PT ;  /* 0x000000ff00007812 */ /* 0x000fe400078ec0ff */
[----:B------:R-:W-:Y:S02]  /*f2f0*/  LOP3.LUT R7, R30, 0xff, RZ, 0xc0, !PT ;  /* 0x000000ff1e077812 */ /* 0x000fe400078ec0ff */
[----:B------:R-:W-:-:S02]  /*f300*/  LOP3.LUT R6, R6, 0xff, RZ, 0xc0, !PT ;  /* 0x000000ff06067812 */ /* 0x000fc400078ec0ff */
[----:B------:R-:W-:Y:S02]  /*f310*/  SHF.R.U32.HI R20, RZ, 0x8, R10 ;  /* 0x00000008ff147819 */ /* 0x000fe4000001160a */
[----:B------:R-:W-:Y:S02]  /*f320*/  LOP3.LUT R27, R10, 0xff, RZ, 0xc0, !PT ;  /* 0x000000ff0a1b7812 */ /* 0x000fe400078ec0ff */
[----:B------:R-:W-:Y:S02]  /*f330*/  LOP3.LUT R24, R24, 0xff, RZ, 0xc0, !PT ;  /* 0x000000ff18187812 */ /* 0x000fe400078ec0ff */
[----:B------:R-:W-:Y:S01]  /*f340*/  PRMT R47, R0, 0x7604, R25 ;  /* 0x00007604002f7816 */ /* 0x000fe20000000019 */
[----:B------:R-:W-:Y:S01]  /*f350*/  IMAD.IADD R0, R16, 0x1, R21 ;  /* 0x0000000110007824 */ /* 0x000fe200078e0215 */
[----:B------:R-:W-:Y:S02]  /*f360*/  LOP3.LUT R20, R20, 0xff, RZ, 0xc0, !PT ;  /* 0x000000ff14147812 */ /* 0x000fe400078ec0ff */
[----:B------:R-:W-:-:S02]  /*f370*/  LOP3.LUT R41, R11, 0xff, RZ, 0xc0, !PT ;  /* 0x000000ff0b297812 */ /* 0x000fc400078ec0ff */
[----:B------:R-:W-:Y:S02]  /*f380*/  PRMT R39, R6, 0x7604, R7 ;  /* 0x0000760406277816 */ /* 0x000fe40000000007 */
[----:B------:R-:W0:Y:S01]  /*f390*/  LDS.128 R4, [R210+0x10400] ;  /* 0x01040000d2047984 */ /* 0x000e220000000c00 */
[----:B------:R-:W-:Y:S02]  /*f3a0*/  PRMT R49, R20, 0x7604, R27 ;  /* 0x0000760414317816 */ /* 0x000fe4000000001b */
[----:B------:R-:W-:Y:S02]  /*f3b0*/  PRMT R42, R24, 0x7604, R41 ;  /* 0x00007604182a7816 */ /* 0x000fe40000000029 */
[----:B------:R-:W1:Y:S01]  /*f3c0*/  LDS.128 R24, [R0+0x10400] ;  /* 0x0104000000187984 */ /* 0x000e620000000c00 */
[----:B------:R-:W-:Y:S02]  /*f3d0*/  SHF.R.U32.HI R21, RZ, 0x10, R29 ;  /* 0x00000010ff157819 */ /* 0x000fe4000001161d */
[----:B------:R-:W-:-:S02]  /*f3e0*/  SHF.R.U32.HI R20, RZ, 0x10, R28 ;  /* 0x00000010ff147819 */ /* 0x000fc4000001161c */
[----:B------:R-:W-:Y:S02]  /*f3f0*/  SHF.R.U32.HI R38, RZ, 0x10, R30 ;  /* 0x00000010ff267819 */ /* 0x000fe4000001161e */
[----:B------:R-:W-:Y:S02]  /*f400*/  LOP3.LUT R21, R21, 0xff, RZ, 0xc0, !PT ;  /* 0x000000ff15157812 */ /* 0x000fe400078ec0ff */
[----:B------:R-:W-:Y:S02]  /*f410*/  LOP3.LUT R20, R20, 0xff, RZ, 0xc0, !PT ;  /* 0x000000ff14147812 */ /* 0x000fe400078ec0ff */
[----:B------:R-:W-:Y:S02]  /*f420*/  LOP3.LUT R38, R38, 0xff, RZ, 0xc0, !PT ;  /* 0x000000ff26267812 */ /* 0x000fe400078ec0ff */
[----:B------:R-:W-:Y:S02]  /*f430*/  PRMT R21, R21, 0x7054, R36 ;  /* 0x0000705415157816 */ /* 0x000fe40000000024 */
[----:B------:R-:W-:-:S02]  /*f440*/  PRMT R37, R20, 0x7054, R37 ;  /* 0x0000705414257816 */ /* 0x000fc40000000025 */
[----:B------:R-:W-:Y:S02]  /*f450*/  SHF.R.U32.HI R36, RZ, 0x10, R9 ;  /* 0x00000010ff247819 */ /* 0x000fe40000011609 */
[----:B------:R-:W-:Y:S02]  /*f460*/  SHF.R.U32.HI R20, RZ, 0x10, R8 ;  /* 0x00000010ff147819 */ /* 0x000fe40000011608 */
[----:B------:R-:W-:Y:S02]  /*f470*/  PRMT R41, R38, 0x7054, R39 ;  /* 0x0000705426297816 */ /* 0x000fe40000000027 */
[----:B------:R-:W-:Y:S02]  /*f480*/  SHF.R.U32.HI R40, RZ, 0x10, R31 ;  /* 0x00000010ff287819 */ /* 0x000fe4000001161f */
[----:B------:R-:W-:Y:S02]  /*f490*/  SHF.R.U32.HI R39, RZ, 0x10, R11 ;  /* 0x00000010ff277819 */ /* 0x000fe4000001160b */
[----:B------:R-:W-:-:S02]  /*f4a0*/  LOP3.LUT R36, R36, 0xff, RZ, 0xc0, !PT ;  /* 0x000000ff24247812 */ /* 0x000fc400078ec0ff */
[----:B------:R-:W-:Y:S02]  /*f4b0*/  LOP3.LUT R20, R20, 0xff, RZ, 0xc0, !PT ;  /* 0x000000ff14147812 */ /* 0x000fe400078ec0ff */
[----:B------:R-:W-:Y:S02]  /*f4c0*/  LOP3.LUT R40, R40, 0xff, RZ, 0xc0, !PT ;  /* 0x000000ff28287812 */ /* 0x000fe400078ec0ff */
[----:B------:R-:W-:Y:S02]  /*f4d0*/  SHF.R.U32.HI R38, RZ, 0x10, R10 ;  /* 0x00000010ff267819 */ /* 0x000fe4000001160a */
[----:B------:R-:W-:Y:S02]  /*f4e0*/  LOP3.LUT R39, R39, 0xff, RZ, 0xc0, !PT ;  /* 0x000000ff27277812 */ /* 0x000fe400078ec0ff */
[----:B------:R-:W-:Y:S02]  /*f4f0*/  PRMT R47, R36, 0x7054, R47 ;  /* 0x00007054242f7816 */ /* 0x000fe4000000002f */
[----:B------:R-:W-:-:S02]  /*f500*/  PRMT R45, R20, 0x7054, R45 ;  /* 0x00007054142d7816 */ /* 0x000fc4000000002d */
[----:B------:R-:W-:Y:S02]  /*f510*/  PRMT R43, R40, 0x7054, R43 ;  /* 0x00007054282b7816 */ /* 0x000fe4000000002b */
[----:B------:R-:W-:Y:S02]  /*f520*/  LOP3.LUT R38, R38, 0xff, RZ, 0xc0, !PT ;  /* 0x000000ff26267812 */ /* 0x000fe400078ec0ff */
[----:B------:R-:W-:Y:S02]  /*f530*/  PRMT R51, R39, 0x7054, R42 ;  /* 0x0000705427337816 */ /* 0x000fe4000000002a */
[----:B------:R-:W-:Y:S02]  /*f540*/  LOP3.LUT R39, R37, 0xff000000, R28, 0xf8, !PT ;  /* 0xff00000025277812 */ /* 0x000fe400078ef81c */
[----:B------:R-:W-:Y:S02]  /*f550*/  LOP3.LUT R40, R21, 0xff000000, R29, 0xf8, !PT ;  /* 0xff00000015287812 */ /* 0x000fe400078ef81d */
[----:B------:R-:W-:-:S02]  /*f560*/  LOP3.LUT R47, R47, 0xff000000, R9, 0xf8, !PT ;  /* 0xff0000002f2f7812 */ /* 0x000fc400078ef809 */
[----:B------:R-:W-:Y:S02]  /*f570*/  LOP3.LUT R45, R45, 0xff000000, R8, 0xf8, !PT ;  /* 0xff0000002d2d7812 */ /* 0x000fe400078ef808 */
[-C--:B0-----:R-:W-:Y:S02]  /*f580*/  F2FP.F16.E4M3.UNPACK_B R28, R7.reuse ;  /* 0x00000007ff1c723e */ /* 0x081fe400020006ff */
[----:B------:R-:W-:Y:S02]  /*f590*/  F2FP.F16.E4M3.UNPACK_B R29, R7.H1 ;  /* 0x00000007ff1d723e */ /* 0x000fe400030006ff */
[-C--:B------:R-:W-:Y:S02]  /*f5a0*/  F2FP.F16.E4M3.UNPACK_B R7, R4.reuse ;  /* 0x00000004ff07723e */ /* 0x080fe400020006ff */
[----:B------:R-:W-:Y:S02]  /*f5b0*/  F2FP.F16.E4M3.UNPACK_B R8, R4.H1 ;  /* 0x00000004ff08723e */ /* 0x000fe400030006ff */
[----:B------:R-:W-:-:S02]  /*f5c0*/  PRMT R49, R38, 0x7054, R49 ;  /* 0x0000705426317816 */ /* 0x000fc40000000031 */
[-C--:B------:R-:W-:Y:S02]  /*f5d0*/  F2FP.F16.E4M3.UNPACK_B R4, R6.reuse ;  /* 0x00000006ff04723e */ /* 0x080fe400020006ff */
[----:B------:R-:W-:Y:S02]  /*f5e0*/  F2FP.F16.E4M3.UNPACK_B R21, R6.H1 ;  /* 0x00000006ff15723e */ /* 0x000fe400030006ff */
[----:B------:R-:W-:Y:S02]  /*f5f0*/  LOP3.LUT R20, R41, 0xff000000, R30, 0xf8, !PT ;  /* 0xff00000029147812 */ /* 0x000fe400078ef81e */
[----:B------:R-:W-:Y:S02]  /*f600*/  F2FP.F16.E4M3.UNPACK_B R46, R47 ;  /* 0x0000002fff2e723e */ /* 0x000fe400020006ff */
[----:B-1----:R-:W-:Y:S02]  /*f610*/  F2FP.F16.E4M3.UNPACK_B R6, R25 ;  /* 0x00000019ff06723e */ /* 0x002fe400020006ff */
        /* <DEDUP_REMOVED lines=173> */
.L_x_1546:
[----:B------:R-:W-:Y:S05]  /*100f0*/  BSYNC B1 ;  /* 0x0000000000017941 */ /* 0x000fea0003800000 */
.L_x_1545:
[----:B------:R-:W-:Y:S05]  /*10100*/  @P2 BRA `(.L_x_1527) ;  /* 0x0000000c00d82947 */ /* 0x000fea0003800000 */
[----:B--23-5:R-:W-:Y:S02]  /*10110*/  SHF.R.U32.HI R4, RZ, 0x8, R32 ;  /* 0x00000008ff047819 */ /* 0x02cfe40000011620 */
[----:B------:R-:W-:Y:S02]  /*10120*/  LOP3.LUT R0, R32, 0xff, RZ, 0xc0, !PT ;  /* 0x000000ff20007812 */ /* 0x000fe400078ec0ff */
[----:B------:R-:W-:Y:S02]  /*10130*/  SHF.R.U32.HI R8, RZ, 0x8, R34 ;  /* 0x00000008ff087819 */ /* 0x000fe40000011622 */
[----:B------:R-:W-:Y:S02]  /*10140*/  LOP3.LUT R5, R4, 0xff, RZ, 0xc0, !PT ;  /* 0x000000ff04057812 */ /* 0x000fe400078ec0ff */
[----:B------:R-:W-:Y:S02]  /*10150*/  LEA.HI R3, R3, R202, RZ, 0x1c ;  /* 0x000000ca03037211 */ /* 0x000fe400078fe0ff */
[----:B------:R-:W-:-:S02]  /*10160*/  LOP3.LUT R4, R34, 0xff, RZ, 0xc0, !PT ;  /* 0x000000ff22047812 */ /* 0x000fc400078ec0ff */
[----:B------:R-:W-:Y:S02]  /*10170*/  LOP3.LUT R9, R8, 0xff, RZ, 0xc0, !PT ;  /* 0x000000ff08097812 */ /* 0x000fe400078ec0ff */
[----:B0-----:R-:W-:Y:S02]  /*10180*/  PRMT R21, R5, 0x7604, R0 ;  /* 0x0000760405157816 */ /* 0x001fe40000000000 */
[----:B------:R-:W-:Y:S02]  /*10190*/  SHF.R.S32.HI R0, RZ, 0x1f, R3 ;  /* 0x0000001fff007819 */ /* 0x000fe40000011403 */
[----:B------:R-:W-:Y:S02]  /*101a0*/  PRMT R25, R9, 0x7604, R4 ;  /* 0x0000760409197816 */ /* 0x000fe40000000004 */
[----:B------:R-:W-:Y:S01]  /*101b0*/  LEA.HI R4, R0, R3, RZ, 0x2 ;  /* 0x0000000300047211 */ /* 0x000fe200078f10ff */
[----:B------:R-:W-:Y:S01]  /*101c0*/  IMAD.SHL.U32 R3, R3, 0x10, RZ ;  /* 0x0000001003037824 */ /* 0x000fe200078e00ff */
[----:B------:R-:W-:-:S02]  /*101d0*/  SHF.R.U32.HI R7, RZ, 0x8, R33 ;  /* 0x00000008ff077819 */ /* 0x000fc40000011621 */
[----:B------:R-:W-:Y:S01]  /*101e0*/  LOP3.LUT R6, R33, 0xff, RZ, 0xc0, !PT ;  /* 0x000000ff21067812 */ /* 0x000fe200078ec0ff */
[----:B------:R-:W-:Y:S01]  /*101f0*/  IMAD.SHL.U32 R4, R4, 0x800, RZ ;  /* 0x0000080004047824 */ /* 0x000fe200078e00ff */
[----:B------:R-:W-:Y:S02]  /*10200*/  LOP3.LUT R0, R180, 0x30, R3, 0xf8, !PT ;  /* 0x00000030b4007812 */ /* 0x000fe400078ef803 */
[----:B------:R-:W-:Y:S02]  /*10210*/  LOP3.LUT R7, R7, 0xff, RZ, 0xc0, !PT ;  /* 0x000000ff07077812 */ /* 0x000fe400078ec0ff */
[----:B------:R-:W-:Y:S02]  /*10220*/  SHF.R.U32.HI R8, RZ, 0x8, R12 ;  /* 0x00000008ff087819 */ /* 0x000fe4000001160c */
[----:B------:R-:W-:Y:S02]  /*10230*/  LOP3.LUT R0, R0, R181, RZ, 0x3c, !PT ;  /* 0x000000b500007212 */ /* 0x000fe400078e3cff */
[----:B------:R-:W-:-:S02]  /*10240*/  LOP3.LUT R3, R4, 0xffffe000, RZ, 0xc0, !PT ;  /* 0xffffe00004037812 */ /* 0x000fc400078ec0ff */
[----:B------:R-:W-:Y:S02]  /*10250*/  PRMT R20, R7, 0x7604, R6 ;  /* 0x0000760407147816 */ /* 0x000fe40000000006 */
[----:B------:R-:W-:Y:S02]  /*10260*/  LOP3.LUT R7, R12, 0xff, RZ, 0xc0, !PT ;  /* 0x000000ff0c077812 */ /* 0x000fe400078ec0ff */
[----:B------:R-:W-:Y:S02]  /*10270*/  LOP3.LUT R8, R8, 0xff, RZ, 0xc0, !PT ;  /* 0x000000ff08087812 */ /* 0x000fe400078ec0ff */
[----:B------:R-:W-:Y:S02]  /*10280*/  IADD3 R3, R0, R182, R3 ;  /* 0x000000b600037210 */ /* 0x000fe40007ffe003 */
[----:B------:R-:W-:Y:S02]  /*10290*/  PRMT R29, R8, 0x7604, R7 ;  /* 0x00007604081d7816 */ /* 0x000fe40000000007 */
[----:B------:R-:W-:Y:S01]  /*102a0*/  SHF.R.U32.HI R6, RZ, 0x8, R35 ;  /* 0x00000008ff067819 */ /* 0x000fe20000011623 */
[----:B------:R-:W-:Y:S01]  /*102b0*/  IMAD.IADD R0, R16, 0x1, R3 ;  /* 0x0000000110007824 */ /* 0x000fe200078e0203 */
[----:B------:R-:W-:-:S02]  /*102c0*/  SHF.R.U32.HI R8, RZ, 0x8, R13 ;  /* 0x00000008ff087819 */ /* 0x000fc4000001160d */
[----:B------:R-:W-:Y:S02]  /*102d0*/  LOP3.LUT R5, R35, 0xff, RZ, 0xc0, !PT ;  /* 0x000000ff23057812 */ /* 0x000fe400078ec0ff */
[----:B------:R-:W-:Y:S02]  /*102e0*/  LOP3.LUT R6, R6, 0xff, RZ, 0xc0, !PT ;  /* 0x000000ff06067812 */ /* 0x000fe400078ec0ff */
[----:B------:R-:W-:Y:S02]  /*102f0*/  LOP3.LUT R3, R8, 0xff, RZ, 0xc0, !PT ;  /* 0x000000ff08037812 */ /* 0x000fe400078ec0ff */
[----:B------:R-:W0:Y:S01]  /*10300*/  LDS.128 R8, [R0+0x10400] ;  /* 0x0104000000087984 */ /* 0x000e220000000c00 */
[----:B------:R-:W-:Y:S02]  /*10310*/  PRMT R24, R6, 0x7604, R5 ;  /* 0x0000760406187816 */ /* 0x000fe40000000005 */
[----:B------:R-:W-:Y:S01]  /*10320*/  SHF.R.U32.HI R31, RZ, 0x8, R15 ;  /* 0x00000008ff1f7819 */ /* 0x000fe2000001160f */
[----:B------:R-:W2:Y:S01]  /*10330*/  LDS.128 R4, [R209+0x10400] ;  /* 0x01040000d1047984 */ /* 0x000ea20000000c00 */
[----:B------:R-:W-:-:S02]  /*10340*/  LOP3.LUT R30, R15, 0xff, RZ, 0xc0, !PT ;  /* 0x000000ff0f1e7812 */ /* 0x000fc400078ec0ff */
[----:B------:R-:W-:Y:S02]  /*10350*/  LOP3.LUT R31, R31, 0xff, RZ, 0xc0, !PT ;  /* 0x000000ff1f1f7812 */ /* 0x000fe400078ec0ff */
[----:B------:R-:W-:Y:S02]  /*10360*/  SHF.R.U32.HI R28, RZ, 0x8, R14 ;  /* 0x00000008ff1c7819 */ /* 0x000fe4000001160e */
[----:B------:R-:W-:Y:S02]  /*10370*/  LOP3.LUT R26, R13, 0xff, RZ, 0xc0, !PT ;  /* 0x000000ff0d1a7812 */ /* 0x000fe400078ec0ff */
[----:B------:R-:W-:Y:S02]  /*10380*/  PRMT R30, R31, 0x7604, R30 ;  /* 0x000076041f1e7816 */ /* 0x000fe4000000001e */
[----:B------:R-:W-:Y:S02]  /*10390*/  LOP3.LUT R27, R14, 0xff, RZ, 0xc0, !PT ;  /* 0x000000ff0e1b7812 */ /* 0x000fe400078ec0ff */
[----:B------:R-:W-:-:S02]  /*103a0*/  LOP3.LUT R28, R28, 0xff, RZ, 0xc0, !PT ;  /* 0x000000ff1c1c7812 */ /* 0x000fc400078ec0ff */
[----:B------:R-:W-:Y:S02]  /*103b0*/  SHF.R.U32.HI R31, RZ, 0x10, R13 ;  /* 0x00000010ff1f7819 */ /* 0x000fe4000001160d */
[----:B------:R-:W-:Y:S02]  /*103c0*/  PRMT R26, R3, 0x7604, R26 ;  /* 0x00007604031a7816 */ /* 0x000fe4000000001a */
[----:B------:R-:W-:Y:S01]  /*103d0*/  SHF.R.U32.HI R3, RZ, 0x10, R33 ;  /* 0x00000010ff037819 */ /* 0x000fe20000011621 */
[----:B------:R-:W-:Y:S01]  /*103e0*/  IMAD.U32 R31, R31, 0x10000, RZ ;  /* 0x000100001f1f7824 */ /* 0x000fe200078e00ff */
[----:B-1----:R-:W-:Y:S02]  /*103f0*/  PRMT R37, R28, 0x7604, R27 ;  /* 0x000076041c257816 */ /* 0x002fe4000000001b */
[----:B------:R-:W-:Y:S01]  /*10400*/  SHF.R.U32.HI R27, RZ, 0x10, R35 ;  /* 0x00000010ff1b7819 */ /* 0x000fe20000011623 */
[----:B------:R-:W-:Y:S01]  /*10410*/  IMAD.U32 R3, R3, 0x10000, RZ ;  /* 0x0001000003037824 */ /* 0x000fe200078e00ff */
[----:B------:R-:W-:-:S02]  /*10420*/  SHF.R.U32.HI R39, RZ, 0x10, R15 ;  /* 0x00000010ff277819 */ /* 0x000fc4000001160f */
[----:B------:R-:W-:Y:S01]  /*10430*/  LOP3.LUT R31, R26, 0xff0000, R31, 0xf8, !PT ;  /* 0x00ff00001a1f7812 */ /* 0x000fe200078ef81f */
[----:B------:R-:W-:Y:S01]  /*10440*/  IMAD.U32 R27, R27, 0x10000, RZ ;  /* 0x000100001b1b7824 */ /* 0x000fe200078e00ff */
[----:B------:R-:W-:Y:S01]  /*10450*/  LOP3.LUT R21, R21, 0xff0000, R32, 0xf8, !PT ;  /* 0x00ff000015157812 */ /* 0x000fe200078ef820 */
[----:B------:R-:W-:Y:S01]  /*10460*/  IMAD.U32 R39, R39, 0x10000, RZ ;  /* 0x0001000027277824 */ /* 0x000fe200078e00ff */
[----:B------:R-:W-:Y:S02]  /*10470*/  LOP3.LUT R3, R20, 0xff0000, R3, 0xf8, !PT ;  /* 0x00ff000014037812 */ /* 0x000fe400078ef803 */
[----:B------:R-:W-:Y:S02]  /*10480*/  LOP3.LUT R25, R25, 0xff0000, R34, 0xf8, !PT ;  /* 0x00ff000019197812 */ /* 0x000fe400078ef822 */
[----:B------:R-:W-:Y:S02]  /*10490*/  LOP3.LUT R31, R31, 0xff000000, R13, 0xf8, !PT ;  /* 0xff0000001f1f7812 */ /* 0x000fe400078ef80d */
        /* <DEDUP_REMOVED lines=8> */
[----:B------:R-:W-:Y:S02]  /*10520*/  LOP3.LUT R34, R27, 0xff000000, R35, 0xf8, !PT ;  /* 0xff0000001b227812 */ /* 0x000fe400078ef823 */
[----:B------:R-:W-:Y:S02]  /*10530*/  LOP3.LUT R39, R30, 0xff0000, R39, 0xf8, !PT ;  /* 0x00ff00001e277812 */ /* 0x000fe400078ef827 */
[----:B------:R-:W-:Y:S02]  /*10540*/  LOP3.LUT R35, R29, 0xff000000, R12, 0xf8, !PT ;  /* 0xff0000001d237812 */ /* 0x000fe400078ef80c */
[----:B------:R-:W-:Y:S02]  /*10550*/  F2FP.F16.E4M3.UNPACK_B R29, R32 ;  /* 0x00000020ff1d723e */ /* 0x000fe400020006ff */
[----:B------:R-:W-:Y:S01]  /*10560*/  LOP3.LUT R38, R37, 0xff000000, R14, 0xf8, !PT ;  /* 0xff00000025267812 */ /* 0x000fe200078ef80e */
[--C-:B------:R-:W-:Y:S01]  /*10570*/  HADD2.F32 R37, -RZ, R36.reuse.H0_H0 ;  /* 0x20000024ff257230 */ /* 0x100fe20000004100 */
[-C--:B--2---:R-:W-:Y:S01]  /*10580*/  F2FP.F16.E4M3.UNPACK_B R12, R5.reuse ;  /* 0x00000005ff0c723e */ /* 0x084fe200020006ff */
[----:B------:R-:W-:Y:S01]  /*10590*/  HADD2.F32 R30, -RZ, R29.H0_H0 ;  /* 0x2000001dff1e7230 */ /* 0x000fe20000004100 */
[----:B------:R-:W-:Y:S01]  /*105a0*/  F2FP.F16.E4M3.UNPACK_B R13, R5.H1 ;  /* 0x00000005ff0d723e */ /* 0x000fe200030006ff */
[--C-:B------:R-:W-:Y:S01]  /*105b0*/  HADD2.F32 R5, -RZ, R21.reuse.H0_H0 ;  /* 0x20000015ff057230 */ /* 0x100fe20000004100 */
[----:B------:R-:W-:Y:S01]  /*105c0*/  LOP3.LUT R39, R39, 0xff000000, R15, 0xf8, !PT ;  /* 0xff00000027277812 */ /* 0x000fe200078ef80f */
[----:B------:R-:W-:Y:S01]  /*105d0*/  HADD2.F32 R36, -RZ, R36.H1_H1 ;  /* 0x30000024ff247230 */ /* 0x000fe20000004100 */
[-C--:B------:R-:W-:Y:S01]  /*105e0*/  F2FP.F16.E4M3.UNPACK_B R15, R7.reuse ;  /* 0x00000007ff0f723e */ /* 0x080fe200020006ff */
[----:B------:R-:W-:Y:S01]  /*105f0*/  HADD2.F32 R21, -RZ, R21.H1_H1 ;  /* 0x30000015ff157230 */ /* 0x000fe20000004100 */
[----:B------:R-:W-:Y:S01]  /*10600*/  F2FP.F16.E4M3.UNPACK_B R20, R7.H1 ;  /* 0x00000007ff14723e */ /* 0x000fe200030006ff */
[C---:B------:R-:W-:Y:S01]  /*10610*/  FMUL.FTZ R41, R5.reuse, R37 ;  /* 0x0000002505297220 */ /* 0x040fe20000410000 */
[----:B------:R-:W-:Y:S01]  /*10620*/  F2FP.F16.E4M3.UNPACK_B R7, R6 ;  /* 0x00000006ff07723e */ /* 0x000fe200020006ff */
[----:B------:R-:W-:Y:S01]  /*10630*/  FMUL.FTZ R40, R5, R30 ;  /* 0x0000001e05287220 */ /* 0x000fe20000410000 */
[----:B------:R-:W-:Y:S01]  /*10640*/  F2FP.F16.E4M3.UNPACK_B R14, R6.H1 ;  /* 0x00000006ff0e723e */ /* 0x000fe200030006ff */
[--C-:B------:R-:W-:Y:S01]  /*10650*/  HADD2.F32 R6, -RZ, R12.reuse.H0_H0 ;  /* 0x2000000cff067230 */ /* 0x100fe20000004100 */
[----:B------:R-:W-:Y:S01]  /*10660*/  F2FP.F16.E4M3.UNPACK_B R24, R9.H1 ;  /* 0x00000009ff18723e */ /* 0x000fe200030006ff */
[----:B------:R-:W-:Y:S01]  /*10670*/  HADD2.F32 R29, -RZ, R29.H1_H1 ;  /* 0x3000001dff1d7230 */ /* 0x000fe20000004100 */
[----:B------:R-:W-:Y:S01]  /*10680*/  F2FP.F16.E4M3.UNPACK_B R32, R32.H1 ;  /* 0x00000020ff20723e */ /* 0x000fe200030006ff */
[----:B------:R-:W-:-:S02]  /*10690*/  HADD2.F32 R12, -RZ, R12.H1_H1 ;  /* 0x3000000cff0c7230 */ /* 0x000fc40000004100 */
[C---:B------:R-:W-:Y:S01]  /*106a0*/  FFMA.FTZ R5, R6.reuse, R30, -R41 ;  /* 0x0000001e06057223 */ /* 0x040fe20000010829 */
[----:B------:R-:W-:Y:S01]  /*106b0*/  F2FP.F16.E4M3.UNPACK_B R30, R31.H1 ;  /* 0x0000001fff1e723e */ /* 0x000fe200030006ff */
[----:B------:R-:W-:Y:S01]  /*106c0*/  FFMA.FTZ R40, R6, R37, R40 ;  /* 0x0000002506287223 */ /* 0x000fe20000010028 */
[-C--:B------:R-:W-:Y:S01]  /*106d0*/  F2FP.F16.E4M3.UNPACK_B R26, R11.reuse ;  /* 0x0000000bff1a723e */ /* 0x080fe200020006ff */
[----:B------:R-:W-:Y:S01]  /*106e0*/  HADD2.F32 R31, -RZ, R32.H0_H0 ;  /* 0x20000020ff1f7230 */ /* 0x000fe20000004100 */
[----:B------:R-:W-:Y:S01]  /*106f0*/  F2FP.F16.E4M3.UNPACK_B R27, R11.H1 ;  /* 0x0000000bff1b723e */ /* 0x000fe200030006ff */
[----:B------:R-:W-:Y:S01]  /*10700*/  HADD2.F32 R37, -RZ, R30.H0_H0 ;  /* 0x2000001eff257230 */ /* 0x000fe20000004100 */
[----:B------:R-:W-:Y:S01]  /*10710*/  F2FP.F16.E4M3.UNPACK_B R11, R10 ;  /* 0x0000000aff0b723e */ /* 0x000fe200020006ff */
[----:B------:R-:W-:Y:S01]  /*10720*/  FMUL.FTZ R41, R21, R36 ;  /* 0x0000002415297220 */ /* 0x000fe20000410000 */
[----:B------:R-:W-:Y:S01]  /*10730*/  F2FP.F16.E4M3.UNPACK_B R25, R10.H1 ;  /* 0x0000000aff19723e */ /* 0x000fe200030006ff */
[----:B------:R-:W-:-:S02]  /*10740*/  HADD2.F32 R10, -RZ, R24.H0_H0 ;  /* 0x20000018ff0a7230 */ /* 0x000fc40000004100 */
[-C--:B------:R-:W-:Y:S01]  /*10750*/  FMUL.FTZ R21, R21, R29.reuse ;  /* 0x0000001d15157220 */ /* 0x080fe20000410000 */
[----:B------:R-:W-:Y:S02]  /*10760*/  HADD2.F32 R6, -RZ, R13.H0_H0 ;  /* 0x2000000dff067230 */ /* 0x000fe40000004100 */
[----:B------:R-:W-:Y:S01]  /*10770*/  FFMA.FTZ R42, R12, R29, -R41 ;  /* 0x0000001d0c2a7223 */ /* 0x000fe20000010829 */
[----:B------:R-:W-:Y:S01]  /*10780*/  F2FP.F16.E4M3.UNPACK_B R29, R39 ;  /* 0x00000027ff1d723e */ /* 0x000fe200020006ff */
[C---:B------:R-:W-:Y:S01]  /*10790*/  FMUL.FTZ R43, R10.reuse, R37 ;  /* 0x000000250a2b7220 */ /* 0x040fe20000410000 */
[-C--:B------:R-:W-:Y:S01]  /*107a0*/  FMUL.FTZ R10, R10, R31.reuse ;  /* 0x0000001f0a0a7220 */ /* 0x080fe20000410000 */
[----:B------:R-:W-:Y:S01]  /*107b0*/  FFMA.FTZ R41, R12, R36, R21 ;  /* 0x000000240c297223 */ /* 0x000fe20000010015 */
[-C--:B------:R-:W-:Y:S01]  /*107c0*/  F2FP.F16.E4M3.UNPACK_B R12, R34.reuse ;  /* 0x00000022ff0c723e */ /* 0x080fe200020006ff */
[C---:B------:R-:W-:Y:S01]  /*107d0*/  FFMA.FTZ R43, R6.reuse, R31, -R43 ;  /* 0x0000001f062b7223 */ /* 0x040fe2000001082b */
[----:B------:R-:W-:Y:S01]  /*107e0*/  FFMA.FTZ R37, R6, R37, R10 ;  /* 0x0000002506257223 */ /* 0x000fe2000001000a */
[----:B------:R-:W-:Y:S01]  /*107f0*/  HADD2.F32 R32, -RZ, R32.H1_H1 ;  /* 0x30000020ff207230 */ /* 0x000fe20000004100 */
[----:B------:R-:W-:Y:S01]  /*10800*/  F2FP.F16.E4M3.UNPACK_B R39, R39.H1 ;  /* 0x00000027ff27723e */ /* 0x000fe200030006ff */
[----:B------:R-:W-:Y:S01]  /*10810*/  HADD2.F32 R24, -RZ, R24.H1_H1 ;  /* 0x30000018ff187230 */ /* 0x000fe20000004100 */
[----:B------:R-:W-:Y:S01]  /*10820*/  F2FP.F16.E4M3.UNPACK_B R34, R34.H1 ;  /* 0x00000022ff22723e */ /* 0x000fe200030006ff */
[----:B------:R-:W-:Y:S01]  /*10830*/  HADD2.F32 R31, -RZ, R29.H0_H0 ;  /* 0x2000001dff1f7230 */ /* 0x000fe20000004100 */
[----:B------:R-:W-:Y:S01]  /*10840*/  F2FP.F16.E4M3.UNPACK_B R9, R8 ;  /* 0x00000008ff09723e */ /* 0x000fe200020006ff */
[----:B------:R-:W-:-:S02]  /*10850*/  HADD2.F32 R10, -RZ, R26.H0_H0 ;  /* 0x2000001aff0a7230 */ /* 0x000fc40000004100 */
[----:B------:R-:W-:Y:S01]  /*10860*/  FMUL.FTZ R45, R24, R32 ;  /* 0x00000020182d7220 */ /* 0x000fe20000410000 */
[----:B------:R-:W-:Y:S01]  /*10870*/  HADD2.F32 R21, -RZ, R12.H0_H0 ;  /* 0x2000000cff157230 */ /* 0x000fe20000004100 */
[----:B------:R-:W-:Y:S01]  /*10880*/  F2FP.F16.E4M3.UNPACK_B R8, R8.H1 ;  /* 0x00000008ff08723e */ /* 0x000fe200030006ff */
[----:B------:R-:W-:Y:S02]  /*10890*/  HADD2.F32 R30, -RZ, R30.H1_H1 ;  /* 0x3000001eff1e7230 */ /* 0x000fe40000004100 */
[C---:B------:R-:W-:Y:S01]  /*108a0*/  FMUL.FTZ R47, R10.reuse, R31 ;  /* 0x0000001f0a2f7220 */ /* 0x040fe20000410000 */
[----:B------:R-:W-:Y:S02]  /*108b0*/  HADD2.F32 R13, -RZ, R13.H1_H1 ;  /* 0x3000000dff0d7230 */ /* 0x000fe40000004100 */
[----:B------:R-:W-:Y:S01]  /*108c0*/  FMUL.FTZ R10, R10, R21 ;  /* 0x000000150a0a7220 */ /* 0x000fe20000410000 */
[----:B------:R-:W-:Y:S02]  /*108d0*/  HADD2.F32 R6, -RZ, R15.H0_H0 ;  /* 0x2000000fff067230 */ /* 0x000fe40000004100 */
[----:B------:R-:W-:Y:S01]  /*108e0*/  FMUL.FTZ R36, R24, R30 ;  /* 0x0000001e18247220 */ /* 0x000fe20000410000 */
[----:B------:R-:W-:-:S02]  /*108f0*/  HADD2.F32 R29, -RZ, R29.H1_H1 ;  /* 0x3000001dff1d7230 */ /* 0x000fc40000004100 */
[C---:B------:R-:W-:Y:S01]  /*10900*/  FFMA.FTZ R30, R13.reuse, R30, R45 ;  /* 0x0000001e0d1e7223 */ /* 0x040fe2000001002d */
[----:B------:R-:W-:Y:S02]  /*10910*/  HADD2.F32 R26, -RZ, R26.H1_H1 ;  /* 0x3000001aff1a7230 */ /* 0x000fe40000004100 */
[C---:B------:R-:W-:Y:S01]  /*10920*/  FFMA.FTZ R47, R6.reuse, R21, -R47 ;  /* 0x00000015062f7223 */ /* 0x040fe2000001082f */
[----:B------:R-:W-:Y:S02]  /*10930*/  HADD2.F32 R12, -RZ, R12.H1_H1 ;  /* 0x3000000cff0c7230 */ /* 0x000fe40000004100 */
[----:B------:R-:W-:Y:S01]  /*10940*/  FFMA.FTZ R45, R6, R31, R10 ;  /* 0x0000001f062d7223 */ /* 0x000fe2000001000a */
[----:B------:R-:W-:Y:S01]  /*10950*/  FFMA.FTZ R36, R13, R32, -R36 ;  /* 0x000000200d247223 */ /* 0x000fe20000010824 */
[----:B------:R-:W-:Y:S02]  /*10960*/  HADD2.F32 R15, -RZ, R15.H1_H1 ;  /* 0x3000000fff0f7230 */ /* 0x000fe40000004100 */
[----:B------:R-:W-:Y:S01]  /*10970*/  FMUL.FTZ R24, R26, R29 ;  /* 0x0000001d1a187220 */ /* 0x000fe20000410000 */
[----:B------:R-:W-:-:S02]  /*10980*/  HADD2.F32 R21, -RZ, R39.H0_H0 ;  /* 0x20000027ff157230 */ /* 0x000fc40000004100 */
[-C--:B------:R-:W-:Y:S01]  /*10990*/  FMUL.FTZ R26, R26, R12.reuse ;  /* 0x0000000c1a1a7220 */ /* 0x080fe20000410000 */
[----:B------:R-:W-:Y:S02]  /*109a0*/  HADD2.F32 R10, -RZ, R27.H0_H0 ;  /* 0x2000001bff0a7230 */ /* 0x000fe40000004100 */
[C---:B------:R-:W-:Y:S01]  /*109b0*/  FFMA.FTZ R46, R15.reuse, R12, -R24 ;  /* 0x0000000c0f2e7223 */ /* 0x040fe20000010818 */
[----:B------:R-:W-:Y:S02]  /*109c0*/  HADD2.F32 R13, -RZ, R34.H0_H0 ;  /* 0x20000022ff0d7230 */ /* 0x000fe40000004100 */
[----:B------:R-:W-:Y:S01]  /*109d0*/  FFMA.FTZ R48, R15, R29, R26 ;  /* 0x0000001d0f307223 */ /* 0x000fe2000001001a */
[----:B------:R-:W-:Y:S02]  /*109e0*/  HADD2.F32 R6, -RZ, R20.H0_H0 ;  /* 0x20000014ff067230 */ /* 0x000fe40000004100 */
[C---:B------:R-:W-:Y:S01]  /*109f0*/  FMUL.FTZ R31, R10.reuse, R21 ;  /* 0x000000150a1f7220 */ /* 0x040fe20000410000 */
[----:B------:R-:W-:Y:S01]  /*10a00*/  F2FP.F16.E4M3.UNPACK_B R15, R35.H1 ;  /* 0x00000023ff0f723e */ /* 0x000fe200030006ff */
[----:B------:R-:W-:Y:S01]  /*10a10*/  FMUL.FTZ R10, R10, R13 ;  /* 0x0000000d0a0a7220 */ /* 0x000fe20000410000 */
[----:B------:R-:W-:Y:S01]  /*10a20*/  F2FP.F16.E4M3.UNPACK_B R12, R28.H1 ;  /* 0x0000001cff0c723e */ /* 0x000fe200030006ff */
[----:B------:R-:W-:Y:S01]  /*10a30*/  HADD2.F32 R34, -RZ, R34.H1_H1 ;  /* 0x30000022ff227230 */ /* 0x000fe20000004100 */
[-C--:B------:R-:W-:Y:S01]  /*10a40*/  F2FP.F16.E4M3.UNPACK_B R3, R4.reuse ;  /* 0x00000004ff03723e */ /* 0x080fe200020006ff */
[----:B------:R-:W-:Y:S01]  /*10a50*/  FFMA.FTZ R50, R6, R21, R10 ;  /* 0x0000001506327223 */ /* 0x000fe2000001000a */
        /* <DEDUP_REMOVED lines=10> */
[----:B------:R-:W-:Y:S02]  /*10b00*/  HADD2.F32 R20, -RZ, R20.H1_H1 ;  /* 0x30000014ff147230 */ /* 0x000fe40000004100 */
[----:B------:R-:W-:Y:S01]  /*10b10*/  FMUL.FTZ R27, R10, R21 ;  /* 0x000000150a1b7220 */ /* 0x000fe20000410000 */
[----:B------:R-:W-:-:S02]  /*10b20*/  HADD2.F32 R6, -RZ, R4.H0_H0 ;  /* 0x20000004ff067230 */ /* 0x000fc40000004100 */
[----:B------:R-:W-:Y:S01]  /*10b30*/  FMUL.FTZ R10, R10, R13 ;  /* 0x0000000d0a0a7220 */ /* 0x000fe20000410000 */
[----:B------:R-:W-:Y:S02]  /*10b40*/  HADD2.F32 R8, -RZ, R8.H1_H1 ;  /* 0x30000008ff087230 */ /* 0x000fe40000004100 */
[----:B------:R-:W-:Y:S01]  /*10b50*/  FFMA.FTZ R39, R20, R39, R24 ;  /* 0x0000002714277223 */ /* 0x000fe20000010018 */
[----:B------:R-:W-:Y:S02]  /*10b60*/  HADD2.F32 R4, -RZ, R4.H1_H1 ;  /* 0x30000004ff047230 */ /* 0x000fe40000004100 */
[C---:B------:R-:W-:Y:S01]  /*10b70*/  FFMA.FTZ R26, R6.reuse, R21, R10 ;  /* 0x00000015061a7223 */ /* 0x040fe2000001000a */
[----:B------:R-:W-:Y:S01]  /*10b80*/  FFMA.FTZ R24, R6, R13, -R27 ;  /* 0x0000000d06187223 */ /* 0x000fe2000001081b */
[----:B------:R-:W-:Y:S01]  /*10b90*/  HADD2.F32 R21, -RZ, R15.H1_H1 ;  /* 0x3000000fff157230 */ /* 0x000fe20000004100 */
[----:B------:R-:W-:Y:S01]  /*10ba0*/  F2FP.F16.E4M3.UNPACK_B R28, R28 ;  /* 0x0000001cff1c723e */ /* 0x000fe200020006ff */
[----:B------:R-:W-:-:S02]  /*10bb0*/  HADD2.F32 R13, -RZ, R12.H1_H1 ;  /* 0x3000000cff0d7230 */ /* 0x000fc40000004100 */
[----:B------:R-:W-:Y:S01]  /*10bc0*/  FFMA.FTZ R34, R20, R34, -R29 ;  /* 0x0000002214227223 */ /* 0x000fe2000001081d */
[----:B------:R-:W-:Y:S02]  /*10bd0*/  HADD2.F32 R15, -RZ, R35.H0_H0 ;  /* 0x20000023ff0f7230 */ /* 0x000fe40000004100 */
[C---:B------:R-:W-:Y:S01]  /*10be0*/  FMUL.FTZ R27, R8.reuse, R21 ;  /* 0x00000015081b7220 */ /* 0x040fe20000410000 */
[--C-:B------:R-:W-:Y:S02]  /*10bf0*/  HADD2.F32 R6, -RZ, R9.reuse.H0_H0 ;  /* 0x20000009ff067230 */ /* 0x100fe40000004100 */
[-C--:B------:R-:W-:Y:S01]  /*10c00*/  FMUL.FTZ R8, R8, R13.reuse ;  /* 0x0000000d08087220 */ /* 0x080fe20000410000 */
[----:B------:R-:W-:Y:S02]  /*10c10*/  HADD2.F32 R9, -RZ, R9.H1_H1 ;  /* 0x30000009ff097230 */ /* 0x000fe40000004100 */
[----:B------:R-:W-:Y:S01]  /*10c20*/  FFMA.FTZ R29, R4, R13, -R27 ;  /* 0x0000000d041d7223 */ /* 0x000fe2000001081b */
[----:B------:R-:W-:-:S02]  /*10c30*/  HADD2.F32 R13, -RZ, R28.H0_H0 ;  /* 0x2000001cff0d7230 */ /* 0x000fc40000004100 */
[----:B------:R-:W-:Y:S01]  /*10c40*/  FFMA.FTZ R31, R4, R21, R8 ;  /* 0x00000015041f7223 */ /* 0x000fe20000010008 */
[----:B------:R-:W-:Y:S02]  /*10c50*/  HADD2.F32 R4, -RZ, R3.H0_H0 ;  /* 0x20000003ff047230 */ /* 0x000fe40000004100 */
[C---:B------:R-:W-:Y:S01]  /*10c60*/  FMUL.FTZ R21, R6.reuse, R15 ;  /* 0x0000000f06157220 */ /* 0x040fe20000410000 */
[----:B------:R-:W-:Y:S02]  /*10c70*/  HADD2.F32 R28, -RZ, R28.H1_H1 ;  /* 0x3000001cff1c7230 */ /* 0x000fe40000004100 */
[-C--:B------:R-:W-:Y:S01]  /*10c80*/  FMUL.FTZ R27, R6, R13.reuse ;  /* 0x0000000d061b7220 */ /* 0x080fe20000410000 */
[----:B------:R-:W-:Y:S02]  /*10c90*/  HADD2.F32 R8, -RZ, R35.H1_H1 ;  /* 0x30000023ff087230 */ /* 0x000fe40000004100 */
[C---:B------:R-:W-:Y:S01]  /*10ca0*/  FFMA.FTZ R21, R4.reuse, R13, -R21 ;  /* 0x0000000d04157223 */ /* 0x040fe20000010815 */
[----:B------:R-:W-:Y:S01]  /*10cb0*/  HADD2.F32 R3, -RZ, R3.H1_H1 ;  /* 0x30000003ff037230 */ /* 0x000fe20000004100 */
[----:B------:R-:W-:Y:S01]  /*10cc0*/  F2FP.F16.E4M3.UNPACK_B R10, R38.H1 ;  /* 0x00000026ff0a723e */ /* 0x000fe200030006ff */
[C---:B------:R-:W-:Y:S01]  /*10cd0*/  FMUL.FTZ R13, R9.reuse, R28 ;  /* 0x0000001c090d7220 */ /* 0x040fe20000410000 */
[----:B------:R-:W-:Y:S01]  /*10ce0*/  F2FP.F16.E4M3.UNPACK_B R6, R33.H1 ;  /* 0x00000021ff06723e */ /* 0x000fe200030006ff */
[----:B------:R-:W-:Y:S01]  /*10cf0*/  FMUL.FTZ R12, R9, R8 ;  /* 0x00000008090c7220 */ /* 0x000fe20000410000 */
[----:B------:R-:W-:Y:S01]  /*10d00*/  FFMA.FTZ R27, R4, R15, R27 ;  /* 0x0000000f041b7223 */ /* 0x000fe2000001001b */
[----:B------:R-:W-:-:S02]  /*10d10*/  HADD2.F32 R9, -RZ, R10.H0_H0 ;  /* 0x2000000aff097230 */ /* 0x000fc40000004100 */
[C---:B------:R-:W-:Y:S01]  /*10d20*/  FFMA.FTZ R20, R3.reuse, R8, R13 ;  /* 0x0000000803147223 */ /* 0x040fe2000001000d */
[--C-:B------:R-:W-:Y:S02]  /*10d30*/  HADD2.F32 R4, -RZ, R25.reuse.H0_H0 ;  /* 0x20000019ff047230 */ /* 0x100fe40000004100 */
[----:B------:R-:W-:Y:S01]  /*10d40*/  FFMA.FTZ R12, R3, R28, -R12 ;  /* 0x0000001c030c7223 */ /* 0x000fe2000001080c */
[----:B------:R-:W-:Y:S01]  /*10d50*/  HADD2.F32 R8, -RZ, R6.H0_H0 ;  /* 0x20000006ff087230 */ /* 0x000fe20000004100 */
[----:B------:R-:W-:Y:S01]  /*10d60*/  F2FP.F16.E4M3.UNPACK_B R38, R38 ;  /* 0x00000026ff26723e */ /* 0x000fe200020006ff */
        /* <DEDUP_REMOVED lines=10> */
[----:B------:R-:W-:Y:S01]  /*10e10*/  F2FP.SATFINITE.E4M3.F32.PACK_AB_MERGE_C R36, R36, R43, RZ ;  /* 0x0000002b2424723e */ /* 0x000fe200048070ff */
[C---:B------:R-:W-:Y:S01]  /*10e20*/  FFMA.FTZ R15, R3.reuse, R9, R4 ;  /* 0x00000009030f7223 */ /* 0x040fe20000010004 */
[----:B------:R-:W-:Y:S02]  /*10e30*/  HADD2.F32 R9, -RZ, R38.H0_H0 ;  /* 0x20000026ff097230 */ /* 0x000fe40000004100 */
[----:B------:R-:W-:Y:S01]  /*10e40*/  FFMA.FTZ R25, R14, R6, -R13 ;  /* 0x000000060e197223 */ /* 0x000fe2000001080d */
[----:B------:R-:W-:Y:S02]  /*10e50*/  HADD2.F32 R4, -RZ, R11.H0_H0 ;  /* 0x2000000bff047230 */ /* 0x000fe40000004100 */
[----:B------:R-:W-:Y:S01]  /*10e60*/  FFMA.FTZ R28, R3, R8, -R28 ;  /* 0x00000008031c7223 */ /* 0x000fe2000001081c */
        /* <DEDUP_REMOVED lines=21> */
[----:B------:R-:W-:Y:S02]  /*10fc0*/  F2FP.SATFINITE.E4M3.F32.PACK_AB_MERGE_C R8, R31, R26, RZ ;  /* 0x0000001a1f08723e */ /* 0x000fe400048070ff */
[----:B------:R-:W-:Y:S02]  /*10fd0*/  F2FP.SATFINITE.E4M3.F32.PACK_AB_MERGE_C R5, R42, R5, R36 ;  /* 0x000000052a05723e */ /* 0x000fe40004807024 */
[----:B------:R-:W-:Y:S02]  /*10fe0*/  F2FP.SATFINITE.E4M3.F32.PACK_AB_MERGE_C R7, R46, R47, R7 ;  /* 0x0000002f2e07723e */ /* 0x000fe40004807007 */
[----:B------:R-:W-:Y:S02]  /*10ff0*/  F2FP.SATFINITE.E4M3.F32.PACK_AB_MERGE_C R4, R12, R21, R4 ;  /* 0x000000150c04723e */ /* 0x000fe40004807004 */
[----:B------:R-:W-:-:S02]  /*11000*/  F2FP.SATFINITE.E4M3.F32.PACK_AB_MERGE_C R6, R3, R6, R25 ;  /* 0x000000060306723e */ /* 0x000fc40004807019 */
[----:B------:R-:W-:Y:S02]  /*11010*/  F2FP.SATFINITE.E4M3.F32.PACK_AB_MERGE_C R9, R41, R40, R9 ;  /* 0x000000282909723e */ /* 0x000fe40004807009 */
[----:B------:R-:W-:Y:S01]  /*11020*/  F2FP.SATFINITE.E4M3.F32.PACK_AB_MERGE_C R11, R48, R45, R11 ;  /* 0x0000002d300b723e */ /* 0x000fe2000480700b */
[----:B------:R0:W-:Y:S01]  /*11030*/  STS.128 [R209+0x10400], R4 ;  /* 0x01040004d1007388 */ /* 0x0001e20000000c00 */
[----:B------:R-:W-:Y:S02]  /*11040*/  F2FP.SATFINITE.E4M3.F32.PACK_AB_MERGE_C R8, R20, R27, R8 ;  /* 0x0000001b1408723e */ /* 0x000fe40004807008 */
[----:B------:R-:W-:-:S05]  /*11050*/  F2FP.SATFINITE.E4M3.F32.PACK_AB_MERGE_C R10, R13, R10, R15 ;  /* 0x0000000a0d0a723e */ /* 0x000fca000480700f */
[----:B------:R0:W-:Y:S02]  /*11060*/  STS.128 [R0+0x10400], R8 ;  /* 0x0104000800007388 */ /* 0x0001e40000000c00 */
.L_x_1527:
[----:B------:R-:W-:Y:S05]  /*11070*/  BSYNC B0 ;  /* 0x0000000000007941 */ /* 0x000fea0003800000 */
.L_x_1520:
        /* <DEDUP_REMOVED lines=8> */
.L_x_1518:
[----:B0-23--:R-:W-:-:S05]  /*11100*/  IMAD.U32 R0, RZ, RZ, UR41 ;  /* 0x00000029ff007e24 */ /* 0x00dfca000f8e00ff */
[----:B------:R-:W-:-:S13]  /*11110*/  ISETP.NE.AND P0, PT, R0, 0x3, PT ;  /* 0x000000030000780c */ /* 0x000fda0003f05270 */
[----:B------:R-:W-:Y:S05]  /*11120*/  @!P0 BRA `(.L_x_1547) ;  /* 0x0000000000048947 */ /* 0x000fea0003800000 */
[----:B------:R-:W-:Y:S01]  /*11130*/  BPT.TRAP 0x1 ;  /* 0x000000040000795c */ /* 0x000fe20000300000 */
.L_x_1547:
[----:B-----5:R-:W-:Y:S01]  /*11140*/  IMAD R8, R169, 0x8, R16 ;  /* 0x00000008a9087824 */ /* 0x020fe200078e0210 */
[----:B-1----:R-:W-:-:S04]  /*11150*/  SHF.L.U32 R3, R18, 0x1f, RZ ;  /* 0x0000001f12037819 */ /* 0x002fc800000006ff */
[----:B------:R0:W1:Y:S01]  /*11160*/  SYNCS.PHASECHK.TRANS64.TRYWAIT P2, [R8+URZ+0x22830], R3 ;  /* 0x02283003080075a7 */ /* 0x000062000804017f */
[----:B------:R-:W-:Y:S05]  /*11170*/  @!P0 BRA `(.L_x_1548) ;  /* 0x0000000000048947 */ /* 0x000fea0003800000 */
[----:B------:R-:W-:Y:S01]  /*11180*/  BPT.TRAP 0x1 ;  /* 0x000000040000795c */ /* 0x000fe20000300000 */
.L_x_1548:
[----:B------:R-:W2:Y:S02]  /*11190*/  S2R R0, SR_TID.X ;  /* 0x0000000000007919 */ /* 0x000ea40000002100 */
[----:B--2---:R-:W-:-:S04]  /*111a0*/  LOP3.LUT R0, R0, 0x7f, RZ, 0xc0, !PT ;  /* 0x0000007f00007812 */ /* 0x004fc800078ec0ff */
[----:B------:R-:W-:Y:S01]  /*111b0*/  ISETP.NE.AND P1, PT, R0, RZ, PT ;  /* 0x000000ff0000720c */ /* 0x000fe20003f25270 */
[----:B-1----:R-:W-:-:S12]  /*111c0*/  @P2 BRA `(.L_x_1549) ;  /* 0x0000000000082947 */ /* 0x002fd80003800000 */
[----:B------:R-:W1:Y:S02]  /*111d0*/  SYNCS.PHASECHK.TRANS64.TRYWAIT P2, [R8+URZ+0x22830], R3 ;  /* 0x02283003080075a7 */ /* 0x000e64000804017f */
[----:B-1----:R-:W-:Y:S05]  /*111e0*/  @!P2 BRA `(.L_x_1550) ;  /* 0x0000017c00c0a947 */ /* 0x002fea0003800000 */
.L_x_1549:
[----:B------:R-:W-:Y:S05]  /*111f0*/  WARPSYNC.ALL ;  /* 0x0000000000007948 */ /* 0x000fea0003800000 */
[----:B------:R-:W-:Y:S01]  /*11200*/  VIADD R0, R16, 0x16400 ;  /* 0x0001640010007836 */ /* 0x000fe20000000000 */
[----:B------:R-:W-:Y:S01]  /*11210*/  R2UR UR28, R44 ;  /* 0x000000002c1c72ca */ /* 0x000fe200000e0000 */
[----:B------:R-:W-:Y:S01]  /*11220*/  UMOV UR29, 0x80000020 ;  /* 0x80000020001d7882 */ /* 0x000fe20000000000 */
[----:B----4-:R-:W-:Y:S01]  /*11230*/  MOV R7, 0x80000020 ;  /* 0x8000002000077802 */ /* 0x010fe20000000f00 */
[----:B------:R-:W-:Y:S01]  /*11240*/  WARPGROUP.ARRIVE ;  /* 0x00000000000079c5 */ /* 0x000fe20000000000 */
[----:B------:R-:W-:Y:S01]  /*11250*/  SHF.R.U32.HI R0, RZ, 0x4, R0 ;  /* 0x00000004ff007819 */ /* 0x000fe20000011600 */
[----:B------:R-:W-:Y:S01]  /*11260*/  IMAD.MOV.U32 R11, RZ, RZ, -0x7fffffe0 ;  /* 0x80000020ff0b7424 */ /* 0x000fe200078e00ff */
[----:B------:R-:W-:Y:S01]  /*11270*/  R2UR UR31, R7 ;  /* 0x00000000071f72ca */ /* 0x000fe200000e0000 */
[----:B------:R-:W-:Y:S01]  /*11280*/  UMOV UR9, 0x80000020 ;  /* 0x8000002000097882 */ /* 0x000fe20000000000 */
[----:B------:R-:W-:Y:S01]  /*11290*/  LOP3.LUT R0, R0, 0x3fff, RZ, 0xc0, !PT ;  /* 0x00003fff00007812 */ /* 0x000fe200078ec0ff */
[----:B------:R-:W-:Y:S01]  /*112a0*/  UMOV UR13, 0x80000020 ;  /* 0x80000020000d7882 */ /* 0x000fe20000000000 */
[----:B------:R-:W-:Y:S01]  /*112b0*/  R2UR UR11, R11 ;  /* 0x000000000b0b72ca */ /* 0x000fe200000e0000 */
[----:B------:R-:W-:Y:S01]  /*112c0*/  IMAD.MOV.U32 R11, RZ, RZ, -0x7fffffe0 ;  /* 0x80000020ff0b7424 */ /* 0x000fe200078e00ff */
[----:B------:R-:W-:Y:S01]  /*112d0*/  LOP3.LUT R4, R0, 0x10000, RZ, 0xfc, !PT ;  /* 0x0001000000047812 */ /* 0x000fe200078efcff */
[----:B------:R-:W-:Y:S01]  /*112e0*/  ULOP3.LUT UR28, UR28, 0x10000, URZ, 0xfc, !UPT ;  /* 0x000100001c1c7892 */ /* 0x000fe2000f8efc3f */
[----:B------:R-:W-:Y:S01]  /*112f0*/  IMAD.MOV.U32 R7, RZ, RZ, -0x7fffffe0 ;  /* 0x80000020ff077424 */ /* 0x000fe200078e00ff */
[----:B------:R-:W-:Y:S01]  /*11300*/  UMOV UR17, 0x80000020 ;  /* 0x8000002000117882 */ /* 0x000fe20000000000 */
[----:B------:R-:W-:Y:S01]  /*11310*/  R2UR UR15, R11 ;  /* 0x000000000b0f72ca */ /* 0x000fe200000e0000 */
[----:B------:R-:W-:Y:S01]  /*11320*/  IMAD R6, R169, 0x600, R4 ;  /* 0x00000600a9067824 */ /* 0x000fe200078e0204 */
[----:B------:R-:W-:Y:S01]  /*11330*/  UIADD3 UR8, UR28, 0x2, URZ ;  /* 0x000000021c087890 */ /* 0x000fe2000fffe03f */
[----:B------:R-:W-:Y:S01]  /*11340*/  IMAD.MOV.U32 R11, RZ, RZ, -0x7fffffe0 ;  /* 0x80000020ff0b7424 */ /* 0x000fe200078e00ff */
[----:B------:R-:W-:Y:S01]  /*11350*/  UIADD3 UR12, UR28, 0x200, URZ ;  /* 0x000002001c0c7890 */ /* 0x000fe2000fffe03f */
[C---:B------:R-:W-:Y:S01]  /*11360*/  VIADD R10, R6.reuse, 0x2 ;  /* 0x00000002060a7836 */ /* 0x040fe20000000000 */
[----:B------:R-:W-:Y:S01]  /*11370*/  R2UR UR30, R6 ;  /* 0x00000000061e72ca */ /* 0x000fe200000e0000 */
[----:B------:R-:W-:Y:S01]  /*11380*/  UIADD3 UR16, UR28, 0x202, URZ ;  /* 0x000002021c107890 */ /* 0x000fe2000fffe03f */
[----:B------:R-:W-:Y:S01]  /*11390*/  R2UR UR19, R11 ;  /* 0x000000000b1372ca */ /* 0x000fe200000e0000 */
[----:B------:R-:W-:Y:S01]  /*113a0*/  IMAD.MOV.U32 R11, RZ, RZ, -0x7fffffe0 ;  /* 0x80000020ff0b7424 */ /* 0x000fe200078e00ff */
[----:B------:R-:W-:Y:S01]  /*113b0*/  R2UR UR10, R10 ;  /* 0x000000000a0a72ca */ /* 0x000fe200000e0000 */
[----:B------:R-:W-:Y:S01]  /*113c0*/  VIADD R10, R6, 0x200 ;  /* 0x00000200060a7836 */ /* 0x000fe20000000000 */
[----:B------:R-:W-:Y:S01]  /*113d0*/  UIADD3 UR20, UR28, 0x400, URZ ;  /* 0x000004001c147890 */ /* 0x000fe2000fffe03f */
[----:B------:R-:W-:Y:S01]  /*113e0*/  R2UR UR27, R7 ;  /* 0x00000000071b72ca */ /* 0x000fe200000e0000 */
[----:B------:R-:W-:Y:S01]  /*113f0*/  UMOV UR21, 0x80000020 ;  /* 0x8000002000157882 */ /* 0x000fe20000000000 */
[----:B------:R-:W-:Y:S01]  /*11400*/  R2UR UR23, R11 ;  /* 0x000000000b1772ca */ /* 0x000fe200000e0000 */
[----:B------:R-:W-:Y:S01]  /*11410*/  UIADD3 UR24, UR28, 0x402, URZ ;  /* 0x000004021c187890 */ /* 0x000fe2000fffe03f */
[----:B------:R-:W-:Y:S01]  /*11420*/  R2UR UR14, R10 ;  /* 0x000000000a0e72ca */ /* 0x000fe200000e0000 */
[----:B------:R-:W-:Y:S01]  /*11430*/  VIADD R10, R6, 0x202 ;  /* 0x00000202060a7836 */ /* 0x000fe20000000000 */
[----:B------:R-:W-:Y:S01]  /*11440*/  QGMMA.64x128x32.F32.E4M3.E4M3 R24, gdesc[UR28], RZ, !UPT, gsb0 ;  /* 0x01e000001c1879f3 */ /* 0x000fe2000c0008ff */
[----:B------:R-:W-:Y:S01]  /*11450*/  UMOV UR25, 0x80000020 ;  /* 0x8000002000197882 */ /* 0x000fe20000000000 */
[----:B01----:R-:W-:Y:S01]  /*11460*/  @!P1 VIADD R8, R8, 0x22840 ;  /* 0x0002284008089836 */ /* 0x003fe20000000000 */
[----:B------:R-:W-:Y:S01]  /*11470*/  ULDC UR43, c[0x0][0x9dc] ;  /* 0x00027700002b7ab9 */ /* 0x000fe20000000800 */
[----:B------:R-:W-:Y:S01]  /*11480*/  R2UR UR18, R10 ;  /* 0x000000000a1272ca */ /* 0x000fe200000e0000 */
[C---:B------:R-:W-:Y:S01]  /*11490*/  VIADD R10, R6.reuse, 0x400 ;  /* 0x00000400060a7836 */ /* 0x040fe20000000000 */
[----:B------:R-:W-:Y:S01]  /*114a0*/  ULOP3.LUT UR43, URZ, UR43, URZ, 0x33, !UPT ;  /* 0x0000002b3f2b7292 */ /* 0x000fe2000f8e333f */
[----:B------:R-:W-:Y:S01]  /*114b0*/  VIADD R6, R6, 0x402 ;  /* 0x0000040206067836 */ /* 0x000fe20000000000 */
[----:B------:R-:W-:-:S02]  /*114c0*/  @!P1 PRMT R8, RZ, 0x654, R8 ;  /* 0x00000654ff089816 */ /* 0x000fc40000000008 */
[----:B------:R-:W-:Y:S02]  /*114d0*/  R2UR UR22, R10 ;  /* 0x000000000a1672ca */ /* 0x000fe400000e0000 */
[----:B------:R-:W-:Y:S02]  /*114e0*/  R2UR UR26, R6 ;  /* 0x00000000061a72ca */ /* 0x000fe400000e0000 */
[----:B------:R-:W0:Y:S02]  /*114f0*/  LDC R6, c[0x0][0x448] ;  /* 0x00011200ff067b82 */ /* 0x000e240000000800 */
[----:B0-----:R-:W-:-:S13]  /*11500*/  ISETP.NE.AND P2, PT, R6, 0x1, PT ;  /* 0x000000010600780c */ /* 0x001fda0003f45270 */
[----:B------:R-:W0:Y:S08]  /*11510*/  @P2 LDC R7, c[0x0][0x44c] ;  /* 0x00011300ff072b82 */ /* 0x000e300000000800 */
[----:B------:R-:W1:Y:S01]  /*11520*/  @P2 LDC R9, c[0x0][0x450] ;  /* 0x00011400ff092b82 */ /* 0x000e620000000800 */
        /* <DEDUP_REMOVED lines=18> */
[C---:B------:R-:W-:Y:S01]  /*11650*/  FMUL.FTZ R66, R2.reuse, R78 ;  /* 0x0000004e02427220 */ /* 0x040fe20000410000 */
[----:B------:R-:W-:Y:S02]  /*11660*/  IMAD.IADD R78, R189, 0x1, R175 ;  /* 0x00000001bd4e7824 */ /* 0x000fe400078e02af */
[----:B------:R-:W-:Y:S01]  /*11670*/  FMUL.FTZ R92, R2, R48 ;  /* 0x00000030025c7220 */ /* 0x000fe20000410000 */
[----:B------:R-:W-:-:S02]  /*11680*/  IMAD.MOV.U32 R48, RZ, RZ, -0x80 ;  /* 0xffffff80ff307424 */ /* 0x000fc400078e00ff */
[----:B------:R-:W-:Y:S01]  /*11690*/  FMUL.FTZ R11, R2, R31 ;  /* 0x0000001f020b7220 */ /* 0x000fe20000410000 */
[----:B0-----:R-:W-:-:S04]  /*116a0*/  @P2 IMAD.HI.U32 R6, R78, R7, RZ ;  /* 0x000000074e062227 */ /* 0x001fc800078e00ff */
[C---:B------:R-:W-:Y:S01]  /*116b0*/  FMUL.FTZ R91, R2.reuse, R45 ;  /* 0x0000002d025b7220 */ /* 0x040fe20000410000 */
[C---:B------:R-:W-:Y:S01]  /*116c0*/  FMUL.FTZ R31, R2.reuse, R55 ;  /* 0x00000037021f7220 */ /* 0x040fe20000410000 */
[C---:B------:R-:W-:Y:S01]  /*116d0*/  FMUL.FTZ R45, R2.reuse, R70 ;  /* 0x00000046022d7220 */ /* 0x040fe20000410000 */
[C---:B------:R-:W-:Y:S01]  /*116e0*/  FMUL.FTZ R70, R2.reuse, R83 ;  /* 0x0000005302467220 */ /* 0x040fe20000410000 */
[----:B-1----:R-:W-:Y:S01]  /*116f0*/  @P2 SHF.R.U32.HI R78, RZ, R9, R6 ;  /* 0x00000009ff4e2219 */ /* 0x002fe20000011606 */
[C---:B------:R-:W-:Y:S01]  /*11700*/  FMUL.FTZ R0, R2.reuse, R26 ;  /* 0x0000001a02007220 */ /* 0x040fe20000410000 */
[----:B------:R-:W0:Y:S01]  /*11710*/  LDC.64 R6, c[0x0][0x9e0] ;  /* 0x00027800ff067b82 */ /* 0x000e220000000a00 */
[----:B------:R-:W-:Y:S02]  /*11720*/  IMAD R83, R89, R48, 0x80 ;  /* 0x0000008059537424 */ /* 0x000fe400078e0230 */
        /* <DEDUP_REMOVED lines=24> */
[----:B------:R-:W-:-:S02]  /*118b0*/  VIADD R58, R83, 0x1 ;  /* 0x00000001533a7836 */ /* 0x000fc40000000000 */
        /* <DEDUP_REMOVED lines=30> */
[----:B------:R-:W-:Y:S01]  /*11aa0*/  IMAD R9, R171, -0x2, R58 ;  /* 0xfffffffeab097824 */ /* 0x000fe200078e023a */
[----:B0-----:R-:W-:Y:S01]  /*11ab0*/  ISETP.GE.AND P3, PT, R7, 0x1, PT ;  /* 0x000000010700780c */ /* 0x001fe20003f66270 */
[----:B------:R-:W0:Y:S01]  /*11ac0*/  MUFU.TANH R5, R5 ;  /* 0x0000000500057308 */ /* 0x000e220000002400 */
[----:B------:R2:W-:Y:S01]  /*11ad0*/  @!P1 SYNCS.ARRIVE.TRANS64.RED.A1T0 RZ, [R8+URZ], RZ ;  /* 0x000000ff08ff99a7 */ /* 0x0005e2000810043f */
[----:B------:R-:W-:Y:S01]  /*11ae0*/  FMUL.FTZ R80, R2, R80 ;  /* 0x0000005002507220 */ /* 0x000fe20000410000 */
[----:B------:R-:W-:-:S02]  /*11af0*/  IADD3 R9, -R168, R9, R170 ;  /* 0x00000009a8097210 */ /* 0x000fc40007ffe1aa */
[----:B------:R-:W-:-:S03]  /*11b00*/  LEA R82, R89, 0xffffff80, 0x7 ;  /* 0xffffff8059527811 */ /* 0x000fc600078e38ff */
[----:B------:R-:W3:Y:S01]  /*11b10*/  MUFU.TANH R90, R90 ;  /* 0x0000005a005a7308 */ /* 0x000ee20000002400 */
[----:B--2---:R-:W-:Y:S02]  /*11b20*/  IMAD.IADD R8, R170, 0x1, R83 ;  /* 0x00000001aa087824 */ /* 0x004fe400078e0253 */
[----:B------:R-:W-:Y:S02]  /*11b30*/  IMAD.IADD R87, R9, 0x1, R6 ;  /* 0x0000000109577824 */ /* 0x000fe400078e0206 */
[----:B------:R-:W-:Y:S02]  /*11b40*/  IMAD R86, R171, -0x2, R8 ;  /* 0xfffffffeab567824 */ /* 0x000fe400078e0208 */
[----:B------:R-:W-:Y:S01]  /*11b50*/  VIADD R99, R9, UR43 ;  /* 0x0000002b09637c36 */ /* 0x000fe20008000000 */
[----:B------:R-:W2:Y:S03]  /*11b60*/  MUFU.TANH R0, R0 ;  /* 0x0000000000007308 */ /* 0x000ea60000002400 */
[----:B-1----:R-:W-:-:S05]  /*11b70*/  IMAD.IADD R79, R99, 0x1, R55 ;  /* 0x00000001634f7824 */ /* 0x002fca00078e0237 */
[----:B------:R-:W1:Y:S08]  /*11b80*/  MUFU.TANH R3, R3 ;  /* 0x0000000300037308 */ /* 0x000e700000002400 */
        /* <DEDUP_REMOVED lines=59> */
[----:B------:R5:W0:Y:S02]  /*11f40*/  MUFU.TANH R98, R80 ;  /* 0x0000005000627308 */ /* 0x000a240000002400 */
[----:B-----5:R-:W-:Y:S01]  /*11f50*/  VIADDMNMX R80, R55, R87, R86, PT ;  /* 0x0000005737507246 */ /* 0x020fe20003800156 */
[----:B-1234-:R-:W-:Y:S06]  /*11f60*/  @!P3 BRA `(.L_x_1551) ;  /* 0x000000000050b947 */ /* 0x01efec0003800000 */
        /* <DEDUP_REMOVED lines=11> */
.L_x_1553:
[----:B------:R-:W-:-:S13]  /*12020*/  ISETP.NE.AND P4, PT, R7, 0x1, PT ;  /* 0x000000010700780c */ /* 0x000fda0003f85270 */
[----:B------:R-:W1:Y:S02]  /*12030*/  @P4 LDC.64 R8, c[0x0][0x9e8] ;  /* 0x00027a00ff084b82 */ /* 0x000e640000000a00 */
[----:B-1----:R-:W-:-:S05]  /*12040*/  @P4 IMAD.HI.U32 R8, R55, R8, RZ ;  /* 0x0000000837084227 */ /* 0x002fca00078e00ff */
[----:B------:R-:W-:-:S07]  /*12050*/  @P4 SHF.R.U32.HI R55, RZ, R9, R8 ;  /* 0x00000009ff374219 */ /* 0x000fce0000011608 */
.L_x_1554:
[----:B------:R-:W-:Y:S05]  /*12060*/  BSYNC B0 ;  /* 0x0000000000007941 */ /* 0x000fea0003800000 */
.L_x_1552:
[----:B------:R-:W-:-:S04]  /*12070*/  IMAD R8, R55, R7, -R82 ;  /* 0x0000000737087224 */ /* 0x000fc800078e0a52 */
[----:B------:R-:W-:-:S05]  /*12080*/  IMAD R8, R171, -0x2, R8 ;  /* 0xfffffffeab087824 */ /* 0x000fca00078e0208 */
[----:B------:R-:W-:Y:S02]  /*12090*/  VIMNMX R79, R79, R8, !PT ;  /* 0x000000084f4f7248 */ /* 0x000fe40007fe0100 */
[----:B------:R-:W-:-:S07]  /*120a0*/  VIADDMNMX R80, R8, R7, R80, PT ;  /* 0x0000000708507246 */ /* 0x000fce0003800150 */
.L_x_1551:
[C---:B------:R-:W-:Y:S01]  /*120b0*/  ISETP.GE.AND P4, PT, R83.reuse, 0x2, PT ;  /* 0x000000025300780c */ /* 0x040fe20003f86270 */
[----:B------:R-:W1:Y:S01]  /*120c0*/  SHFL.IDX PT, R9, R78, 0x1, 0x1c1f ;  /* 0x003c1f004e097f89 */ /* 0x000e6200000e0000 */
        /* <DEDUP_REMOVED lines=14> */
[----:B0-----:R-:W-:Y:S02]  /*121b0*/  FSEL R75, R29, -INF , !P5 ;  /* 0xff8000001d4b7808 */ /* 0x001fe40006800000 */
[----:B------:R-:W-:-:S02]  /*121c0*/  ISETP.GT.AND P5, PT, R79, 0x10, !P6 ;  /* 0x000000104f00780c */ /* 0x000fc400077a4270 */
[----:B------:R-:W-:Y:S02]  /*121d0*/  ISETP.GE.AND P6, PT, R83, 0x12, PT ;  /* 0x000000125300780c */ /* 0x000fe40003fc6270 */
[----:B------:R-:W-:Y:S02]  /*121e0*/  ISETP.LT.OR P5, PT, R80, 0x11, P5 ;  /* 0x000000115000780c */ /* 0x000fe40002fa1670 */
[----:B------:R-:W-:Y:S02]  /*121f0*/  P2R R103, PR, RZ, 0x40 ;  /* 0x00000040ff677803 */ /* 0x000fe40000000000 */
[----:B------:R-:W-:Y:S02]  /*12200*/  FSEL R74, R32, -INF , !P5 ;  /* 0xff800000204a7808 */ /* 0x000fe40006800000 */
[----:B------:R-:W-:Y:S02]  /*12210*/  ISETP.GT.AND P5, PT, R79, 0x11, !P6 ;  /* 0x000000114f00780c */ /* 0x000fe400077a4270 */
[----:B------:R-:W-:-:S02]  /*12220*/  ISETP.GE.AND P6, PT, R83, 0x19, PT ;  /* 0x000000195300780c */ /* 0x000fc40003fc6270 */
[C---:B------:R-:W-:Y:S02]  /*12230*/  ISETP.LT.OR P5, PT, R80.reuse, 0x12, P5 ;  /* 0x000000125000780c */ /* 0x040fe40002fa1670 */
        /* <DEDUP_REMOVED lines=23> */
[----:B------:R-:W-:Y:S02]  /*123b0*/  ISETP.GE.AND P6, PT, R83, 0x2a, PT ;  /* 0x0000002a5300780c */ /* 0x000fe40003fc6270 */
[----:B------:R-:W-:Y:S02]  /*123c0*/  ISETP.LT.OR P5, PT, R80, 0x29, P5 ;  /* 0x000000295000780c */ /* 0x000fe40002fa1670 */
[----:B------:R-:W-:Y:S02]  /*123d0*/  P2R R109, PR, RZ, 0x40 ;  /* 0x00000040ff6d7803 */ /* 0x000fe40000000000 */
[----:B------:R-:W-:Y:S02]  /*123e0*/  FSEL R61, R44, -INF , !P5 ;  /* 0xff8000002c3d7808 */ /* 0x000fe40006800000 */
[----:B------:R-:W-:Y:S02]  /*123f0*/  ISETP.GT.AND P5, PT, R79, 0x29, !P6 ;  /* 0x000000294f00780c */ /* 0x000fe400077a4270 */
[----:B------:R-:W-:-:S02]  /*12400*/  ISETP.GE.AND P6, PT, R83, 0x31, PT ;  /* 0x000000315300780c */ /* 0x000fc40003fc6270 */
        /* <DEDUP_REMOVED lines=19> */
[C---:B------:R-:W-:Y:S02]  /*12540*/  ISETP.LT.OR P5, PT, R80.reuse, 0x3a, P5 ;  /* 0x0000003a5000780c */ /* 0x040fe40002fa1670 */
        /* <DEDUP_REMOVED lines=71> */
[----:B------:R-:W-:-:S02]  /*129c0*/  VIADDMNMX R62, R9, R87, R86, PT ;  /* 0x00000057093e7246 */ /* 0x000fc40003800156 */
        /* <DEDUP_REMOVED lines=14> */
[----:B------:R-:W-:Y:S01]  /*12ab0*/  FSEL R5, R85, -INF , !P6 ;  /* 0xff80000055057808 */ /* 0x000fe20007000000 */
[----:B------:R-:W-:Y:S08]  /*12ac0*/  @!P3 BRA `(.L_x_1555) ;  /* 0x000000000050b947 */ /* 0x000ff00003800000 */
        /* <DEDUP_REMOVED lines=11> */
.L_x_1557:
[----:B------:R-:W-:-:S13]  /*12b80*/  ISETP.NE.AND P6, PT, R7, 0x1, PT ;  /* 0x000000010700780c */ /* 0x000fda0003fc5270 */
[----:B------:R-:W0:Y:S02]  /*12b90*/  @P6 LDC.64 R8, c[0x0][0x9e8] ;  /* 0x00027a00ff086b82 */ /* 0x000e240000000a00 */
[----:B0-----:R-:W-:-:S05]  /*12ba0*/  @P6 IMAD.HI.U32 R8, R78, R8, RZ ;  /* 0x000000084e086227 */ /* 0x001fca00078e00ff */
[----:B------:R-:W-:-:S07]  /*12bb0*/  @P6 SHF.R.U32.HI R78, RZ, R9, R8 ;  /* 0x00000009ff4e6219 */ /* 0x000fce0000011608 */
.L_x_1558:
[----:B------:R-:W-:Y:S05]  /*12bc0*/  BSYNC B0 ;  /* 0x0000000000007941 */ /* 0x000fea0003800000 */
.L_x_1556:
[----:B------:R-:W-:-:S04]  /*12bd0*/  IMAD R78, R78, R7, -R82 ;  /* 0x000000074e4e7224 */ /* 0x000fc800078e0a52 */
[----:B------:R-:W-:-:S05]  /*12be0*/  IMAD R9, R171, -0x2, R78 ;  /* 0xfffffffeab097824 */ /* 0x000fca00078e024e */
[----:B------:R-:W-:Y:S02]  /*12bf0*/  VIMNMX R60, R60, R9, !PT ;  /* 0x000000093c3c7248 */ /* 0x000fe40007fe0100 */
[----:B------:R-:W-:-:S07]  /*12c00*/  VIADDMNMX R62, R9, R7, R62, PT ;  /* 0x00000007093e7246 */ /* 0x000fce000380013e */
.L_x_1555:
[----:B------:R-:W-:Y:S01]  /*12c10*/  ISETP.GT.AND P4, PT, R60, 0x1, !P4 ;  /* 0x000000013c00780c */ /* 0x000fe20006784270 */
[----:B------:R-:W-:Y:S01]  /*12c20*/  ULDC UR35, c[0x0][0x988] ;  /* 0x0002620000237ab9 */ /* 0x000fe20000000800 */
[----:B------:R-:W-:Y:S02]  /*12c30*/  ISETP.NE.AND P6, PT, R105, RZ, PT ;  /* 0x000000ff6900720c */ /* 0x000fe40003fc5270 */
[----:B------:R-:W-:Y:S02]  /*12c40*/  ISETP.LT.OR P4, PT, R62, 0x2, P4 ;  /* 0x000000023e00780c */ /* 0x000fe40002781670 */
[----:B------:R-:W-:Y:S02]  /*12c50*/  MOV R80, UR35 ;  /* 0x0000002300507c02 */ /* 0x000fe40008000f00 */
[----:B------:R-:W-:Y:S02]  /*12c60*/  FSEL R8, R3, -INF , !P4 ;  /* 0xff80000003087808 */ /* 0x000fe40006000000 */
[----:B------:R-:W-:-:S02]  /*12c70*/  ISETP.NE.AND P4, PT, R100, RZ, PT ;  /* 0x000000ff6400720c */ /* 0x000fc40003f85270 */
[C---:B------:R-:W-:Y:S02]  /*12c80*/  ISETP.GT.AND P5, PT, R60.reuse, 0x78, !P5 ;  /* 0x000000783c00780c */ /* 0x040fe40006fa4270 */
[----:B------:R-:W-:Y:S02]  /*12c90*/  ISETP.GT.AND P4, PT, R60, 0x8, !P4 ;  /* 0x000000083c00780c */ /* 0x000fe40006784270 */
[C---:B------:R-:W-:Y:S02]  /*12ca0*/  ISETP.LT.OR P5, PT, R62.reuse, 0x79, P5 ;  /* 0x000000793e00780c */ /* 0x040fe40002fa1670 */
[----:B------:R-:W-:-:S04]  /*12cb0*/  ISETP.LT.OR P4, PT, R62, 0x9, P4 ;  /* 0x000000093e00780c */ /* 0x000fc80002781670 */
[----:B------:R-:W-:Y:S02]  /*12cc0*/  FSEL R3, R10, -INF , !P4 ;  /* 0xff8000000a037808 */ /* 0x000fe40006000000 */
[----:B------:R-:W-:-:S04]  /*12cd0*/  ISETP.NE.AND P4, PT, R101, RZ, PT ;  /* 0x000000ff6500720c */ /* 0x000fc80003f85270 */
[----:B------:R-:W-:-:S04]  /*12ce0*/  ISETP.GT.AND P4, PT, R60, 0x9, !P4 ;  /* 0x000000093c00780c */ /* 0x000fc80006784270 */
[----:B------:R-:W-:-:S04]  /*12cf0*/  ISETP.LT.OR P4, PT, R62, 0xa, P4 ;  /* 0x0000000a3e00780c */ /* 0x000fc80002781670 */
        /* <DEDUP_REMOVED lines=22> */
[----:B------:R-:W-:Y:S02]  /*12e60*/  ISETP.GT.AND P4, PT, R60, 0x19, !P6 ;  /* 0x000000193c00780c */ /* 0x000fe40007784270 */
[----:B------:R-:W-:-:S02]  /*12e70*/  ISETP.NE.AND P6, PT, R114, RZ, PT ;  /* 0x000000ff7200720c */ /* 0x000fc40003fc5270 */
        /* <DEDUP_REMOVED lines=67> */
[----:B------:R-:W-:Y:S02]  /*132b0*/  ISETP.GT.AND P4, PT, R60, 0x48, !P6 ;  /* 0x000000483c00780c */ /* 0x000fe40007784270 */
[----:B------:R-:W-:Y:S02]  /*132c0*/  ISETP.NE.AND P6, PT, R98, RZ, PT ;  /* 0x000000ff6200720c */ /* 0x000fe40003fc5270 */
        /* <DEDUP_REMOVED lines=52> */
[----:B------:R-:W-:-:S01]  /*13610*/  FFMA.FTZ R78, R63, UR35, -R84 ;  /* 0x000000233f4e7c23 */ /* 0x000fc20008010854 */
[----:B------:R-:W-:Y:S01]  /*13620*/  ISETP.LT.OR P4, PT, R62, 0x1, P4 ;  /* 0x000000013e00780c */ /* 0x000fe20002781670 */
[----:B------:R-:W-:-:S01]  /*13630*/  FFMA.FTZ R80, R59, UR35, -R84 ;  /* 0x000000233b507c23 */ /* 0x000fc20008010854 */
[--C-:B------:R-:W-:Y:S01]  /*13640*/  FFMA.FTZ R82, R53, UR35, -R84.reuse ;  /* 0x0000002335527c23 */ /* 0x100fe20008010854 */
[----:B------:R-:W-:-:S01]  /*13650*/  FFMA.FTZ R56, R56, UR35, -R84 ;  /* 0x0000002338387c23 */ /* 0x000fc20008010854 */
[----:B------:R-:W-:Y:S01]  /*13660*/  FSEL R79, R0, -INF , !P4 ;  /* 0xff800000004f7808 */ /* 0x000fe20006000000 */
[----:B------:R-:W-:-:S01]  /*13670*/  FFMA.FTZ R0, R77, UR35, -R84 ;  /* 0x000000234d007c23 */ /* 0x000fc20008010854 */
[----:B------:R-:W-:Y:S01]  /*13680*/  ISETP.GT.AND P4, PT, R60, 0x79, !P6 ;  /* 0x000000793c00780c */ /* 0x000fe20007784270 */
[----:B------:R-:W-:-:S01]  /*13690*/  FFMA.FTZ R77, R90, UR35, -R84 ;  /* 0x000000235a4d7c23 */ /* 0x000fc20008010854 */
[----:B------:R-:W-:Y:S01]  /*136a0*/  FMNMX.FTZ R10, R79, R8, !PT ;  /* 0x000000084f0a7209 */ /* 0x000fe20007810000 */
[----:B------:R-:W-:-:S01]  /*136b0*/  FFMA.FTZ R76, R76, UR35, -R84 ;  /* 0x000000234c4c7c23 */ /* 0x000fc20008010854 */
[----:B------:R-:W-:Y:S01]  /*136c0*/  ISETP.LT.OR P4, PT, R62, 0x7a, P4 ;  /* 0x0000007a3e00780c */ /* 0x000fe20002781670 */
[----:B------:R-:W-:Y:S01]  /*136d0*/  MUFU.EX2 R0, R0 ;  /* 0x0000000000007308 */ /* 0x000fe20000000800 */
[----:B------:R-:W-:Y:S01]  /*136e0*/  FMNMX.FTZ R10, R3, R10, !PT ;  /* 0x0000000a030a7209 */ /* 0x000fe20007810000 */
[--C-:B------:R-:W-:Y:S01]  /*136f0*/  FFMA.FTZ R75, R75, UR35, -R84.reuse ;  /* 0x000000234b4b7c23 */ /* 0x100fe20008010854 */
[----:B------:R-:W-:Y:S01]  /*13700*/  FSEL R48, R48, -INF , !P4 ;  /* 0xff80000030307808 */ /* 0x000fe20006000000 */
[--C-:B------:R-:W-:Y:S01]  /*13710*/  FFMA.FTZ R74, R74, UR35, -R84.reuse ;  /* 0x000000234a4a7c23 */ /* 0x100fe20008010854 */
[----:B------:R-:W-:Y:S01]  /*13720*/  FMNMX.FTZ R81, R9, R10, !PT ;  /* 0x0000000a09517209 */ /* 0x000fe20007810000 */
[--C-:B------:R-:W-:Y:S01]  /*13730*/  FFMA.FTZ R73, R73, UR35, -R84.reuse ;  /* 0x0000002349497c23 */ /* 0x100fe20008010854 */
[----:B------:R-:W-:-:S01]  /*13740*/  FFMA.FTZ R72, R72, UR35, -R84 ;  /* 0x0000002348487c23 */ /* 0x000fc20008010854 */
[----:B------:R-:W0:Y:S01]  /*13750*/  MUFU.EX2 R77, R77 ;  /* 0x0000004d004d7308 */ /* 0x000e220000000800 */
[----:B------:R-:W-:Y:S01]  /*13760*/  FMNMX.FTZ R10, R12, R81, !PT ;  /* 0x000000510c0a7209 */ /* 0x000fe20007810000 */
[--C-:B------:R-:W-:Y:S01]  /*13770*/  FFMA.FTZ R71, R71, UR35, -R84.reuse ;  /* 0x0000002347477c23 */ /* 0x100fe20008010854 */
[----:B------:R-:W-:-:S01]  /*13780*/  FFMA.FTZ R67, R67, UR35, -R84 ;  /* 0x0000002343437c23 */ /* 0x000fc20008010854 */
[--C-:B------:R-:W-:Y:S01]  /*13790*/  FFMA.FTZ R61, R61, UR35, -R84.reuse ;  /* 0x000000233d3d7c23 */ /* 0x100fe20008010854 */
[----:B------:R-:W-:Y:S01]  /*137a0*/  FMNMX.FTZ R81, R13, R10, !PT ;  /* 0x0000000a0d517209 */ /* 0x000fe20007810000 */
[--C-:B------:R-:W-:Y:S01]  /*137b0*/  FFMA.FTZ R58, R58, UR35, -R84.reuse ;  /* 0x000000233a3a7c23 */ /* 0x100fe20008010854 */
[----:B------:R-:W-:-:S01]  /*137c0*/  FFMA.FTZ R57, R57, UR35, -R84 ;  /* 0x0000002339397c23 */ /* 0x000fc20008010854 */
[----:B------:R-:W1:Y:S01]  /*137d0*/  MUFU.EX2 R76, R76 ;  /* 0x0000004c004c7308 */ /* 0x000e620000000800 */
[----:B------:R-:W-:Y:S01]  /*137e0*/  FMNMX.FTZ R10, R14, R81, !PT ;  /* 0x000000510e0a7209 */ /* 0x000fe20007810000 */
[--C-:B------:R-:W-:Y:S01]  /*137f0*/  FFMA.FTZ R55, R55, UR35, -R84.reuse ;  /* 0x0000002337377c23 */ /* 0x100fe20008010854 */
[----:B------:R-:W-:-:S01]  /*13800*/  FFMA.FTZ R54, R54, UR35, -R84 ;  /* 0x0000002336367c23 */ /* 0x000fc20008010854 */
[--C-:B------:R-:W-:Y:S01]  /*13810*/  FFMA.FTZ R52, R52, UR35, -R84.reuse ;  /* 0x0000002334347c23 */ /* 0x100fe20008010854 */
[----:B------:R-:W-:Y:S01]  /*13820*/  FMNMX.FTZ R81, R15, R10, !PT ;  /* 0x0000000a0f517209 */ /* 0x000fe20007810000 */
[--C-:B------:R-:W-:Y:S01]  /*13830*/  FFMA.FTZ R41, R41, UR35, -R84.reuse ;  /* 0x0000002329297c23 */ /* 0x100fe20008010854 */
[----:B------:R-:W-:-:S01]  /*13840*/  FFMA.FTZ R50, R50, UR35, -R84 ;  /* 0x0000002332327c23 */ /* 0x000fc20008010854 */
[----:B------:R-:W2:Y:S01]  /*13850*/  MUFU.EX2 R75, R75 ;  /* 0x0000004b004b7308 */ /* 0x000ea20000000800 */
[----:B------:R-:W-:Y:S01]  /*13860*/  FMNMX.FTZ R10, R20, R81, !PT ;  /* 0x00000051140a7209 */ /* 0x000fe20007810000 */
[--C-:B------:R-:W-:Y:S01]  /*13870*/  FFMA.FTZ R49, R49, UR35, -R84.reuse ;  /* 0x0000002331317c23 */ /* 0x100fe20008010854 */
[----:B------:R-:W-:-:S01]  /*13880*/  FFMA.FTZ R40, R40, UR35, -R84 ;  /* 0x0000002328287c23 */ /* 0x000fc20008010854 */
[--C-:B------:R-:W-:Y:S01]  /*13890*/  FFMA.FTZ R37, R37, UR35, -R84.reuse ;  /* 0x0000002325257c23 */ /* 0x100fe20008010854 */
[----:B------:R-:W-:Y:S01]  /*138a0*/  FMNMX.FTZ R81, R21, R10, !PT ;  /* 0x0000000a15517209 */ /* 0x000fe20007810000 */
[--C-:B------:R-:W-:Y:S01]  /*138b0*/  FFMA.FTZ R36, R36, UR35, -R84.reuse ;  /* 0x0000002324247c23 */ /* 0x100fe20008010854 */
[----:B------:R-:W-:-:S01]  /*138c0*/  FFMA.FTZ R33, R33, UR35, -R84 ;  /* 0x0000002321217c23 */ /* 0x000fc20008010854 */
[----:B------:R-:W3:Y:S01]  /*138d0*/  MUFU.EX2 R74, R74 ;  /* 0x0000004a004a7308 */ /* 0x000ee20000000800 */
[----:B------:R-:W-:Y:S01]  /*138e0*/  FMNMX.FTZ R10, R24, R81, !PT ;  /* 0x00000051180a7209 */ /* 0x000fe20007810000 */
[--C-:B------:R-:W-:Y:S01]  /*138f0*/  FFMA.FTZ R32, R32, UR35, -R84.reuse ;  /* 0x0000002320207c23 */ /* 0x100fe20008010854 */
[----:B------:R-:W-:-:S01]  /*13900*/  FFMA.FTZ R29, R29, UR35, -R84 ;  /* 0x000000231d1d7c23 */ /* 0x000fc20008010854 */
[--C-:B------:R-:W-:Y:S01]  /*13910*/  FFMA.FTZ R28, R28, UR35, -R84.reuse ;  /* 0x000000231c1c7c23 */ /* 0x100fe20008010854 */
[----:B------:R-:W-:Y:S01]  /*13920*/  FMNMX.FTZ R81, R25, R10, !PT ;  /* 0x0000000a19517209 */ /* 0x000fe20007810000 */
[----:B------:R-:W-:-:S02]  /*13930*/  FFMA.FTZ R5, R5, UR35, -R84 ;  /* 0x0000002305057c23 */ /* 0x000fc40008010854 */
[----:B------:R-:W-:Y:S01]  /*13940*/  MUFU.EX2 R73, R73 ;  /* 0x0000004900497308 */ /* 0x000fe20000000800 */
[----:B------:R-:W-:-:S04]  /*13950*/  FMNMX.FTZ R10, R26, R81, !PT ;  /* 0x000000511a0a7209 */ /* 0x000fc80007810000 */
[----:B------:R-:W-:-:S03]  /*13960*/  FMNMX.FTZ R63, R27, R10, !PT ;  /* 0x0000000a1b3f7209 */ /* 0x000fc60007810000 */
        /* <DEDUP_REMOVED lines=20> */
[----:B------:R-:W-:Y:S02]  /*13ab0*/  FMNMX.FTZ R10, R68, R53, !PT ;  /* 0x00000035440a7209 */ /* 0x000fe40007810000 */
[----:B------:R-:W-:Y:S01]  /*13ac0*/  FSEL R53, R47, -INF , !P5 ;  /* 0xff8000002f357808 */ /* 0x000fe20006800000 */
[----:B------:R-:W-:Y:S01]  /*13ad0*/  MUFU.EX2 R57, R57 ;  /* 0x0000003900397308 */ /* 0x000fe20000000800 */
[----:B------:R-:W-:-:S04]  /*13ae0*/  FMNMX.FTZ R59, R69, R10, !PT ;  /* 0x0000000a453b7209 */ /* 0x000fc80007810000 */
[----:B------:R-:W-:-:S03]  /*13af0*/  FMNMX.FTZ R10, R70, R59, !PT ;  /* 0x0000003b460a7209 */ /* 0x000fc60007810000 */
[----:B------:R4:W-:Y:S01]  /*13b00*/  MUFU.EX2 R47, R56 ;  /* 0x00000038002f7308 */ /* 0x0009e20000000800 */
[----:B------:R-:W-:-:S04]  /*13b10*/  FMNMX.FTZ R59, R53, R10, !PT ;  /* 0x0000000a353b7209 */ /* 0x000fc80007810000 */
[----:B------:R-:W-:Y:S01]  /*13b20*/  FMNMX.FTZ R10, R48, R59, !PT ;  /* 0x0000003b300a7209 */ /* 0x000fe20007810000 */
[----:B------:R-:W-:-:S01]  /*13b30*/  FFMA.FTZ R59, R44, UR35, -R84 ;  /* 0x000000232c3b7c23 */ /* 0x000fc20008010854 */
[----:B------:R-:W-:Y:S01]  /*13b40*/  FFMA.FTZ R44, R51, UR35, -R84 ;  /* 0x00000023332c7c23 */ /* 0x000fe20008010854 */
[----:B------:R-:W-:Y:S01]  /*13b50*/  IMAD.U32 R51, RZ, RZ, UR35 ;  /* 0x00000023ff337e24 */ /* 0x000fe2000f8e00ff */
[----:B------:R-:W-:Y:S01]  /*13b60*/  MUFU.EX2 R55, R55 ;  /* 0x0000003700377308 */ /* 0x000fe20000000800 */
[----:B------:R-:W5:Y:S07]  /*13b70*/  SHFL.BFLY PT, R63, R10, 0x2, 0x1f ;  /* 0x0c401f000a3f7f89 */ /* 0x000f6e00000e0000 */
[----:B------:R-:W-:Y:S08]  /*13b80*/  MUFU.EX2 R82, R82 ;  /* 0x0000005200527308 */ /* 0x000ff00000000800 */
[----:B------:R-:W-:Y:S08]  /*13b90*/  MUFU.EX2 R52, R52 ;  /* 0x0000003400347308 */ /* 0x000ff00000000800 */
[----:B------:R-:W-:Y:S01]  /*13ba0*/  MUFU.EX2 R59, R59 ;  /* 0x0000003b003b7308 */ /* 0x000fe20000000800 */
[----:B-----5:R-:W-:-:S05]  /*13bb0*/  FMNMX.FTZ R63, R10, R63, !PT ;  /* 0x0000003f0a3f7209 */ /* 0x020fca0007810000 */
[----:B------:R-:W5:Y:S02]  /*13bc0*/  SHFL.BFLY PT, R10, R63, 0x1, 0x1f ;  /* 0x0c201f003f0a7f89 */ /* 0x000f6400000e0000 */
[----:B------:R-:W-:Y:S08]  /*13bd0*/  MUFU.EX2 R54, R54 ;  /* 0x0000003600367308 */ /* 0x000ff00000000800 */
[----:B------:R-:W-:Y:S08]  /*13be0*/  MUFU.EX2 R50, R50 ;  /* 0x0000003200327308 */ /* 0x000ff00000000800 */
[----:B------:R-:W-:Y:S01]  /*13bf0*/  MUFU.EX2 R49, R49 ;  /* 0x0000003100317308 */ /* 0x000fe20000000800 */
[----:B-----5:R-:W-:-:S07]  /*13c00*/  FMNMX.FTZ R10, R63, R10, !PT ;  /* 0x0000000a3f0a7209 */ /* 0x020fce0007810000 */
[----:B------:R-:W-:Y:S01]  /*13c10*/  MUFU.EX2 R41, R41 ;  /* 0x0000002900297308 */ /* 0x000fe20000000800 */
[C---:B------:R-:W-:Y:S01]  /*13c20*/  FSETP.NEU.FTZ.AND P4, PT, R10.reuse, -INF , PT ;  /* 0xff8000000a00780b */ /* 0x040fe20003f9d000 */
[----:B------:R-:W-:-:S05]  /*13c30*/  FFMA.FTZ R51, R10, R51, -8 ;  /* 0xc10000000a337423 */ /* 0x000fca0000010033 */
[----:B----4-:R-:W-:Y:S01]  /*13c40*/  FSEL R56, R51, RZ, P4 ;  /* 0x000000ff33387208 */ /* 0x010fe20002000000 */
[----:B------:R-:W-:Y:S04]  /*13c50*/  MUFU.EX2 R44, R44 ;  /* 0x0000002c002c7308 */ /* 0x000fe80000000800 */
[----:B------:R-:W-:-:S01]  /*13c60*/  FFMA.FTZ R51, R79, UR35, -R56 ;  /* 0x000000234f337c23 */ /* 0x000fc20008010838 */
[--C-:B------:R-:W-:Y:S01]  /*13c70*/  FFMA.FTZ R8, R8, UR35, -R56.reuse ;  /* 0x0000002308087c23 */ /* 0x100fe20008010838 */
[----:B------:R-:W-:-:S01]  /*13c80*/  FFMA.FTZ R60, R3, UR35, -R56 ;  /* 0x00000023033c7c23 */ /* 0x000fc20008010838 */
[--C-:B------:R-:W-:Y:S01]  /*13c90*/  FFMA.FTZ R3, R12, UR35, -R56.reuse ;  /* 0x000000230c037c23 */ /* 0x100fe20008010838 */
[----:B------:R-:W-:-:S01]  /*13ca0*/  FFMA.FTZ R12, R13, UR35, -R56 ;  /* 0x000000230d0c7c23 */ /* 0x000fc20008010838 */
[--C-:B------:R-:W-:Y:S01]  /*13cb0*/  FFMA.FTZ R13, R14, UR35, -R56.reuse ;  /* 0x000000230e0d7c23 */ /* 0x100fe20008010838 */
[----:B------:R-:W-:Y:S01]  /*13cc0*/  MUFU.EX2 R51, R51 ;  /* 0x0000003300337308 */ /* 0x000fe20000000800 */
[----:B------:R-:W-:-:S01]  /*13cd0*/  FFMA.FTZ R15, R15, UR35, -R56 ;  /* 0x000000230f0f7c23 */ /* 0x000fc20008010838 */
[--C-:B------:R-:W-:Y:S01]  /*13ce0*/  FFMA.FTZ R14, R21, UR35, -R56.reuse ;  /* 0x00000023150e7c23 */ /* 0x100fe20008010838 */
[----:B------:R-:W-:-:S01]  /*13cf0*/  FFMA.FTZ R62, R9, UR35, -R56 ;  /* 0x00000023093e7c23 */ /* 0x000fc20008010838 */
[----:B0-----:R-:W-:Y:S01]  /*13d00*/  FADD.FTZ R21, R0, R77 ;  /* 0x0000004d00157221 */ /* 0x001fe20000010000 */
[----:B------:R-:W-:-:S01]  /*13d10*/  FFMA.FTZ R9, R20, UR35, -R56 ;  /* 0x0000002314097c23 */ /* 0x000fc20008010838 */
[--C-:B------:R-:W-:Y:S01]  /*13d20*/  FFMA.FTZ R20, R27, UR35, -R56.reuse ;  /* 0x000000231b147c23 */ /* 0x100fe20008010838 */
[----:B------:R-:W-:-:S01]  /*13d30*/  FFMA.FTZ R24, R24, UR35, -R56 ;  /* 0x0000002318187c23 */ /* 0x000fc20008010838 */
[----:B------:R-:W0:Y:S01]  /*13d40*/  MUFU.EX2 R8, R8 ;  /* 0x0000000800087308 */ /* 0x000e220000000800 */
[----:B------:R-:W-:-:S01]  /*13d50*/  FFMA.FTZ R25, R25, UR35, -R56 ;  /* 0x0000002319197c23 */ /* 0x000fc20008010838 */
[--C-:B------:R-:W-:Y:S01]  /*13d60*/  FFMA.FTZ R30, R30, UR35, -R56.reuse ;  /* 0x000000231e1e7c23 */ /* 0x100fe20008010838 */
[----:B------:R-:W-:-:S01]  /*13d70*/  FFMA.FTZ R31, R31, UR35, -R56 ;  /* 0x000000231f1f7c23 */ /* 0x000fc20008010838 */
[--C-:B------:R-:W-:Y:S01]  /*13d80*/  FFMA.FTZ R35, R35, UR35, -R56.reuse ;  /* 0x0000002323237c23 */ /* 0x100fe20008010838 */
[----:B------:R-:W-:-:S01]  /*13d90*/  FFMA.FTZ R38, R38, UR35, -R56 ;  /* 0x0000002326267c23 */ /* 0x000fc20008010838 */
[--C-:B------:R-:W-:Y:S01]  /*13da0*/  FFMA.FTZ R39, R39, UR35, -R56.reuse ;  /* 0x0000002327277c23 */ /* 0x100fe20008010838 */
[----:B------:R-:W-:-:S01]  /*13db0*/  FFMA.FTZ R42, R42, UR35, -R56 ;  /* 0x000000232a2a7c23 */ /* 0x000fc20008010838 */
[----:B------:R-:W4:Y:S01]  /*13dc0*/  MUFU.EX2 R60, R60 ;  /* 0x0000003c003c7308 */ /* 0x000f220000000800 */
[----:B------:R-:W-:-:S01]  /*13dd0*/  FFMA.FTZ R43, R43, UR35, -R56 ;  /* 0x000000232b2b7c23 */ /* 0x000fc20008010838 */
[--C-:B------:R-:W-:Y:S01]  /*13de0*/  FFMA.FTZ R45, R45, UR35, -R56.reuse ;  /* 0x000000232d2d7c23 */ /* 0x100fe20008010838 */
[----:B------:R-:W-:-:S01]  /*13df0*/  FFMA.FTZ R46, R46, UR35, -R56 ;  /* 0x000000232e2e7c23 */ /* 0x000fc20008010838 */
[--C-:B------:R-:W-:Y:S01]  /*13e00*/  FFMA.FTZ R64, R64, UR35, -R56.reuse ;  /* 0x0000002340407c23 */ /* 0x100fe20008010838 */
[----:B------:R-:W-:-:S01]  /*13e10*/  FFMA.FTZ R65, R65, UR35, -R56 ;  /* 0x0000002341417c23 */ /* 0x000fc20008010838 */
[--C-:B------:R-:W-:Y:S01]  /*13e20*/  FFMA.FTZ R66, R66, UR35, -R56.reuse ;  /* 0x0000002342427c23 */ /* 0x100fe20008010838 */
[----:B------:R-:W-:-:S01]  /*13e30*/  FFMA.FTZ R68, R68, UR35, -R56 ;  /* 0x0000002344447c23 */ /* 0x000fc20008010838 */
[----:B------:R5:W-:Y:S01]  /*13e40*/  MUFU.EX2 R84, R15 ;  /* 0x0000000f00547308 */ /* 0x000be20000000800 */
[----:B------:R-:W-:-:S01]  /*13e50*/  FFMA.FTZ R69, R69, UR35, -R56 ;  /* 0x0000002345457c23 */ /* 0x000fc20008010838 */
[--C-:B------:R-:W-:Y:S01]  /*13e60*/  FFMA.FTZ R70, R70, UR35, -R56.reuse ;  /* 0x0000002346467c23 */ /* 0x100fe20008010838 */
[----:B------:R-:W-:-:S01]  /*13e70*/  FFMA.FTZ R53, R53, UR35, -R56 ;  /* 0x0000002335357c23 */ /* 0x000fc20008010838 */
[----:B------:R-:W-:-:S04]  /*13e80*/  FFMA.FTZ R48, R48, UR35, -R56 ;  /* 0x0000002330307c23 */ /* 0x000fc80008010838 */
[----:B------:R-:W4:Y:S01]  /*13e90*/  MUFU.EX2 R63, R62 ;  /* 0x0000003e003f7308 */ /* 0x000f220000000800 */
[----:B-----5:R-:W-:-:S01]  /*13ea0*/  FFMA.FTZ R15, R34, UR35, -R56 ;  /* 0x00000023220f7c23 */ /* 0x020fc20008010838 */
[----:B-1----:R-:W-:-:S04]  /*13eb0*/  FADD.FTZ R34, R76, R21 ;  /* 0x000000154c227221 */ /* 0x002fc80000010000 */
[C---:B--2---:R-:W-:Y:S01]  /*13ec0*/  FADD.FTZ R21, R75.reuse, R34 ;  /* 0x000000224b157221 */ /* 0x044fe20000010000 */
[----:B------:R-:W-:Y:S01]  /*13ed0*/  F2FP.SATFINITE.E4M3.F32.PACK_AB_MERGE_C R75, R75, R76, RZ ;  /* 0x0000004c4b4b723e */ /* 0x000fe200048070ff */
[----:B------:R-:W1:Y:S02]  /*13ee0*/  MUFU.EX2 R3, R3 ;  /* 0x0000000300037308 */ /* 0x000e640000000800 */
[----:B---3--:R-:W-:-:S01]  /*13ef0*/  FADD.FTZ R34, R74, R21 ;  /* 0x000000154a227221 */ /* 0x008fc20000010000 */
[----:B0-----:R-:W-:Y:S01]  /*13f00*/  FADD.FTZ R21, R51, R8 ;  /* 0x0000000833157221 */ /* 0x001fe20000010000 */
[----:B------:R-:W-:Y:S02]  /*13f10*/  F2FP.SATFINITE.E4M3.F32.PACK_AB_MERGE_C R164, R77, R0, R75 ;  /* 0x000000004da4723e */ /* 0x000fe4000480704b */
[----:B------:R-:W-:Y:S01]  /*13f20*/  FADD.FTZ R27, R73, R34 ;  /* 0x00000022491b7221 */ /* 0x000fe20000010000 */
[----:B----4-:R-:W-:-:S01]  /*13f30*/  FADD.FTZ R34, R60, R21 ;  /* 0x000000153c227221 */ /* 0x010fc20000010000 */
[----:B------:R-:W0:Y:S01]  /*13f40*/  MUFU.EX2 R12, R12 ;  /* 0x0000000c000c7308 */ /* 0x000e220000000800 */
[C---:B------:R-:W-:Y:S01]  /*13f50*/  F2FP.SATFINITE.E4M3.F32.PACK_AB_MERGE_C R60, R63.reuse, R60, RZ ;  /* 0x0000003c3f3c723e */ /* 0x040fe200048070ff */
[----:B------:R-:W-:Y:S01]  /*13f60*/  FADD.FTZ R62, R72, R27 ;  /* 0x0000001b483e7221 */ /* 0x000fe20000010000 */
[----:B------:R-:W-:-:S02]  /*13f70*/  FADD.FTZ R34, R63, R34 ;  /* 0x000000223f227221 */ /* 0x000fc40000010000 */
[----:B------:R-:W-:Y:S01]  /*13f80*/  F2FP.SATFINITE.E4M3.F32.PACK_AB_MERGE_C R165, R8, R51, R60 ;  /* 0x0000003308a5723e */ /* 0x000fe2000480703c */
[----:B------:R-:W-:-:S01]  /*13f90*/  FADD.FTZ R62, R71, R62 ;  /* 0x0000003e473e7221 */ /* 0x000fc20000010000 */
[----:B------:R-:W2:Y:S01]  /*13fa0*/  @P2 LDC R8, c[0x0][0x44c] ;  /* 0x00011300ff082b82 */ /* 0x000ea20000000800 */
[----:B------:R3:W4:Y:S01]  /*13fb0*/  MUFU.EX2 R79, R13 ;  /* 0x0000000d004f7308 */ /* 0x0007220000000800 */
[----:B-1----:R-:W-:-:S01]  /*13fc0*/  FADD.FTZ R21, R3, R34 ;  /* 0x0000002203157221 */ /* 0x002fc20000010000 */
[----:B------:R-:W-:Y:S01]  /*13fd0*/  FADD.FTZ R27, R67, R62 ;  /* 0x0000003e431b7221 */ /* 0x000fe20000010000 */
[----:B------:R-:W-:-:S03]  /*13fe0*/  F2FP.SATFINITE.E4M3.F32.PACK_AB_MERGE_C R71, R71, R72, RZ ;  /* 0x000000484747723e */ /* 0x000fc600048070ff */
[----:B------:R-:W-:Y:S01]  /*13ff0*/  FADD.FTZ R0, R78, R27 ;  /* 0x0000001b4e007221 */ /* 0x000fe20000010000 */
[----:B------:R-:W-:Y:S01]  /*14000*/  F2FP.SATFINITE.E4M3.F32.PACK_AB_MERGE_C R166, R73, R74, R71 ;  /* 0x0000004a49a6723e */ /* 0x000fe20004807047 */
[----:B------:R-:W1:Y:S01]  /*14010*/  MUFU.EX2 R9, R9 ;  /* 0x0000000900097308 */ /* 0x000e620000000800 */
[----:B0-----:R-:W-:-:S01]  /*14020*/  FADD.FTZ R34, R12, R21 ;  /* 0x000000150c227221 */ /* 0x001fc20000010000 */
[----:B---3--:R-:W-:Y:S01]  /*14030*/  FFMA.FTZ R13, R26, UR35, -R56 ;  /* 0x000000231a0d7c23 */ /* 0x008fe20008010838 */
[----:B------:R-:W-:-:S01]  /*14040*/  FADD.FTZ R27, R61, R0 ;  /* 0x000000003d1b7221 */ /* 0x000fc20000010000 */
[----:B------:R-:W-:-:S03]  /*14050*/  F2FP.SATFINITE.E4M3.F32.PACK_AB_MERGE_C R61, R80, R61, RZ ;  /* 0x0000003d503d723e */ /* 0x000fc600048070ff */
[----:B------:R-:W-:Y:S01]  /*14060*/  FADD.FTZ R27, R80, R27 ;  /* 0x0000001b501b7221 */ /* 0x000fe20000010000 */
[----:B------:R-:W0:Y:S01]  /*14070*/  MUFU.EX2 R14, R14 ;  /* 0x0000000e000e7308 */ /* 0x000e220000000800 */
[----:B----4-:R-:W-:-:S01]  /*14080*/  FADD.FTZ R21, R79, R34 ;  /* 0x000000224f157221 */ /* 0x010fc20000010000 */
[----:B------:R-:W-:Y:S02]  /*14090*/  F2FP.SATFINITE.E4M3.F32.PACK_AB_MERGE_C R79, R84, R79, RZ ;  /* 0x0000004f544f723e */ /* 0x000fe400048070ff */
[----:B------:R-:W-:Y:S01]  /*140a0*/  F2FP.SATFINITE.E4M3.F32.PACK_AB_MERGE_C R160, R78, R67, R61 ;  /* 0x000000434ea0723e */ /* 0x000fe2000480703d */
[----:B------:R-:W-:Y:S01]  /*140b0*/  FADD.FTZ R0, R84, R21 ;  /* 0x0000001554007221 */ /* 0x000fe20000010000 */
[----:B------:R-:W-:Y:S01]  /*140c0*/  F2FP.SATFINITE.E4M3.F32.PACK_AB_MERGE_C R167, R12, R3, R79 ;  /* 0x000000030ca7723e */ /* 0x000fe2000480704f */
[----:B--2---:R-:W-:Y:S01]  /*140d0*/  @P2 IMAD.HI.U32 R8, R175, R8, RZ ;  /* 0x00000008af082227 */ /* 0x004fe200078e00ff */
[----:B------:R-:W2:Y:S03]  /*140e0*/  MUFU.EX2 R24, R24 ;  /* 0x0000001800187308 */ /* 0x000ea60000000800 */
[----:B-1----:R-:W-:-:S01]  /*140f0*/  FADD.FTZ R21, R9, R0 ;  /* 0x0000000009157221 */ /* 0x002fc20000010000 */
[----:B------:R-:W-:Y:S01]  /*14100*/  FADD.FTZ R0, R58, R27 ;  /* 0x0000001b3a007221 */ /* 0x000fe20000010000 */
[----:B------:R-:W-:-:S03]  /*14110*/  F2FP.SATFINITE.E4M3.F32.PACK_AB_MERGE_C R27, R82, R55, RZ ;  /* 0x00000037521b723e */ /* 0x000fc600048070ff */
[C---:B------:R-:W-:Y:S01]  /*14120*/  FADD.FTZ R34, R57.reuse, R0 ;  /* 0x0000000039227221 */ /* 0x040fe20000010000 */
[----:B------:R-:W-:Y:S01]  /*14130*/  F2FP.SATFINITE.E4M3.F32.PACK_AB_MERGE_C R162, R57, R58, R27 ;  /* 0x0000003a39a2723e */ /* 0x000fe2000480701b */
[----:B------:R-:W1:Y:S01]  /*14140*/  MUFU.EX2 R25, R25 ;  /* 0x0000001900197308 */ /* 0x000e620000000800 */
[----:B0-----:R-:W-:-:S01]  /*14150*/  FADD.FTZ R21, R14, R21 ;  /* 0x000000150e157221 */ /* 0x001fc20000010000 */
[----:B------:R-:W-:Y:S01]  /*14160*/  FADD.FTZ R55, R55, R34 ;  /* 0x0000002237377221 */ /* 0x000fe20000010000 */
[----:B------:R-:W-:Y:S02]  /*14170*/  F2FP.SATFINITE.E4M3.F32.PACK_AB_MERGE_C R27, R59, R52, RZ ;  /* 0x000000343b1b723e */ /* 0x000fe400048070ff */
[----:B------:R-:W-:Y:S01]  /*14180*/  F2FP.SATFINITE.E4M3.F32.PACK_AB_MERGE_C R34, R49, R50, RZ ;  /* 0x000000323122723e */ /* 0x000fe200048070ff */
[----:B------:R-:W-:-:S01]  /*14190*/  FADD.FTZ R55, R82, R55 ;  /* 0x0000003752377221 */ /* 0x000fc20000010000 */
[----:B------:R-:W-:Y:S01]  /*141a0*/  F2FP.SATFINITE.E4M3.F32.PACK_AB_MERGE_C R156, R47, R54, R27 ;  /* 0x000000362f9c723e */ /* 0x000fe2000480701b */
[----:B------:R-:W0:Y:S01]  /*141b0*/  MUFU.EX2 R13, R13 ;  /* 0x0000000d000d7308 */ /* 0x000e220000000800 */
[----:B--2---:R-:W-:-:S01]  /*141c0*/  FADD.FTZ R0, R24, R21 ;  /* 0x0000001518007221 */ /* 0x004fc20000010000 */
[----:B------:R-:W-:Y:S01]  /*141d0*/  FADD.FTZ R54, R54, R55 ;  /* 0x0000003736367221 */ /* 0x000fe20000010000 */
[----:B------:R-:W-:-:S03]  /*141e0*/  F2FP.SATFINITE.E4M3.F32.PACK_AB_MERGE_C R158, R44, R41, R34 ;  /* 0x000000292c9e723e */ /* 0x000fc60004807022 */
[----:B------:R-:W-:Y:S02]  /*141f0*/  FADD.FTZ R47, R47, R54 ;  /* 0x000000362f2f7221 */ /* 0x000fe40000010000 */
[----:B------:R-:W2:Y:S01]  /*14200*/  MUFU.EX2 R20, R20 ;  /* 0x0000001400147308 */ /* 0x000ea20000000800 */
[----:B-1----:R-:W-:-:S01]  /*14210*/  FADD.FTZ R0, R25, R0 ;  /* 0x0000000019007221 */ /* 0x002fc20000010000 */
[----:B------:R-:W-:Y:S01]  /*14220*/  FADD.FTZ R52, R52, R47 ;  /* 0x0000002f34347221 */ /* 0x000fe20000010000 */
[----:B------:R-:W-:-:S03]  /*14230*/  F2FP.SATFINITE.E4M3.F32.PACK_AB_MERGE_C R24, R25, R24, RZ ;  /* 0x000000181918723e */ /* 0x000fc600048070ff */
[----:B------:R-:W-:Y:S01]  /*14240*/  FADD.FTZ R52, R59, R52 ;  /* 0x000000343b347221 */ /* 0x000fe20000010000 */
[----:B------:R-:W-:Y:S01]  /*14250*/  F2FP.SATFINITE.E4M3.F32.PACK_AB_MERGE_C R161, R14, R9, R24 ;  /* 0x000000090ea1723e */ /* 0x000fe20004807018 */
[----:B------:R-:W1:Y:S01]  /*14260*/  MUFU.EX2 R30, R30 ;  /* 0x0000001e001e7308 */ /* 0x000e620000000800 */
[----:B0-----:R-:W-:-:S01]  /*14270*/  FADD.FTZ R21, R13, R0 ;  /* 0x000000000d157221 */ /* 0x001fc20000010000 */
[----:B------:R-:W-:Y:S01]  /*14280*/  FADD.FTZ R41, R41, R52 ;  /* 0x0000003429297221 */ /* 0x000fe20000010000 */
[----:B------:R-:W-:-:S03]  /*14290*/  IMAD.MOV.U32 R9, RZ, RZ, R175 ;  /* 0x000000ffff097224 */ /* 0x000fc600078e00af */
[----:B------:R-:W-:Y:S02]  /*142a0*/  FADD.FTZ R41, R44, R41 ;  /* 0x000000292c297221 */ /* 0x000fe40000010000 */
[----:B------:R-:W0:Y:S01]  /*142b0*/  MUFU.EX2 R31, R31 ;  /* 0x0000001f001f7308 */ /* 0x000e220000000800 */
[----:B--2---:R-:W-:-:S01]  /*142c0*/  FADD.FTZ R21, R20, R21 ;  /* 0x0000001514157221 */ /* 0x004fc20000010000 */
[----:B------:R-:W-:-:S04]  /*142d0*/  FADD.FTZ R50, R50, R41 ;  /* 0x0000002932327221 */ /* 0x000fc80000010000 */
[----:B------:R-:W-:Y:S02]  /*142e0*/  FADD.FTZ R49, R49, R50 ;  /* 0x0000003231317221 */ /* 0x000fe40000010000 */
[----:B------:R-:W2:Y:S01]  /*142f0*/  MUFU.EX2 R15, R15 ;  /* 0x0000000f000f7308 */ /* 0x000ea20000000800 */
[----:B-1----:R-:W-:-:S07]  /*14300*/  FADD.FTZ R0, R30, R21 ;  /* 0x000000151e007221 */ /* 0x002fce0000010000 */
[----:B------:R-:W1:Y:S01]  /*14310*/  MUFU.EX2 R26, R35 ;  /* 0x00000023001a7308 */ /* 0x000e620000000800 */
[----:B0-----:R-:W-:-:S01]  /*14320*/  FADD.FTZ R0, R31, R0 ;  /* 0x000000001f007221 */ /* 0x001fc20000010000 */
[----:B------:R-:W-:-:S04]  /*14330*/  F2FP.SATFINITE.E4M3.F32.PACK_AB_MERGE_C R30, R31, R30, RZ ;  /* 0x0000001e1f1e723e */ /* 0x000fc800048070ff */
[----:B------:R-:W-:Y:S02]  /*14340*/  F2FP.SATFINITE.E4M3.F32.PACK_AB_MERGE_C R163, R20, R13, R30 ;  /* 0x0000000d14a3723e */ /* 0x000fe4000480701e */
        /* <DEDUP_REMOVED lines=8> */
[----:B------:R-:W-:-:S04]  /*143d0*/  F2FP.SATFINITE.E4M3.F32.PACK_AB_MERGE_C R38, R39, R38, RZ ;  /* 0x000000262726723e */ /* 0x000fc800048070ff */
[----:B------:R-:W-:Y:S02]  /*143e0*/  F2FP.SATFINITE.E4M3.F32.PACK_AB_MERGE_C R157, R26, R15, R38 ;  /* 0x0000000f1a9d723e */ /* 0x000fe40004807026 */
[----:B------:R-:W2:Y:S01]  /*143f0*/  MUFU.EX2 R45, R45 ;  /* 0x0000002d002d7308 */ /* 0x000ea20000000800 */
[----:B-1----:R-:W-:-:S02]  /*14400*/  FADD.FTZ R0, R42, R25 ;  /* 0x000000192a007221 */ /* 0x002fc40000010000 */
[----:B------:R-:W1:Y:S05]  /*14410*/  @P2 LDC R25, c[0x0][0x450] ;  /* 0x00011400ff192b82 */ /* 0x000e6a0000000800 */
[----:B------:R-:W-:Y:S01]  /*14420*/  MUFU.EX2 R36, R36 ;  /* 0x0000002400247308 */ /* 0x000fe20000000800 */
[----:B0-----:R-:W-:-:S07]  /*14430*/  FADD.FTZ R0, R43, R0 ;  /* 0x000000002b007221 */ /* 0x001fce0000010000 */
[----:B------:R-:W0:Y:S01]  /*14440*/  MUFU.EX2 R33, R33 ;  /* 0x0000002100217308 */ /* 0x000e220000000800 */
[----:B--2---:R-:W-:-:S07]  /*14450*/  FADD.FTZ R3, R45, R0 ;  /* 0x000000002d037221 */ /* 0x004fce0000010000 */
[----:B------:R-:W2:Y:S01]  /*14460*/  MUFU.EX2 R46, R46 ;  /* 0x0000002e002e7308 */ /* 0x000ea20000000800 */
[----:B-1----:R-:W-:-:S07]  /*14470*/  @P2 SHF.R.U32.HI R9, RZ, R25, R8 ;  /* 0x00000019ff092219 */ /* 0x002fce0000011608 */
[----:B------:R-:W-:Y:S01]  /*14480*/  MUFU.EX2 R40, R40 ;  /* 0x0000002800287308 */ /* 0x000fe20000000800 */
[----:B0-----:R-:W-:Y:S01]  /*14490*/  F2FP.SATFINITE.E4M3.F32.PACK_AB_MERGE_C R0, R33, R36, RZ ;  /* 0x000000242100723e */ /* 0x001fe200048070ff */
[----:B------:R-:W-:-:S04]  /*144a0*/  IMAD.IADD R9, R88, 0x1, R9 ;  /* 0x0000000158097824 */ /* 0x000fc800078e0209 */
[----:B------:R-:W-:Y:S02]  /*144b0*/  IMAD.IADD R6, R9, 0x1, R6 ;  /* 0x0000000109067824 */ /* 0x000fe400078e0206 */
[----:B------:R-:W0:Y:S01]  /*144c0*/  MUFU.EX2 R37, R37 ;  /* 0x0000002500257308 */ /* 0x000e220000000800 */
[----:B--2---:R-:W-:-:S01]  /*144d0*/  FADD.FTZ R3, R46, R3 ;  /* 0x000000032e037221 */ /* 0x004fc20000010000 */
        /* <DEDUP_REMOVED lines=19> */
[----:B0-----:R-:W-:-:S01]  /*14610*/  FADD.FTZ R0, R21, R0 ;  /* 0x0000000015007221 */ /* 0x001fc20000010000 */
[----:B------:R-:W-:-:S04]  /*14620*/  F2FP.SATFINITE.E4M3.F32.PACK_AB_MERGE_C R66, R21, R66, RZ ;  /* 0x000000421542723e */ /* 0x000fc800048070ff */
[----:B------:R-:W-:Y:S02]  /*14630*/  F2FP.SATFINITE.E4M3.F32.PACK_AB_MERGE_C R153, R65, R64, R66 ;  /* 0x000000404199723e */ /* 0x000fe40004807042 */
[----:B------:R-:W0:Y:S08]  /*14640*/  MUFU.EX2 R69, R69 ;  /* 0x0000004500457308 */ /* 0x000e300000000800 */
[----:B------:R-:W2:Y:S01]  /*14650*/  MUFU.EX2 R70, R70 ;  /* 0x0000004600467308 */ /* 0x000ea20000000800 */
[----:B-1----:R-:W-:Y:S01]  /*14660*/  F2FP.SATFINITE.E4M3.F32.PACK_AB_MERGE_C R154, R29, R32, R3 ;  /* 0x000000201d9a723e */ /* 0x002fe20004807003 */
[----:B------:R-:W-:-:S04]  /*14670*/  FADD.FTZ R32, R32, R33 ;  /* 0x0000002120207221 */ /* 0x000fc80000010000 */
[----:B------:R-:W-:Y:S02]  /*14680*/  FADD.FTZ R29, R29, R32 ;  /* 0x000000201d1d7221 */ /* 0x000fe40000010000 */
[----:B------:R-:W-:Y:S01]  /*14690*/  MUFU.EX2 R53, R53 ;  /* 0x0000003500357308 */ /* 0x000fe20000000800 */
[----:B0-----:R-:W-:-:S01]  /*146a0*/  FADD.FTZ R3, R69, R0 ;  /* 0x0000000045037221 */ /* 0x001fc20000010000 */
[----:B------:R-:W-:-:S06]  /*146b0*/  FADD.FTZ R28, R28, R29 ;  /* 0x0000001d1c1c7221 */ /* 0x000fcc0000010000 */
[----:B------:R-:W0:Y:S01]  /*146c0*/  MUFU.EX2 R48, R48 ;  /* 0x0000003000307308 */ /* 0x000e220000000800 */
[----:B--2---:R-:W-:-:S01]  /*146d0*/  FADD.FTZ R0, R70, R3 ;  /* 0x0000000346007221 */ /* 0x004fc20000010000 */
[----:B0-----:R-:W-:-:S03]  /*146e0*/  F2FP.SATFINITE.E4M3.F32.PACK_AB_MERGE_C R3, R48, R53, RZ ;  /* 0x000000353003723e */ /* 0x001fc600048070ff */
[----:B------:R-:W-:Y:S01]  /*146f0*/  FADD.FTZ R53, R53, R0 ;  /* 0x0000000035357221 */ /* 0x000fe20000010000 */
[----:B------:R-:W-:Y:S01]  /*14700*/  F2FP.SATFINITE.E4M3.F32.PACK_AB_MERGE_C R155, R70, R69, R3 ;  /* 0x00000045469b723e */ /* 0x000fe20004807003 */
[----:B------:R-:W-:Y:S02]  /*14710*/  FADD.FTZ R3, R5, R28 ;  /* 0x0000001c05037221 */ /* 0x000fe40000010000 */
[----:B------:R-:W-:-:S01]  /*14720*/  FADD.FTZ R0, R48, R53 ;  /* 0x0000003530007221 */ /* 0x000fc20000010000 */
[----:B------:R-:W-:Y:S01]  /*14730*/  VIADD R5, R89, 0xfffffffe ;  /* 0xfffffffe59057836 */ /* 0x000fe20000000000 */
        /* <DEDUP_REMOVED lines=12> */
.L_x_1561:
[----:B------:R-:W-:-:S13]  /*14800*/  ISETP.NE.AND P4, PT, R7, 0x1, PT ;  /* 0x000000010700780c */ /* 0x000fda0003f85270 */
[----:B------:R-:W0:Y:S02]  /*14810*/  @P4 LDC.64 R12, c[0x0][0x9e8] ;  /* 0x00027a00ff0c4b82 */ /* 0x000e240000000a00 */
[----:B0-----:R-:W-:-:S05]  /*14820*/  @P4 IMAD.HI.U32 R12, R8, R12, RZ ;  /* 0x0000000c080c4227 */ /* 0x001fca00078e00ff */
[----:B------:R-:W-:-:S07]  /*14830*/  @P4 SHF.R.U32.HI R8, RZ, R13, R12 ;  /* 0x0000000dff084219 */ /* 0x000fce000001160c */
.L_x_1562:
[----:B------:R-:W-:Y:S05]  /*14840*/  BSYNC B0 ;  /* 0x0000000000007941 */ /* 0x000fea0003800000 */
.L_x_1560:
[----:B------:R-:W-:-:S05]  /*14850*/  IMAD R7, R8, R7, R7 ;  /* 0x0000000708077224 */ /* 0x000fca00078e0207 */
[----:B------:R-:W-:-:S07]  /*14860*/  VIMNMX R6, R6, R7, PT ;  /* 0x0000000706067248 */ /* 0x000fce0003fe0100 */
.L_x_1559:
[----:B------:R-:W-:Y:S01]  /*14870*/  SHF.R.S32.HI R7, RZ, 0x1f, R6 ;  /* 0x0000001fff077819 */ /* 0x000fe20000011406 */
[----:B------:R-:W-:Y:S01]  /*14880*/  ULDC UR32, c[0x0][0x9e4] ;  /* 0x0002790000207ab9 */ /* 0x000fe20000000800 */
[----:B------:R-:W-:Y:S01]  /*14890*/  ULDC UR4, c[0x0][0x9e4] ;  /* 0x0002790000047ab9 */ /* 0x000fe20000000800 */
[----:B------:R-:W-:Y:S01]  /*148a0*/  ULDC UR5, c[0x0][0x988] ;  /* 0x0002620000057ab9 */ /* 0x000fe20000000800 */
[----:B------:R-:W-:Y:S01]  /*148b0*/  LEA.HI R7, R7, R6, RZ, 0x7 ;  /* 0x0000000607077211 */ /* 0x000fe200078f38ff */
[----:B------:R-:W-:Y:S01]  /*148c0*/  ULDC UR7, c[0x0][0x988] ;  /* 0x0002620000077ab9 */ /* 0x000fe20000000800 */
[----:B------:R-:W-:Y:S01]  /*148d0*/  ULDC UR6, c[0x0][0x988] ;  /* 0x0002620000067ab9 */ /* 0x000fe20000000800 */
[----:B------:R-:W-:Y:S01]  /*148e0*/  ULDC UR34, c[0x0][0x9e0] ;  /* 0x0002780000227ab9 */ /* 0x000fe20000000800 */
[----:B------:R-:W-:Y:S01]  /*148f0*/  SHF.R.S32.HI R14, RZ, 0x7, R7 ;  /* 0x00000007ff0e7819 */ /* 0x000fe20000011407 */
[----:B------:R-:W-:Y:S01]  /*14900*/  ULDC UR33, c[0x0][0x9e0] ;  /* 0x0002780000217ab9 */ /* 0x000fe20000000800 */
[----:B------:R-:W-:-:S02]  /*14910*/  CS2R R150, SRZ ;  /* 0x0000000000967805 */ /* 0x000fc4000001ff00 */
[----:B------:R-:W-:Y:S02]  /*14920*/  CS2R R148, SRZ ;  /* 0x0000000000947805 */ /* 0x000fe4000001ff00 */
[----:B------:R-:W-:Y:S02]  /*14930*/  VIMNMX R14, R177, R14, !PT ;  /* 0x0000000eb10e7248 */ /* 0x000fe40007fe0100 */
[----:B------:R-:W-:Y:S02]  /*14940*/  CS2R R146, SRZ ;  /* 0x0000000000927805 */ /* 0x000fe4000001ff00 */
[----:B------:R-:W-:Y:S02]  /*14950*/  CS2R R144, SRZ ;  /* 0x0000000000907805 */ /* 0x000fe4000001ff00 */
[----:B------:R-:W-:Y:S02]  /*14960*/  CS2R R142, SRZ ;  /* 0x00000000008e7805 */ /* 0x000fe4000001ff00 */
        /* <DEDUP_REMOVED lines=27> */
[----:B------:R-:W-:Y:S01]  /*14b20*/  CS2R R88, SRZ ;  /* 0x0000000000587805 */ /* 0x000fe2000001ff00 */
[----:B------:R-:W-:Y:S06]  /*14b30*/  @!P4 BRA `(.L_x_1563) ;  /* 0x00000038000cc947 */ /* 0x000fec0003800000 */
[----:B------:R-:W-:-:S07]  /*14b40*/  IMAD.MOV.U32 R151, RZ, RZ, RZ ;  /* 0x000000ffff977224 */ /* 0x000fce00078e00ff */
.L_x_1582:
[----:B------:R-:W-:Y:S01]  /*14b50*/  VIADD R13, R169, 0x1 ;  /* 0x00000001a90d7836 */ /* 0x000fe20000000000 */
[----:B------:R-:W-:Y:S05]  /*14b60*/  YIELD ;  /* 0x0000000000007946 */ /* 0x000fea0003800000 */
[----:B------:R-:W-:-:S04]  /*14b70*/  ISETP.NE.AND P4, PT, R13, 0x2, PT ;  /* 0x000000020d00780c */ /* 0x000fc80003f85270 */
[----:B------:R-:W-:Y:S02]  /*14b80*/  SEL R7, RZ, 0x1, P4 ;  /* 0x00000001ff077807 */ /* 0x000fe40002000000 */
[----:B------:R-:W-:Y:S02]  /*14b90*/  SEL R13, R13, RZ, P4 ;  /* 0x000000ff0d0d7207 */ /* 0x000fe40002000000 */
[----:B------:R-:W-:Y:S02]  /*14ba0*/  ISETP.NE.AND P4, PT, R176, RZ, PT ;  /* 0x000000ffb000720c */ /* 0x000fe40003f85270 */
[----:B------:R-:W-:-:S11]  /*14bb0*/  LOP3.LUT R12, R18, R7, RZ, 0x3c, !PT ;  /* 0x00000007120c7212 */ /* 0x000fd600078e3cff */
[----:B------:R-:W-:Y:S05]  /*14bc0*/  @P4 BRA `(.L_x_1564) ;  /* 0x0000000000304947 */ /* 0x000fea0003800000 */
[----:B------:R-:W-:Y:S05]  /*14bd0*/  @!P0 BRA `(.L_x_1565) ;  /* 0x0000000000048947 */ /* 0x000fea0003800000 */
[----:B------:R-:W-:Y:S01]  /*14be0*/  BPT.TRAP 0x1 ;  /* 0x000000040000795c */ /* 0x000fe20000300000 */
.L_x_1565:
[----:B------:R-:W-:Y:S01]  /*14bf0*/  IMAD R7, R13, 0x8, R16 ;  /* 0x000000080d077824 */ /* 0x000fe200078e0210 */
[----:B------:R-:W-:-:S04]  /*14c00*/  SHF.L.U32 R6, R12, 0x1f, RZ ;  /* 0x0000001f0c067819 */ /* 0x000fc800000006ff */
[----:B------:R0:W1:Y:S01]  /*14c10*/  SYNCS.PHASECHK.TRANS64.TRYWAIT P5, [R7+URZ+0x22830], R6 ;  /* 0x02283006070075a7 */ /* 0x00006200080a017f */
[----:B------:R-:W-:Y:S05]  /*14c20*/  @!P0 BRA `(.L_x_1566) ;  /* 0x0000000000048947 */ /* 0x000fea0003800000 */
[----:B------:R-:W-:Y:S01]  /*14c30*/  BPT.TRAP 0x1 ;  /* 0x000000040000795c */ /* 0x000fe20000300000 */
.L_x_1566:
[----:B------:R-:W-:Y:S04]  /*14c40*/  BSSY B0, `(.L_x_1564) ;  /* 0x0000004000007945 */ /* 0x000fe80003800000 */
[----:B-1----:R-:W-:Y:S05]  /*14c50*/  @P5 BRA `(.L_x_1567) ;  /* 0x0000000000085947 */ /* 0x002fea0003800000 */
[----:B------:R-:W1:Y:S02]  /*14c60*/  SYNCS.PHASECHK.TRANS64.TRYWAIT P5, [R7+URZ+0x22830], R6 ;  /* 0x02283006070075a7 */ /* 0x000e6400080a017f */
[----:B-1----:R-:W-:Y:S05]  /*14c70*/  @!P5 BRA `(.L_x_1568) ;  /* 0x000001440030d947 */ /* 0x002fea0003800000 */
.L_x_1567:
[----:B------:R-:W-:Y:S05]  /*14c80*/  BSYNC B0 ;  /* 0x0000000000007941 */ /* 0x000fea0003800000 */
.L_x_1564:
[----:B------:R-:W2:Y:S01]  /*14c90*/  S2R R8, SR_TID.X ;  /* 0x0000000000087919 */ /* 0x000ea20000002100 */
[----:B01----:R-:W-:Y:S01]  /*14ca0*/  IMAD.MOV.U32 R7, RZ, RZ, -0x7fffffe0 ;  /* 0x80000020ff077424 */ /* 0x003fe200078e00ff */
[----:B------:R-:W-:Y:S05]  /*14cb0*/  WARPSYNC.ALL ;  /* 0x0000000000007948 */ /* 0x000fea0003800000 */
[----:B------:R-:W-:Y:S01]  /*14cc0*/  R2UR UR31, R7 ;  /* 0x00000000071f72ca */ /* 0x000fe200000e0000 */
[----:B------:R-:W-:Y:S02]  /*14cd0*/  IMAD R6, R13, 0x600, R4 ;  /* 0x000006000d067824 */ /* 0x000fe400078e0204 */
[----:B------:R-:W-:-:S03]  /*14ce0*/  IMAD.MOV.U32 R9, RZ, RZ, -0x7fffffe0 ;  /* 0x80000020ff097424 */ /* 0x000fc600078e00ff */
[----:B------:R-:W-:Y:S02]  /*14cf0*/  R2UR UR30, R6 ;  /* 0x00000000061e72ca */ /* 0x000fe400000e0000 */
[----:B------:R-:W-:Y:S01]  /*14d00*/  R2UR UR11, R9 ;  /* 0x00000000090b72ca */ /* 0x000fe200000e0000 */
[----:B------:R-:W-:-:S05]  /*14d10*/  IMAD.MOV.U32 R9, RZ, RZ, -0x7fffffe0 ;  /* 0x80000020ff097424 */ /* 0x000fca00078e00ff */
[----:B------:R-:W-:Y:S01]  /*14d20*/  R2UR UR15, R9 ;  /* 0x00000000090f72ca */ /* 0x000fe200000e0000 */
[----:B------:R-:W-:-:S05]  /*14d30*/  IMAD.MOV.U32 R9, RZ, RZ, -0x7fffffe0 ;  /* 0x80000020ff097424 */ /* 0x000fca00078e00ff */
[----:B------:R-:W-:Y:S02]  /*14d40*/  R2UR UR19, R9 ;  /* 0x00000000091372ca */ /* 0x000fe400000e0000 */
[----:B------:R-:W-:Y:S02]  /*14d50*/  MOV R9, 0x80000020 ;  /* 0x8000002000097802 */ /* 0x000fe40000000f00 */
[----:B--2---:R-:W-:Y:S02]  /*14d60*/  SHF.R.U32.HI R8, RZ, 0x7, R8 ;  /* 0x00000007ff087819 */ /* 0x004fe40000011608 */
[----:B------:R-:W-:-:S03]  /*14d70*/  R2UR UR23, R9 ;  /* 0x00000000091772ca */ /* 0x000fc600000e0000 */
[----:B------:R-:W-:Y:S02]  /*14d80*/  VIADD R7, R8, 0x8 ;  /* 0x0000000808077836 */ /* 0x000fe40000000000 */
[----:B------:R-:W-:-:S03]  /*14d90*/  VIADD R8, R6, 0x2 ;  /* 0x0000000206087836 */ /* 0x000fc60000000000 */
[----:B------:R0:W-:Y:S02]  /*14da0*/  BAR.SYNC.DEFER_BLOCKING R7, 0x100 ;  /* 0x000400070000751d */ /* 0x0001e40000010000 */
[----:B------:R-:W-:Y:S01]  /*14db0*/  R2UR UR10, R8 ;  /* 0x00000000080a72ca */ /* 0x000fe200000e0000 */
[----:B------:R-:W-:-:S05]  /*14dc0*/  VIADD R8, R6, 0x200 ;  /* 0x0000020006087836 */ /* 0x000fca0000000000 */
[----:B------:R-:W-:Y:S01]  /*14dd0*/  R2UR UR14, R8 ;  /* 0x00000000080e72ca */ /* 0x000fe200000e0000 */
[----:B------:R-:W-:Y:S02]  /*14de0*/  VIADD R8, R6, 0x202 ;  /* 0x0000020206087836 */ /* 0x000fe40000000000 */
[----:B0-----:R-:W-:-:S03]  /*14df0*/  IMAD.MOV.U32 R7, RZ, RZ, -0x7fffffe0 ;  /* 0x80000020ff077424 */ /* 0x001fc600078e00ff */
[----:B------:R-:W-:Y:S01]  /*14e00*/  R2UR UR18, R8 ;  /* 0x00000000081272ca */ /* 0x000fe200000e0000 */
[C---:B------:R-:W-:Y:S01]  /*14e10*/  VIADD R8, R6.reuse, 0x400 ;  /* 0x0000040006087836 */ /* 0x040fe20000000000 */
[----:B------:R-:W-:Y:S01]  /*14e20*/  R2UR UR27, R7 ;  /* 0x00000000071b72ca */ /* 0x000fe200000e0000 */
[----:B------:R-:W-:-:S03]  /*14e30*/  VIADD R6, R6, 0x402 ;  /* 0x0000040206067836 */ /* 0x000fc60000000000 */
[----:B------:R-:W-:Y:S02]  /*14e40*/  R2UR UR22, R8 ;  /* 0x00000000081672ca */ /* 0x000fe400000e0000 */
[----:B------:R-:W-:Y:S01]  /*14e50*/  R2UR UR26, R6 ;  /* 0x00000000061a72ca */ /* 0x000fe200000e0000 */
        /* <DEDUP_REMOVED lines=18> */
[----:B------:R-:W-:Y:S05]  /*14f80*/  @P4 BRA `(.L_x_1569) ;  /* 0x0000000000284947 */ /* 0x000fea0003800000 */
[----:B------:R-:W-:Y:S05]  /*14f90*/  @!P0 BRA `(.L_x_1570) ;  /* 0x0000000000048947 */ /* 0x000fea0003800000 */
[----:B------:R-:W-:Y:S01]  /*14fa0*/  BPT.TRAP 0x1 ;  /* 0x000000040000795c */ /* 0x000fe20000300000 */
.L_x_1570:
[----:B------:R-:W-:Y:S01]  /*14fb0*/  SHF.L.U32 R6, R18, 0x1f, RZ ;  /* 0x0000001f12067819 */ /* 0x000fe200000006ff */
[----:B------:R-:W-:-:S04]  /*14fc0*/  IMAD R7, R169, 0x8, R16 ;  /* 0x00000008a9077824 */ /* 0x000fc800078e0210 */
[----:B------:R0:W1:Y:S01]  /*14fd0*/  SYNCS.PHASECHK.TRANS64.TRYWAIT P4, [R7+URZ+0x22850], R6 ;  /* 0x02285006070075a7 */ /* 0x000062000808017f */
[----:B------:R-:W-:Y:S05]  /*14fe0*/  @!P0 BRA `(.L_x_1571) ;  /* 0x0000000000048947 */ /* 0x000fea0003800000 */
[----:B------:R-:W-:Y:S01]  /*14ff0*/  BPT.TRAP 0x1 ;  /* 0x000000040000795c */ /* 0x000fe20000300000 */
.L_x_1571:
[----:B-1----:R-:W-:Y:S05]  /*15000*/  @P4 BRA `(.L_x_1569) ;  /* 0x0000000000084947 */ /* 0x002fea0003800000 */
[----:B------:R-:W1:Y:S02]  /*15010*/  SYNCS.PHASECHK.TRANS64.TRYWAIT P4, [R7+URZ+0x22850], R6 ;  /* 0x02285006070075a7 */ /* 0x000e64000808017f */
[----:B-1----:R-:W-:Y:S05]  /*15020*/  @!P4 BRA `(.L_x_1572) ;  /* 0x000001400058c947 */ /* 0x002fea0003800000 */
.L_x_1569:
[----:B01----:R-:W-:Y:S01]  /*15030*/  VIADD R6, R16, 0x400 ;  /* 0x0000040010067836 */ /* 0x003fe20000000000 */
[----:B------:R-:W-:Y:S05]  /*15040*/  WARPSYNC.ALL ;  /* 0x0000000000007948 */ /* 0x000fea0003800000 */
[----:B------:R-:W-:Y:S01]  /*15050*/  SHF.R.U32.HI R6, RZ, 0x4, R6 ;  /* 0x00000004ff067819 */ /* 0x000fe20000011606 */
[----:B------:R-:W-:Y:S01]  /*15060*/  IMAD.MOV.U32 R7, RZ, RZ, 0x40000040 ;  /* 0x40000040ff077424 */ /* 0x000fe200078e00ff */
[----:B------:R-:W-:Y:S01]  /*15070*/  WARPGROUP.ARRIVE ;  /* 0x00000000000079c5 */ /* 0x000fe20000000000 */
[----:B------:R-:W-:Y:S01]  /*15080*/  IMAD.MOV.U32 R9, RZ, RZ, 0x40000040 ;  /* 0x40000040ff097424 */ /* 0x000fe200078e00ff */
[----:B------:R-:W-:-:S04]  /*15090*/  LOP3.LUT R6, R6, 0x3fff, RZ, 0xc0, !PT ;  /* 0x00003fff06067812 */ /* 0x000fc800078ec0ff */
[----:B------:R-:W0:Y:S01]  /*150a0*/  S2R R219, SR_TID.X ;  /* 0x0000000000db7919 */ /* 0x000e220000002100 */
[----:B------:R-:W-:Y:S01]  /*150b0*/  R2UR UR11, R7 ;  /* 0x00000000070b72ca */ /* 0x000fe200000e0000 */
[----:B------:R-:W-:Y:S01]  /*150c0*/  IMAD.MOV.U32 R7, RZ, RZ, 0x40000040 ;  /* 0x40000040ff077424 */ /* 0x000fe200078e00ff */
[----:B------:R-:W-:Y:S01]  /*150d0*/  LOP3.LUT R6, R6, 0x10000, RZ, 0xfc, !PT ;  /* 0x0001000006067812 */ /* 0x000fe200078efcff */
[C---:B------:R-:W-:Y:S01]  /*150e0*/  FMUL.FTZ R15, R2.reuse, R26 ;  /* 0x0000001a020f7220 */ /* 0x040fe20000410000 */
[C---:B------:R-:W-:Y:S01]  /*150f0*/  FMUL.FTZ R26, R2.reuse, R28 ;  /* 0x0000001c021a7220 */ /* 0x040fe20000410000 */
[C---:B------:R-:W-:Y:S01]  /*15100*/  FMUL.FTZ R28, R2.reuse, R34 ;  /* 0x00000022021c7220 */ /* 0x040fe20000410000 */
[C---:B------:R-:W-:Y:S01]  /*15110*/  FMUL.FTZ R34, R2.reuse, R37 ;  /* 0x0000002502227220 */ /* 0x040fe20000410000 */
[----:B------:R-:W-:Y:S02]  /*15120*/  IMAD R6, R169, 0x400, R6 ;  /* 0x00000400a9067824 */ /* 0x000fe400078e0206 */
[C---:B------:R-:W-:Y:S01]  /*15130*/  FMUL.FTZ R37, R2.reuse, R43 ;  /* 0x0000002b02257220 */ /* 0x040fe20000410000 */
[C---:B------:R-:W-:Y:S01]  /*15140*/  FMUL.FTZ R43, R2.reuse, R45 ;  /* 0x0000002d022b7220 */ /* 0x040fe20000410000 */
[----:B------:R-:W-:Y:S01]  /*15150*/  FMUL.FTZ R45, R2, R51 ;  /* 0x00000033022d7220 */ /* 0x000fe20000410000 */
[C---:B------:R-:W-:Y:S01]  /*15160*/  VIADD R8, R6.reuse, 0x2 ;  /* 0x0000000206087836 */ /* 0x040fe20000000000 */
[----:B------:R-:W-:Y:S01]  /*15170*/  R2UR UR10, R6 ;  /* 0x00000000060a72ca */ /* 0x000fe200000e0000 */
[C---:B------:R-:W-:Y:S01]  /*15180*/  FMUL.FTZ R51, R2.reuse, R58 ;  /* 0x0000003a02337220 */ /* 0x040fe20000410000 */
[C---:B------:R-:W-:Y:S01]  /*15190*/  FMUL.FTZ R58, R2.reuse, R66 ;  /* 0x00000042023a7220 */ /* 0x040fe20000410000 */
[C---:B------:R-:W-:Y:S01]  /*151a0*/  FMUL.FTZ R66, R2.reuse, R74 ;  /* 0x0000004a02427220 */ /* 0x040fe20000410000 */
[----:B------:R-:W-:Y:S01]  /*151b0*/  FMUL.FTZ R74, R2, R82 ;  /* 0x00000052024a7220 */ /* 0x000fe20000410000 */
[----:B------:R-:W-:-:S02]  /*151c0*/  IMAD.IADD R82, R189, 0x1, R175 ;  /* 0x00000001bd527824 */ /* 0x000fc400078e02af */
[C---:B------:R-:W-:Y:S01]  /*151d0*/  FMUL.FTZ R21, R2.reuse, R25 ;  /* 0x0000001902157220 */ /* 0x040fe20000410000 */
[C---:B------:R-:W-:Y:S01]  /*151e0*/  FMUL.FTZ R18, R2.reuse, R27 ;  /* 0x0000001b02127220 */ /* 0x040fe20000410000 */
[C---:B------:R-:W-:Y:S01]  /*151f0*/  FMUL.FTZ R25, R2.reuse, R31 ;  /* 0x0000001f02197220 */ /* 0x040fe20000410000 */
[C---:B------:R-:W-:Y:S01]  /*15200*/  FMUL.FTZ R27, R2.reuse, R29 ;  /* 0x0000001d021b7220 */ /* 0x040fe20000410000 */
[C---:B------:R-:W-:Y:S01]  /*15210*/  FMUL.FTZ R31, R2.reuse, R33 ;  /* 0x00000021021f7220 */ /* 0x040fe20000410000 */
[C---:B------:R-:W-:Y:S01]  /*15220*/  FMUL.FTZ R20, R2.reuse, R24 ;  /* 0x0000001802147220 */ /* 0x040fe20000410000 */
[----:B------:R-:W-:Y:S01]  /*15230*/  FMUL.FTZ R29, R2, R35 ;  /* 0x00000023021d7220 */ /* 0x000fe20000410000 */
[----:B------:R-:W-:Y:S01]  /*15240*/  QGMMA.64x128x32.F32.E4M3.E4M3 R88, R164, gdesc[UR8], R88, gsb0 ;  /* 0x01e00008a4587df3 */ /* 0x000fe20008000858 */
[----:B------:R-:W-:Y:S01]  /*15250*/  R2UR UR10, R8 ;  /* 0x00000000080a72ca */ /* 0x000fe200000e0000 */
[----:B------:R-:W-:Y:S01]  /*15260*/  VIADD R8, R6, 0x4 ;  /* 0x0000000406087836 */ /* 0x000fe20000000000 */
[----:B------:R-:W-:Y:S01]  /*15270*/  R2UR UR11, R9 ;  /* 0x00000000090b72ca */ /* 0x000fe200000e0000 */
[----:B------:R-:W-:-:S02]  /*15280*/  IMAD.MOV.U32 R9, RZ, RZ, 0x40000040 ;  /* 0x40000040ff097424 */ /* 0x000fc400078e00ff */
[----:B------:R-:W-:Y:S01]  /*15290*/  FMUL.FTZ R33, R2, R36 ;  /* 0x0000002402217220 */ /* 0x000fe20000410000 */
[----:B------:R-:W-:Y:S02]  /*152a0*/  VIADD R6, R6, 0x6 ;  /* 0x0000000606067836 */ /* 0x000fe40000000000 */
        /* <DEDUP_REMOVED lines=9> */
[----:B0-----:R-:W-:Y:S01]  /*15340*/  SHF.R.U32.HI R219, RZ, 0x7, R219 ;  /* 0x00000007ffdb7819 */ /* 0x001fe200000116db */
        /* <DEDUP_REMOVED lines=38> */
[----:B------:R-:W-:-:S05]  /*155b0*/  WARPGROUP.ARRIVE ;  /* 0x00000000000079c5 */ /* 0x000fca0000000000 */
[----:B------:R-:W0:Y:S01]  /*155c0*/  MUFU.TANH R34, R34 ;  /* 0x0000002200227308 */ /* 0x000e220000002400 */
[----:B------:R-:W-:Y:S01]  /*155d0*/  QGMMA.64x128x32.F32.E4M3.E4M3 R88, R160, gdesc[UR8], R88, gsb0 ;  /* 0x01e00008a0587df3 */ /* 0x000fe20008000858 */
[----:B------:R-:W-:Y:S01]  /*155e0*/  R2UR UR10, R8 ;  /* 0x00000000080a72ca */ /* 0x000fe200000e0000 */
[C---:B------:R-:W-:Y:S01]  /*155f0*/  FMUL.FTZ R8, R2.reuse, R55 ;  /* 0x0000003702087220 */ /* 0x040fe20000410000 */
[----:B------:R-:W-:Y:S01]  /*15600*/  R2UR UR11, R9 ;  /* 0x00000000090b72ca */ /* 0x000fe200000e0000 */
[C---:B------:R-:W-:Y:S01]  /*15610*/  FMUL.FTZ R55, R2.reuse, R63 ;  /* 0x0000003f02377220 */ /* 0x040fe20000410000 */
[C---:B------:R-:W-:Y:S01]  /*15620*/  FMUL.FTZ R63, R2.reuse, R71 ;  /* 0x00000047023f7220 */ /* 0x040fe20000410000 */
[C---:B------:R-:W-:Y:S01]  /*15630*/  FMUL.FTZ R71, R2.reuse, R79 ;  /* 0x0000004f02477220 */ /* 0x040fe20000410000 */
[C---:B------:R-:W-:Y:S01]  /*15640*/  FMUL.FTZ R9, R2.reuse, R56 ;  /* 0x0000003802097220 */ /* 0x040fe20000410000 */
[----:B------:R-:W5:Y:S01]  /*15650*/  @P2 LDC R79, c[0x0][0x450] ;  /* 0x00011400ff4f2b82 */ /* 0x000f620000000800 */
        /* <DEDUP_REMOVED lines=27> */
[----:B------:R-:W-:Y:S02]  /*15810*/  R2UR UR10, R6 ;  /* 0x00000000060a72ca */ /* 0x000fe400000e0000 */
[----:B------:R-:W-:-:S04]  /*15820*/  R2UR UR11, R7 ;  /* 0x00000000070b72ca */ /* 0x000fc800000e0000 */
[----:B------:R-:W0:Y:S01]  /*15830*/  MUFU.TANH R8, R8 ;  /* 0x0000000800087308 */ /* 0x000e220000002400 */
[----:B------:R-:W1:Y:S07]  /*15840*/  @P2 LDC R7, c[0x0][0x44c] ;  /* 0x00011300ff072b82 */ /* 0x000e6e0000000800 */
[----:B------:R-:W0:Y:S08]  /*15850*/  MUFU.TANH R9, R9 ;  /* 0x0000000900097308 */ /* 0x000e300000002400 */
[----:B------:R-:W0:Y:S08]  /*15860*/  MUFU.TANH R53, R53 ;  /* 0x0000003500357308 */ /* 0x000e300000002400 */
[----:B------:R-:W0:Y:S01]  /*15870*/  MUFU.TANH R51, R51 ;  /* 0x0000003300337308 */ /* 0x000e220000002400 */
[----:B-1----:R-:W-:-:S04]  /*15880*/  @P2 IMAD.HI.U32 R6, R82, R7, RZ ;  /* 0x0000000752062227 */ /* 0x002fc800078e00ff */
[----:B------:R-:W-:Y:S01]  /*15890*/  @!P1 IMAD R7, R13, 0x8, R16 ;  /* 0x000000080d079824 */ /* 0x000fe200078e0210 */
[----:B-----5:R-:W-:Y:S01]  /*158a0*/  @P2 SHF.R.U32.HI R82, RZ, R79, R6 ;  /* 0x0000004fff522219 */ /* 0x020fe20000011606 */
[----:B------:R-:W-:Y:S01]  /*158b0*/  IMAD.SHL.U32 R79, R5, 0x80, RZ ;  /* 0x00000080054f7824 */ /* 0x000fe200078e00ff */
[----:B------:R-:W-:Y:S01]  /*158c0*/  IADD3 R6, -R219, 0xb, RZ ;  /* 0x0000000bdb067810 */ /* 0x000fe20007ffe1ff */
[----:B------:R-:W-:Y:S01]  /*158d0*/  @!P1 VIADD R7, R7, 0x22840 ;  /* 0x0002284007079836 */ /* 0x000fe20000000000 */
[----:B------:R-:W1:Y:S02]  /*158e0*/  MUFU.TANH R52, R52 ;  /* 0x0000003400347308 */ /* 0x000e640000002400 */
[----:B------:R-:W-:Y:S02]  /*158f0*/  IADD3 R84, -R79, 0x1, RZ ;  /* 0x000000014f547810 */ /* 0x000fe40007ffe1ff */
[----:B------:R-:W-:-:S04]  /*15900*/  @!P1 PRMT R7, RZ, 0x654, R7 ;  /* 0x00000654ff079816 */ /* 0x000fc80000000007 */
        /* <DEDUP_REMOVED lines=15> */
[----:B------:R-:W-:Y:S07]  /*15a00*/  QGMMA.64x128x32.F32.E4M3.E4M3 R88, R152, gdesc[UR8], R88, gsb0 ;  /* 0x01e0000898587df3 */ /* 0x000fee0008000858 */
        /* <DEDUP_REMOVED lines=16> */
[----:B------:R-:W5:Y:S01]  /*15b10*/  SHFL.IDX PT, R153, R82, RZ, 0x1c1f ;  /* 0x001c1fff52997589 */ /* 0x000f6200000e0000 */
[----:B------:R0:W-:Y:S06]  /*15b20*/  BAR.ARV R6, 0x100 ;  /* 0x000400060000751d */ /* 0x0001ec0000002000 */
[----:B------:R2:W-:Y:S02]  /*15b30*/  @!P1 SYNCS.ARRIVE.TRANS64.RED.A1T0 RZ, [R7+URZ], RZ ;  /* 0x000000ff07ff99a7 */ /* 0x0005e4000810043f */
[----:B--2---:R-:W-:-:S05]  /*15b40*/  IMAD R7, R171, -0x2, R84 ;  /* 0xfffffffeab077824 */ /* 0x004fca00078e0254 */
[----:B------:R-:W-:-:S05]  /*15b50*/  IADD3 R7, -R168, R7, R170 ;  /* 0x00000007a8077210 */ /* 0x000fca0007ffe1aa */
[C---:B------:R-:W-:Y:S02]  /*15b60*/  VIADD R86, R7.reuse, UR43 ;  /* 0x0000002b07567c36 */ /* 0x040fe40008000000 */
[----:B------:R-:W-:-:S03]  /*15b70*/  VIADD R87, R7, UR34 ;  /* 0x0000002207577c36 */ /* 0x000fc60008000000 */
[----:B-----5:R-:W-:Y:S01]  /*15b80*/  IADD3 R84, R86, R153, RZ ;  /* 0x0000009956547210 */ /* 0x020fe20007ffe0ff */
[----:B------:R-:W-:Y:S01]  /*15b90*/  IMAD.IADD R85, R87, 0x1, R153 ;  /* 0x0000000157557824 */ /* 0x000fe200078e0299 */
[----:B01-34-:R-:W-:Y:S06]  /*15ba0*/  @!P3 BRA `(.L_x_1573) ;  /* 0x000000000058b947 */ /* 0x01bfec0003800000 */
        /* <DEDUP_REMOVED lines=12> */
.L_x_1575:
[----:B------:R-:W-:-:S05]  /*15c70*/  IMAD.U32 R154, RZ, RZ, UR32 ;  /* 0x00000020ff9a7e24 */ /* 0x000fca000f8e00ff */
[----:B------:R-:W-:-:S13]  /*15c80*/  ISETP.NE.AND P4, PT, R154, 0x1, PT ;  /* 0x000000019a00780c */ /* 0x000fda0003f85270 */
[----:B------:R-:W0:Y:S02]  /*15c90*/  @P4 LDC.64 R6, c[0x0][0x9e8] ;  /* 0x00027a00ff064b82 */ /* 0x000e240000000a00 */
[----:B0-----:R-:W-:-:S05]  /*15ca0*/  @P4 IMAD.HI.U32 R6, R152, R6, RZ ;  /* 0x0000000698064227 */ /* 0x001fca00078e00ff */
[----:B------:R-:W-:-:S07]  /*15cb0*/  @P4 SHF.R.U32.HI R152, RZ, R7, R6 ;  /* 0x00000007ff984219 */ /* 0x000fce0000011606 */
.L_x_1576:
[----:B------:R-:W-:Y:S05]  /*15cc0*/  BSYNC B0 ;  /* 0x0000000000007941 */ /* 0x000fea0003800000 */
.L_x_1574:
[----:B------:R-:W-:-:S04]  /*15cd0*/  IMAD R152, R152, R154, -R79 ;  /* 0x0000009a98987224 */ /* 0x000fc800078e0a4f */
[----:B------:R-:W-:-:S05]  /*15ce0*/  IMAD R152, R171, -0x2, R152 ;  /* 0xfffffffeab987824 */ /* 0x000fca00078e0298 */
[----:B------:R-:W-:Y:S02]  /*15cf0*/  VIADDMNMX R85, R152, R154, R85, PT ;  /* 0x0000009a98557246 */ /* 0x000fe40003800155 */
[----:B------:R-:W-:-:S07]  /*15d00*/  VIMNMX R84, R84, R152, !PT ;  /* 0x0000009854547248 */ /* 0x000fce0007fe0100 */
.L_x_1573:
[----:B------:R-:W-:Y:S01]  /*15d10*/  ISETP.GT.AND P4, PT, R5, -0x1, PT ;  /* 0xffffffff0500780c */ /* 0x000fe20003f84270 */
[----:B------:R-:W0:Y:S03]  /*15d20*/  SHFL.IDX PT, R7, R82, 0x1, 0x1c1f ;  /* 0x003c1f0052077f89 */ /* 0x000e2600000e0000 */
[----:B------:R-:W-:-:S04]  /*15d30*/  ISETP.GT.AND P5, PT, R84, RZ, P4 ;  /* 0x000000ff5400720c */ /* 0x000fc800027a4270 */
[----:B------:R-:W-:-:S04]  /*15d40*/  ISETP.LT.OR P5, PT, R85, 0x1, P5 ;  /* 0x000000015500780c */ /* 0x000fc80002fa1670 */
[----:B------:R-:W-:Y:S02]  /*15d50*/  FSEL R20, R20, -INF , !P5 ;  /* 0xff80000014147808 */ /* 0x000fe40006800000 */
[----:B------:R-:W-:-:S04]  /*15d60*/  ISETP.GT.AND P5, PT, R84, 0x1, P4 ;  /* 0x000000015400780c */ /* 0x000fc800027a4270 */
[----:B------:R-:W-:-:S04]  /*15d70*/  ISETP.LT.OR P5, PT, R85, 0x2, P5 ;  /* 0x000000025500780c */ /* 0x000fc80002fa1670 */
[----:B------:R-:W-:Y:S02]  /*15d80*/  FSEL R21, R21, -INF , !P5 ;  /* 0xff80000015157808 */ /* 0x000fe40006800000 */
[----:B------:R-:W-:Y:S01]  /*15d90*/  ISETP.GT.AND P5, PT, R84, 0x8, P4 ;  /* 0x000000085400780c */ /* 0x000fe200027a4270 */
[--C-:B0-----:R-:W-:Y:S02]  /*15da0*/  IMAD.IADD R87, R87, 0x1, R7.reuse ;  /* 0x0000000157577824 */ /* 0x101fe400078e0207 */
[----:B------:R-:W-:Y:S01]  /*15db0*/  IMAD.IADD R86, R86, 0x1, R7 ;  /* 0x0000000156567824 */ /* 0x000fe200078e0207 */
[----:B------:R-:W-:-:S04]  /*15dc0*/  ISETP.LT.OR P5, PT, R85, 0x9, P5 ;  /* 0x000000095500780c */ /* 0x000fc80002fa1670 */
[----:B------:R-:W-:Y:S02]  /*15dd0*/  FSEL R26, R26, -INF , !P5 ;  /* 0xff8000001a1a7808 */ /* 0x000fe40006800000 */
[----:B------:R-:W-:-:S04]  /*15de0*/  ISETP.GT.AND P5, PT, R84, 0x9, P4 ;  /* 0x000000095400780c */ /* 0x000fc800027a4270 */
        /* <DEDUP_REMOVED lines=99> */
.L_x_1579:
[----:B------:R-:W-:-:S05]  /*16420*/  IMAD.U32 R84, RZ, RZ, UR32 ;  /* 0x00000020ff547e24 */ /* 0x000fca000f8e00ff */
[----:B------:R-:W-:-:S13]  /*16430*/  ISETP.NE.AND P5, PT, R84, 0x1, PT ;  /* 0x000000015400780c */ /* 0x000fda0003fa5270 */
[----:B------:R-:W0:Y:S02]  /*16440*/  @P5 LDC.64 R6, c[0x0][0x9e8] ;  /* 0x00027a00ff065b82 */ /* 0x000e240000000a00 */
[----:B0-----:R-:W-:-:S05]  /*16450*/  @P5 IMAD.HI.U32 R6, R82, R6, RZ ;  /* 0x0000000652065227 */ /* 0x001fca00078e00ff */
[----:B------:R-:W-:-:S07]  /*16460*/  @P5 SHF.R.U32.HI R82, RZ, R7, R6 ;  /* 0x00000007ff525219 */ /* 0x000fce0000011606 */
.L_x_1580:
[----:B------:R-:W-:Y:S05]  /*16470*/  BSYNC B0 ;  /* 0x0000000000007941 */ /* 0x000fea0003800000 */
.L_x_1578:
[----:B------:R-:W-:-:S04]  /*16480*/  IMAD R82, R82, R84, -R79 ;  /* 0x0000005452527224 */ /* 0x000fc800078e0a4f */
[----:B------:R-:W-:-:S05]  /*16490*/  IMAD R82, R171, -0x2, R82 ;  /* 0xfffffffeab527824 */ /* 0x000fca00078e0252 */
[----:B------:R-:W-:Y:S02]  /*164a0*/  VIADDMNMX R87, R82, R84, R87, PT ;  /* 0x0000005452577246 */ /* 0x000fe40003800157 */
[----:B------:R-:W-:-:S07]  /*164b0*/  VIMNMX R86, R86, R82, !PT ;  /* 0x0000005256567248 */ /* 0x000fce0007fe0100 */
.L_x_1577:
[----:B------:R-:W-:Y:S01]  /*164c0*/  ISETP.GT.AND P5, PT, R86, 0x1, P4 ;  /* 0x000000015600780c */ /* 0x000fe200027a4270 */
[----:B------:R-:W-:Y:S01]  /*164d0*/  UMOV UR35, UR7 ;  /* 0x0000000700237c82 */ /* 0x000fe20008000000 */
[----:B------:R-:W-:Y:S02]  /*164e0*/  FMNMX.FTZ R6, R20, R11, !PT ;  /* 0x0000000b14067209 */ /* 0x000fe40007810000 */
[----:B------:R-:W-:Y:S02]  /*164f0*/  ISETP.LT.OR P5, PT, R87, 0x2, P5 ;  /* 0x000000025700780c */ /* 0x000fe40002fa1670 */
[----:B------:R-:W-:Y:S02]  /*16500*/  FMNMX.FTZ R7, R21, R6, !PT ;  /* 0x0000000615077209 */ /* 0x000fe40007810000 */
[----:B------:R-:W-:Y:S02]  /*16510*/  FSEL R18, R18, -INF , !P5 ;  /* 0xff80000012127808 */ /* 0x000fe40006800000 */
[----:B------:R-:W-:-:S02]  /*16520*/  ISETP.GT.AND P5, PT, R86, 0x8, P4 ;  /* 0x000000085600780c */ /* 0x000fc400027a4270 */
[----:B------:R-:W-:Y:S02]  /*16530*/  FMNMX.FTZ R6, R26, R7, !PT ;  /* 0x000000071a067209 */ /* 0x000fe40007810000 */
[----:B------:R-:W-:Y:S02]  /*16540*/  ISETP.LT.OR P5, PT, R87, 0x9, P5 ;  /* 0x000000095700780c */ /* 0x000fe40002fa1670 */
[----:B------:R-:W-:Y:S02]  /*16550*/  FMNMX.FTZ R7, R27, R6, !PT ;  /* 0x000000061b077209 */ /* 0x000fe40007810000 */
[----:B------:R-:W-:Y:S02]  /*16560*/  FSEL R24, R24, -INF , !P5 ;  /* 0xff80000018187808 */ /* 0x000fe40006800000 */
[----:B------:R-:W-:Y:S02]  /*16570*/  ISETP.GT.AND P5, PT, R86, 0x9, P4 ;  /* 0x000000095600780c */ /* 0x000fe400027a4270 */
[----:B------:R-:W-:-:S02]  /*16580*/  FMNMX.FTZ R6, R30, R7, !PT ;  /* 0x000000071e067209 */ /* 0x000fc40007810000 */
[----:B------:R-:W-:Y:S02]  /*16590*/  ISETP.LT.OR P5, PT, R87, 0xa, P5 ;  /* 0x0000000a5700780c */ /* 0x000fe40002fa1670 */
[----:B------:R-:W-:Y:S02]  /*165a0*/  FMNMX.FTZ R6, R31, R6, !PT ;  /* 0x000000061f067209 */ /* 0x000fe40007810000 */
[----:B------:R-:W-:Y:S02]  /*165b0*/  FSEL R25, R25, -INF , !P5 ;  /* 0xff80000019197808 */ /* 0x000fe40006800000 */
[----:B------:R-:W-:Y:S02]  /*165c0*/  ISETP.GT.AND P5, PT, R86, 0x10, P4 ;  /* 0x000000105600780c */ /* 0x000fe400027a4270 */
[----:B------:R-:W-:Y:S02]  /*165d0*/  FMNMX.FTZ R7, R33, R6, !PT ;  /* 0x0000000621077209 */ /* 0x000fe40007810000 */
[----:B------:R-:W-:-:S02]  /*165e0*/  ISETP.LT.OR P5, PT, R87, 0x11, P5 ;  /* 0x000000115700780c */ /* 0x000fc40002fa1670 */
[----:B------:R-:W-:Y:S02]  /*165f0*/  FMNMX.FTZ R7, R34, R7, !PT ;  /* 0x0000000722077209 */ /* 0x000fe40007810000 */
[----:B------:R-:W-:Y:S02]  /*16600*/  FSEL R28, R28, -INF , !P5 ;  /* 0xff8000001c1c7808 */ /* 0x000fe40006800000 */
[----:B------:R-:W-:Y:S02]  /*16610*/  ISETP.GT.AND P5, PT, R86, 0x11, P4 ;  /* 0x000000115600780c */ /* 0x000fe400027a4270 */
[----:B------:R-:W-:Y:S02]  /*16620*/  FMNMX.FTZ R6, R38, R7, !PT ;  /* 0x0000000726067209 */ /* 0x000fe40007810000 */
[----:B------:R-:W-:Y:S02]  /*16630*/  ISETP.LT.OR P5, PT, R87, 0x12, P5 ;  /* 0x000000125700780c */ /* 0x000fe40002fa1670 */
[----:B------:R-:W-:-:S02]  /*16640*/  FMNMX.FTZ R7, R39, R6, !PT ;  /* 0x0000000627077209 */ /* 0x000fc40007810000 */
[----:B------:R-:W-:Y:S02]  /*16650*/  FSEL R29, R29, -INF , !P5 ;  /* 0xff8000001d1d7808 */ /* 0x000fe40006800000 */
[----:B------:R-:W-:Y:S02]  /*16660*/  ISETP.GT.AND P5, PT, R86, 0x18, P4 ;  /* 0x000000185600780c */ /* 0x000fe400027a4270 */
[----:B------:R-:W-:Y:S02]  /*16670*/  FMNMX.FTZ R6, R42, R7, !PT ;  /* 0x000000072a067209 */ /* 0x000fe40007810000 */
[----:B------:R-:W-:Y:S02]  /*16680*/  ISETP.LT.OR P5, PT, R87, 0x19, P5 ;  /* 0x000000195700780c */ /* 0x000fe40002fa1670 */
[----:B------:R-:W-:Y:S02]  /*16690*/  FMNMX.FTZ R7, R43, R6, !PT ;  /* 0x000000062b077209 */ /* 0x000fe40007810000 */
[----:B------:R-:W-:-:S02]  /*166a0*/  FSEL R32, R32, -INF , !P5 ;  /* 0xff80000020207808 */ /* 0x000fc40006800000 */
[----:B------:R-:W-:Y:S02]  /*166b0*/  ISETP.GT.AND P5, PT, R86, 0x19, P4 ;  /* 0x000000195600780c */ /* 0x000fe400027a4270 */
        /* <DEDUP_REMOVED lines=49> */
[----:B------:R-:W-:Y:S01]  /*169d0*/  ISETP.GT.AND P5, PT, R86, 0x41, P4 ;  /* 0x000000415600780c */ /* 0x000fe200027a4270 */
[----:B------:R-:W0:Y:S03]  /*169e0*/  SHFL.BFLY PT, R7, R6, 0x2, 0x1f ;  /* 0x0c401f0006077f89 */ /* 0x000e2600000e0000 */
[----:B------:R-:W-:-:S04]  /*169f0*/  ISETP.LT.OR P5, PT, R87, 0x42, P5 ;  /* 0x000000425700780c */ /* 0x000fc80002fa1670 */
[----:B------:R-:W-:Y:S02]  /*16a00*/  FSEL R52, R52, -INF , !P5 ;  /* 0xff80000034347808 */ /* 0x000fe40006800000 */
[----:B------:R-:W-:-:S04]  /*16a10*/  ISETP.GT.AND P5, PT, R86, 0x48, P4 ;  /* 0x000000485600780c */ /* 0x000fc800027a4270 */
[----:B------:R-:W-:-:S04]  /*16a20*/  ISETP.LT.OR P5, PT, R87, 0x49, P5 ;  /* 0x000000495700780c */ /* 0x000fc80002fa1670 */
[----:B------:R-:W-:Y:S02]  /*16a30*/  FSEL R54, R54, -INF , !P5 ;  /* 0xff80000036367808 */ /* 0x000fe40006800000 */
[----:B------:R-:W-:-:S04]  /*16a40*/  ISETP.GT.AND P5, PT, R86, 0x49, P4 ;  /* 0x000000495600780c */ /* 0x000fc800027a4270 */
[----:B------:R-:W-:Y:S02]  /*16a50*/  ISETP.LT.OR P5, PT, R87, 0x4a, P5 ;  /* 0x0000004a5700780c */ /* 0x000fe40002fa1670 */
[----:B0-----:R-:W-:Y:S02]  /*16a60*/  FMNMX.FTZ R7, R6, R7, !PT ;  /* 0x0000000706077209 */ /* 0x001fe40007810000 */
        /* <DEDUP_REMOVED lines=10> */
[----:B0-----:R-:W-:Y:S01]  /*16b10*/  FMNMX.FTZ R6, R7, R6, !PT ;  /* 0x0000000607067209 */ /* 0x001fe20007810000 */
[----:B------:R-:W-:Y:S01]  /*16b20*/  IMAD.U32 R7, RZ, RZ, UR35 ;  /* 0x00000023ff077e24 */ /* 0x000fe2000f8e00ff */
[----:B------:R-:W-:Y:S02]  /*16b30*/  FSEL R62, R62, -INF , !P5 ;  /* 0xff8000003e3e7808 */ /* 0x000fe40006800000 */
[----:B------:R-:W-:Y:S01]  /*16b40*/  ISETP.GT.AND P5, PT, R86, 0x59, P4 ;  /* 0x000000595600780c */ /* 0x000fe200027a4270 */
[----:B------:R-:W-:-:S03]  /*16b50*/  FFMA.FTZ R84, R6, R7, -8 ;  /* 0xc100000006547423 */ /* 0x000fc60000010007 */
        /* <DEDUP_REMOVED lines=23> */
[C---:B------:R-:W-:Y:S02]  /*16cd0*/  ISETP.GT.AND P5, PT, R86.reuse, RZ, P4 ;  /* 0x000000ff5600720c */ /* 0x040fe400027a4270 */
[----:B------:R-:W-:Y:S02]  /*16ce0*/  ISETP.GT.AND P4, PT, R86, 0x79, P4 ;  /* 0x000000795600780c */ /* 0x000fe40002784270 */
[C---:B------:R-:W-:Y:S02]  /*16cf0*/  ISETP.LT.OR P5, PT, R87.reuse, 0x1, P5 ;  /* 0x000000015700780c */ /* 0x040fe40002fa1670 */
[----:B------:R-:W-:Y:S02]  /*16d00*/  ISETP.LT.OR P4, PT, R87, 0x7a, P4 ;  /* 0x0000007a5700780c */ /* 0x000fe40002781670 */
[----:B------:R-:W-:-:S02]  /*16d10*/  FSEL R79, R15, -INF , !P5 ;  /* 0xff8000000f4f7808 */ /* 0x000fc40006800000 */
[----:B------:R-:W-:Y:S02]  /*16d20*/  FSETP.NEU.FTZ.AND P5, PT, R6, -INF , PT ;  /* 0xff8000000600780b */ /* 0x000fe40003fbd000 */
[----:B------:R-:W-:Y:S02]  /*16d30*/  FSEL R80, R80, -INF , !P4 ;  /* 0xff80000050507808 */ /* 0x000fe40006000000 */
[----:B------:R-:W-:-:S05]  /*16d40*/  FSEL R84, R84, RZ, P5 ;  /* 0x000000ff54547208 */ /* 0x000fca0002800000 */
[--C-:B------:R-:W-:Y:S01]  /*16d50*/  FFMA.FTZ R15, R26, UR35, -R84.reuse ;  /* 0x000000231a0f7c23 */ /* 0x100fe20008010854 */
[----:B------:R-:W-:-:S01]  /*16d60*/  FFMA.FTZ R26, R27, UR35, -R84 ;  /* 0x000000231b1a7c23 */ /* 0x000fc20008010854 */
[----:B------:R-:W-:Y:S01]  /*16d70*/  FMNMX.FTZ R27, R79, R10, !PT ;  /* 0x0000000a4f1b7209 */ /* 0x000fe20007810000 */
[----:B------:R-:W-:-:S01]  /*16d80*/  FFMA.FTZ R7, R21, UR35, -R84 ;  /* 0x0000002315077c23 */ /* 0x000fc20008010854 */
        /* <DEDUP_REMOVED lines=16> */
[----:B------:R-:W-:Y:S01]  /*16e90*/  FFMA.FTZ R83, R83, UR35, -R84 ;  /* 0x0000002353537c23 */ /* 0x000fe20008010854 */
[----:B------:R-:W-:Y:S01]  /*16ea0*/  MUFU.EX2 R20, R20 ;  /* 0x0000001400147308 */ /* 0x000fe20000000800 */
[----:B------:R-:W-:-:S04]  /*16eb0*/  FMNMX.FTZ R31, R29, R82, !PT ;  /* 0x000000521d1f7209 */ /* 0x000fc80007810000 */
[----:B------:R-:W-:Y:S01]  /*16ec0*/  FMNMX.FTZ R82, R32, R31, !PT ;  /* 0x0000001f20527209 */ /* 0x000fe20007810000 */
[----:B------:R-:W-:-:S02]  /*16ed0*/  FFMA.FTZ R31, R38, UR35, -R84 ;  /* 0x00000023261f7c23 */ /* 0x000fc40008010854 */
[----:B------:R-:W-:Y:S01]  /*16ee0*/  MUFU.EX2 R7, R7 ;  /* 0x0000000700077308 */ /* 0x000fe20000000800 */
[----:B------:R-:W-:-:S04]  /*16ef0*/  FMNMX.FTZ R33, R35, R82, !PT ;  /* 0x0000005223217209 */ /* 0x000fc80007810000 */
[----:B------:R-:W-:-:S03]  /*16f00*/  FMNMX.FTZ R38, R36, R33, !PT ;  /* 0x0000002124267209 */ /* 0x000fc60007810000 */
[----:B------:R-:W-:Y:S01]  /*16f10*/  MUFU.EX2 R15, R15 ;  /* 0x0000000f000f7308 */ /* 0x000fe20000000800 */
[----:B------:R-:W-:-:S04]  /*16f20*/  FMNMX.FTZ R33, R37, R38, !PT ;  /* 0x0000002625217209 */ /* 0x000fc80007810000 */
[----:B------:R-:W-:Y:S01]  /*16f30*/  FMNMX.FTZ R82, R40, R33, !PT ;  /* 0x0000002128527209 */ /* 0x000fe20007810000 */
[----:B------:R-:W-:-:S02]  /*16f40*/  FFMA.FTZ R33, R42, UR35, -R84 ;  /* 0x000000232a217c23 */ /* 0x000fc40008010854 */
[----:B------:R0:W-:Y:S01]  /*16f50*/  MUFU.EX2 R38, R85 ;  /* 0x0000005500267308 */ /* 0x0001e20000000800 */
[----:B------:R-:W-:-:S04]  /*16f60*/  FMNMX.FTZ R39, R41, R82, !PT ;  /* 0x0000005229277209 */ /* 0x000fc80007810000 */
[----:B------:R-:W-:-:S03]  /*16f70*/  FMNMX.FTZ R42, R44, R39, !PT ;  /* 0x000000272c2a7209 */ /* 0x000fc60007810000 */
[----:B------:R-:W-:Y:S01]  /*16f80*/  MUFU.EX2 R26, R26 ;  /* 0x0000001a001a7308 */ /* 0x000fe20000000800 */
[----:B------:R-:W-:Y:S01]  /*16f90*/  FMNMX.FTZ R39, R45, R42, !PT ;  /* 0x0000002a2d277209 */ /* 0x000fe20007810000 */
[--C-:B0-----:R-:W-:Y:S01]  /*16fa0*/  FFMA.FTZ R85, R57, UR35, -R84.reuse ;  /* 0x0000002339557c23 */ /* 0x101fe20008010854 */
[----:B------:R-:W-:-:S01]  /*16fb0*/  FFMA.FTZ R57, R64, UR35, -R84 ;  /* 0x0000002340397c23 */ /* 0x000fc20008010854 */
[--C-:B------:R-:W-:Y:S01]  /*16fc0*/  FFMA.FTZ R64, R65, UR35, -R84.reuse ;  /* 0x0000002341407c23 */ /* 0x100fe20008010854 */
[----:B------:R-:W-:Y:S01]  /*16fd0*/  FMNMX.FTZ R39, R48, R39, !PT ;  /* 0x0000002730277209 */ /* 0x000fe20007810000 */
[--C-:B------:R-:W-:Y:S01]  /*16fe0*/  FFMA.FTZ R65, R72, UR35, -R84.reuse ;  /* 0x0000002348417c23 */ /* 0x100fe20008010854 */
[----:B------:R-:W-:-:S01]  /*16ff0*/  FFMA.FTZ R72, R73, UR35, -R84 ;  /* 0x0000002349487c23 */ /* 0x000fc20008010854 */
[----:B------:R0:W-:Y:S01]  /*17000*/  MUFU.EX2 R42, R152 ;  /* 0x00000098002a7308 */ /* 0x0001e20000000800 */
[----:B------:R-:W-:Y:S01]  /*17010*/  FMNMX.FTZ R46, R8, R39, !PT ;  /* 0x00000027082e7209 */ /* 0x000fe20007810000 */
[----:B------:R-:W-:-:S03]  /*17020*/  FFMA.FTZ R73, R81, UR35, -R84 ;  /* 0x0000002351497c23 */ /* 0x000fc60008010854 */
[----:B------:R-:W-:Y:S01]  /*17030*/  FMNMX.FTZ R43, R51, R46, !PT ;  /* 0x0000002e332b7209 */ /* 0x000fe20007810000 */
[----:B------:R-:W-:-:S02]  /*17040*/  FFMA.FTZ R46, R47, UR35, -R84 ;  /* 0x000000232f2e7c23 */ /* 0x000fc40008010854 */
[----:B------:R-:W-:Y:S01]  /*17050*/  MUFU.EX2 R21, R21 ;  /* 0x0000001500157308 */ /* 0x000fe20000000800 */
[----:B------:R-:W-:-:S04]  /*17060*/  FMNMX.FTZ R43, R52, R43, !PT ;  /* 0x0000002b342b7209 */ /* 0x000fc80007810000 */
[----:B------:R-:W-:Y:S01]  /*17070*/  FMNMX.FTZ R82, R54, R43, !PT ;  /* 0x0000002b36527209 */ /* 0x000fe20007810000 */
[----:B------:R-:W-:-:S01]  /*17080*/  FFMA.FTZ R43, R49, UR35, -R84 ;  /* 0x00000023312b7c23 */ /* 0x000fc20008010854 */
[----:B------:R-:W-:Y:S01]  /*17090*/  FFMA.FTZ R49, R56, UR35, -R84 ;  /* 0x0000002338317c23 */ /* 0x000fe20008010854 */
        /* <DEDUP_REMOVED lines=11> */
[----:B0-----:R-:W-:-:S03]  /*17150*/  FMNMX.FTZ R152, R70, R47, !PT ;  /* 0x0000002f46987209 */ /* 0x001fc60007810000 */
        /* <DEDUP_REMOVED lines=11> */
[----:B------:R-:W-:Y:S01]  /*17210*/  FSEL R84, R6, RZ, P5 ;  /* 0x000000ff06547208 */ /* 0x000fe20002800000 */
[----:B------:R-:W-:Y:S01]  /*17220*/  MUFU.EX2 R39, R153 ;  /* 0x0000009900277308 */ /* 0x000fe20000000800 */
[----:B------:R-:W-:-:S03]  /*17230*/  FMNMX.FTZ R47, R80, R47, !PT ;  /* 0x0000002f502f7209 */ /* 0x000fc60007810000 */
[----:B------:R-:W-:Y:S02]  /*17240*/  FADD.FTZ R11, -R84, R11 ;  /* 0x0000000b540b7221 */ /* 0x000fe40000010100 */
[----:B------:R-:W0:Y:S02]  /*17250*/  SHFL.BFLY PT, R86, R47, 0x2, 0x1f ;  /* 0x0c401f002f567f89 */ /* 0x000e2400000e0000 */
[----:B------:R-:W-:Y:S01]  /*17260*/  FMUL.FTZ R77, R11, UR35 ;  /* 0x000000230b4d7c20 */ /* 0x000fe20008410000 */
[----:B------:R1:W-:Y:S08]  /*17270*/  MUFU.EX2 R84, R83 ;  /* 0x0000005300547308 */ /* 0x0003f00000000800 */
[----:B------:R-:W2:Y:S08]  /*17280*/  MUFU.EX2 R77, R77 ;  /* 0x0000004d004d7308 */ /* 0x000eb00000000800 */
        /* <DEDUP_REMOVED lines=8> */
[----:B------:R-:W-:-:S03]  /*17310*/  IMAD.U32 R86, RZ, RZ, UR35 ;  /* 0x00000023ff567e24 */ /* 0x000fc6000f8e00ff */
[C---:B------:R-:W-:Y:S01]  /*17320*/  FSETP.NEU.FTZ.AND P4, PT, R47.reuse, -INF , PT ;  /* 0xff8000002f00780b */ /* 0x040fe20003f9d000 */
[----:B------:R-:W-:-:S02]  /*17330*/  FFMA.FTZ R81, R47, R86, -8 ;  /* 0xc10000002f517423 */ /* 0x000fc40000010056 */
[----:B------:R-:W-:Y:S03]  /*17340*/  MUFU.EX2 R56, R85 ;  /* 0x0000005500387308 */ /* 0x000fe60000000800 */
[----:B------:R-:W-:Y:S02]  /*17350*/  FSEL R11, R81, RZ, P4 ;  /* 0x000000ff510b7208 */ /* 0x000fe40002000000 */
[----:B------:R-:W-:-:S03]  /*17360*/  FSEL R81, R47, RZ, P4 ;  /* 0x000000ff2f517208 */ /* 0x000fc60002000000 */
[----:B------:R-:W-:Y:S01]  /*17370*/  MUFU.EX2 R53, R53 ;  /* 0x0000003500357308 */ /* 0x000fe20000000800 */
[----:B-1----:R-:W-:-:S01]  /*17380*/  FFMA.FTZ R83, R48, UR35, -R11 ;  /* 0x0000002330537c23 */ /* 0x002fc2000801080b */
[----:B------:R-:W-:Y:S01]  /*17390*/  FFMA.FTZ R79, R79, UR35, -R11 ;  /* 0x000000234f4f7c23 */ /* 0x000fe2000801080b */
[----:B------:R-:W-:-:S01]  /*173a0*/  FADD.FTZ R81, -R81, R10 ;  /* 0x0000000a51517221 */ /* 0x000fc20000010100 */
[--C-:B------:R-:W-:Y:S01]  /*173b0*/  FFMA.FTZ R18, R18, UR35, -R11.reuse ;  /* 0x0000002312127c23 */ /* 0x100fe2000801080b */
[----:B------:R-:W-:-:S01]  /*173c0*/  FFMA.FTZ R24, R24, UR35, -R11 ;  /* 0x0000002318187c23 */ /* 0x000fc2000801080b */
[--C-:B------:R-:W-:Y:S01]  /*173d0*/  FFMA.FTZ R25, R25, UR35, -R11.reuse ;  /* 0x0000002319197c23 */ /* 0x100fe2000801080b */
[----:B------:R-:W-:Y:S01]  /*173e0*/  FMUL.FTZ R48, R81, UR35 ;  /* 0x0000002351307c20 */ /* 0x000fe20008410000 */
[----:B------:R-:W-:Y:S01]  /*173f0*/  MUFU.EX2 R79, R79 ;  /* 0x0000004f004f7308 */ /* 0x000fe20000000800 */
[----:B------:R-:W-:-:S01]  /*17400*/  FFMA.FTZ R28, R28, UR35, -R11 ;  /* 0x000000231c1c7c23 */ /* 0x000fc2000801080b */
[--C-:B------:R-:W-:Y:S01]  /*17410*/  FFMA.FTZ R81, R8, UR35, -R11.reuse ;  /* 0x0000002308517c23 */ /* 0x100fe2000801080b */
[----:B------:R-:W-:-:S01]  /*17420*/  FFMA.FTZ R8, R51, UR35, -R11 ;  /* 0x0000002333087c23 */ /* 0x000fc2000801080b */
[--C-:B------:R-:W-:Y:S01]  /*17430*/  FFMA.FTZ R29, R29, UR35, -R11.reuse ;  /* 0x000000231d1d7c23 */ /* 0x100fe2000801080b */
[----:B------:R-:W-:-:S01]  /*17440*/  FFMA.FTZ R51, R52, UR35, -R11 ;  /* 0x0000002334337c23 */ /* 0x000fc2000801080b */
[----:B------:R-:W-:Y:S01]  /*17450*/  FFMA.FTZ R52, R54, UR35, -R11 ;  /* 0x0000002336347c23 */ /* 0x000fe2000801080b */
[----:B--2---:R-:W-:-:S01]  /*17460*/  FFMA.FTZ R54, R77, R3, R20 ;  /* 0x000000034d367223 */ /* 0x004fc20000010014 */
[----:B------:R-:W0:Y:S01]  /*17470*/  MUFU.EX2 R48, R48 ;  /* 0x0000003000307308 */ /* 0x000e220000000800 */
[----:B------:R-:W-:-:S01]  /*17480*/  FFMA.FTZ R32, R32, UR35, -R11 ;  /* 0x0000002320207c23 */ /* 0x000fc2000801080b */
[----:B------:R-:W-:Y:S01]  /*17490*/  FFMA.FTZ R35, R35, UR35, -R11 ;  /* 0x0000002323237c23 */ /* 0x000fe2000801080b */
[----:B------:R-:W-:-:S01]  /*174a0*/  FADD.FTZ R54, R7, R54 ;  /* 0x0000003607367221 */ /* 0x000fc20000010000 */
[--C-:B------:R-:W-:Y:S01]  /*174b0*/  FFMA.FTZ R36, R36, UR35, -R11.reuse ;  /* 0x0000002324247c23 */ /* 0x100fe2000801080b */
[----:B------:R-:W-:-:S01]  /*174c0*/  FFMA.FTZ R37, R37, UR35, -R11 ;  /* 0x0000002325257c23 */ /* 0x000fc2000801080b */
[--C-:B------:R-:W-:Y:S01]  /*174d0*/  FFMA.FTZ R40, R40, UR35, -R11.reuse ;  /* 0x0000002328287c23 */ /* 0x100fe2000801080b */
[----:B------:R-:W-:-:S01]  /*174e0*/  FFMA.FTZ R41, R41, UR35, -R11 ;  /* 0x0000002329297c23 */ /* 0x000fc2000801080b */
[----:B------:R-:W1:Y:S01]  /*174f0*/  MUFU.EX2 R18, R18 ;  /* 0x0000001200127308 */ /* 0x000e620000000800 */
[----:B------:R-:W-:-:S01]  /*17500*/  FFMA.FTZ R44, R44, UR35, -R11 ;  /* 0x000000232c2c7c23 */ /* 0x000fc2000801080b */
[--C-:B------:R-:W-:Y:S01]  /*17510*/  FFMA.FTZ R45, R45, UR35, -R11.reuse ;  /* 0x000000232d2d7c23 */ /* 0x100fe2000801080b */
[----:B------:R-:W-:-:S01]  /*17520*/  FFMA.FTZ R55, R55, UR35, -R11 ;  /* 0x0000002337377c23 */ /* 0x000fc2000801080b */
[--C-:B------:R-:W-:Y:S01]  /*17530*/  FFMA.FTZ R59, R59, UR35, -R11.reuse ;  /* 0x000000233b3b7c23 */ /* 0x100fe2000801080b */
[----:B------:R-:W-:-:S01]  /*17540*/  FFMA.FTZ R63, R63, UR35, -R11 ;  /* 0x000000233f3f7c23 */ /* 0x000fc2000801080b */
[--C-:B------:R-:W-:Y:S01]  /*17550*/  FFMA.FTZ R69, R69, UR35, -R11.reuse ;  /* 0x0000002345457c23 */ /* 0x100fe2000801080b */
[----:B------:R-:W-:-:S01]  /*17560*/  FFMA.FTZ R71, R71, UR35, -R11 ;  /* 0x0000002347477c23 */ /* 0x000fc2000801080b */
[----:B------:R-:W2:Y:S01]  /*17570*/  MUFU.EX2 R24, R24 ;  /* 0x0000001800187308 */ /* 0x000ea20000000800 */
[----:B0-----:R-:W-:-:S01]  /*17580*/  FFMA.FTZ R3, R48, R0, R79 ;  /* 0x0000000030037223 */ /* 0x001fc2000001004f */
[--C-:B------:R-:W-:Y:S01]  /*17590*/  FFMA.FTZ R75, R75, UR35, -R11.reuse ;  /* 0x000000234b4b7c23 */ /* 0x100fe2000801080b */
[----:B------:R-:W-:-:S05]  /*175a0*/  FFMA.FTZ R78, R78, UR35, -R11 ;  /* 0x000000234e4e7c23 */ /* 0x000fca000801080b */
        /* <DEDUP_REMOVED lines=8> */
[----:B------:R1:W-:Y:S01]  /*17630*/  MUFU.EX2 R10, R83 ;  /* 0x00000053000a7308 */ /* 0x0003e20000000800 */
[----:B--2---:R-:W-:-:S07]  /*17640*/  FADD.FTZ R3, R29, R0 ;  /* 0x000000001d037221 */ /* 0x004fce0000010000 */
[----:B------:R-:W2:Y:S01]  /*17650*/  MUFU.EX2 R35, R35 ;  /* 0x0000002300237308 */ /* 0x000ea20000000800 */
[----:B-1----:R-:W-:-:S01]  /*17660*/  FADD.FTZ R83, R15, R54 ;  /* 0x000000360f537221 */ /* 0x002fc20000010000 */
[----:B------:R-:W-:Y:S01]  /*17670*/  FFMA.FTZ R54, R58, UR35, -R11 ;  /* 0x000000233a367c23 */ /* 0x000fe2000801080b */
[----:B0-----:R-:W-:-:S02]  /*17680*/  FADD.FTZ R0, R32, R3 ;  /* 0x0000000320007221 */ /* 0x001fc40000010000 */
[----:B------:R-:W-:-:S03]  /*17690*/  FADD.FTZ R86, R26, R83 ;  /* 0x000000531a567221 */ /* 0x000fc60000010000 */
[----:B------:R-:W0:Y:S01]  /*176a0*/  MUFU.EX2 R36, R36 ;  /* 0x0000002400247308 */ /* 0x000e220000000800 */
[----:B------:R-:W-:-:S04]  /*176b0*/  FADD.FTZ R83, R21, R86 ;  /* 0x0000005615537221 */ /* 0x000fc80000010000 */
[----:B------:R-:W-:-:S03]  /*176c0*/  FADD.FTZ R58, R30, R83 ;  /* 0x000000531e3a7221 */ /* 0x000fc60000010000 */
[----:B------:R-:W1:Y:S01]  /*176d0*/  MUFU.EX2 R37, R37 ;  /* 0x0000002500257308 */ /* 0x000e620000000800 */
[----:B------:R-:W-:-:S01]  /*176e0*/  FADD.FTZ R83, R27, R58 ;  /* 0x0000003a1b537221 */ /* 0x000fc20000010000 */
[----:B--2---:R-:W-:Y:S01]  /*176f0*/  FADD.FTZ R3, R35, R0 ;  /* 0x0000000023037221 */ /* 0x004fe20000010000 */
[----:B------:R-:W-:-:S02]  /*17700*/  FFMA.FTZ R58, R62, UR35, -R11 ;  /* 0x000000233e3a7c23 */ /* 0x000fc4000801080b */
[----:B------:R-:W-:-:S03]  /*17710*/  FADD.FTZ R86, R34, R83 ;  /* 0x0000005322567221 */ /* 0x000fc60000010000 */
[----:B------:R-:W2:Y:S01]  /*17720*/  MUFU.EX2 R40, R40 ;  /* 0x0000002800287308 */ /* 0x000ea20000000800 */
[----:B------:R-:W-:-:S01]  /*17730*/  FADD.FTZ R83, R31, R86 ;  /* 0x000000561f537221 */ /* 0x000fc20000010000 */
[----:B0-----:R-:W-:-:S03]  /*17740*/  FADD.FTZ R0, R36, R3 ;  /* 0x0000000324007221 */ /* 0x001fc60000010000 */
[----:B------:R-:W-:-:S03]  /*17750*/  FADD.FTZ R62, R38, R83 ;  /* 0x00000053263e7221 */ /* 0x000fc60000010000 */
[----:B------:R-:W0:Y:S01]  /*17760*/  MUFU.EX2 R41, R41 ;  /* 0x0000002900297308 */ /* 0x000e220000000800 */
[----:B-1----:R-:W-:-:S01]  /*17770*/  FADD.FTZ R3, R37, R0 ;  /* 0x0000000025037221 */ /* 0x002fc20000010000 */
[----:B------:R-:W-:Y:S01]  /*17780*/  FADD.FTZ R83, R33, R62 ;  /* 0x0000003e21537221 */ /* 0x000fe20000010000 */
[----:B------:R-:W-:-:S03]  /*17790*/  FFMA.FTZ R62, R66, UR35, -R11 ;  /* 0x00000023423e7c23 */ /* 0x000fc6000801080b */
[----:B------:R-:W-:Y:S02]  /*177a0*/  FADD.FTZ R86, R42, R83 ;  /* 0x000000532a567221 */ /* 0x000fe40000010000 */
[----:B------:R-:W1:Y:S01]  /*177b0*/  MUFU.EX2 R44, R44 ;  /* 0x0000002c002c7308 */ /* 0x000e620000000800 */
[----:B--2---:R-:W-:-:S01]  /*177c0*/  FADD.FTZ R0, R40, R3 ;  /* 0x0000000328007221 */ /* 0x004fc20000010000 */
[----:B------:R-:W-:-:S04]  /*177d0*/  FADD.FTZ R83, R39, R86 ;  /* 0x0000005627537221 */ /* 0x000fc80000010000 */
[----:B------:R-:W-:Y:S02]  /*177e0*/  FADD.FTZ R66, R46, R83 ;  /* 0x000000532e427221 */ /* 0x000fe40000010000 */
[----:B------:R-:W2:Y:S01]  /*177f0*/  MUFU.EX2 R45, R45 ;  /* 0x0000002d002d7308 */ /* 0x000ea20000000800 */
[----:B0-----:R-:W-:-:S01]  /*17800*/  FADD.FTZ R3, R41, R0 ;  /* 0x0000000029037221 */ /* 0x001fc20000010000 */
[----:B------:R-:W-:Y:S01]  /*17810*/  FADD.FTZ R83, R43, R66 ;  /* 0x000000422b537221 */ /* 0x000fe20000010000 */
[----:B------:R-:W-:-:S03]  /*17820*/  FFMA.FTZ R66, R70, UR35, -R11 ;  /* 0x0000002346427c23 */ /* 0x000fc6000801080b */
[----:B------:R-:W-:Y:S02]  /*17830*/  FADD.FTZ R86, R50, R83 ;  /* 0x0000005332567221 */ /* 0x000fe40000010000 */
[----:B------:R-:W0:Y:S01]  /*17840*/  MUFU.EX2 R81, R81 ;  /* 0x0000005100517308 */ /* 0x000e220000000800 */
[----:B-1----:R-:W-:-:S01]  /*17850*/  FADD.FTZ R0, R44, R3 ;  /* 0x000000032c007221 */ /* 0x002fc20000010000 */
[----:B------:R-:W-:-:S04]  /*17860*/  FADD.FTZ R83, R9, R86 ;  /* 0x0000005609537221 */ /* 0x000fc80000010000 */
[----:B------:R-:W-:Y:S02]  /*17870*/  FADD.FTZ R70, R82, R83 ;  /* 0x0000005352467221 */ /* 0x000fe40000010000 */
[----:B------:R-:W1:Y:S01]  /*17880*/  MUFU.EX2 R8, R8 ;  /* 0x0000000800087308 */ /* 0x000e620000000800 */
[----:B--2---:R-:W-:-:S01]  /*17890*/  FADD.FTZ R3, R45, R0 ;  /* 0x000000002d037221 */ /* 0x004fc20000010000 */
[----:B------:R-:W-:Y:S01]  /*178a0*/  FADD.FTZ R83, R49, R70 ;  /* 0x0000004631537221 */ /* 0x000fe20000010000 */
[----:B------:R-:W-:-:S01]  /*178b0*/  FFMA.FTZ R70, R74, UR35, -R11 ;  /* 0x000000234a467c23 */ /* 0x000fc2000801080b */
[----:B------:R-:W-:Y:S01]  /*178c0*/  FFMA.FTZ R11, R80, UR35, -R11 ;  /* 0x00000023500b7c23 */ /* 0x000fe2000801080b */
[----:B------:R-:W-:-:S01]  /*178d0*/  FADD.FTZ R0, R10, R3 ;  /* 0x000000030a007221 */ /* 0x000fc20000010000 */
[----:B------:R-:W-:Y:S02]  /*178e0*/  FADD.FTZ R86, R56, R83 ;  /* 0x0000005338567221 */ /* 0x000fe40000010000 */
[----:B------:R-:W2:Y:S01]  /*178f0*/  MUFU.EX2 R51, R51 ;  /* 0x0000003300337308 */ /* 0x000ea20000000800 */
[----:B0-----:R-:W-:-:S01]  /*17900*/  FADD.FTZ R3, R81, R0 ;  /* 0x0000000051037221 */ /* 0x001fc20000010000 */
[----:B------:R-:W-:-:S06]  /*17910*/  FADD.FTZ R83, R53, R86 ;  /* 0x0000005635537221 */ /* 0x000fcc0000010000 */
        /* <DEDUP_REMOVED lines=48> */
[----:B------:R-:W-:Y:S01]  /*17c20*/  FADD.FTZ R3, R84, R3 ;  /* 0x0000000354037221 */ /* 0x000fe20000010000 */
[----:B-1----:R-:W-:-:S04]  /*17c30*/  FADD.FTZ R0, R85, R0 ;  /* 0x0000000055007221 */ /* 0x002fc80000010000 */
[----:B--2---:R-:W-:Y:S01]  /*17c40*/  FADD.FTZ R0, R11, R0 ;  /* 0x000000000b007221 */ /* 0x004fe20000010000 */
[----:B------:R-:W-:Y:S06]  /*17c50*/  @!P0 BRA `(.L_x_1581) ;  /* 0x0000000000048947 */ /* 0x000fec0003800000 */
[----:B------:R-:W-:Y:S01]  /*17c60*/  BPT.TRAP 0x1 ;  /* 0x000000040000795c */ /* 0x000fe20000300000 */
.L_x_1581:
[----:B------:R-:W-:Y:S01]  /*17c70*/  F2FP.SATFINITE.E4M3.F32.PACK_AB_MERGE_C R15, R26, R15, RZ ;  /* 0x0000000f1a0f723e */ /* 0x000fe200048070ff */
[-C--:B------:R-:W-:Y:S01]  /*17c80*/  FMUL.FTZ R88, R88, R77.reuse ;  /* 0x0000004d58587220 */ /* 0x080fe20000410000 */
[----:B------:R-:W-:Y:S01]  /*17c90*/  F2FP.SATFINITE.E4M3.F32.PACK_AB_MERGE_C R52, R55, R52, RZ ;  /* 0x000000343734723e */ /* 0x000fe200048070ff */
[-C--:B------:R-:W-:Y:S01]  /*17ca0*/  FMUL.FTZ R89, R89, R77.reuse ;  /* 0x0000004d59597220 */ /* 0x080fe20000410000 */
[----:B------:R-:W-:Y:S01]  /*17cb0*/  F2FP.SATFINITE.E4M3.F32.PACK_AB_MERGE_C R164, R7, R20, R15 ;  /* 0x0000001407a4723e */ /* 0x000fe2000480700f */
[----:B------:R-:W-:Y:S01]  /*17cc0*/  IMAD R7, R169, 0x8, R16 ;  /* 0x00000008a9077824 */ /* 0x000fe200078e0210 */
[----:B------:R-:W-:Y:S01]  /*17cd0*/  ISETP.GT.AND P4, PT, R5, R14, PT ;  /* 0x0000000e0500720c */ /* 0x000fe20003f84270 */
[-C--:B------:R-:W-:Y:S01]  /*17ce0*/  FMUL.FTZ R92, R92, R77.reuse ;  /* 0x0000004d5c5c7220 */ /* 0x080fe20000410000 */
[----:B------:R-:W-:Y:S01]  /*17cf0*/  F2FP.SATFINITE.E4M3.F32.PACK_AB_MERGE_C R157, R51, R8, R52 ;  /* 0x00000008339d723e */ /* 0x000fe20004807034 */
[----:B------:R-:W-:Y:S01]  /*17d00*/  IMAD.U32 R8, RZ, RZ, UR40 ;  /* 0x00000028ff087e24 */ /* 0x000fe2000f8e00ff */
        /* <DEDUP_REMOVED lines=97> */
[----:B0-----:R-:W-:Y:S06]  /*18320*/  @P4 BRA `(.L_x_1582) ;  /* 0xffffffc800084947 */ /* 0x001fec000383ffff */
[----:B------:R-:W-:Y:S01]  /*18330*/  IMAD.MOV.U32 R10, RZ, RZ, R47 ;  /* 0x000000ffff0a7224 */ /* 0x000fe200078e002f */
[----:B------:R-:W-:Y:S01]  /*18340*/  MOV R169, R13 ;  /* 0x0000000d00a97202 */ /* 0x000fe20000000f00 */
[----:B------:R-:W-:Y:S02]  /*18350*/  IMAD.MOV.U32 R11, RZ, RZ, R6 ;  /* 0x000000ffff0b7224 */ /* 0x000fe400078e0006 */
[----:B------:R-:W-:-:S07]  /*18360*/  IMAD.MOV.U32 R18, RZ, RZ, R12 ;  /* 0x000000ffff127224 */ /* 0x000fce00078e000c */
.L_x_1563:
        /* <DEDUP_REMOVED lines=24> */
.L_x_1585:
[----:B------:R-:W-:-:S13]  /*184f0*/  ISETP.NE.AND P2, PT, R13, 0x1, PT ;  /* 0x000000010d00780c */ /* 0x000fda0003f45270 */
[----:B------:R-:W0:Y:S02]  /*18500*/  @P2 LDC.64 R8, c[0x0][0x9e8] ;  /* 0x00027a00ff082b82 */ /* 0x000e240000000a00 */
[----:B0-----:R-:W-:-:S05]  /*18510*/  @P2 IMAD.HI.U32 R8, R6, R8, RZ ;  /* 0x0000000806082227 */ /* 0x001fca00078e00ff */
[----:B------:R-:W-:-:S07]  /*18520*/  @P2 SHF.R.U32.HI R6, RZ, R9, R8 ;  /* 0x00000009ff062219 */ /* 0x000fce0000011608 */
.L_x_1586:
[----:B------:R-:W-:Y:S05]  /*18530*/  BSYNC B0 ;  /* 0x0000000000007941 */ /* 0x000fea0003800000 */
.L_x_1584:
[----:B------:R-:W-:-:S05]  /*18540*/  IMAD R6, R6, R13, RZ ;  /* 0x0000000d06067224 */ /* 0x000fca00078e02ff */
[----:B------:R-:W-:-:S07]  /*18550*/  VIMNMX R7, R7, R6, !PT ;  /* 0x0000000607077248 */ /* 0x000fce0007fe0100 */
.L_x_1583:
[----:B------:R-:W-:-:S05]  /*18560*/  VIADD R7, R7, 0x7f ;  /* 0x0000007f07077836 */ /* 0x000fca0000000000 */
[----:B------:R-:W-:-:S04]  /*18570*/  SHF.R.S32.HI R6, RZ, 0x1f, R7 ;  /* 0x0000001fff067819 */ /* 0x000fc80000011407 */
[----:B------:R-:W-:-:S04]  /*18580*/  LEA.HI R6, R6, R7, RZ, 0x7 ;  /* 0x0000000706067211 */ /* 0x000fc800078f38ff */
[----:B------:R-:W-:-:S04]  /*18590*/  SHF.R.S32.HI R6, RZ, 0x7, R6 ;  /* 0x00000007ff067819 */ /* 0x000fc80000011406 */
[----:B------:R-:W-:-:S04]  /*185a0*/  VIMNMX R12, R177, R6, !PT ;  /* 0x00000006b10c7248 */ /* 0x000fc80007fe0100 */
[----:B------:R-:W-:-:S13]  /*185b0*/  ISETP.GE.AND P2, PT, R5, R12, PT ;  /* 0x0000000c0500720c */ /* 0x000fda0003f46270 */
[----:B------:R-:W-:Y:S05]  /*185c0*/  @!P2 BRA `(.L_x_1587) ;  /* 0x000000280004a947 */ /* 0x000fea0003800000 */
[----:B------:R-:W-:Y:S02]  /*185d0*/  IMAD.MOV.U32 R15, RZ, RZ, R10 ;  /* 0x000000ffff0f7224 */ /* 0x000fe400078e000a */
[----:B------:R-:W-:Y:S02]  /*185e0*/  IMAD.MOV.U32 R14, RZ, RZ, R11 ;  /* 0x000000ffff0e7224 */ /* 0x000fe400078e000b */
[----:B------:R-:W-:-:S07]  /*185f0*/  IMAD.MOV.U32 R20, RZ, RZ, R18 ;  /* 0x000000ffff147224 */ /* 0x000fce00078e0012 */
.L_x_1598:
        /* <DEDUP_REMOVED lines=8> */
.L_x_1589:
[----:B------:R-:W-:-:S05]  /*18680*/  VIADD R6, R169, 0x1 ;  /* 0x00000001a9067836 */ /* 0x000fca0000000000 */
[----:B------:R-:W-:-:S04]  /*18690*/  ISETP.NE.AND P3, PT, R6, 0x2, PT ;  /* 0x000000020600780c */ /* 0x000fc80003f65270 */
[----:B------:R-:W-:Y:S02]  /*186a0*/  SEL R7, R6, RZ, P3 ;  /* 0x000000ff06077207 */ /* 0x000fe40001800000 */
[----:B------:R-:W-:-:S03]  /*186b0*/  SHF.L.U32 R6, R18, 0x1f, RZ ;  /* 0x0000001f12067819 */ /* 0x000fc600000006ff */
[----:B------:R-:W-:-:S04]  /*186c0*/  IMAD R7, R7, 0x8, R16 ;  /* 0x0000000807077824 */ /* 0x000fc800078e0210 */
[----:B------:R0:W1:Y:S01]  /*186d0*/  SYNCS.PHASECHK.TRANS64.TRYWAIT P3, [R7+URZ+0x22830], R6 ;  /* 0x02283006070075a7 */ /* 0x000062000806017f */
[----:B------:R-:W-:Y:S05]  /*186e0*/  @!P0 BRA `(.L_x_1590) ;  /* 0x0000000000048947 */ /* 0x000fea0003800000 */
[----:B------:R-:W-:Y:S01]  /*186f0*/  BPT.TRAP 0x1 ;  /* 0x000000040000795c */ /* 0x000fe20000300000 */
.L_x_1590:
[----:B------:R-:W-:Y:S04]  /*18700*/  BSSY B0, `(.L_x_1588) ;  /* 0x0000004000007945 */ /* 0x000fe80003800000 */
[----:B-1----:R-:W-:Y:S05]  /*18710*/  @P3 BRA `(.L_x_1591) ;  /* 0x0000000000083947 */ /* 0x002fea0003800000 */
[----:B------:R-:W1:Y:S02]  /*18720*/  SYNCS.PHASECHK.TRANS64.TRYWAIT P3, [R7+URZ+0x22830], R6 ;  /* 0x02283006070075a7 */ /* 0x000e64000806017f */
[----:B-1----:R-:W-:Y:S05]  /*18730*/  @!P3 BRA `(.L_x_1592) ;  /* 0x0000010800a8b947 */ /* 0x002fea0003800000 */
.L_x_1591:
[----:B------:R-:W-:Y:S05]  /*18740*/  BSYNC B0 ;  /* 0x0000000000007941 */ /* 0x000fea0003800000 */
.L_x_1588:
[----:B------:R-:W2:Y:S01]  /*18750*/  S2R R8, SR_TID.X ;  /* 0x0000000000087919 */ /* 0x000ea20000002100 */
[----:B01----:R-:W-:Y:S01]  /*18760*/  IMAD.MOV.U32 R7, RZ, RZ, -0x7fffffe0 ;  /* 0x80000020ff077424 */ /* 0x003fe200078e00ff */
[----:B------:R-:W-:Y:S05]  /*18770*/  WARPSYNC.ALL ;  /* 0x0000000000007948 */ /* 0x000fea0003800000 */
[----:B------:R-:W-:Y:S01]  /*18780*/  R2UR UR31, R7 ;  /* 0x00000000071f72ca */ /* 0x000fe200000e0000 */
[----:B------:R-:W-:Y:S02]  /*18790*/  VIADD R13, R169, 0x1 ;  /* 0x00000001a90d7836 */ /* 0x000fe40000000000 */
[----:B------:R-:W-:-:S03]  /*187a0*/  IMAD.MOV.U32 R9, RZ, RZ, -0x7fffffe0 ;  /* 0x80000020ff097424 */ /* 0x000fc600078e00ff */
[----:B------:R-:W-:Y:S02]  /*187b0*/  ISETP.NE.AND P3, PT, R13, 0x2, PT ;  /* 0x000000020d00780c */ /* 0x000fe40003f65270 */
[----:B------:R-:W-:Y:S01]  /*187c0*/  R2UR UR11, R9 ;  /* 0x00000000090b72ca */ /* 0x000fe200000e0000 */
[----:B------:R-:W-:Y:S01]  /*187d0*/  IMAD.MOV.U32 R9, RZ, RZ, -0x7fffffe0 ;  /* 0x80000020ff097424 */ /* 0x000fe200078e00ff */
[----:B------:R-:W-:-:S04]  /*187e0*/  SEL R13, R13, RZ, P3 ;  /* 0x000000ff0d0d7207 */ /* 0x000fc80001800000 */
[----:B------:R-:W-:Y:S01]  /*187f0*/  R2UR UR15, R9 ;  /* 0x00000000090f72ca */ /* 0x000fe200000e0000 */
[----:B------:R-:W-:Y:S01]  /*18800*/  IMAD R6, R13, 0x600, R4 ;  /* 0x000006000d067824 */ /* 0x000fe200078e0204 */
[----:B------:R-:W-:-:S04]  /*18810*/  MOV R9, 0x80000020 ;  /* 0x8000002000097802 */ /* 0x000fc80000000f00 */
[----:B------:R-:W-:Y:S02]  /*18820*/  R2UR UR30, R6 ;  /* 0x00000000061e72ca */ /* 0x000fe400000e0000 */
[----:B------:R-:W-:Y:S01]  /*18830*/  R2UR UR19, R9 ;  /* 0x00000000091372ca */ /* 0x000fe200000e0000 */
[----:B------:R-:W-:Y:S01]  /*18840*/  IMAD.MOV.U32 R9, RZ, RZ, -0x7fffffe0 ;  /* 0x80000020ff097424 */ /* 0x000fe200078e00ff */
[----:B--2---:R-:W-:-:S04]  /*18850*/  SHF.R.U32.HI R8, RZ, 0x7, R8 ;  /* 0x00000007ff087819 */ /* 0x004fc80000011608 */
[----:B------:R-:W-:Y:S01]  /*18860*/  R2UR UR23, R9 ;  /* 0x00000000091772ca */ /* 0x000fe200000e0000 */
        /* <DEDUP_REMOVED lines=35> */
.L_x_1594:
[----:B------:R-:W-:Y:S01]  /*18aa0*/  SHF.L.U32 R6, R20, 0x1f, RZ ;  /* 0x0000001f14067819 */ /* 0x000fe200000006ff */
[----:B------:R-:W-:-:S04]  /*18ab0*/  IMAD R7, R169, 0x8, R16 ;  /* 0x00000008a9077824 */ /* 0x000fc800078e0210 */
[----:B------:R0:W1:Y:S01]  /*18ac0*/  SYNCS.PHASECHK.TRANS64.TRYWAIT P2, [R7+URZ+0x22850], R6 ;  /* 0x02285006070075a7 */ /* 0x000062000804017f */
[----:B------:R-:W-:Y:S05]  /*18ad0*/  @!P0 BRA `(.L_x_1595) ;  /* 0x0000000000048947 */ /* 0x000fea0003800000 */
[----:B------:R-:W-:Y:S01]  /*18ae0*/  BPT.TRAP 0x1 ;  /* 0x000000040000795c */ /* 0x000fe20000300000 */
.L_x_1595:
[----:B-1----:R-:W-:Y:S05]  /*18af0*/  @P2 BRA `(.L_x_1593) ;  /* 0x0000000000082947 */ /* 0x002fea0003800000 */
[----:B------:R-:W1:Y:S02]  /*18b00*/  SYNCS.PHASECHK.TRANS64.TRYWAIT P2, [R7+URZ+0x22850], R6 ;  /* 0x02285006070075a7 */ /* 0x000e64000804017f */
[----:B-1----:R-:W-:Y:S05]  /*18b10*/  @!P2 BRA `(.L_x_1596) ;  /* 0x0000010400c4a947 */ /* 0x002fea0003800000 */
.L_x_1593:
[----:B01----:R-:W-:Y:S01]  /*18b20*/  VIADD R6, R16, 0x400 ;  /* 0x0000040010067836 */ /* 0x003fe20000000000 */
[----:B------:R-:W-:Y:S05]  /*18b30*/  WARPSYNC.ALL ;  /* 0x0000000000007948 */ /* 0x000fea0003800000 */
[----:B------:R-:W-:-:S04]  /*18b40*/  SHF.R.U32.HI R6, RZ, 0x4, R6 ;  /* 0x00000004ff067819 */ /* 0x000fc80000011606 */
[----:B------:R-:W-:-:S04]  /*18b50*/  LOP3.LUT R6, R6, 0x3fff, RZ, 0xc0, !PT ;  /* 0x00003fff06067812 */ /* 0x000fc800078ec0ff */
[----:B------:R-:W-:Y:S01]  /*18b60*/  LOP3.LUT R6, R6, 0x10000, RZ, 0xfc, !PT ;  /* 0x0001000006067812 */ /* 0x000fe200078efcff */
        /* <DEDUP_REMOVED lines=73> */
[----:B------:R-:W-:Y:S01]  /*19000*/  FMUL.FTZ R81, R2, R87 ;  /* 0x0000005702517220 */ /* 0x000fe20000410000 */
[----:B------:R-:W-:-:S02]  /*19010*/  IMAD R6, R169, 0x400, R6 ;  /* 0x00000400a9067824 */ /* 0x000fc400078e0206 */
[----:B------:R-:W-:Y:S01]  /*19020*/  FMUL.FTZ R83, R2, R85 ;  /* 0x0000005502537220 */ /* 0x000fe20000410000 */
[----:B------:R-:W-:Y:S01]  /*19030*/  WARPGROUP.ARRIVE ;  /* 0x00000000000079c5 */ /* 0x000fe20000000000 */
[----:B------:R-:W-:Y:S01]  /*19040*/  UMOV UR35, UR6 ;  /* 0x0000000600237c82 */ /* 0x000fe20008000000 */
[----:B------:R-:W0:Y:S01]  /*19050*/  MUFU.TANH R31, R31 ;  /* 0x0000001f001f7308 */ /* 0x000e220000002400 */
[----:B-1----:R-:W-:Y:S01]  /*19060*/  FMNMX.FTZ R10, R30, R11, !PT ;  /* 0x0000000b1e0a7209 */ /* 0x002fe20007810000 */
[----:B------:R-:W-:Y:S01]  /*19070*/  IMAD.U32 R220, RZ, RZ, UR35 ;  /* 0x00000023ffdc7e24 */ /* 0x000fe2000f8e00ff */
[----:B------:R-:W-:Y:S01]  /*19080*/  R2UR UR10, R6 ;  /* 0x00000000060a72ca */ /* 0x000fe200000e0000 */
[----:B------:R-:W1:Y:S04]  /*19090*/  S2R R219, SR_TID.X ;  /* 0x0000000000db7919 */ /* 0x000e680000002100 */
[----:B------:R-:W3:Y:S01]  /*190a0*/  MUFU.TANH R28, R28 ;  /* 0x0000001c001c7308 */ /* 0x000ee20000002400 */
[----:B--2---:R-:W-:-:S07]  /*190b0*/  FMNMX.FTZ R7, R24, R7, !PT ;  /* 0x0000000718077209 */ /* 0x004fce0007810000 */
[----:B------:R-:W2:Y:S01]  /*190c0*/  MUFU.TANH R29, R29 ;  /* 0x0000001d001d7308 */ /* 0x000ea20000002400 */
[----:B0-----:R-:W-:-:S07]  /*190d0*/  FMNMX.FTZ R11, R31, R10, !PT ;  /* 0x0000000a1f0b7209 */ /* 0x001fce0007810000 */
[----:B------:R-:W0:Y:S01]  /*190e0*/  MUFU.TANH R34, R34 ;  /* 0x0000002200227308 */ /* 0x000e220000002400 */
[----:B---3--:R-:W-:-:S07]  /*190f0*/  FMNMX.FTZ R10, R28, R7, !PT ;  /* 0x000000071c0a7209 */ /* 0x008fce0007810000 */
[----:B------:R-:W3:Y:S01]  /*19100*/  MUFU.TANH R35, R35 ;  /* 0x0000002300237308 */ /* 0x000ee20000002400 */
[----:B--2---:R-:W-:Y:S02]  /*19110*/  FMNMX.FTZ R7, R29, R10, !PT ;  /* 0x0000000a1d077209 */ /* 0x004fe40007810000 */
[----:B-1----:R-:W-:-:S05]  /*19120*/  SHF.R.U32.HI R219, RZ, 0x7, R219 ;  /* 0x00000007ffdb7819 */ /* 0x002fca00000116db */
[----:B------:R-:W1:Y:S01]  /*19130*/  MUFU.TANH R32, R32 ;  /* 0x0000002000207308 */ /* 0x000e620000002400 */
[----:B0-----:R-:W-:-:S07]  /*19140*/  FMNMX.FTZ R72, R34, R11, !PT ;  /* 0x0000000b22487209 */ /* 0x001fce0007810000 */
[----:B------:R-:W0:Y:S01]  /*19150*/  MUFU.TANH R33, R33 ;  /* 0x0000002100217308 */ /* 0x000e220000002400 */
[----:B---3--:R-:W-:-:S07]  /*19160*/  FMNMX.FTZ R11, R35, R72, !PT ;  /* 0x00000048230b7209 */ /* 0x008fce0007810000 */
        /* <DEDUP_REMOVED lines=8> */
[C---:B------:R-:W-:Y:S01]  /*191f0*/  FMUL.FTZ R72, R2.reuse, R78 ;  /* 0x0000004e02487220 */ /* 0x040fe20000410000 */
[----:B------:R-:W-:-:S05]  /*19200*/  FMUL.FTZ R78, R2, R80 ;  /* 0x00000050024e7220 */ /* 0x000fca0000410000 */
        /* <DEDUP_REMOVED lines=32> */
[C---:B------:R-:W-:Y:S01]  /*19410*/  FMUL.FTZ R76, R2.reuse, R82 ;  /* 0x00000052024c7220 */ /* 0x040fe20000410000 */
[----:B------:R-:W-:-:S05]  /*19420*/  FMUL.FTZ R82, R2, R84 ;  /* 0x0000005402527220 */ /* 0x000fca0000410000 */
        /* <DEDUP_REMOVED lines=48> */
[----:B0-----:R-:W-:-:S05]  /*19730*/  FMNMX.FTZ R7, R81, R10, !PT ;  /* 0x0000000a51077209 */ /* 0x001fca0007810000 */
[----:B------:R-:W0:Y:S02]  /*19740*/  SHFL.BFLY PT, R86, R7, 0x2, 0x1f ;  /* 0x0c401f0007567f89 */ /* 0x000e2400000e0000 */
[----:B------:R-:W3:Y:S01]  /*19750*/  MUFU.TANH R78, R78 ;  /* 0x0000004e004e7308 */ /* 0x000ee20000002400 */
[----:B--2---:R-:W-:-:S07]  /*19760*/  FMNMX.FTZ R84, R74, R11, !PT ;  /* 0x0000000b4a547209 */ /* 0x004fce0007810000 */
[----:B------:R-:W2:Y:S01]  /*19770*/  MUFU.TANH R79, R79 ;  /* 0x0000004f004f7308 */ /* 0x000ea20000002400 */
[----:B-1----:R-:W-:-:S07]  /*19780*/  FMNMX.FTZ R11, R75, R84, !PT ;  /* 0x000000544b0b7209 */ /* 0x002fce0007810000 */
[----:B------:R-:W1:Y:S01]  /*19790*/  MUFU.TANH R82, R82 ;  /* 0x0000005200527308 */ /* 0x000e620000002400 */
[----:B---3--:R-:W-:Y:S02]  /*197a0*/  FMNMX.FTZ R84, R78, R11, !PT ;  /* 0x0000000b4e547209 */ /* 0x008fe40007810000 */
[----:B0-----:R-:W-:Y:S01]  /*197b0*/  FMNMX.FTZ R86, R7, R86, !PT ;  /* 0x0000005607567209 */ /* 0x001fe20007810000 */
[----:B------:R-:W-:-:S04]  /*197c0*/  IMAD.MOV.U32 R7, RZ, RZ, 0x40000040 ;  /* 0x40000040ff077424 */ /* 0x000fc800078e00ff */
[----:B------:R-:W0:Y:S01]  /*197d0*/  MUFU.TANH R83, R83 ;  /* 0x0000005300537308 */ /* 0x000e220000002400 */
[----:B--2---:R-:W-:Y:S01]  /*197e0*/  FMNMX.FTZ R11, R79, R84, !PT ;  /* 0x000000544f0b7209 */ /* 0x004fe20007810000 */
[----:B------:R-:W-:Y:S01]  /*197f0*/  SHFL.BFLY PT, R87, R86, 0x1, 0x1f ;  /* 0x0c201f0056577f89 */ /* 0x000fe200000e0000 */
[----:B------:R-:W-:Y:S02]  /*19800*/  R2UR UR11, R7 ;  /* 0x00000000070b72ca */ /* 0x000fe400000e0000 */
[----:B-1----:R-:W-:-:S11]  /*19810*/  FMNMX.FTZ R84, R82, R11, !PT ;  /* 0x0000000b52547209 */ /* 0x002fd60007810000 */
[----:B------:R-:W-:Y:S01]  /*19820*/  QGMMA.64x128x32.F32.E4M3.E4M3 R88, R164, gdesc[UR8], R88, gsb0 ;  /* 0x01e00008a4587df3 */ /* 0x000fe20008000858 */
[----:B0-----:R-:W-:-:S05]  /*19830*/  FMNMX.FTZ R84, R83, R84, !PT ;  /* 0x0000005453547209 */ /* 0x001fca0007810000 */
[----:B------:R-:W0:Y:S02]  /*19840*/  SHFL.BFLY PT, R11, R84, 0x2, 0x1f ;  /* 0x0c401f00540b7f89 */ /* 0x000e2400000e0000 */
[----:B0-----:R-:W-:-:S05]  /*19850*/  FMNMX.FTZ R85, R84, R11, !PT ;  /* 0x0000000b54557209 */ /* 0x001fca0007810000 */
[----:B------:R-:W0:Y:S02]  /*19860*/  SHFL.BFLY PT, R10, R85, 0x1, 0x1f ;  /* 0x0c201f00550a7f89 */ /* 0x000e2400000e0000 */
[----:B0-----:R-:W-:Y:S02]  /*19870*/  FMNMX.FTZ R11, R85, R10, !PT ;  /* 0x0000000a550b7209 */ /* 0x001fe40007810000 */
[----:B------:R-:W-:-:S03]  /*19880*/  FMNMX.FTZ R10, R86, R87, !PT ;  /* 0x00000057560a7209 */ /* 0x000fc60007810000 */
[C---:B------:R-:W-:Y:S01]  /*19890*/  FADD.FTZ R14, -R11.reuse, R14 ;  /* 0x0000000e0b0e7221 */ /* 0x040fe20000010100 */
[----:B------:R-:W-:-:S01]  /*198a0*/  FFMA.FTZ R220, R11, R220, -8 ;  /* 0xc10000000bdc7423 */ /* 0x000fc200000100dc */
[----:B------:R-:W-:Y:S02]  /*198b0*/  FADD.FTZ R15, -R10, R15 ;  /* 0x0000000f0a0f7221 */ /* 0x000fe40000010100 */
[----:B------:R-:W-:Y:S01]  /*198c0*/  FMUL.FTZ R14, R14, UR35 ;  /* 0x000000230e0e7c20 */ /* 0x000fe20008410000 */
[--C-:B------:R-:W-:Y:S01]  /*198d0*/  FFMA.FTZ R87, R9, UR35, -R220.reuse ;  /* 0x0000002309577c23 */ /* 0x100fe200080108dc */
[----:B------:R-:W-:Y:S01]  /*198e0*/  FMUL.FTZ R15, R15, UR35 ;  /* 0x000000230f0f7c20 */ /* 0x000fe20008410000 */
[----:B------:R-:W-:Y:S01]  /*198f0*/  IMAD.MOV.U32 R9, RZ, RZ, 0x40000040 ;  /* 0x40000040ff097424 */ /* 0x000fe200078e00ff */
[----:B------:R0:W-:Y:S01]  /*19900*/  MUFU.EX2 R84, R14 ;  /* 0x0000000e00547308 */ /* 0x0001e20000000800 */
        /* <DEDUP_REMOVED lines=8> */
[----:B0-----:R-:W-:-:S02]  /*19990*/  VIADD R14, R6, 0x2 ;  /* 0x00000002060e7836 */ /* 0x001fc40000000000 */
[--C-:B------:R-:W-:Y:S01]  /*199a0*/  FFMA.FTZ R46, R47, UR35, -R220.reuse ;  /* 0x000000232f2e7c23 */ /* 0x100fe200080108dc */
[----:B------:R-:W-:-:S01]  /*199b0*/  FFMA.FTZ R47, R55, UR35, -R220 ;  /* 0x00000023372f7c23 */ /* 0x000fc200080108dc */
[--C-:B------:R-:W-:Y:S01]  /*199c0*/  FFMA.FTZ R55, R70, UR35, -R220.reuse ;  /* 0x0000002346377c23 */ /* 0x100fe200080108dc */
[----:B------:R-:W-:-:S01]  /*199d0*/  FFMA.FTZ R70, R79, UR35, -R220 ;  /* 0x000000234f467c23 */ /* 0x000fc200080108dc */
[----:B------:R-:W-:Y:S01]  /*199e0*/  R2UR UR10, R14 ;  /* 0x000000000e0a72ca */ /* 0x000fe200000e0000 */
[----:B------:R-:W-:-:S01]  /*199f0*/  FFMA.FTZ R14, R56, UR35, -R220 ;  /* 0x00000023380e7c23 */ /* 0x000fc200080108dc */
[----:B------:R-:W0:Y:S01]  /*19a00*/  MUFU.EX2 R87, R87 ;  /* 0x0000005700577308 */ /* 0x000e220000000800 */
[----:B-1----:R-:W-:Y:S02]  /*19a10*/  IMAD.MOV.U32 R15, RZ, RZ, 0x40000040 ;  /* 0x40000040ff0f7424 */ /* 0x002fe400078e00ff */
[--C-:B------:R-:W-:Y:S01]  /*19a20*/  FFMA.FTZ R56, R63, UR35, -R220.reuse ;  /* 0x000000233f387c23 */ /* 0x100fe200080108dc */
[----:B------:R-:W-:-:S01]  /*19a30*/  FFMA.FTZ R63, R74, UR35, -R220 ;  /* 0x000000234a3f7c23 */ /* 0x000fc200080108dc */
[--C-:B------:R-:W-:Y:S01]  /*19a40*/  FFMA.FTZ R74, R83, UR35, -R220.reuse ;  /* 0x00000023534a7c23 */ /* 0x100fe200080108dc */
[----:B------:R-:W-:Y:S01]  /*19a50*/  R2UR UR11, R15 ;  /* 0x000000000f0b72ca */ /* 0x000fe200000e0000 */
[--C-:B------:R-:W-:Y:S01]  /*19a60*/  FFMA.FTZ R15, R58, UR35, -R220.reuse ;  /* 0x000000233a0f7c23 */ /* 0x100fe200080108dc */
[----:B------:R-:W-:-:S01]  /*19a70*/  FFMA.FTZ R58, R67, UR35, -R220 ;  /* 0x00000023433a7c23 */ /* 0x000fc200080108dc */
[----:B------:R-:W-:Y:S01]  /*19a80*/  FFMA.FTZ R67, R78, UR35, -R220 ;  /* 0x000000234e437c23 */ /* 0x000fe200080108dc */
[----:B------:R-:W1:Y:S01]  /*19a90*/  MUFU.EX2 R86, R86 ;  /* 0x0000005600567308 */ /* 0x000e620000000800 */
[----:B0-----:R-:W-:-:S07]  /*19aa0*/  FFMA.FTZ R3, R84, R3, R87 ;  /* 0x0000000354037223 */ /* 0x001fce0000010057 */
[----:B------:R-:W0:Y:S08]  /*19ab0*/  MUFU.EX2 R21, R21 ;  /* 0x0000001500157308 */ /* 0x000e300000000800 */
[----:B------:R-:W-:Y:S08]  /*19ac0*/  MUFU.EX2 R25, R25 ;  /* 0x0000001900197308 */ /* 0x000ff00000000800 */
[----:B------:R-:W-:Y:S08]  /*19ad0*/  MUFU.EX2 R30, R30 ;  /* 0x0000001e001e7308 */ /* 0x000ff00000000800 */
[----:B------:R-:W-:Y:S08]  /*19ae0*/  MUFU.EX2 R31, R31 ;  /* 0x0000001f001f7308 */ /* 0x000ff00000000800 */
[----:B------:R-:W-:Y:S01]  /*19af0*/  MUFU.EX2 R38, R38 ;  /* 0x0000002600267308 */ /* 0x000fe20000000800 */
[----:B------:R-:W-:-:S02]  /*19b00*/  WARPGROUP.DEPBAR.LE gsb0, 0x0 ;  /* 0x00008000000079c5 */ /* 0x000fc40000010000 */
[----:B------:R-:W-:Y:S01]  /*19b10*/  WARPGROUP.ARRIVE ;  /* 0x00000000000079c5 */ /* 0x000fe20000000000 */
[----:B------:R-:W-:-:S01]  /*19b20*/  FFMA.FTZ R166, R53, UR35, -R220 ;  /* 0x0000002335a67c23 */ /* 0x000fc200080108dc */
[--C-:B------:R-:W-:Y:S01]  /*19b30*/  FFMA.FTZ R53, R66, UR35, -R220.reuse ;  /* 0x0000002342357c23 */ /* 0x100fe200080108dc */
[----:B------:R-:W-:-:S01]  /*19b40*/  FFMA.FTZ R66, R75, UR35, -R220 ;  /* 0x000000234b427c23 */ /* 0x000fc200080108dc */
[----:B------:R-:W-:Y:S02]  /*19b50*/  IMAD.U32 R75, RZ, RZ, UR35 ;  /* 0x00000023ff4b7e24 */ /* 0x000fe4000f8e00ff */
[----:B------:R-:W-:-:S01]  /*19b60*/  FFMA.FTZ R164, R27, UR35, -R220 ;  /* 0x000000231ba47c23 */ /* 0x000fc200080108dc */
[----:B------:R-:W-:Y:S01]  /*19b70*/  QGMMA.64x128x32.F32.E4M3.E4M3 R88, R160, gdesc[UR8], R88, gsb0 ;  /* 0x01e00008a0587df3 */ /* 0x000fe20008000858 */
[----:B------:R-:W-:Y:S01]  /*19b80*/  R2UR UR11, R9 ;  /* 0x00000000090b72ca */ /* 0x000fe200000e0000 */
[----:B------:R-:W-:Y:S01]  /*19b90*/  FFMA.FTZ R75, R10, R75, -8 ;  /* 0xc10000000a4b7423 */ /* 0x000fe2000001004b */
[----:B------:R-:W-:-:S01]  /*19ba0*/  FFMA.FTZ R27, R34, UR35, -R220 ;  /* 0x00000023221b7c23 */ /* 0x000fc200080108dc */
[----:B------:R-:W-:Y:S01]  /*19bb0*/  FFMA.FTZ R34, R35, UR35, -R220 ;  /* 0x0000002323227c23 */ /* 0x000fe200080108dc */
[----:B------:R-:W2:Y:S01]  /*19bc0*/  MUFU.EX2 R164, R164 ;  /* 0x000000a400a47308 */ /* 0x000ea20000000800 */
[----:B------:R-:W-:-:S01]  /*19bd0*/  FFMA.FTZ R78, R8, UR35, -R75 ;  /* 0x00000023084e7c23 */ /* 0x000fc2000801084b */
[----:B------:R-:W-:-:S02]  /*19be0*/  VIADD R8, R6, 0x4 ;  /* 0x0000000406087836 */ /* 0x000fc40000000000 */
[----:B------:R-:W-:-:S01]  /*19bf0*/  FFMA.FTZ R79, R20, UR35, -R75 ;  /* 0x00000023144f7c23 */ /* 0x000fc2000801084b */
[--C-:B------:R-:W-:Y:S01]  /*19c00*/  FFMA.FTZ R20, R26, UR35, -R75.reuse ;  /* 0x000000231a147c23 */ /* 0x100fe2000801084b */
[----:B------:R-:W-:-:S01]  /*19c10*/  FFMA.FTZ R26, R36, UR35, -R75 ;  /* 0x00000023241a7c23 */ /* 0x000fc2000801084b */
[----:B------:R-:W-:Y:S01]  /*19c20*/  FFMA.FTZ R36, R48, UR35, -R75 ;  /* 0x0000002330247c23 */ /* 0x000fe2000801084b */
[----:B------:R-:W-:Y:S01]  /*19c30*/  R2UR UR10, R8 ;  /* 0x00000000080a72ca */ /* 0x000fe200000e0000 */
[----:B-1----:R-:W-:Y:S01]  /*19c40*/  FADD.FTZ R48, R86, R3 ;  /* 0x0000000356307221 */ /* 0x002fe20000010000 */
[----:B------:R-:W1:Y:S01]  /*19c50*/  MUFU.EX2 R78, R78 ;  /* 0x0000004e004e7308 */ /* 0x000e620000000800 */
[----:B------:R-:W-:Y:S02]  /*19c60*/  VIADD R6, R6, 0x6 ;  /* 0x0000000606067836 */ /* 0x000fe40000000000 */
[----:B------:R-:W-:Y:S01]  /*19c70*/  FFMA.FTZ R83, R24, UR35, -R75 ;  /* 0x0000002318537c23 */ /* 0x000fe2000801084b */
[----:B0-----:R-:W-:-:S01]  /*19c80*/  FADD.FTZ R7, R21, R48 ;  /* 0x0000003015077221 */ /* 0x001fc20000010000 */
[--C-:B------:R-:W-:Y:S01]  /*19c90*/  FFMA.FTZ R8, R28, UR35, -R75.reuse ;  /* 0x000000231c087c23 */ /* 0x100fe2000801084b */
[----:B------:R-:W-:-:S01]  /*19ca0*/  FFMA.FTZ R9, R29, UR35, -R75 ;  /* 0x000000231d097c23 */ /* 0x000fc2000801084b */
[--C-:B------:R-:W-:Y:S01]  /*19cb0*/  FFMA.FTZ R24, R32, UR35, -R75.reuse ;  /* 0x0000002320187c23 */ /* 0x100fe2000801084b */
[----:B------:R-:W-:-:S01]  /*19cc0*/  FFMA.FTZ R29, R33, UR35, -R75 ;  /* 0x00000023211d7c23 */ /* 0x000fc2000801084b */
[----:B------:R-:W0:Y:S01]  /*19cd0*/  MUFU.EX2 R79, R79 ;  /* 0x0000004f004f7308 */ /* 0x000e220000000800 */
[----:B--2---:R-:W-:-:S01]  /*19ce0*/  FADD.FTZ R48, R164, R7 ;  /* 0x00000007a4307221 */ /* 0x004fc20000010000 */
[----:B------:R-:W-:-:S02]  /*19cf0*/  IMAD.MOV.U32 R7, RZ, RZ, 0x40000040 ;  /* 0x40000040ff077424 */ /* 0x000fc400078e00ff */
[----:B------:R-:W-:-:S01]  /*19d00*/  FFMA.FTZ R32, R44, UR35, -R75 ;  /* 0x000000232c207c23 */ /* 0x000fc2000801084b */
[--C-:B------:R-:W-:Y:S01]  /*19d10*/  FFMA.FTZ R33, R37, UR35, -R75.reuse ;  /* 0x0000002325217c23 */ /* 0x100fe2000801084b */
[----:B------:R-:W-:-:S01]  /*19d20*/  FFMA.FTZ R44, R57, UR35, -R75 ;  /* 0x00000023392c7c23 */ /* 0x000fc2000801084b */
[----:B------:R-:W-:Y:S01]  /*19d30*/  FFMA.FTZ R57, R59, UR35, -R75 ;  /* 0x000000233b397c23 */ /* 0x000fe2000801084b */
[----:B------:R-:W-:-:S01]  /*19d40*/  FADD.FTZ R59, R25, R48 ;  /* 0x00000030193b7221 */ /* 0x000fc20000010000 */
[----:B------:R-:W2:Y:S01]  /*19d50*/  MUFU.EX2 R20, R20 ;  /* 0x0000001400147308 */ /* 0x000ea20000000800 */
[----:B-1----:R-:W-:-:S01]  /*19d60*/  FFMA.FTZ R0, R85, R0, R78 ;  /* 0x0000000055007223 */ /* 0x002fc2000001004e */
[----:B------:R-:W-:Y:S01]  /*19d70*/  FFMA.FTZ R35, R42, UR35, -R220 ;  /* 0x000000232a237c23 */ /* 0x000fe200080108dc */
[----:B------:R-:W-:-:S01]  /*19d80*/  FFMA.FTZ R28, R40, UR35, -R75 ;  /* 0x00000023281c7c23 */ /* 0x000fc2000801084b */
[----:B------:R-:W-:Y:S01]  /*19d90*/  FADD.FTZ R48, R30, R59 ;  /* 0x0000003b1e307221 */ /* 0x000fe20000010000 */
[----:B------:R-:W-:-:S01]  /*19da0*/  FFMA.FTZ R42, R43, UR35, -R220 ;  /* 0x000000232b2a7c23 */ /* 0x000fc200080108dc */
[--C-:B------:R-:W-:Y:S01]  /*19db0*/  FFMA.FTZ R37, R41, UR35, -R75.reuse ;  /* 0x0000002329257c23 */ /* 0x100fe2000801084b */
[----:B------:R-:W-:-:S01]  /*19dc0*/  FFMA.FTZ R41, R45, UR35, -R75 ;  /* 0x000000232d297c23 */ /* 0x000fc2000801084b */
[----:B------:R-:W1:Y:S01]  /*19dd0*/  MUFU.EX2 R83, R83 ;  /* 0x0000005300537308 */ /* 0x000e620000000800 */
[----:B0-----:R-:W-:-:S01]  /*19de0*/  FADD.FTZ R3, R79, R0 ;  /* 0x000000004f037221 */ /* 0x001fc20000010000 */
[----:B------:R-:W-:Y:S01]  /*19df0*/  FFMA.FTZ R43, R50, UR35, -R220 ;  /* 0x00000023322b7c23 */ /* 0x000fe200080108dc */
[----:B------:R-:W-:-:S01]  /*19e00*/  FFMA.FTZ R40, R52, UR35, -R75 ;  /* 0x0000002334287c23 */ /* 0x000fc2000801084b */
[----:B------:R-:W-:Y:S01]  /*19e10*/  FFMA.FTZ R50, R51, UR35, -R220 ;  /* 0x0000002333327c23 */ /* 0x000fe200080108dc */
[----:B------:R-:W-:-:S01]  /*19e20*/  FFMA.FTZ R45, R49, UR35, -R75 ;  /* 0x00000023312d7c23 */ /* 0x000fc2000801084b */
[----:B------:R-:W-:Y:S01]  /*19e30*/  FFMA.FTZ R49, R54, UR35, -R75 ;  /* 0x0000002336317c23 */ /* 0x000fe2000801084b */
[----:B------:R-:W-:-:S01]  /*19e40*/  FFMA.FTZ R51, R62, UR35, -R220 ;  /* 0x000000233e337c23 */ /* 0x000fc200080108dc */
[----:B------:R-:W0:Y:S01]  /*19e50*/  MUFU.EX2 R8, R8 ;  /* 0x0000000800087308 */ /* 0x000e220000000800 */
[----:B--2---:R-:W-:-:S01]  /*19e60*/  FADD.FTZ R0, R20, R3 ;  /* 0x0000000314007221 */ /* 0x004fc20000010000 */
[----:B------:R-:W-:Y:S01]  /*19e70*/  FFMA.FTZ R60, R60, UR35, -R75 ;  /* 0x000000233c3c7c23 */ /* 0x000fe2000801084b */
[----:B------:R-:W-:-:S01]  /*19e80*/  FFMA.FTZ R62, R71, UR35, -R220 ;  /* 0x00000023473e7c23 */ /* 0x000fc200080108dc */
[----:B------:R-:W-:Y:S01]  /*19e90*/  FFMA.FTZ R71, R82, UR35, -R220 ;  /* 0x0000002352477c23 */ /* 0x000fe200080108dc */
[----:B------:R-:W-:-:S03]  /*19ea0*/  FFMA.FTZ R80, R80, UR35, -R75 ;  /* 0x0000002350507c23 */ /* 0x000fc6000801084b */
        /* <DEDUP_REMOVED lines=11> */
[----:B--2---:R-:W-:-:S04]  /*19f60*/  FADD.FTZ R48, R34, R59 ;  /* 0x0000003b22307221 */ /* 0x004fc80000010000 */
[----:B------:R-:W-:Y:S01]  /*19f70*/  FADD.FTZ R59, R31, R48 ;  /* 0x000000301f3b7221 */ /* 0x000fe20000010000 */
[----:B------:R-:W-:-:S02]  /*19f80*/  FFMA.FTZ R48, R64, UR35, -R75 ;  /* 0x0000002340307c23 */ /* 0x000fc4000801084b */
[----:B------:R-:W2:Y:S01]  /*19f90*/  MUFU.EX2 R33, R33 ;  /* 0x0000002100217308 */ /* 0x000ea20000000800 */
[----:B-1----:R-:W-:-:S01]  /*19fa0*/  FADD.FTZ R3, R29, R0 ;  /* 0x000000001d037221 */ /* 0x002fc20000010000 */
[----:B------:R-:W-:Y:S01]  /*19fb0*/  FADD.FTZ R52, R38, R59 ;  /* 0x0000003b26347221 */ /* 0x000fe20000010000 */
[----:B------:R-:W-:-:S05]  /*19fc0*/  FFMA.FTZ R59, R65, UR35, -R75 ;  /* 0x00000023413b7c23 */ /* 0x000fca000801084b */
[----:B------:R-:W-:Y:S01]  /*19fd0*/  MUFU.EX2 R35, R35 ;  /* 0x0000002300237308 */ /* 0x000fe20000000800 */
[----:B0-----:R-:W-:-:S07]  /*19fe0*/  FADD.FTZ R0, R26, R3 ;  /* 0x000000031a007221 */ /* 0x001fce0000010000 */
[----:B------:R-:W0:Y:S01]  /*19ff0*/  MUFU.EX2 R28, R28 ;  /* 0x0000001c001c7308 */ /* 0x000e220000000800 */
[----:B--2---:R-:W-:-:S07]  /*1a000*/  FADD.FTZ R3, R33, R0 ;  /* 0x0000000021037221 */ /* 0x004fce0000010000 */
[----:B------:R-:W-:Y:S08]  /*1a010*/  MUFU.EX2 R42, R42 ;  /* 0x0000002a002a7308 */ /* 0x000ff00000000800 */
[----:B------:R-:W1:Y:S01]  /*1a020*/  MUFU.EX2 R37, R37 ;  /* 0x0000002500257308 */ /* 0x000e620000000800 */
[----:B0-----:R-:W-:-:S01]  /*1a030*/  FADD.FTZ R0, R28, R3 ;  /* 0x000000031c007221 */ /* 0x001fc20000010000 */
[----:B------:R-:W-:-:S02]  /*1a040*/  WARPGROUP.DEPBAR.LE gsb0, 0x0 ;  /* 0x00008000000079c5 */ /* 0x000fc40000010000 */
[----:B------:R-:W-:-:S04]  /*1a050*/  WARPGROUP.ARRIVE ;  /* 0x00000000000079c5 */ /* 0x000fc80000000000 */
[----:B------:R-:W0:Y:S02]  /*1a060*/  MUFU.EX2 R39, R39 ;  /* 0x0000002700277308 */ /* 0x000e240000000800 */
[----:B------:R-:W-:Y:S01]  /*1a070*/  QGMMA.64x128x32.F32.E4M3.E4M3 R88, R156, gdesc[UR8], R88, gsb0 ;  /* 0x01e000089c587df3 */ /* 0x000fe20008000858 */
[----:B------:R-:W-:Y:S01]  /*1a080*/  R2UR UR10, R6 ;  /* 0x00000000060a72ca */ /* 0x000fe200000e0000 */
[----:B-1----:R-:W-:Y:S01]  /*1a090*/  FADD.FTZ R3, R37, R0 ;  /* 0x0000000025037221 */ /* 0x002fe20000010000 */
[----:B------:R-:W-:-:S03]  /*1a0a0*/  R2UR UR11, R7 ;  /* 0x00000000070b72ca */ /* 0x000fc600000e0000 */
[----:B------:R-:W1:Y:S01]  /*1a0b0*/  MUFU.EX2 R32, R32 ;  /* 0x0000002000207308 */ /* 0x000e620000000800 */
[----:B------:R-:W-:-:S01]  /*1a0c0*/  FFMA.FTZ R7, R61, UR35, -R75 ;  /* 0x000000233d077c23 */ /* 0x000fc2000801084b */
[----:B------:R-:W-:-:S04]  /*1a0d0*/  FADD.FTZ R61, R35, R52 ;  /* 0x00000034233d7221 */ /* 0x000fc80000010000 */
[----:B------:R-:W-:Y:S02]  /*1a0e0*/  FADD.FTZ R52, R42, R61 ;  /* 0x0000003d2a347221 */ /* 0x000fe40000010000 */
[----:B------:R-:W2:Y:S02]  /*1a0f0*/  MUFU.EX2 R46, R46 ;  /* 0x0000002e002e7308 */ /* 0x000ea40000000800 */
[----:B0-----:R-:W-:-:S01]  /*1a100*/  FADD.FTZ R61, R39, R52 ;  /* 0x00000034273d7221 */ /* 0x001fc20000010000 */
[----:B------:R-:W-:-:S05]  /*1a110*/  FFMA.FTZ R52, R68, UR35, -R75 ;  /* 0x0000002344347c23 */ /* 0x000fca000801084b */
[----:B------:R-:W0:Y:S01]  /*1a120*/  MUFU.EX2 R41, R41 ;  /* 0x0000002900297308 */ /* 0x000e220000000800 */
[----:B-1----:R-:W-:-:S07]  /*1a130*/  FADD.FTZ R0, R32, R3 ;  /* 0x0000000320007221 */ /* 0x002fce0000010000 */
[----:B------:R-:W1:Y:S01]  /*1a140*/  MUFU.EX2 R43, R43 ;  /* 0x0000002b002b7308 */ /* 0x000e620000000800 */
[----:B--2---:R-:W-:-:S01]  /*1a150*/  FADD.FTZ R54, R46, R61 ;  /* 0x0000003d2e367221 */ /* 0x004fc20000010000 */
[----:B------:R-:W-:-:S06]  /*1a160*/  FFMA.FTZ R61, R69, UR35, -R75 ;  /* 0x00000023453d7c23 */ /* 0x000fcc000801084b */
        /* <DEDUP_REMOVED lines=12> */
[----:B------:R-:W-:Y:S01]  /*1a230*/  FFMA.FTZ R54, R72, UR35, -R75 ;  /* 0x0000002348367c23 */ /* 0x000fe2000801084b */
[----:B------:R-:W-:-:S05]  /*1a240*/  IADD3 R72, -R219, 0xb, RZ ;  /* 0x0000000bdb487810 */ /* 0x000fca0007ffe1ff */
[----:B------:R-:W2:Y:S01]  /*1a250*/  MUFU.EX2 R49, R49 ;  /* 0x0000003100317308 */ /* 0x000ea20000000800 */
[----:B0-----:R-:W-:-:S07]  /*1a260*/  FADD.FTZ R0, R40, R3 ;  /* 0x0000000328007221 */ /* 0x001fce0000010000 */
[----:B------:R-:W0:Y:S01]  /*1a270*/  MUFU.EX2 R14, R14 ;  /* 0x0000000e000e7308 */ /* 0x000e220000000800 */
[----:B-1----:R-:W-:-:S07]  /*1a280*/  FADD.FTZ R65, R166, R65 ;  /* 0x00000041a6417221 */ /* 0x002fce0000010000 */
[----:B------:R-:W-:Y:S01]  /*1a290*/  MUFU.EX2 R44, R44 ;  /* 0x0000002c002c7308 */ /* 0x000fe20000000800 */
[----:B--2---:R-:W-:-:S07]  /*1a2a0*/  FADD.FTZ R3, R49, R0 ;  /* 0x0000000031037221 */ /* 0x004fce0000010000 */
[----:B------:R-:W1:Y:S01]  /*1a2b0*/  MUFU.EX2 R15, R15 ;  /* 0x0000000f000f7308 */ /* 0x000e620000000800 */
[----:B0-----:R-:W-:-:S01]  /*1a2c0*/  FADD.FTZ R0, R14, R65 ;  /* 0x000000410e007221 */ /* 0x001fc20000010000 */
[----:B------:R-:W-:-:S06]  /*1a2d0*/  FFMA.FTZ R65, R73, UR35, -R75 ;  /* 0x0000002349417c23 */ /* 0x000fcc000801084b */
[----:B------:R-:W0:Y:S08]  /*1a2e0*/  MUFU.EX2 R57, R57 ;  /* 0x0000003900397308 */ /* 0x000e300000000800 */
[----:B------:R-:W2:Y:S01]  /*1a2f0*/  MUFU.EX2 R51, R51 ;  /* 0x0000003300337308 */ /* 0x000ea20000000800 */
[----:B-1----:R-:W-:-:S07]  /*1a300*/  FADD.FTZ R0, R15, R0 ;  /* 0x000000000f007221 */ /* 0x002fce0000010000 */
[----:B------:R1:W3:Y:S08]  /*1a310*/  MUFU.EX2 R6, R60 ;  /* 0x0000003c00067308 */ /* 0x0002f00000000800 */
[----:B------:R-:W4:Y:S01]  /*1a320*/  MUFU.EX2 R56, R56 ;  /* 0x0000003800387308 */ /* 0x000f220000000800 */
[----:B-1----:R-:W-:-:S01]  /*1a330*/  FADD.FTZ R60, R44, R3 ;  /* 0x000000032c3c7221 */ /* 0x002fc20000010000 */
[----:B------:R-:W-:-:S02]  /*1a340*/  WARPGROUP.DEPBAR.LE gsb0, 0x0 ;  /* 0x00008000000079c5 */ /* 0x000fc40000010000 */
[----:B------:R-:W-:Y:S01]  /*1a350*/  WARPGROUP.ARRIVE ;  /* 0x00000000000079c5 */ /* 0x000fe20000000000 */
[----:B0-----:R-:W-:Y:S01]  /*1a360*/  FADD.FTZ R3, R57, R60 ;  /* 0x0000003c39037221 */ /* 0x001fe20000010000 */
[----:B--2---:R-:W-:-:S01]  /*1a370*/  FADD.FTZ R69, R51, R0 ;  /* 0x0000000033457221 */ /* 0x004fc20000010000 */
[----:B------:R-:W-:Y:S01]  /*1a380*/  FFMA.FTZ R60, R76, UR35, -R75 ;  /* 0x000000234c3c7c23 */ /* 0x000fe2000801084b */
[----:B------:R-:W0:Y:S01]  /*1a390*/  MUFU.EX2 R7, R7 ;  /* 0x0000000700077308 */ /* 0x000e220000000800 */
[----:B---3--:R-:W-:-:S01]  /*1a3a0*/  FADD.FTZ R0, R6, R3 ;  /* 0x0000000306007221 */ /* 0x008fc20000010000 */
[----:B------:R-:W-:Y:S06]  /*1a3b0*/  QGMMA.64x128x32.F32.E4M3.E4M3 R88, R152, gdesc[UR8], R88, gsb0 ;  /* 0x01e0000898587df3 */ /* 0x000fec0008000858 */
[----:B------:R-:W1:Y:S01]  /*1a3c0*/  MUFU.EX2 R53, R53 ;  /* 0x0000003500357308 */ /* 0x000e620000000800 */
[----:B----4-:R-:W-:-:S01]  /*1a3d0*/  FADD.FTZ R64, R56, R69 ;  /* 0x0000004538407221 */ /* 0x010fc20000010000 */
[--C-:B------:R-:W-:Y:S01]  /*1a3e0*/  FFMA.FTZ R69, R77, UR35, -R75.reuse ;  /* 0x000000234d457c23 */ /* 0x100fe2000801084b */
[----:B------:R-:W-:-:S05]  /*1a3f0*/  FFMA.FTZ R75, R81, UR35, -R75 ;  /* 0x00000023514b7c23 */ /* 0x000fca000801084b */
        /* <DEDUP_REMOVED lines=10> */
[----:B------:R-:W-:-:S04]  /*1a4a0*/  @!P1 IMAD R0, R13, 0x8, R16 ;  /* 0x000000080d009824 */ /* 0x000fc800078e0210 */
[----:B------:R-:W-:Y:S02]  /*1a4b0*/  @!P1 VIADD R0, R0, 0x22840 ;  /* 0x0002284000009836 */ /* 0x000fe40000000000 */
[----:B------:R-:W1:Y:S01]  /*1a4c0*/  MUFU.EX2 R62, R62 ;  /* 0x0000003e003e7308 */ /* 0x000e620000000800 */
[----:B--2---:R-:W-:-:S02]  /*1a4d0*/  FADD.FTZ R73, R55, R64 ;  /* 0x0000004037497221 */ /* 0x004fc40000010000 */
[----:B------:R-:W-:-:S05]  /*1a4e0*/  @!P1 PRMT R0, RZ, 0x654, R0 ;  /* 0x00000654ff009816 */ /* 0x000fca0000000000 */
[----:B------:R-:W2:Y:S01]  /*1a4f0*/  MUFU.EX2 R61, R61 ;  /* 0x0000003d003d7308 */ /* 0x000ea20000000800 */
[----:B0-----:R-:W-:-:S07]  /*1a500*/  FADD.FTZ R64, R52, R3 ;  /* 0x0000000334407221 */ /* 0x001fce0000010000 */
[----:B------:R-:W0:Y:S01]  /*1a510*/  MUFU.EX2 R63, R63 ;  /* 0x0000003f003f7308 */ /* 0x000e220000000800 */
[----:B-1----:R-:W-:-:S07]  /*1a520*/  FADD.FTZ R68, R62, R73 ;  /* 0x000000493e447221 */ /* 0x002fce0000010000 */
[----:B------:R-:W1:Y:S01]  /*1a530*/  MUFU.EX2 R54, R54 ;  /* 0x0000003600367308 */ /* 0x000e620000000800 */
[----:B--2---:R-:W-:-:S07]  /*1a540*/  FADD.FTZ R3, R61, R64 ;  /* 0x000000403d037221 */ /* 0x004fce0000010000 */
[----:B------:R-:W-:Y:S01]  /*1a550*/  MUFU.EX2 R66, R66 ;  /* 0x0000004200427308 */ /* 0x000fe20000000800 */
[----:B0-----:R-:W-:-:S07]  /*1a560*/  FADD.FTZ R73, R63, R68 ;  /* 0x000000443f497221 */ /* 0x001fce0000010000 */
[----:B------:R-:W0:Y:S01]  /*1a570*/  MUFU.EX2 R65, R65 ;  /* 0x0000004100417308 */ /* 0x000e220000000800 */
[----:B-1----:R-:W-:-:S07]  /*1a580*/  FADD.FTZ R64, R54, R3 ;  /* 0x0000000336407221 */ /* 0x002fce0000010000 */
[----:B------:R-:W1:Y:S08]  /*1a590*/  MUFU.EX2 R67, R67 ;  /* 0x0000004300437308 */ /* 0x000e700000000800 */
[----:B------:R-:W2:Y:S01]  /*1a5a0*/  MUFU.EX2 R60, R60 ;  /* 0x0000003c003c7308 */ /* 0x000ea20000000800 */
[----:B0-----:R-:W-:-:S07]  /*1a5b0*/  FADD.FTZ R3, R65, R64 ;  /* 0x0000004041037221 */ /* 0x001fce0000010000 */
[----:B------:R-:W0:Y:S08]  /*1a5c0*/  MUFU.EX2 R70, R70 ;  /* 0x0000004600467308 */ /* 0x000e300000000800 */
[----:B------:R-:W3:Y:S08]  /*1a5d0*/  MUFU.EX2 R69, R69 ;  /* 0x0000004500457308 */ /* 0x000ef00000000800 */
[----:B------:R-:W4:Y:S08]  /*1a5e0*/  MUFU.EX2 R71, R71 ;  /* 0x0000004700477308 */ /* 0x000f300000000800 */
[----:B------:R-:W5:Y:S01]  /*1a5f0*/  MUFU.EX2 R77, R80 ;  /* 0x00000050004d7308 */ /* 0x000f620000000800 */
[----:B------:R-:W-:-:S02]  /*1a600*/  WARPGROUP.DEPBAR.LE gsb0, 0x0 ;  /* 0x00008000000079c5 */ /* 0x000fc40000010000 */
[----:B------:R0:W-:Y:S06]  /*1a610*/  BAR.ARV R72, 0x100 ;  /* 0x000400480000751d */ /* 0x0001ec0000002000 */
[----:B------:R1:W-:Y:S01]  /*1a620*/  @!P1 SYNCS.ARRIVE.TRANS64.RED.A1T0 RZ, [R0+URZ], RZ ;  /* 0x000000ff00ff99a7 */ /* 0x0003e2000810043f */
[----:B------:R-:W5:Y:S01]  /*1a630*/  MUFU.EX2 R74, R74 ;  /* 0x0000004a004a7308 */ /* 0x000f620000000800 */
[----:B-1----:R-:W-:-:S07]  /*1a640*/  FADD.FTZ R0, R66, R73 ;  /* 0x0000004942007221 */ /* 0x002fce0000010000 */
[----:B------:R-:W1:Y:S01]  /*1a650*/  MUFU.EX2 R75, R75 ;  /* 0x0000004b004b7308 */ /* 0x000e620000000800 */
[----:B------:R-:W-:-:S01]  /*1a660*/  FADD.FTZ R73, R67, R0 ;  /* 0x0000000043497221 */ /* 0x000fc20000010000 */
[----:B--2---:R-:W-:-:S03]  /*1a670*/  FADD.FTZ R0, R60, R3 ;  /* 0x000000033c007221 */ /* 0x004fc60000010000 */
[----:B0-----:R-:W-:Y:S01]  /*1a680*/  FADD.FTZ R64, R70, R73 ;  /* 0x0000004946407221 */ /* 0x001fe20000010000 */
[----:B---3--:R-:W-:-:S03]  /*1a690*/  FADD.FTZ R0, R69, R0 ;  /* 0x0000000045007221 */ /* 0x008fc60000010000 */
[----:B----4-:R-:W-:Y:S01]  /*1a6a0*/  FADD.FTZ R3, R71, R64 ;  /* 0x0000004047037221 */ /* 0x010fe20000010000 */
[----:B-----5:R-:W-:-:S03]  /*1a6b0*/  FADD.FTZ R0, R77, R0 ;  /* 0x000000004d007221 */ /* 0x020fc60000010000 */
[----:B------:R-:W-:Y:S01]  /*1a6c0*/  FADD.FTZ R3, R74, R3 ;  /* 0x000000034a037221 */ /* 0x000fe20000010000 */
[----:B-1----:R-:W-:-:S01]  /*1a6d0*/  FADD.FTZ R0, R75, R0 ;  /* 0x000000004b007221 */ /* 0x002fc20000010000 */
[----:B------:R-:W-:Y:S06]  /*1a6e0*/  @!P0 BRA `(.L_x_1597) ;  /* 0x0000000000048947 */ /* 0x000fec0003800000 */
[----:B------:R-:W-:Y:S01]  /*1a6f0*/  BPT.TRAP 0x1 ;  /* 0x000000040000795c */ /* 0x000fe20000300000 */
.L_x_1597:
[----:B------:R-:W-:Y:S01]  /*1a700*/  F2FP.SATFINITE.E4M3.F32.PACK_AB_MERGE_C R24, R29, R24, RZ ;  /* 0x000000181d18723e */ /* 0x000fe200048070ff */
[----:B------:R-:W-:Y:S01]  /*1a710*/  FMUL.FTZ R88, R88, R84 ;  /* 0x0000005458587220 */ /* 0x000fe20000410000 */
[----:B------:R-:W-:Y:S01]  /*1a720*/  ISETP.GT.AND P2, PT, R5, R12, PT ;  /* 0x0000000c0500720c */ /* 0x000fe20003f44270 */
[----:B------:R-:W-:Y:S01]  /*1a730*/  FMUL.FTZ R89, R89, R84 ;  /* 0x0000005459597220 */ /* 0x000fe20000410000 */
[----:B------:R-:W-:Y:S01]  /*1a740*/  F2FP.SATFINITE.E4M3.F32.PACK_AB_MERGE_C R167, R9, R8, R24 ;  /* 0x0000000809a7723e */ /* 0x000fe20004807018 */
[----:B------:R-:W-:Y:S01]  /*1a750*/  IMAD.U32 R9, RZ, RZ, UR40 ;  /* 0x00000028ff097e24 */ /* 0x000fe2000f8e00ff */
[----:B------:R-:W-:Y:S01]  /*1a760*/  LEA R8, R169, R16, 0x3 ;  /* 0x00000010a9087211 */ /* 0x000fe200078e18ff */
[-C--:B------:R-:W-:Y:S01]  /*1a770*/  FMUL.FTZ R92, R92, R84.reuse ;  /* 0x000000545c5c7220 */ /* 0x080fe20000410000 */
[----:B------:R-:W-:Y:S01]  /*1a780*/  F2FP.SATFINITE.E4M3.F32.PACK_AB_MERGE_C R27, R34, R27, RZ ;  /* 0x0000001b221b723e */ /* 0x000fe200048070ff */
[----:B------:R-:W-:Y:S01]  /*1a790*/  FMUL.FTZ R93, R93, R84 ;  /* 0x000000545d5d7220 */ /* 0x000fe20000410000 */
[----:B------:R-:W-:Y:S01]  /*1a7a0*/  F2FP.SATFINITE.E4M3.F32.PACK_AB_MERGE_C R14, R15, R14, RZ ;  /* 0x0000000e0f0e723e */ /* 0x000fe200048070ff */
[----:B------:R-:W-:Y:S01]  /*1a7b0*/  VIADD R8, R8, 0x22860 ;  /* 0x0002286008087836 */ /* 0x000fe20000000000 */
[----:B------:R-:W-:Y:S01]  /*1a7c0*/  F2FP.SATFINITE.E4M3.F32.PACK_AB_MERGE_C R20, R83, R20, RZ ;  /* 0x000000145314723e */ /* 0x000fe200048070ff */
[-C--:B------:R-:W-:Y:S01]  /*1a7d0*/  FMUL.FTZ R96, R96, R84.reuse ;  /* 0x0000005460607220 */ /* 0x080fe20000410000 */
[----:B------:R-:W-:Y:S01]  /*1a7e0*/  F2FP.SATFINITE.E4M3.F32.PACK_AB_MERGE_C R15, R75, R77, RZ ;  /* 0x0000004d4b0f723e */ /* 0x000fe200048070ff */
[-C--:B------:R-:W-:Y:S01]  /*1a7f0*/  FMUL.FTZ R97, R97, R84.reuse ;  /* 0x0000005461617220 */ /* 0x080fe20000410000 */
[----:B------:R-:W-:Y:S01]  /*1a800*/  PRMT R8, R9, 0x654, R8 ;  /* 0x0000065409087816 */ /* 0x000fe20000000008 */
[-C--:B------:R-:W-:Y:S01]  /*1a810*/  FMUL.FTZ R100, R100, R84.reuse ;  /* 0x0000005464647220 */ /* 0x080fe20000410000 */
[----:B------:R-:W-:Y:S01]  /*1a820*/  F2FP.SATFINITE.E4M3.F32.PACK_AB_MERGE_C R27, R30, R25, R27 ;  /* 0x000000191e1b723e */ /* 0x000fe2000480701b */
[-C--:B------:R-:W-:Y:S01]  /*1a830*/  FMUL.FTZ R101, R101, R84.reuse ;  /* 0x0000005465657220 */ /* 0x080fe20000410000 */
        /* <DEDUP_REMOVED lines=86> */
[----:B------:R-:W-:Y:S02]  /*1ada0*/  IMAD.MOV.U32 R169, RZ, RZ, R13 ;  /* 0x000000ffffa97224 */ /* 0x000fe400078e000d */
[----:B------:R-:W-:Y:S01]  /*1adb0*/  IMAD.MOV.U32 R166, RZ, RZ, R27 ;  /* 0x000000ffffa67224 */ /* 0x000fe200078e001b */
[----:B0-----:R-:W-:Y:S06]  /*1adc0*/  @P2 BRA `(.L_x_1598) ;  /* 0xffffffd8000c2947 */ /* 0x001fec000383ffff */
[----:B------:R-:W-:-:S07]  /*1add0*/  IMAD.MOV.U32 R169, RZ, RZ, R13 ;  /* 0x000000ffffa97224 */ /* 0x000fce00078e000d */
.L_x_1587:
[----:B------:R-:W-:-:S13]  /*1ade0*/  ISETP.GE.AND P2, PT, R5, R177, PT ;  /* 0x000000b10500720c */ /* 0x000fda0003f46270 */
[----:B------:R-:W-:Y:S05]  /*1adf0*/  @!P2 BRA `(.L_x_1599) ;  /* 0x000000380018a947 */ /* 0x000fea0003800000 */
[----:B------:R-:W-:Y:S02]  /*1ae00*/  IMAD.MOV.U32 R13, RZ, RZ, R10 ;  /* 0x000000ffff0d7224 */ /* 0x000fe400078e000a */
[----:B------:R-:W-:Y:S02]  /*1ae10*/  IMAD.MOV.U32 R12, RZ, RZ, R11 ;  /* 0x000000ffff0c7224 */ /* 0x000fe400078e000b */
[----:B------:R-:W-:Y:S02]  /*1ae20*/  IMAD.MOV.U32 R14, RZ, RZ, R18 ;  /* 0x000000ffff0e7224 */ /* 0x000fe400078e0012 */
[----:B------:R-:W-:-:S07]  /*1ae30*/  IMAD.MOV.U32 R15, RZ, RZ, R169 ;  /* 0x000000ffff0f7224 */ /* 0x000fce00078e00a9 */
.L_x_1618:
        /* <DEDUP_REMOVED lines=8> */
.L_x_1601:
        /* <DEDUP_REMOVED lines=8> */
.L_x_1602:
[----:B------:R-:W-:Y:S04]  /*1af40*/  BSSY B0, `(.L_x_1600) ;  /* 0x0000004000007945 */ /* 0x000fe80003800000 */
[----:B-1----:R-:W-:Y:S05]  /*1af50*/  @P3 BRA `(.L_x_1603) ;  /* 0x0000000000083947 */ /* 0x002fea0003800000 */
[----:B------:R-:W1:Y:S02]  /*1af60*/  SYNCS.PHASECHK.TRANS64.TRYWAIT P3, [R7+URZ+0x22830], R6 ;  /* 0x02283006070075a7 */ /* 0x000e64000806017f */
[----:B-1----:R-:W-:Y:S05]  /*1af70*/  @!P3 BRA `(.L_x_1604) ;  /* 0x000000e000c0b947 */ /* 0x002fea0003800000 */
.L_x_1603:
[----:B------:R-:W-:Y:S05]  /*1af80*/  BSYNC B0 ;  /* 0x0000000000007941 */ /* 0x000fea0003800000 */
.L_x_1600:
        /* <DEDUP_REMOVED lines=11> */
[----:B------:R-:W-:Y:S02]  /*1b040*/  IMAD R6, R169, 0x600, R4 ;  /* 0x00000600a9067824 */ /* 0x000fe400078e0204 */
[----:B------:R-:W-:-:S03]  /*1b050*/  IMAD.MOV.U32 R9, RZ, RZ, -0x7fffffe0 ;  /* 0x80000020ff097424 */ /* 0x000fc600078e00ff */
[----:B------:R-:W-:Y:S02]  /*1b060*/  R2UR UR30, R6 ;  /* 0x00000000061e72ca */ /* 0x000fe400000e0000 */
[----:B------:R-:W-:Y:S01]  /*1b070*/  R2UR UR19, R9 ;  /* 0x00000000091372ca */ /* 0x000fe200000e0000 */
[----:B------:R-:W-:Y:S01]  /*1b080*/  IMAD.MOV.U32 R9, RZ, RZ, -0x7fffffe0 ;  /* 0x80000020ff097424 */ /* 0x000fe200078e00ff */
[----:B--2---:R-:W-:-:S04]  /*1b090*/  SHF.R.U32.HI R8, RZ, 0x7, R8 ;  /* 0x00000007ff087819 */ /* 0x004fc80000011608 */
[----:B------:R-:W-:Y:S01]  /*1b0a0*/  R2UR UR23, R9 ;  /* 0x00000000091772ca */ /* 0x000fe200000e0000 */
[----:B------:R-:W-:Y:S01]  /*1b0b0*/  VIADD R7, R8, 0x8 ;  /* 0x0000000808077836 */ /* 0x000fe20000000000 */
[----:B------:R-:W-:-:S04]  /*1b0c0*/  IADD3 R8, R6, 0x2, RZ ;  /* 0x0000000206087810 */ /* 0x000fc80007ffe0ff */
[----:B------:R0:W-:Y:S01]  /*1b0d0*/  BAR.SYNC.DEFER_BLOCKING R7, 0x100 ;  /* 0x000400070000751d */ /* 0x0001e20000010000 */
        /* <DEDUP_REMOVED lines=32> */
.L_x_1606:
[----:B------:R-:W-:Y:S01]  /*1b2e0*/  SHF.L.U32 R6, R14, 0x1f, RZ ;  /* 0x0000001f0e067819 */ /* 0x000fe200000006ff */
[----:B------:R-:W-:-:S04]  /*1b2f0*/  IMAD R7, R15, 0x8, R16 ;  /* 0x000000080f077824 */ /* 0x000fc800078e0210 */
[----:B------:R0:W1:Y:S01]  /*1b300*/  SYNCS.PHASECHK.TRANS64.TRYWAIT P2, [R7+URZ+0x22850], R6 ;  /* 0x02285006070075a7 */ /* 0x000062000804017f */
[----:B------:R-:W-:Y:S05]  /*1b310*/  @!P0 BRA `(.L_x_1607) ;  /* 0x0000000000048947 */ /* 0x000fea0003800000 */
[----:B------:R-:W-:Y:S01]  /*1b320*/  BPT.TRAP 0x1 ;  /* 0x000000040000795c */ /* 0x000fe20000300000 */
.L_x_1607:
[----:B-1----:R-:W-:Y:S05]  /*1b330*/  @P2 BRA `(.L_x_1605) ;  /* 0x0000000000082947 */ /* 0x002fea0003800000 */
[----:B------:R-:W1:Y:S02]  /*1b340*/  SYNCS.PHASECHK.TRANS64.TRYWAIT P2, [R7+URZ+0x22850], R6 ;  /* 0x02285006070075a7 */ /* 0x000e64000804017f */
[----:B-1----:R-:W-:Y:S05]  /*1b350*/  @!P2 BRA `(.L_x_1608) ;  /* 0x000000dc00dca947 */ /* 0x002fea0003800000 */
.L_x_1605:
[----:B01----:R-:W-:Y:S01]  /*1b360*/  VIADD R6, R16, 0x400 ;  /* 0x0000040010067836 */ /* 0x003fe20000000000 */
[----:B------:R-:W-:Y:S05]  /*1b370*/  WARPSYNC.ALL ;  /* 0x0000000000007948 */ /* 0x000fea0003800000 */
[----:B------:R-:W-:Y:S01]  /*1b380*/  SHF.R.U32.HI R6, RZ, 0x4, R6 ;  /* 0x00000004ff067819 */ /* 0x000fe20000011606 */
[----:B------:R-:W-:Y:S01]  /*1b390*/  IMAD.MOV.U32 R7, RZ, RZ, 0x40000040 ;  /* 0x40000040ff077424 */ /* 0x000fe200078e00ff */
[----:B------:R-:W-:Y:S01]  /*1b3a0*/  WARPGROUP.ARRIVE ;  /* 0x00000000000079c5 */ /* 0x000fe20000000000 */
[----:B------:R-:W-:Y:S01]  /*1b3b0*/  IMAD.MOV.U32 R9, RZ, RZ, 0x40000040 ;  /* 0x40000040ff097424 */ /* 0x000fe200078e00ff */
[----:B------:R-:W-:Y:S01]  /*1b3c0*/  LOP3.LUT R6, R6, 0x3fff, RZ, 0xc0, !PT ;  /* 0x00003fff06067812 */ /* 0x000fe200078ec0ff */
[C---:B------:R-:W-:Y:S01]  /*1b3d0*/  FMUL.FTZ R20, R2.reuse, R25 ;  /* 0x0000001902147220 */ /* 0x040fe20000410000 */
[----:B------:R-:W-:Y:S01]  /*1b3e0*/  R2UR UR11, R7 ;  /* 0x00000000070b72ca */ /* 0x000fe200000e0000 */
[----:B------:R-:W-:Y:S01]  /*1b3f0*/  FMUL.FTZ R25, R2, R28 ;  /* 0x0000001c02197220 */ /* 0x000fe20000410000 */
[----:B------:R-:W-:Y:S01]  /*1b400*/  LOP3.LUT R6, R6, 0x10000, RZ, 0xfc, !PT ;  /* 0x0001000006067812 */ /* 0x000fe200078efcff */
[C---:B------:R-:W-:Y:S01]  /*1b410*/  FMUL.FTZ R28, R2.reuse, R35 ;  /* 0x00000023021c7220 */ /* 0x040fe20000410000 */
[----:B------:R-:W-:Y:S01]  /*1b420*/  MOV R7, 0x40000040 ;  /* 0x4000004000077802 */ /* 0x000fe20000000f00 */
[C---:B------:R-:W-:Y:S01]  /*1b430*/  FMUL.FTZ R35, R2.reuse, R42 ;  /* 0x0000002a02237220 */ /* 0x040fe20000410000 */
[C---:B------:R-:W-:Y:S01]  /*1b440*/  FMUL.FTZ R42, R2.reuse, R45 ;  /* 0x0000002d022a7220 */ /* 0x040fe20000410000 */
[----:B------:R-:W-:Y:S01]  /*1b450*/  IMAD R6, R15, 0x400, R6 ;  /* 0x000004000f067824 */ /* 0x000fe200078e0206 */
[----:B------:R-:W0:Y:S01]  /*1b460*/  S2R R219, SR_TID.X ;  /* 0x0000000000db7919 */ /* 0x000e220000002100 */
[C---:B------:R-:W-:Y:S01]  /*1b470*/  FMUL.FTZ R45, R2.reuse, R48 ;  /* 0x00000030022d7220 */ /* 0x040fe20000410000 */
[----:B------:R-:W-:Y:S01]  /*1b480*/  FMUL.FTZ R48, R2, R55 ;  /* 0x0000003702307220 */ /* 0x000fe20000410000 */
[C---:B------:R-:W-:Y:S01]  /*1b490*/  VIADD R8, R6.reuse, 0x2 ;  /* 0x0000000206087836 */ /* 0x040fe20000000000 */
[----:B------:R-:W-:Y:S01]  /*1b4a0*/  R2UR UR10, R6 ;  /* 0x00000000060a72ca */ /* 0x000fe200000e0000 */
[C---:B------:R-:W-:Y:S01]  /*1b4b0*/  FMUL.FTZ R55, R2.reuse, R60 ;  /* 0x0000003c02377220 */ /* 0x040fe20000410000 */
        /* <DEDUP_REMOVED lines=19> */
[----:B------:R-:W-:Y:S02]  /*1b5f0*/  IMAD.SHL.U32 R73, R5, 0x80, RZ ;  /* 0x0000008005497824 */ /* 0x000fe400078e00ff */
        /* <DEDUP_REMOVED lines=84> */
[----:B------:R-:W-:Y:S01]  /*1bb40*/  R2UR UR11, R7 ;  /* 0x00000000070b72ca */ /* 0x000fe200000e0000 */
[----:B------:R-:W5:Y:S03]  /*1bb50*/  @P4 LDC R6, c[0x0][0x44c] ;  /* 0x00011300ff064b82 */ /* 0x000f660000000800 */
[----:B------:R-:W0:Y:S05]  /*1bb60*/  MUFU.TANH R8, R8 ;  /* 0x0000000800087308 */ /* 0x000e2a0000002400 */
[----:B------:R-:W1:Y:S03]  /*1bb70*/  @P4 LDC R7, c[0x0][0x450] ;  /* 0x00011400ff074b82 */ /* 0x000e660000000800 */
[----:B------:R-:W0:Y:S08]  /*1bb80*/  MUFU.TANH R9, R9 ;  /* 0x0000000900097308 */ /* 0x000e300000002400 */
[----:B------:R-:W0:Y:S01]  /*1bb90*/  MUFU.TANH R51, R51 ;  /* 0x0000003300337308 */ /* 0x000e220000002400 */
[----:B-----5:R-:W-:-:S07]  /*1bba0*/  @P4 IMAD.HI.U32 R6, R83, R6, RZ ;  /* 0x0000000653064227 */ /* 0x020fce00078e00ff */
[----:B------:R-:W0:Y:S01]  /*1bbb0*/  MUFU.TANH R52, R52 ;  /* 0x0000003400347308 */ /* 0x000e220000002400 */
[----:B-1----:R-:W-:Y:S01]  /*1bbc0*/  @P4 SHF.R.U32.HI R83, RZ, R7, R6 ;  /* 0x00000007ff534219 */ /* 0x002fe20000011606 */
[----:B------:R-:W-:Y:S02]  /*1bbd0*/  IMAD R7, R171, -0x2, R74 ;  /* 0xfffffffeab077824 */ /* 0x000fe400078e024a */
[----:B------:R-:W-:Y:S01]  /*1bbe0*/  FMUL.FTZ R74, R2, R87 ;  /* 0x00000057024a7220 */ /* 0x000fe20000410000 */
[----:B------:R-:W-:-:S03]  /*1bbf0*/  @!P1 IMAD R6, R169, 0x8, R16 ;  /* 0x00000008a9069824 */ /* 0x000fc600078e0210 */
[----:B------:R-:W1:Y:S01]  /*1bc00*/  MUFU.TANH R55, R55 ;  /* 0x0000003700377308 */ /* 0x000e620000002400 */
[----:B------:R-:W-:Y:S01]  /*1bc10*/  IADD3 R7, -R168, R7, R170 ;  /* 0x00000007a8077210 */ /* 0x000fe20007ffe1aa */
[----:B------:R-:W-:-:S04]  /*1bc20*/  @!P1 VIADD R6, R6, 0x22840 ;  /* 0x0002284006069836 */ /* 0x000fc80000000000 */
[C---:B------:R-:W-:Y:S02]  /*1bc30*/  VIADD R84, R7.reuse, UR33 ;  /* 0x0000002107547c36 */ /* 0x040fe40008000000 */
[----:B------:R-:W0:Y:S01]  /*1bc40*/  MUFU.TANH R56, R56 ;  /* 0x0000003800387308 */ /* 0x000e220000002400 */
[----:B------:R-:W-:Y:S01]  /*1bc50*/  @!P1 PRMT R6, RZ, 0x654, R6 ;  /* 0x00000654ff069816 */ /* 0x000fe20000000006 */
[----:B------:R-:W-:-:S06]  /*1bc60*/  VIADD R81, R7, UR43 ;  /* 0x0000002b07517c36 */ /* 0x000fcc0008000000 */
        /* <DEDUP_REMOVED lines=28> */
[C---:B------:R-:W-:Y:S01]  /*1be30*/  FMUL.FTZ R152, R2.reuse, R76 ;  /* 0x0000004c02987220 */ /* 0x040fe20000410000 */
[----:B------:R-:W-:Y:S01]  /*1be40*/  FMUL.FTZ R76, R2, R77 ;  /* 0x0000004d024c7220 */ /* 0x000fe20000410000 */
[----:B------:R-:W-:Y:S01]  /*1be50*/  IADD3 R153, -R219, 0xb, RZ ;  /* 0x0000000bdb997810 */ /* 0x000fe20007ffe1ff */
[----:B------:R-:W5:Y:S03]  /*1be60*/  SHFL.IDX PT, R77, R83, RZ, 0x1c1f ;  /* 0x001c1fff534d7589 */ /* 0x000f6600000e0000 */
[----:B------:R-:W0:Y:S01]  /*1be70*/  MUFU.TANH R152, R152 ;  /* 0x0000009800987308 */ /* 0x000e220000002400 */
[----:B------:R0:W-:Y:S06]  /*1be80*/  BAR.ARV R153, 0x100 ;  /* 0x000400990000751d */ /* 0x0001ec0000002000 */
[----:B------:R0:W-:Y:S01]  /*1be90*/  @!P1 SYNCS.ARRIVE.TRANS64.RED.A1T0 RZ, [R6+URZ], RZ ;  /* 0x000000ff06ff99a7 */ /* 0x0001e2000810043f */
[----:B------:R-:W0:Y:S01]  /*1bea0*/  MUFU.TANH R76, R76 ;  /* 0x0000004c004c7308 */ /* 0x000e220000002400 */
[----:B-----5:R-:W-:-:S02]  /*1beb0*/  IMAD.IADD R86, R84, 0x1, R77 ;  /* 0x0000000154567824 */ /* 0x020fc400078e024d */
[----:B------:R-:W-:Y:S01]  /*1bec0*/  IMAD.IADD R85, R81, 0x1, R77 ;  /* 0x0000000151557824 */ /* 0x000fe200078e024d */
[----:B01234-:R-:W-:Y:S06]  /*1bed0*/  @!P5 BRA `(.L_x_1609) ;  /* 0x000000000058d947 */ /* 0x01ffec0003800000 */
        /* <DEDUP_REMOVED lines=12> */
.L_x_1611:
[----:B------:R-:W-:-:S05]  /*1bfa0*/  IMAD.U32 R87, RZ, RZ, UR4 ;  /* 0x00000004ff577e24 */ /* 0x000fca000f8e00ff */
[----:B------:R-:W-:-:S13]  /*1bfb0*/  ISETP.NE.AND P2, PT, R87, 0x1, PT ;  /* 0x000000015700780c */ /* 0x000fda0003f45270 */
[----:B------:R-:W0:Y:S02]  /*1bfc0*/  @P2 LDC.64 R6, c[0x0][0x9e8] ;  /* 0x00027a00ff062b82 */ /* 0x000e240000000a00 */
[----:B0-----:R-:W-:-:S05]  /*1bfd0*/  @P2 IMAD.HI.U32 R6, R77, R6, RZ ;  /* 0x000000064d062227 */ /* 0x001fca00078e00ff */
[----:B------:R-:W-:-:S07]  /*1bfe0*/  @P2 SHF.R.U32.HI R77, RZ, R7, R6 ;  /* 0x00000007ff4d2219 */ /* 0x000fce0000011606 */
.L_x_1612:
[----:B------:R-:W-:Y:S05]  /*1bff0*/  BSYNC B0 ;  /* 0x0000000000007941 */ /* 0x000fea0003800000 */
.L_x_1610:
[----:B------:R-:W-:-:S04]  /*1c000*/  IMAD R6, R77, R87, -R73 ;  /* 0x000000574d067224 */ /* 0x000fc800078e0a49 */
[----:B------:R-:W-:-:S05]  /*1c010*/  IMAD R6, R171, -0x2, R6 ;  /* 0xfffffffeab067824 */ /* 0x000fca00078e0206 */
[----:B------:R-:W-:Y:S02]  /*1c020*/  VIADDMNMX R86, R6, R87, R86, PT ;  /* 0x0000005706567246 */ /* 0x000fe40003800156 */
[----:B------:R-:W-:-:S07]  /*1c030*/  VIMNMX R85, R85, R6, !PT ;  /* 0x0000000655557248 */ /* 0x000fce0007fe0100 */
.L_x_1609:
        /* <DEDUP_REMOVED lines=113> */
.L_x_1615:
[----:B------:R-:W-:-:S05]  /*1c750*/  IMAD.U32 R84, RZ, RZ, UR4 ;  /* 0x00000004ff547e24 */ /* 0x000fca000f8e00ff */
[----:B------:R-:W-:-:S13]  /*1c760*/  ISETP.NE.AND P3, PT, R84, 0x1, PT ;  /* 0x000000015400780c */ /* 0x000fda0003f65270 */
[----:B------:R-:W0:Y:S02]  /*1c770*/  @P3 LDC.64 R6, c[0x0][0x9e8] ;  /* 0x00027a00ff063b82 */ /* 0x000e240000000a00 */
[----:B0-----:R-:W-:-:S05]  /*1c780*/  @P3 IMAD.HI.U32 R6, R83, R6, RZ ;  /* 0x0000000653063227 */ /* 0x001fca00078e00ff */
[----:B------:R-:W-:-:S07]  /*1c790*/  @P3 SHF.R.U32.HI R83, RZ, R7, R6 ;  /* 0x00000007ff533219 */ /* 0x000fce0000011606 */
.L_x_1616:
[----:B------:R-:W-:Y:S05]  /*1c7a0*/  BSYNC B0 ;  /* 0x0000000000007941 */ /* 0x000fea0003800000 */
.L_x_1614:
[----:B------:R-:W-:-:S04]  /*1c7b0*/  IMAD R6, R83, R84, -R73 ;  /* 0x0000005453067224 */ /* 0x000fc800078e0a49 */
[----:B------:R-:W-:-:S05]  /*1c7c0*/  IMAD R6, R171, -0x2, R6 ;  /* 0xfffffffeab067824 */ /* 0x000fca00078e0206 */
[----:B------:R-:W-:Y:S02]  /*1c7d0*/  VIADDMNMX R10, R6, R84, R10, PT ;  /* 0x00000054060a7246 */ /* 0x000fe4000380010a */
[----:B------:R-:W-:-:S07]  /*1c7e0*/  VIMNMX R81, R81, R6, !PT ;  /* 0x0000000651517248 */ /* 0x000fce0007fe0100 */
.L_x_1613:
[----:B------:R-:W-:Y:S01]  /*1c7f0*/  ISETP.GT.AND P3, PT, R81, 0x1, P2 ;  /* 0x000000015100780c */ /* 0x000fe20001764270 */
[----:B------:R-:W-:Y:S01]  /*1c800*/  UMOV UR35, UR5 ;  /* 0x0000000500237c82 */ /* 0x000fe20008000000 */
[----:B------:R-:W-:Y:S01]  /*1c810*/  FMNMX.FTZ R7, R77, R12, !PT ;  /* 0x0000000c4d077209 */ /* 0x000fe20007810000 */
[----:B------:R-:W-:Y:S01]  /*1c820*/  IMAD.U32 R86, RZ, RZ, UR35 ;  /* 0x00000023ff567e24 */ /* 0x000fe2000f8e00ff */
        /* <DEDUP_REMOVED lines=143> */
[----:B------:R-:W-:Y:S01]  /*1d120*/  MUFU.EX2 R29, R77 ;  /* 0x0000004d001d7308 */ /* 0x000fe20000000800 */
        /* <DEDUP_REMOVED lines=14> */
[----:B------:R-:W-:Y:S03]  /*1d210*/  MUFU.EX2 R14, R14 ;  /* 0x0000000e000e7308 */ /* 0x000fe60000000800 */
[----:B------:R-:W-:-:S04]  /*1d220*/  FMNMX.FTZ R32, R31, R32, !PT ;  /* 0x000000201f207209 */ /* 0x000fc80007810000 */
[----:B------:R-:W-:Y:S01]  /*1d230*/  FMNMX.FTZ R34, R33, R32, !PT ;  /* 0x0000002021227209 */ /* 0x000fe20007810000 */
[----:B------:R0:W-:Y:S03]  /*1d240*/  MUFU.EX2 R73, R85 ;  /* 0x0000005500497308 */ /* 0x0001e60000000800 */
[----:B------:R-:W-:-:S04]  /*1d250*/  FMNMX.FTZ R37, R35, R34, !PT ;  /* 0x0000002223257209 */ /* 0x000fc80007810000 */
[----:B------:R-:W-:Y:S01]  /*1d260*/  FMNMX.FTZ R34, R36, R37, !PT ;  /* 0x0000002524227209 */ /* 0x000fe20007810000 */
[----:B------:R1:W-:Y:S01]  /*1d270*/  MUFU.EX2 R32, R86 ;  /* 0x0000005600207308 */ /* 0x0003e20000000800 */
[----:B0-----:R-:W-:-:S02]  /*1d280*/  FFMA.FTZ R85, R42, UR35, -R83 ;  /* 0x000000232a557c23 */ /* 0x001fc40008010853 */
[----:B------:R-:W-:Y:S01]  /*1d290*/  FMNMX.FTZ R77, R39, R34, !PT ;  /* 0x00000022274d7209 */ /* 0x000fe20007810000 */
[----:B------:R-:W-:-:S03]  /*1d2a0*/  FFMA.FTZ R34, R41, UR35, -R83 ;  /* 0x0000002329227c23 */ /* 0x000fc60008010853 */
[----:B------:R-:W-:Y:S01]  /*1d2b0*/  FMNMX.FTZ R38, R40, R77, !PT ;  /* 0x0000004d28267209 */ /* 0x000fe20007810000 */
[----:B------:R-:W-:Y:S01]  /*1d2c0*/  MUFU.EX2 R7, R7 ;  /* 0x0000000700077308 */ /* 0x000fe20000000800 */
[----:B-1----:R-:W-:-:S02]  /*1d2d0*/  FFMA.FTZ R86, R46, UR35, -R83 ;  /* 0x000000232e567c23 */ /* 0x002fc40008010853 */
[----:B------:R-:W-:-:S04]  /*1d2e0*/  FMNMX.FTZ R41, R43, R38, !PT ;  /* 0x000000262b297209 */ /* 0x000fc80007810000 */
[----:B------:R-:W-:Y:S01]  /*1d2f0*/  FMNMX.FTZ R38, R44, R41, !PT ;  /* 0x000000292c267209 */ /* 0x000fe20007810000 */
[----:B------:R-:W-:Y:S03]  /*1d300*/  MUFU.EX2 R20, R20 ;  /* 0x0000001400147308 */ /* 0x000fe60000000800 */
[----:B------:R-:W-:Y:S01]  /*1d310*/  FMNMX.FTZ R77, R47, R38, !PT ;  /* 0x000000262f4d7209 */ /* 0x000fe20007810000 */
[----:B------:R-:W-:-:S03]  /*1d320*/  FFMA.FTZ R38, R45, UR35, -R83 ;  /* 0x000000232d267c23 */ /* 0x000fc60008010853 */
[----:B------:R-:W-:Y:S01]  /*1d330*/  FMNMX.FTZ R42, R48, R77, !PT ;  /* 0x0000004d302a7209 */ /* 0x000fe20007810000 */
[----:B------:R0:W-:Y:S03]  /*1d340*/  MUFU.EX2 R41, R85 ;  /* 0x0000005500297308 */ /* 0x0001e60000000800 */
[----:B------:R-:W-:-:S04]  /*1d350*/  FMNMX.FTZ R45, R51, R42, !PT ;  /* 0x0000002a332d7209 */ /* 0x000fc80007810000 */
[----:B------:R-:W-:Y:S01]  /*1d360*/  FMNMX.FTZ R42, R52, R45, !PT ;  /* 0x0000002d342a7209 */ /* 0x000fe20007810000 */
[----:B------:R-:W-:Y:S01]  /*1d370*/  MUFU.EX2 R25, R25 ;  /* 0x0000001900197308 */ /* 0x000fe20000000800 */
[----:B0-----:R-:W-:Y:S02]  /*1d380*/  IMAD.U32 R85, RZ, RZ, UR35 ;  /* 0x00000023ff557e24 */ /* 0x001fe4000f8e00ff */
[----:B------:R-:W-:Y:S01]  /*1d390*/  FMNMX.FTZ R77, R53, R42, !PT ;  /* 0x0000002a354d7209 */ /* 0x000fe20007810000 */
[----:B------:R-:W-:-:S03]  /*1d3a0*/  FFMA.FTZ R42, R49, UR35, -R83 ;  /* 0x00000023312a7c23 */ /* 0x000fc60008010853 */
[----:B------:R-:W-:Y:S01]  /*1d3b0*/  FMNMX.FTZ R46, R54, R77, !PT ;  /* 0x0000004d362e7209 */ /* 0x000fe20007810000 */
[----:B------:R-:W-:Y:S03]  /*1d3c0*/  MUFU.EX2 R26, R26 ;  /* 0x0000001a001a7308 */ /* 0x000fe60000000800 */
        /* <DEDUP_REMOVED lines=9> */
[----:B------:R-:W-:Y:S01]  /*1d460*/  FMNMX.FTZ R77, R69, R46, !PT ;  /* 0x0000002e454d7209 */ /* 0x000fe20007810000 */
[----:B------:R-:W-:-:S03]  /*1d470*/  FFMA.FTZ R46, R55, UR35, -R83 ;  /* 0x00000023372e7c23 */ /* 0x000fc60008010853 */
[----:B0-----:R-:W-:Y:S01]  /*1d480*/  FMNMX.FTZ R50, R70, R77, !PT ;  /* 0x0000004d46327209 */ /* 0x001fe20007810000 */
[----:B------:R-:W-:Y:S03]  /*1d490*/  MUFU.EX2 R34, R34 ;  /* 0x0000002200227308 */ /* 0x000fe60000000800 */
[----:B------:R-:W-:Y:S01]  /*1d4a0*/  FMNMX.FTZ R55, R71, R50, !PT ;  /* 0x0000003247377209 */ /* 0x000fe20007810000 */
[--C-:B------:R-:W-:Y:S01]  /*1d4b0*/  FFMA.FTZ R50, R59, UR35, -R83.reuse ;  /* 0x000000233b327c23 */ /* 0x100fe20008010853 */
[----:B------:R-:W-:-:S01]  /*1d4c0*/  FFMA.FTZ R59, R60, UR35, -R83 ;  /* 0x000000233c3b7c23 */ /* 0x000fc20008010853 */
[--C-:B------:R-:W-:Y:S01]  /*1d4d0*/  FFMA.FTZ R60, R65, UR35, -R83.reuse ;  /* 0x00000023413c7c23 */ /* 0x100fe20008010853 */
[----:B------:R-:W-:Y:S01]  /*1d4e0*/  FMNMX.FTZ R10, R72, R55, !PT ;  /* 0x00000037480a7209 */ /* 0x000fe20007810000 */
[--C-:B------:R-:W-:Y:S01]  /*1d4f0*/  FFMA.FTZ R65, R68, UR35, -R83.reuse ;  /* 0x0000002344417c23 */ /* 0x100fe20008010853 */
[----:B------:R0:W-:Y:S01]  /*1d500*/  MUFU.EX2 R55, R81 ;  /* 0x0000005100377308 */ /* 0x0001e20000000800 */
[----:B------:R-:W-:-:S01]  /*1d510*/  FFMA.FTZ R68, R79, UR35, -R83 ;  /* 0x000000234f447c23 */ /* 0x000fc20008010853 */
[----:B------:R-:W-:Y:S01]  /*1d520*/  FMNMX.FTZ R77, R75, R10, !PT ;  /* 0x0000000a4b4d7209 */ /* 0x000fe20007810000 */
[----:B------:R-:W-:-:S03]  /*1d530*/  FFMA.FTZ R79, R78, UR35, -R83 ;  /* 0x000000234e4f7c23 */ /* 0x000fc60008010853 */
[----:B------:R-:W-:Y:S02]  /*1d540*/  FMNMX.FTZ R77, R74, R77, !PT ;  /* 0x0000004d4a4d7209 */ /* 0x000fe40007810000 */
[----:B------:R-:W-:Y:S03]  /*1d550*/  MUFU.EX2 R38, R38 ;  /* 0x0000002600267308 */ /* 0x000fe60000000800 */
[----:B------:R-:W1:Y:S05]  /*1d560*/  SHFL.BFLY PT, R10, R77, 0x2, 0x1f ;  /* 0x0c401f004d0a7f89 */ /* 0x000e6a00000e0000 */
[----:B------:R-:W-:Y:S08]  /*1d570*/  MUFU.EX2 R45, R86 ;  /* 0x00000056002d7308 */ /* 0x000ff00000000800 */
[----:B------:R-:W-:Y:S08]  /*1d580*/  MUFU.EX2 R42, R42 ;  /* 0x0000002a002a7308 */ /* 0x000ff00000000800 */
[----:B------:R-:W-:Y:S01]  /*1d590*/  MUFU.EX2 R8, R8 ;  /* 0x0000000800087308 */ /* 0x000fe20000000800 */
[----:B-1----:R-:W-:Y:S01]  /*1d5a0*/  FMNMX.FTZ R10, R77, R10, !PT ;  /* 0x0000000a4d0a7209 */ /* 0x002fe20007810000 */
[--C-:B------:R-:W-:Y:S01]  /*1d5b0*/  FFMA.FTZ R77, R76, UR35, -R83.reuse ;  /* 0x000000234c4d7c23 */ /* 0x100fe20008010853 */
[----:B------:R-:W-:-:S01]  /*1d5c0*/  FFMA.FTZ R76, R80, UR35, -R83 ;  /* 0x00000023504c7c23 */ /* 0x000fc20008010853 */
[----:B------:R-:W-:-:S02]  /*1d5d0*/  FSEL R83, R11, RZ, P3 ;  /* 0x000000ff0b537208 */ /* 0x000fc40001800000 */
[----:B0-----:R-:W0:Y:S02]  /*1d5e0*/  SHFL.BFLY PT, R81, R10, 0x1, 0x1f ;  /* 0x0c201f000a517f89 */ /* 0x001e2400000e0000 */
[----:B------:R-:W-:Y:S01]  /*1d5f0*/  MUFU.EX2 R9, R9 ;  /* 0x0000000900097308 */ /* 0x000fe20000000800 */
[----:B------:R-:W-:-:S04]  /*1d600*/  FADD.FTZ R83, -R83, R12 ;  /* 0x0000000c53537221 */ /* 0x000fc80000010100 */
[----:B------:R-:W-:-:S03]  /*1d610*/  FMUL.FTZ R83, R83, UR35 ;  /* 0x0000002353537c20 */ /* 0x000fc60008410000 */
[----:B------:R-:W-:Y:S08]  /*1d620*/  MUFU.EX2 R46, R46 ;  /* 0x0000002e002e7308 */ /* 0x000ff00000000800 */
[----:B------:R-:W1:Y:S01]  /*1d630*/  MUFU.EX2 R83, R83 ;  /* 0x0000005300537308 */ /* 0x000e620000000800 */
[----:B0-----:R-:W-:-:S07]  /*1d640*/  FMNMX.FTZ R10, R10, R81, !PT ;  /* 0x000000510a0a7209 */ /* 0x001fce0007810000 */
[----:B------:R-:W-:Y:S01]  /*1d650*/  MUFU.EX2 R50, R50 ;  /* 0x0000003200327308 */ /* 0x000fe20000000800 */
[C---:B------:R-:W-:Y:S01]  /*1d660*/  FSETP.NEU.FTZ.AND P2, PT, R10.reuse, -INF , PT ;  /* 0xff8000000a00780b */ /* 0x040fe20003f5d000 */
[----:B------:R-:W-:-:S03]  /*1d670*/  FFMA.FTZ R12, R10, R85, -8 ;  /* 0xc10000000a0c7423 */ /* 0x000fc60000010055 */
[----:B------:R-:W-:-:S03]  /*1d680*/  FSEL R80, R10, RZ, P2 ;  /* 0x000000ff0a507208 */ /* 0x000fc60001000000 */
[----:B------:R1:W-:Y:S01]  /*1d690*/  MUFU.EX2 R81, R82 ;  /* 0x0000005200517308 */ /* 0x0003e20000000800 */
[----:B------:R-:W-:Y:S01]  /*1d6a0*/  FSEL R12, R12, RZ, P2 ;  /* 0x000000ff0c0c7208 */ /* 0x000fe20001000000 */
[----:B------:R-:W-:-:S04]  /*1d6b0*/  FADD.FTZ R80, -R80, R13 ;  /* 0x0000000d50507221 */ /* 0x000fc80000010100 */
[--C-:B------:R-:W-:Y:S01]  /*1d6c0*/  FFMA.FTZ R85, R84, UR35, -R12.reuse ;  /* 0x0000002354557c23 */ /* 0x100fe2000801080c */
[----:B------:R-:W-:-:S01]  /*1d6d0*/  FFMA.FTZ R6, R6, UR35, -R12 ;  /* 0x0000002306067c23 */ /* 0x000fc2000801080c */
[----:B------:R-:W-:Y:S01]  /*1d6e0*/  FMUL.FTZ R80, R80, UR35 ;  /* 0x0000002350507c20 */ /* 0x000fe20008410000 */
[----:B------:R-:W-:-:S01]  /*1d6f0*/  FFMA.FTZ R21, R21, UR35, -R12 ;  /* 0x0000002315157c23 */ /* 0x000fc2000801080c */
[--C-:B------:R-:W-:Y:S01]  /*1d700*/  FFMA.FTZ R24, R24, UR35, -R12.reuse ;  /* 0x0000002318187c23 */ /* 0x100fe2000801080c */
[----:B------:R-:W-:-:S01]  /*1d710*/  FFMA.FTZ R27, R27, UR35, -R12 ;  /* 0x000000231b1b7c23 */ /* 0x000fc2000801080c */
[----:B------:R-:W-:Y:S01]  /*1d720*/  MUFU.EX2 R85, R85 ;  /* 0x0000005500557308 */ /* 0x000fe20000000800 */
[----:B------:R-:W-:-:S01]  /*1d730*/  FFMA.FTZ R28, R28, UR35, -R12 ;  /* 0x000000231c1c7c23 */ /* 0x000fc2000801080c */
[--C-:B------:R-:W-:Y:S01]  /*1d740*/  FFMA.FTZ R78, R33, UR35, -R12.reuse ;  /* 0x00000023214e7c23 */ /* 0x100fe2000801080c */
[----:B------:R-:W-:-:S01]  /*1d750*/  FFMA.FTZ R33, R35, UR35, -R12 ;  /* 0x0000002323217c23 */ /* 0x000fc2000801080c */
[----:B-1----:R-:W-:Y:S01]  /*1d760*/  FFMA.FTZ R82, R83, R3, R14 ;  /* 0x0000000353527223 */ /* 0x002fe2000001000e */
[----:B------:R-:W-:-:S01]  /*1d770*/  FFMA.FTZ R35, R39, UR35, -R12 ;  /* 0x0000002327237c23 */ /* 0x000fc2000801080c */
[--C-:B------:R-:W-:Y:S01]  /*1d780*/  FFMA.FTZ R31, R31, UR35, -R12.reuse ;  /* 0x000000231f1f7c23 */ /* 0x100fe2000801080c */
[----:B------:R-:W-:-:S01]  /*1d790*/  FFMA.FTZ R39, R43, UR35, -R12 ;  /* 0x000000232b277c23 */ /* 0x000fc2000801080c */
[----:B------:R-:W0:Y:S01]  /*1d7a0*/  MUFU.EX2 R80, R80 ;  /* 0x0000005000507308 */ /* 0x000e220000000800 */
[----:B------:R-:W-:-:S01]  /*1d7b0*/  FFMA.FTZ R43, R51, UR35, -R12 ;  /* 0x00000023332b7c23 */ /* 0x000fc2000801080c */
[----:B------:R-:W-:Y:S01]  /*1d7c0*/  FADD.FTZ R51, R7, R82 ;  /* 0x0000005207337221 */ /* 0x000fe20000010000 */
[----:B------:R-:W-:-:S01]  /*1d7d0*/  FFMA.FTZ R47, R47, UR35, -R12 ;  /* 0x000000232f2f7c23 */ /* 0x000fc2000801080c */
[--C-:B------:R-:W-:Y:S01]  /*1d7e0*/  FFMA.FTZ R36, R36, UR35, -R12.reuse ;  /* 0x0000002324247c23 */ /* 0x100fe2000801080c */
[----:B------:R-:W-:-:S01]  /*1d7f0*/  FFMA.FTZ R53, R53, UR35, -R12 ;  /* 0x0000002335357c23 */ /* 0x000fc2000801080c */
[----:B------:R-:W-:Y:S01]  /*1d800*/  FADD.FTZ R82, R20, R51 ;  /* 0x0000003314527221 */ /* 0x000fe20000010000 */
[----:B------:R-:W-:-:S01]  /*1d810*/  FFMA.FTZ R40, R40, UR35, -R12 ;  /* 0x0000002328287c23 */ /* 0x000fc2000801080c */
[----:B------:R-:W1:Y:S01]  /*1d820*/  MUFU.EX2 R6, R6 ;  /* 0x0000000600067308 */ /* 0x000e620000000800 */
[----:B------:R-:W-:-:S01]  /*1d830*/  FFMA.FTZ R51, R57, UR35, -R12 ;  /* 0x0000002339337c23 */ /* 0x000fc2000801080c */
[----:B------:R-:W-:Y:S01]  /*1d840*/  FADD.FTZ R87, R25, R82 ;  /* 0x0000005219577221 */ /* 0x000fe20000010000 */
[----:B------:R-:W-:-:S01]  /*1d850*/  FFMA.FTZ R44, R44, UR35, -R12 ;  /* 0x000000232c2c7c23 */ /* 0x000fc2000801080c */
[--C-:B------:R-:W-:Y:S01]  /*1d860*/  FFMA.FTZ R48, R48, UR35, -R12.reuse ;  /* 0x0000002330307c23 */ /* 0x100fe2000801080c */
[----:B------:R-:W-:-:S01]  /*1d870*/  FFMA.FTZ R52, R52, UR35, -R12 ;  /* 0x0000002334347c23 */ /* 0x000fc2000801080c */
[----:B------:R-:W-:Y:S01]  /*1d880*/  FADD.FTZ R82, R26, R87 ;  /* 0x000000571a527221 */ /* 0x000fe20000010000 */
[----:B------:R-:W-:-:S01]  /*1d890*/  FFMA.FTZ R54, R54, UR35, -R12 ;  /* 0x0000002336367c23 */ /* 0x000fc2000801080c */
[----:B------:R-:W2:Y:S01]  /*1d8a0*/  MUFU.EX2 R21, R21 ;  /* 0x0000001500157308 */ /* 0x000ea20000000800 */
[----:B0-----:R-:W-:-:S01]  /*1d8b0*/  FFMA.FTZ R3, R80, R0, R85 ;  /* 0x0000000050037223 */ /* 0x001fc20000010055 */
[--C-:B------:R-:W-:Y:S01]  /*1d8c0*/  FFMA.FTZ R58, R58, UR35, -R12.reuse ;  /* 0x000000233a3a7c23 */ /* 0x100fe2000801080c */
[----:B------:R-:W-:-:S01]  /*1d8d0*/  FFMA.FTZ R62, R62, UR35, -R12 ;  /* 0x000000233e3e7c23 */ /* 0x000fc2000801080c */
[--C-:B------:R-:W-:Y:S01]  /*1d8e0*/  FFMA.FTZ R70, R70, UR35, -R12.reuse ;  /* 0x0000002346467c23 */ /* 0x100fe2000801080c */
[----:B------:R-:W-:-:S01]  /*1d8f0*/  FFMA.FTZ R72, R72, UR35, -R12 ;  /* 0x0000002348487c23 */ /* 0x000fc2000801080c */
[----:B------:R-:W-:-:S02]  /*1d900*/  FFMA.FTZ R75, R75, UR35, -R12 ;  /* 0x000000234b4b7c23 */ /* 0x000fc4000801080c */
        /* <DEDUP_REMOVED lines=12> */
[----:B------:R-:W-:Y:S01]  /*1d9d0*/  MUFU.EX2 R13, R47 ;  /* 0x0000002f000d7308 */ /* 0x000fe20000000800 */
[----:B-1----:R-:W-:-:S07]  /*1d9e0*/  FADD.FTZ R0, R78, R3 ;  /* 0x000000034e007221 */ /* 0x002fce0000010000 */
[----:B------:R0:W-:Y:S01]  /*1d9f0*/  MUFU.EX2 R47, R53 ;  /* 0x00000035002f7308 */ /* 0x0001e20000000800 */
[----:B--2---:R-:W-:-:S07]  /*1da00*/  FADD.FTZ R3, R33, R0 ;  /* 0x0000000021037221 */ /* 0x004fce0000010000 */
[----:B------:R-:W1:Y:S01]  /*1da10*/  MUFU.EX2 R36, R36 ;  /* 0x0000002400247308 */ /* 0x000e620000000800 */
[----:B0-----:R-:W-:-:S04]  /*1da20*/  FADD.FTZ R53, R29, R82 ;  /* 0x000000521d357221 */ /* 0x001fc80000010000 */
[----:B------:R-:W-:Y:S01]  /*1da30*/  FADD.FTZ R82, R30, R53 ;  /* 0x000000351e527221 */ /* 0x000fe20000010000 */
[----:B------:R-:W-:-:S02]  /*1da40*/  FFMA.FTZ R53, R61, UR35, -R12 ;  /* 0x000000233d357c23 */ /* 0x000fc4000801080c */
[----:B------:R-:W0:Y:S01]  /*1da50*/  MUFU.EX2 R35, R35 ;  /* 0x0000002300237308 */ /* 0x000e220000000800 */
[----:B------:R-:W-:-:S04]  /*1da60*/  FADD.FTZ R57, R73, R82 ;  /* 0x0000005249397221 */ /* 0x000fc80000010000 */
[----:B------:R-:W-:-:S03]  /*1da70*/  FADD.FTZ R82, R32, R57 ;  /* 0x0000003920527221 */ /* 0x000fc60000010000 */
[----:B------:R-:W2:Y:S01]  /*1da80*/  MUFU.EX2 R40, R40 ;  /* 0x0000002800287308 */ /* 0x000ea20000000800 */
[----:B------:R-:W-:-:S01]  /*1da90*/  FADD.FTZ R57, R37, R82 ;  /* 0x0000005225397221 */ /* 0x000fc20000010000 */
[----:B-1----:R-:W-:-:S03]  /*1daa0*/  FADD.FTZ R0, R36, R3 ;  /* 0x0000000324007221 */ /* 0x002fc60000010000 */
[----:B------:R-:W-:Y:S01]  /*1dab0*/  FADD.FTZ R82, R34, R57 ;  /* 0x0000003922527221 */ /* 0x000fe20000010000 */
[----:B------:R-:W-:-:S02]  /*1dac0*/  FFMA.FTZ R57, R66, UR35, -R12 ;  /* 0x0000002342397c23 */ /* 0x000fc4000801080c */
[----:B------:R-:W1:Y:S01]  /*1dad0*/  MUFU.EX2 R39, R39 ;  /* 0x0000002700277308 */ /* 0x000e620000000800 */
[----:B0-----:R-:W-:-:S01]  /*1dae0*/  FADD.FTZ R3, R35, R0 ;  /* 0x0000000023037221 */ /* 0x001fc20000010000 */
[----:B------:R-:W-:-:S04]  /*1daf0*/  FADD.FTZ R61, R41, R82 ;  /* 0x00000052293d7221 */ /* 0x000fc80000010000 */
[----:B------:R-:W-:Y:S02]  /*1db00*/  FADD.FTZ R66, R38, R61 ;  /* 0x0000003d26427221 */ /* 0x000fe40000010000 */
[----:B------:R-:W0:Y:S01]  /*1db10*/  MUFU.EX2 R44, R44 ;  /* 0x0000002c002c7308 */ /* 0x000e220000000800 */
[----:B--2---:R-:W-:-:S01]  /*1db20*/  FADD.FTZ R0, R40, R3 ;  /* 0x0000000328007221 */ /* 0x004fc20000010000 */
[----:B------:R-:W-:Y:S01]  /*1db30*/  FADD.FTZ R61, R45, R66 ;  /* 0x000000422d3d7221 */ /* 0x000fe20000010000 */
[----:B------:R-:W-:-:S03]  /*1db40*/  FFMA.FTZ R66, R67, UR35, -R12 ;  /* 0x0000002343427c23 */ /* 0x000fc6000801080c */
[----:B------:R-:W-:Y:S01]  /*1db50*/  FADD.FTZ R82, R42, R61 ;  /* 0x0000003d2a527221 */ /* 0x000fe20000010000 */
[----:B------:R-:W-:-:S01]  /*1db60*/  FFMA.FTZ R61, R69, UR35, -R12 ;  /* 0x00000023453d7c23 */ /* 0x000fc2000801080c */
        /* <DEDUP_REMOVED lines=8> */
[----:B------:R-:W-:-:S01]  /*1dbf0*/  FADD.FTZ R82, R46, R67 ;  /* 0x000000432e527221 */ /* 0x000fc20000010000 */
[----:B------:R-:W-:Y:S01]  /*1dc00*/  FFMA.FTZ R67, R71, UR35, -R12 ;  /* 0x0000002347437c23 */ /* 0x000fe2000801080c */
[----:B------:R-:W0:Y:S01]  /*1dc10*/  MUFU.EX2 R52, R52 ;  /* 0x0000003400347308 */ /* 0x000e220000000800 */
[----:B--2---:R-:W-:-:S01]  /*1dc20*/  FADD.FTZ R0, R48, R3 ;  /* 0x0000000330007221 */ /* 0x004fc20000010000 */
[----:B------:R-:W-:Y:S01]  /*1dc30*/  FADD.FTZ R69, R55, R82 ;  /* 0x0000005237457221 */ /* 0x000fe20000010000 */
[----:B------:R-:W-:-:S03]  /*1dc40*/  FFMA.FTZ R12, R74, UR35, -R12 ;  /* 0x000000234a0c7c23 */ /* 0x000fc6000801080c */
[----:B------:R-:W-:Y:S02]  /*1dc50*/  FADD.FTZ R82, R50, R69 ;  /* 0x0000004532527221 */ /* 0x000fe40000010000 */
        /* <DEDUP_REMOVED lines=47> */
[----:B--2---:R-:W-:-:S03]  /*1df50*/  FADD.FTZ R69, R84, R3 ;  /* 0x0000000354457221 */ /* 0x004fc60000010000 */
[----:B------:R-:W-:Y:S01]  /*1df60*/  FADD.FTZ R3, R81, R0 ;  /* 0x0000000051037221 */ /* 0x000fe20000010000 */
[----:B-1----:R-:W-:-:S01]  /*1df70*/  FADD.FTZ R0, R12, R69 ;  /* 0x000000450c007221 */ /* 0x002fc20000010000 */
[----:B------:R-:W-:Y:S06]  /*1df80*/  @!P0 BRA `(.L_x_1617) ;  /* 0x0000000000048947 */ /* 0x000fec0003800000 */
[----:B------:R-:W-:Y:S01]  /*1df90*/  BPT.TRAP 0x1 ;  /* 0x000000040000795c */ /* 0x000fe20000300000 */
.L_x_1617:
[----:B------:R-:W-:Y:S01]  /*1dfa0*/  F2FP.SATFINITE.E4M3.F32.PACK_AB_MERGE_C R21, R24, R21, RZ ;  /* 0x000000151815723e */ /* 0x000fe200048070ff */
[-C--:B------:R-:W-:Y:S01]  /*1dfb0*/  FMUL.FTZ R88, R88, R83.reuse ;  /* 0x0000005358587220 */ /* 0x080fe20000410000 */
[----:B------:R-:W-:Y:S01]  /*1dfc0*/  F2FP.SATFINITE.E4M3.F32.PACK_AB_MERGE_C R20, R25, R20, RZ ;  /* 0x000000141914723e */ /* 0x000fe200048070ff */
[----:B------:R-:W-:Y:S01]  /*1dfd0*/  FMUL.FTZ R89, R89, R83 ;  /* 0x0000005359597220 */ /* 0x000fe20000410000 */
[----:B------:R-:W-:Y:S01]  /*1dfe0*/  F2FP.SATFINITE.E4M3.F32.PACK_AB_MERGE_C R165, R6, R85, R21 ;  /* 0x0000005506a5723e */ /* 0x000fe20004807015 */
[----:B------:R-:W-:Y:S01]  /*1dff0*/  IMAD R6, R15, 0x8, R16 ;  /* 0x000000080f067824 */ /* 0x000fe200078e0210 */
[----:B------:R-:W-:Y:S01]  /*1e000*/  ISETP.GT.AND P2, PT, R5, R177, PT ;  /* 0x000000b10500720c */ /* 0x000fe20003f44270 */
[-C--:B------:R-:W-:Y:S01]  /*1e010*/  FMUL.FTZ R92, R92, R83.reuse ;  /* 0x000000535c5c7220 */ /* 0x080fe20000410000 */
[----:B------:R-:W-:Y:S01]  /*1e020*/  F2FP.SATFINITE.E4M3.F32.PACK_AB_MERGE_C R164, R7, R14, R20 ;  /* 0x0000000e07a4723e */ /* 0x000fe20004807014 */
[----:B------:R-:W-:Y:S01]  /*1e030*/  IMAD.U32 R7, RZ, RZ, UR40 ;  /* 0x00000028ff077e24 */ /* 0x000fe2000f8e00ff */
[----:B------:R-:W-:Y:S01]  /*1e040*/  IADD3 R6, R6, 0x22860, RZ ;  /* 0x0002286006067810 */ /* 0x000fe20007ffe0ff */
[----:B------:R-:W-:Y:S01]  /*1e050*/  FMUL.FTZ R93, R93, R83 ;  /* 0x000000535d5d7220 */ /* 0x000fe20000410000 */
[----:B------:R-:W-:Y:S01]  /*1e060*/  F2FP.SATFINITE.E4M3.F32.PACK_AB_MERGE_C R13, R48, R13, RZ ;  /* 0x0000000d300d723e */ /* 0x000fe200048070ff */
        /* <DEDUP_REMOVED lines=95> */
.L_x_1599:
[----:B------:R-:W-:Y:S05]  /*1e660*/  WARPSYNC.ALL ;  /* 0x0000000000007948 */ /* 0x000fea0003800000 */
[----:B------:R-:W-:Y:S06]  /*1e670*/  BAR.ARV 0x8, 0x180 ;  /* 0x0206000000007b1d */ /* 0x000fec0000002000 */
[----:B------:R-:W-:Y:S05]  /*1e680*/  @!P0 BRA `(.L_x_1619) ;  /* 0x0000000000048947 */ /* 0x000fea0003800000 */
[----:B------:R-:W-:Y:S01]  /*1e690*/  BPT.TRAP 0x1 ;  /* 0x000000040000795c */ /* 0x000fe20000300000 */
.L_x_1619:
[----:B------:R-:W-:Y:S01]  /*1e6a0*/  IMAD R13, R169, 0x8, R16 ;  /* 0x00000008a90d7824 */ /* 0x000fe200078e0210 */
[----:B------:R-:W-:-:S04]  /*1e6b0*/  SHF.L.U32 R2, R18, 0x1f, RZ ;  /* 0x0000001f12027819 */ /* 0x000fc800000006ff */
[----:B------:R0:W1:Y:S01]  /*1e6c0*/  SYNCS.PHASECHK.TRANS64.TRYWAIT P1, [R13+URZ+0x22850], R2 ;  /* 0x022850020d0075a7 */ /* 0x000062000802017f */
[----:B------:R-:W-:Y:S05]  /*1e6d0*/  @!P0 BRA `(.L_x_1620) ;  /* 0x0000000000048947 */ /* 0x000fea0003800000 */
[----:B------:R-:W-:Y:S01]  /*1e6e0*/  BPT.TRAP 0x1 ;  /* 0x000000040000795c */ /* 0x000fe20000300000 */
.L_x_1620:
[----:B------:R-:W-:-:S05]  /*1e6f0*/  VIADD R16, R16, 0x400 ;  /* 0x0000040010107836 */ /* 0x000fca0000000000 */
[----:B------:R-:W-:-:S04]  /*1e700*/  SHF.R.U32.HI R16, RZ, 0x4, R16 ;  /* 0x00000004ff107819 */ /* 0x000fc80000011610 */
[----:B------:R-:W-:-:S04]  /*1e710*/  LOP3.LUT R16, R16, 0x3fff, RZ, 0xc0, !PT ;  /* 0x00003fff10107812 */ /* 0x000fc800078ec0ff */
[----:B------:R-:W-:Y:S01]  /*1e720*/  LOP3.LUT R16, R16, 0x10000, RZ, 0xfc, !PT ;  /* 0x0001000010107812 */ /* 0x000fe200078efcff */
[----:B-1----:R-:W-:Y:S06]  /*1e730*/  @P1 BRA `(.L_x_1621) ;  /* 0x0000000000081947 */ /* 0x002fec0003800000 */
[----:B------:R-:W1:Y:S02]  /*1e740*/  SYNCS.PHASECHK.TRANS64.TRYWAIT P1, [R13+URZ+0x22850], R2 ;  /* 0x022850020d0075a7 */ /* 0x000e64000802017f */
[----:B-1----:R-:W-:Y:S05]  /*1e750*/  @!P1 BRA `(.L_x_1622) ;  /* 0x000000a800f09947 */ /* 0x002fea0003800000 */
.L_x_1621:
[----:B------:R-:W-:Y:S01]  /*1e760*/  IMAD R4, R169, 0x400, R16 ;  /* 0x00000400a9047824 */ /* 0x000fe200078e0210 */
[----:B------:R-:W-:Y:S05]  /*1e770*/  WARPSYNC.ALL ;  /* 0x0000000000007948 */ /* 0x000fea0003800000 */
[----:B------:R-:W-:Y:S01]  /*1e780*/  IMAD.MOV.U32 R5, RZ, RZ, 0x40000040 ;  /* 0x40000040ff057424 */ /* 0x000fe200078e00ff */
[----:B------:R-:W-:Y:S01]  /*1e790*/  R2UR UR6, R4 ;  /* 0x00000000040672ca */ /* 0x000fe200000e0000 */
[----:B------:R-:W-:Y:S01]  /*1e7a0*/  WARPGROUP.ARRIVE ;  /* 0x00000000000079c5 */ /* 0x000fe20000000000 */
[----:B------:R-:W-:Y:S02]  /*1e7b0*/  ULDC.64 UR4, c[0x0][0x9a0] ;  /* 0x0002680000047ab9 */ /* 0x000fe40000000a00 */
[----:B------:R-:W-:-:S02]  /*1e7c0*/  R2UR UR7, R5 ;  /* 0x00000000050772ca */ /* 0x000fc400000e0000 */
[----:B------:R-:W-:-:S04]  /*1e7d0*/  ISETP.NE.U32.AND P1, PT, RZ, UR4, PT ;  /* 0x00000004ff007c0c */ /* 0x000fc8000bf25070 */
[----:B------:R-:W-:-:S07]  /*1e7e0*/  ISETP.NE.AND.EX P1, PT, RZ, UR5, PT, P1 ;  /* 0x00000005ff007c0c */ /* 0x000fce000bf25310 */
[----:B------:R-:W-:Y:S06]  /*1e7f0*/  QGMMA.64x128x32.F32.E4M3.E4M3 R88, R164, gdesc[UR4], R88, gsb0 ;  /* 0x01e00004a4587df3 */ /* 0x000fec0008000858 */
[----:B------:R-:W0:Y:S01]  /*1e800*/  @P1 LDC.64 R6, c[0x0][0x9c8] ;  /* 0x00027200ff061b82 */ /* 0x000e220000000a00 */
[----:B------:R-:W-:Y:S02]  /*1e810*/  @P1 SHF.R.S32.HI R5, RZ, 0x1f, R179 ;  /* 0x0000001fff051819 */ /* 0x000fe400000114b3 */
[----:B------:R-:W-:-:S05]  /*1e820*/  @P1 SHF.R.S32.HI R15, RZ, 0x1f, R178 ;  /* 0x0000001fff0f1819 */ /* 0x000fca00000114b2 */
[----:B------:R-:W2:Y:S01]  /*1e830*/  @P1 LDC.64 R8, c[0x0][0x9d0] ;  /* 0x00027400ff081b82 */ /* 0x000ea20000000a00 */
[----:B01----:R-:W-:-:S04]  /*1e840*/  @P1 IMAD R2, R5, R6, RZ ;  /* 0x0000000605021224 */ /* 0x003fc800078e02ff */
[C---:B------:R-:W-:Y:S02]  /*1e850*/  @P1 IMAD R5, R179.reuse, R7, R2 ;  /* 0x00000007b3051224 */ /* 0x040fe400078e0202 */
[----:B------:R-:W-:-:S04]  /*1e860*/  @P1 IMAD.WIDE.U32 R6, R179, R6, RZ ;  /* 0x00000006b3061225 */ /* 0x000fc800078e00ff */
[-C--:B--2---:R-:W-:Y:S02]  /*1e870*/  @P1 IMAD R2, R15, R8.reuse, RZ ;  /* 0x000000080f021224 */ /* 0x084fe400078e02ff */
[----:B------:R-:W-:Y:S02]  /*1e880*/  @P1 IMAD.IADD R7, R7, 0x1, R5 ;  /* 0x0000000107071824 */ /* 0x000fe400078e0205 */
[C---:B------:R-:W-:Y:S02]  /*1e890*/  @P1 IMAD R5, R178.reuse, R9, R2 ;  /* 0x00000009b2051224 */ /* 0x040fe400078e0202 */
[----:B------:R-:W-:-:S04]  /*1e8a0*/  @P1 IMAD.WIDE.U32 R6, R178, R8, R6 ;  /* 0x00000008b2061225 */ /* 0x000fc800078e0006 */
[----:B------:R-:W-:Y:S01]  /*1e8b0*/  @P1 IMAD.IADD R5, R7, 0x1, R5 ;  /* 0x0000000107051824 */ /* 0x000fe200078e0205 */
[C---:B------:R-:W-:Y:S01]  /*1e8c0*/  @P1 LEA R8, P2, R6.reuse, UR4, 0x2 ;  /* 0x0000000406081c11 */ /* 0x040fe2000f8410ff */
[----:B------:R-:W-:Y:S02]  /*1e8d0*/  IMAD.MOV.U32 R7, RZ, RZ, 0x40000040 ;  /* 0x40000040ff077424 */ /* 0x000fe400078e00ff */
[----:B------:R-:W-:Y:S01]  /*1e8e0*/  IMAD.MOV.U32 R2, RZ, RZ, 0x3f800000 ;  /* 0x3f800000ff027424 */ /* 0x000fe200078e00ff */
[----:B------:R-:W-:Y:S01]  /*1e8f0*/  @P1 LEA.HI.X R9, R6, UR5, R5, 0x2, P2 ;  /* 0x0000000506091c11 */ /* 0x000fe200090f1405 */
[----:B------:R-:W-:Y:S01]  /*1e900*/  VIADD R6, R4, 0x2 ;  /* 0x0000000204067836 */ /* 0x000fe20000000000 */
[----:B------:R-:W-:-:S03]  /*1e910*/  R2UR UR7, R7 ;  /* 0x00000000070772ca */ /* 0x000fc600000e0000 */
[----:B------:R0:W2:Y:S01]  /*1e920*/  @P1 LDG.E R2, desc[UR38][R8.64] ;  /* 0x0000002608021981 */ /* 0x0000a2000c1e1900 */
[----:B------:R-:W-:Y:S01]  /*1e930*/  R2UR UR6, R6 ;  /* 0x00000000060672ca */ /* 0x000fe200000e0000 */
[----:B------:R-:W-:Y:S02]  /*1e940*/  WARPGROUP.DEPBAR.LE gsb0, 0x0 ;  /* 0x00008000000079c5 */ /* 0x000fe40000010000 */
[----:B------:R-:W-:-:S10]  /*1e950*/  WARPGROUP.ARRIVE ;  /* 0x00000000000079c5 */ /* 0x000fd40000000000 */
[----:B------:R-:W-:Y:S01]  /*1e960*/  QGMMA.64x128x32.F32.E4M3.E4M3 R88, R160, gdesc[UR4], R88, gsb0 ;  /* 0x01e00004a0587df3 */ /* 0x000fe20008000858 */
[----:B------:R-:W-:Y:S02]  /*1e970*/  VIADD R6, R4, 0x4 ;  /* 0x0000000404067836 */ /* 0x000fe40000000000 */
[----:B------:R-:W-:-:S03]  /*1e980*/  IMAD.MOV.U32 R7, RZ, RZ, 0x40000040 ;  /* 0x40000040ff077424 */ /* 0x000fc600078e00ff */
[----:B------:R-:W-:Y:S02]  /*1e990*/  R2UR UR6, R6 ;  /* 0x00000000060672ca */ /* 0x000fe400000e0000 */
[----:B------:R-:W-:Y:S01]  /*1e9a0*/  R2UR UR7, R7 ;  /* 0x00000000070772ca */ /* 0x000fe200000e0000 */
[----:B------:R-:W-:Y:S02]  /*1e9b0*/  VIADD R4, R4, 0x6 ;  /* 0x0000000604047836 */ /* 0x000fe40000000000 */
[----:B------:R-:W-:Y:S01]  /*1e9c0*/  IMAD.MOV.U32 R5, RZ, RZ, 0x40000040 ;  /* 0x40000040ff057424 */ /* 0x000fe200078e00ff */
[----:B------:R-:W1:Y:S04]  /*1e9d0*/  SHFL.BFLY PT, R6, R3, 0x2, 0x1f ;  /* 0x0c401f0003067f89 */ /* 0x000e6800000e0000 */
[----:B------:R-:W3:Y:S01]  /*1e9e0*/  SHFL.BFLY PT, R7, R0, 0x2, 0x1f ;  /* 0x0c401f0000077f89 */ /* 0x000ee200000e0000 */
[----:B------:R-:W-:-:S02]  /*1e9f0*/  WARPGROUP.DEPBAR.LE gsb0, 0x0 ;  /* 0x00008000000079c5 */ /* 0x000fc40000010000 */
[----:B------:R-:W-:-:S06]  /*1ea00*/  WARPGROUP.ARRIVE ;  /* 0x00000000000079c5 */ /* 0x000fcc0000000000 */
[----:B------:R-:W-:Y:S01]  /*1ea10*/  QGMMA.64x128x32.F32.E4M3.E4M3 R88, R156, gdesc[UR4], R88, gsb0 ;  /* 0x01e000049c587df3 */ /* 0x000fe20008000858 */
[----:B------:R-:W-:Y:S02]  /*1ea20*/  R2UR UR6, R4 ;  /* 0x00000000040672ca */ /* 0x000fe400000e0000 */
[----:B------:R-:W-:Y:S01]  /*1ea30*/  R2UR UR7, R5 ;  /* 0x00000000050772ca */ /* 0x000fe200000e0000 */
[----:B-1----:R-:W-:-:S01]  /*1ea40*/  FADD.FTZ R6, R6, R3 ;  /* 0x0000000306067221 */ /* 0x002fc20000010000 */
[----:B---3--:R-:W-:-:S04]  /*1ea50*/  FADD.FTZ R7, R7, R0 ;  /* 0x0000000007077221 */ /* 0x008fc80000010000 */
[----:B------:R-:W1:Y:S04]  /*1ea60*/  SHFL.BFLY PT, R5, R6, 0x1, 0x1f ;  /* 0x0c201f0006057f89 */ /* 0x000e6800000e0000 */
[----:B------:R-:W0:Y:S01]  /*1ea70*/  SHFL.BFLY PT, R4, R7, 0x1, 0x1f ;  /* 0x0c201f0007047f89 */ /* 0x000e2200000e0000 */
[----:B------:R-:W-:Y:S01]  /*1ea80*/  MOV R3, RZ ;  /* 0x000000ff00037202 */ /* 0x000fe20000000f00 */
[----:B-1----:R-:W-:Y:S01]  /*1ea90*/  FADD.FTZ R5, R6, R5 ;  /* 0x0000000506057221 */ /* 0x002fe20000010000 */
[----:B0-----:R-:W-:-:S04]  /*1eaa0*/  FADD.FTZ R8, R7, R4 ;  /* 0x0000000407087221 */ /* 0x001fc80000010000 */
        /* <DEDUP_REMOVED lines=14> */
[----:B------:R-:W-:-:S02]  /*1eb90*/  IMAD.U32 R0, RZ, RZ, UR35 ;  /* 0x00000023ff007e24 */ /* 0x000fc4000f8e00ff */
[----:B------:R-:W-:Y:S02]  /*1eba0*/  IMAD.U32 R14, RZ, RZ, UR35 ;  /* 0x00000023ff0e7e24 */ /* 0x000fe4000f8e00ff */
[----:B0-----:R-:W-:Y:S01]  /*1ebb0*/  @P2 FMUL.FTZ R5, R4, 0.69314718246459960938 ;  /* 0x3f31721804052820 */ /* 0x001fe20000410000 */
[----:B------:R-:W-:Y:S01]  /*1ebc0*/  @P2 FMUL.FTZ R0, R0, 0.69314718246459960938 ;  /* 0x3f31721800002820 */ /* 0x000fe20000410000 */
[----:B------:R-:W-:Y:S01]  /*1ebd0*/  @P3 FMUL.FTZ R14, R14, 0.69314718246459960938 ;  /* 0x3f3172180e0e3820 */ /* 0x000fe20000410000 */
[----:B-1----:R-:W-:Y:S01]  /*1ebe0*/  @P3 FMUL.FTZ R9, R6, 0.69314718246459960938 ;  /* 0x3f31721806093820 */ /* 0x002fe20000410000 */
[----:B------:R-:W-:Y:S02]  /*1ebf0*/  IMAD.MOV.U32 R64, RZ, RZ, -0x800000 ;  /* 0xff800000ff407424 */ /* 0x000fe400078e00ff */
[----:B--2---:R-:W-:Y:S01]  /*1ec00*/  FMUL.FTZ R3, R3, R2 ;  /* 0x0000000203037220 */ /* 0x004fe20000410000 */
[----:B------:R-:W-:Y:S02]  /*1ec10*/  IMAD.MOV.U32 R62, RZ, RZ, -0x800000 ;  /* 0xff800000ff3e7424 */ /* 0x000fe400078e00ff */
[----:B------:R-:W-:Y:S01]  /*1ec20*/  @P2 FFMA.FTZ R64, R0, R11, R5 ;  /* 0x0000000b00402223 */ /* 0x000fe20000010005 */
[----:B------:R-:W-:-:S01]  /*1ec30*/  @P3 FFMA.FTZ R62, R14, R10, R9 ;  /* 0x0000000a0e3e3223 */ /* 0x000fc20000010009 */
[----:B---3--:R-:W-:Y:S01]  /*1ec40*/  FMUL.FTZ R2, R7, R2 ;  /* 0x0000000207027220 */ /* 0x008fe20000410000 */
[----:B------:R-:W-:-:S02]  /*1ec50*/  WARPGROUP.DEPBAR.LE gsb0, 0x0 ;  /* 0x00008000000079c5 */ /* 0x000fc40000010000 */
[----:B------:R-:W-:Y:S05]  /*1ec60*/  @!P0 BRA `(.L_x_1623) ;  /* 0x0000000000048947 */ /* 0x000fea0003800000 */
[----:B------:R-:W-:Y:S01]  /*1ec70*/  BPT.TRAP 0x1 ;  /* 0x000000040000795c */ /* 0x000fe20000300000 */
.L_x_1623:
[----:B------:R-:W-:Y:S02]  /*1ec80*/  VIADD R0, R13, 0x22860 ;  /* 0x000228600d007836 */ /* 0x000fe40000000000 */
[-C--:B------:R-:W-:Y:S01]  /*1ec90*/  FMUL.FTZ R41, R88, R3.reuse ;  /* 0x0000000358297220 */ /* 0x080fe20000410000 */
[----:B------:R-:W-:Y:S02]  /*1eca0*/  IMAD.U32 R5, RZ, RZ, UR40 ;  /* 0x00000028ff057e24 */ /* 0x000fe4000f8e00ff */
[-C--:B------:R-:W-:Y:S01]  /*1ecb0*/  FMUL.FTZ R42, R89, R3.reuse ;  /* 0x00000003592a7220 */ /* 0x080fe20000410000 */
[----:B------:R-:W-:Y:S02]  /*1ecc0*/  VIADD R169, R169, 0x1 ;  /* 0x00000001a9a97836 */ /* 0x000fe40000000000 */
[-C--:B------:R-:W-:Y:S01]  /*1ecd0*/  FMUL.FTZ R92, R92, R3.reuse ;  /* 0x000000035c5c7220 */ /* 0x080fe20000410000 */
[-C--:B------:R-:W-:Y:S01]  /*1ece0*/  FMUL.FTZ R93, R93, R3.reuse ;  /* 0x000000035d5d7220 */ /* 0x080fe20000410000 */
[----:B------:R-:W-:Y:S01]  /*1ecf0*/  PRMT R0, R5, 0x654, R0 ;  /* 0x0000065405007816 */ /* 0x000fe20000000000 */
[-C--:B------:R-:W-:Y:S01]  /*1ed00*/  FMUL.FTZ R37, R96, R3.reuse ;  /* 0x0000000360257220 */ /* 0x080fe20000410000 */
[----:B------:R-:W-:Y:S01]  /*1ed10*/  ISETP.NE.AND P1, PT, R169, 0x2, PT ;  /* 0x00000002a900780c */ /* 0x000fe20003f25270 */
        /* <DEDUP_REMOVED lines=65> */
.L_x_1511:
        /* <DEDUP_REMOVED lines=10> */
[----:B-----5:R-:W2:Y:S01]  /*1f1d0*/  S2R R24, SR_TID.X ;  /* 0x0000000000187919 */ /* 0x020ea20000002100 */
[----:B------:R-:W-:Y:S01]  /*1f1e0*/  ULDC.64 UR4, c[0x4][0x40] ;  /* 0x0100100000047ab9 */ /* 0x000fe20000000a00 */
[----:B--2---:R-:W-:-:S05]  /*1f1f0*/  IMAD.SHL.U32 R0, R24, 0x4, RZ ;  /* 0x0000000418007824 */ /* 0x004fca00078e00ff */
[----:B------:R-:W-:-:S04]  /*1f200*/  LOP3.LUT R0, R0, 0xc, RZ, 0xc0, !PT ;  /* 0x0000000c00007812 */ /* 0x000fc800078ec0ff */
[----:B------:R-:W-:-:S05]  /*1f210*/  IADD3 R2, P0, R0, UR4, RZ ;  /* 0x0000000400027c10 */ /* 0x000fca000ff1e0ff */
[----:B------:R-:W-:-:S05]  /*1f220*/  IMAD.X R3, RZ, RZ, UR5, P0 ;  /* 0x00000005ff037e24 */ /* 0x000fca00080e06ff */
[----:B------:R2:W3:Y:S01]  /*1f230*/  LDG.E.CONSTANT R0, desc[UR38][R2.64] ;  /* 0x0000002602007981 */ /* 0x0004e2000c1e9900 */
[----:B------:R-:W-:Y:S01]  /*1f240*/  F2FP.BF16.F32.PACK_AB R56, R143, R4 ;  /* 0x000000048f38723e */ /* 0x000fe200000010ff */
[----:B------:R-:W-:Y:S01]  /*1f250*/  UMOV UR4, 0xffffffff ;  /* 0xffffffff00047882 */ /* 0x000fe20000000000 */
[----:B------:R-:W-:Y:S01]  /*1f260*/  F2FP.BF16.F32.PACK_AB R73, R142, R9 ;  /* 0x000000098e49723e */ /* 0x000fe200000010ff */
[----:B------:R-:W4:Y:S01]  /*1f270*/  S2R R43, SR_SWINHI ;  /* 0x00000000002b7919 */ /* 0x000f220000002f00 */
        /* <DEDUP_REMOVED lines=15> */
[----:B--2---:R-:W-:-:S02]  /*1f370*/  LOP3.LUT P0, R2, R24, 0x3, RZ, 0xc0, !PT ;  /* 0x0000000318027812 */ /* 0x004fc4000780c0ff */
[----:B------:R-:W-:Y:S02]  /*1f380*/  MOV R52, R16 ;  /* 0x0000001000347202 */ /* 0x000fe40000000f00 */
[----:B----4-:R-:W-:Y:S02]  /*1f390*/  MOV R53, R43 ;  /* 0x0000002b00357202 */ /* 0x010fe40000000f00 */
[----:B------:R-:W-:Y:S02]  /*1f3a0*/  F2FP.BF16.F32.PACK_AB R43, R148, R5 ;  /* 0x00000005942b723e */ /* 0x000fe400000010ff */
[----:B------:R-:W-:Y:S01]  /*1f3b0*/  F2FP.BF16.F32.PACK_AB R41, R92, R41 ;  /* 0x000000295c29723e */ /* 0x000fe200000010ff */
[----:B------:R-:W-:Y:S01]  /*1f3c0*/  IMAD.WIDE R4, R215, 0x2, R52 ;  /* 0x00000002d7047825 */ /* 0x000fe200078e0234 */
[----:B------:R-:W-:Y:S02]  /*1f3d0*/  F2FP.BF16.F32.PACK_AB R42, R93, R42 ;  /* 0x0000002a5d2a723e */ /* 0x000fe400000010ff */
[----:B------:R-:W-:-:S02]  /*1f3e0*/  ISETP.EQ.OR P0, PT, R2, 0x3, !P0 ;  /* 0x000000030200780c */ /* 0x000fc40004702670 */
        /* <DEDUP_REMOVED lines=33> */
[--C-:B------:R-:W-:Y:S01]  /*1f600*/  IMAD.X R25, RZ, RZ, R5.reuse, P5 ;  /* 0x000000ffff197224 */ /* 0x100fe200028e0605 */
[----:B------:R-:W-:Y:S01]  /*1f610*/  LOP3.LUT R26, R26, R27, RZ, 0x3c, !PT ;  /* 0x0000001b1a1a7212 */ /* 0x000fe200078e3cff */
[--C-:B------:R-:W-:Y:S01]  /*1f620*/  IMAD.X R27, RZ, RZ, R5.reuse, P1 ;  /* 0x000000ffff1b7224 */ /* 0x100fe200008e0605 */
[----:B------:R-:W-:Y:S01]  /*1f630*/  LOP3.LUT R4, R15, R4, RZ, 0x3c, !PT ;  /* 0x000000040f047212 */ /* 0x000fe200078e3cff */
[----:B------:R-:W-:Y:S01]  /*1f640*/  IMAD.X R15, RZ, RZ, R5, P3 ;  /* 0x000000ffff0f7224 */ /* 0x000fe200018e0605 */
        /* <DEDUP_REMOVED lines=12> */
[----:B------:R-:W-:-:S02]  /*1f710*/  SEL R13, R41, R42, P0 ;  /* 0x0000002a290d7207 */ /* 0x000fc40000000000 */
[----:B------:R-:W-:Y:S02]  /*1f720*/  SEL R3, R42, R41, P0 ;  /* 0x000000292a037207 */ /* 0x000fe40000000000 */
[----:B------:R-:W-:Y:S02]  /*1f730*/  MOV R79, R4 ;  /* 0x00000004004f7202 */ /* 0x000fe40000000f00 */
[----:B------:R-:W-:Y:S02]  /*1f740*/  MOV R66, R6 ;  /* 0x0000000600427202 */ /* 0x000fe40000000f00 */
[----:B------:R-:W-:Y:S02]  /*1f750*/  MOV R68, R8 ;  /* 0x0000000800447202 */ /* 0x000fe40000000f00 */
[----:B------:R-:W-:Y:S02]  /*1f760*/  MOV R70, R10 ;  /* 0x0000000a00467202 */ /* 0x000fe40000000f00 */
[----:B------:R-:W-:-:S02]  /*1f770*/  MOV R72, R14 ;  /* 0x0000000e00487202 */ /* 0x000fc40000000f00 */
[----:B------:R-:W-:Y:S02]  /*1f780*/  MOV R74, R20 ;  /* 0x00000014004a7202 */ /* 0x000fe40000000f00 */
[----:B------:R-:W-:Y:S02]  /*1f790*/  MOV R76, R24 ;  /* 0x00000018004c7202 */ /* 0x000fe40000000f00 */
[----:B------:R-:W-:Y:S02]  /*1f7a0*/  MOV R78, R26 ;  /* 0x0000001a004e7202 */ /* 0x000fe40000000f00 */
[----:B---3--:R-:W-:Y:S01]  /*1f7b0*/  LOP3.LUT R2, R0, 0x2, RZ, 0x3c, !PT ;  /* 0x0000000200027812 */ /* 0x008fe200078e3cff */
        /* <DEDUP_REMOVED lines=11> */
[----:B------:R-:W-:Y:S01]  /*1f870*/  SHFL.IDX PT, R26, R25, R0, 0x1c1f ;  /* 0x001c1f00191a7589 */ /* 0x000fe200000e0000 */
[----:B------:R-:W-:Y:S02]  /*1f880*/  SEL R33, R35, R48, P0 ;  /* 0x0000003023217207 */ /* 0x000fe40000000000 */
[----:B------:R-:W-:Y:S01]  /*1f890*/  SEL R37, R39, R54, P0 ;  /* 0x0000003627257207 */ /* 0x000fe20000000000 */
[----:B------:R-:W3:Y:S01]  /*1f8a0*/  SHFL.IDX PT, R27, R27, R2, 0x1c1f ;  /* 0x001c1f021b1b7589 */ /* 0x000ee200000e0000 */
[----:B------:R-:W-:Y:S02]  /*1f8b0*/  SEL R31, R44, R31, P0 ;  /* 0x0000001f2c1f7207 */ /* 0x000fe40000000000 */
[----:B------:R-:W-:Y:S01]  /*1f8c0*/  SEL R35, R48, R35, P0 ;  /* 0x0000002330237207 */ /* 0x000fe20000000000 */
[----:B------:R-:W-:Y:S01]  /*1f8d0*/  SHFL.IDX PT, R30, R29, R0, 0x1c1f ;  /* 0x001c1f001d1e7589 */ /* 0x000fe200000e0000 */
[----:B------:R-:W-:-:S02]  /*1f8e0*/  SEL R39, R54, R39, P0 ;  /* 0x0000002736277207 */ /* 0x000fc40000000000 */
[----:B------:R-:W-:Y:S01]  /*1f8f0*/  SEL R41, R43, R58, P0 ;  /* 0x0000003a2b297207 */ /* 0x000fe20000000000 */
[----:B------:R-:W4:Y:S01]  /*1f900*/  SHFL.IDX PT, R31, R31, R2, 0x1c1f ;  /* 0x001c1f021f1f7589 */ /* 0x000f2200000e0000 */
[----:B------:R-:W-:Y:S02]  /*1f910*/  SEL R43, R58, R43, P0 ;  /* 0x0000002b3a2b7207 */ /* 0x000fe40000000000 */
[----:B------:R-:W-:Y:S01]  /*1f920*/  SEL R45, R47, R40, P0 ;  /* 0x000000282f2d7207 */ /* 0x000fe20000000000 */
[----:B------:R-:W-:Y:S01]  /*1f930*/  SHFL.IDX PT, R34, R33, R0, 0x1c1f ;  /* 0x001c1f0021227589 */ /* 0x000fe200000e0000 */
[----:B------:R-:W-:Y:S02]  /*1f940*/  SEL R49, R51, R36, P0 ;  /* 0x0000002433317207 */ /* 0x000fe40000000000 */
[----:B------:R-:W-:Y:S01]  /*1f950*/  SEL R55, R57, R32, P0 ;  /* 0x0000002039377207 */ /* 0x000fe20000000000 */
[----:B------:R-:W5:Y:S01]  /*1f960*/  SHFL.IDX PT, R35, R35, R2, 0x1c1f ;  /* 0x001c1f0223237589 */ /* 0x000f6200000e0000 */
[----:B------:R-:W-:-:S02]  /*1f970*/  SEL R59, R61, R28, P0 ;  /* 0x0000001c3d3b7207 */ /* 0x000fc40000000000 */
[----:B------:R-:W-:Y:S01]  /*1f980*/  SEL R63, R65, R46, P0 ;  /* 0x0000002e413f7207 */ /* 0x000fe20000000000 */
[----:B------:R-:W-:Y:S01]  /*1f990*/  SHFL.IDX PT, R38, R37, R0, 0x1c1f ;  /* 0x001c1f0025267589 */ /* 0x000fe200000e0000 */
[----:B------:R-:W-:Y:S02]  /*1f9a0*/  SEL R67, R69, R50, P0 ;  /* 0x0000003245437207 */ /* 0x000fe40000000000 */
[----:B------:R-:W-:Y:S01]  /*1f9b0*/  SEL R71, R73, R56, P0 ;  /* 0x0000003849477207 */ /* 0x000fe20000000000 */
[----:B------:R-:W0:Y:S01]  /*1f9c0*/  SHFL.IDX PT, R39, R39, R2, 0x1c1f ;  /* 0x001c1f0227277589 */ /* 0x000e2200000e0000 */
[----:B------:R-:W-:Y:S02]  /*1f9d0*/  SEL R47, R40, R47, P0 ;  /* 0x0000002f282f7207 */ /* 0x000fe40000000000 */
[----:B------:R-:W-:Y:S01]  /*1f9e0*/  SEL R51, R36, R51, P0 ;  /* 0x0000003324337207 */ /* 0x000fe20000000000 */
[----:B------:R-:W1:Y:S01]  /*1f9f0*/  SHFL.IDX PT, R3, R3, R2, 0x1c1f ;  /* 0x001c1f0203037589 */ /* 0x000e6200000e0000 */
[----:B------:R-:W-:-:S02]  /*1fa00*/  SEL R57, R32, R57, P0 ;  /* 0x0000003920397207 */ /* 0x000fc40000000000 */
[----:B------:R-:W-:Y:S01]  /*1fa10*/  SEL R61, R28, R61, P0 ;  /* 0x0000003d1c3d7207 */ /* 0x000fe20000000000 */
[----:B------:R-:W-:Y:S01]  /*1fa20*/  SHFL.IDX PT, R9, R9, R0, 0x1c1f ;  /* 0x001c1f0009097589 */ /* 0x000fe200000e0000 */
[----:B------:R-:W-:Y:S02]  /*1fa30*/  SEL R65, R46, R65, P0 ;  /* 0x000000412e417207 */ /* 0x000fe40000000000 */
[----:B------:R-:W-:Y:S01]  /*1fa40*/  SEL R69, R50, R69, P0 ;  /* 0x0000004532457207 */ /* 0x000fe20000000000 */
[----:B------:R-:W1:Y:S01]  /*1fa50*/  SHFL.IDX PT, R20, R21, R2, 0x1c1f ;  /* 0x001c1f0215147589 */ /* 0x000e6200000e0000 */
[----:B------:R-:W-:Y:S02]  /*1fa60*/  SEL R73, R56, R73, P0 ;  /* 0x0000004938497207 */ /* 0x000fe40000000000 */
[----:B------:R-:W-:Y:S01]  /*1fa70*/  SEL R75, R77, R60, P0 ;  /* 0x0000003c4d4b7207 */ /* 0x000fe20000000000 */
[----:B------:R-:W-:Y:S01]  /*1fa80*/  SHFL.IDX PT, R42, R41, R0, 0x1c1f ;  /* 0x001c1f00292a7589 */ /* 0x000fe200000e0000 */
[----:B------:R-:W-:-:S02]  /*1fa90*/  SEL R77, R60, R77, P0 ;  /* 0x0000004d3c4d7207 */ /* 0x000fc40000000000 */
[----:B--2---:R-:W-:Y:S01]  /*1faa0*/  SEL R8, R10, R7, P0 ;  /* 0x000000070a087207 */ /* 0x004fe20000000000 */
[----:B------:R-:W2:Y:S01]  /*1fab0*/  SHFL.IDX PT, R43, R43, R2, 0x1c1f ;  /* 0x001c1f022b2b7589 */ /* 0x000ea200000e0000 */
[----:B---3--:R-:W-:Y:S02]  /*1fac0*/  SEL R24, R26, R27, P0 ;  /* 0x0000001b1a187207 */ /* 0x008fe40000000000 */
[----:B----4-:R-:W-:Y:S01]  /*1fad0*/  SEL R28, R30, R31, P0 ;  /* 0x0000001f1e1c7207 */ /* 0x010fe20000000000 */
[----:B------:R-:W-:Y:S01]  /*1fae0*/  SHFL.IDX PT, R45, R45, R0, 0x1c1f ;  /* 0x001c1f002d2d7589 */ /* 0x000fe200000e0000 */
[----:B-----5:R-:W-:Y:S02]  /*1faf0*/  SEL R32, R34, R35, P0 ;  /* 0x0000002322207207 */ /* 0x020fe40000000000 */
[----:B0-----:R-:W-:Y:S01]  /*1fb00*/  SEL R36, R38, R39, P0 ;  /* 0x0000002726247207 */ /* 0x001fe20000000000 */
[----:B------:R-:W-:Y:S01]  /*1fb10*/  SHFL.IDX PT, R49, R49, R0, 0x1c1f ;  /* 0x001c1f0031317589 */ /* 0x000fe200000e0000 */
[----:B-1----:R-:W-:-:S02]  /*1fb20*/  SEL R4, R6, R3, P0 ;  /* 0x0000000306047207 */ /* 0x002fc40000000000 */
        /* <DEDUP_REMOVED lines=11> */
[----:B--2---:R-:W-:Y:S02]  /*1fbe0*/  SEL R40, R42, R43, P0 ;  /* 0x0000002b2a287207 */ /* 0x004fe40000000000 */
[----:B------:R-:W-:Y:S01]  /*1fbf0*/  SEL R6, R3, R6, P0 ;  /* 0x0000000603067207 */ /* 0x000fe20000000000 */
[----:B------:R-:W-:Y:S01]  /*1fc00*/  SHFL.IDX PT, R71, R71, R0, 0x1c1f ;  /* 0x001c1f0047477589 */ /* 0x000fe200000e0000 */
[----:B------:R-:W-:-:S03]  /*1fc10*/  SEL R42, R43, R42, P0 ;  /* 0x0000002a2b2a7207 */ /* 0x000fc60000000000 */
[----:B------:R0:W1:Y:S04]  /*1fc20*/  SHFL.IDX PT, R44, R47, R2, 0x1c1f ;  /* 0x001c1f022f2c7589 */ /* 0x00006800000e0000 */
[----:B------:R-:W2:Y:S04]  /*1fc30*/  SHFL.IDX PT, R46, R51, R2, 0x1c1f ;  /* 0x001c1f02332e7589 */ /* 0x000ea800000e0000 */
[----:B------:R-:W3:Y:S01]  /*1fc40*/  SHFL.IDX PT, R48, R57, R2, 0x1c1f ;  /* 0x001c1f0239307589 */ /* 0x000ee200000e0000 */
[----:B0-----:R-:W-:-:S03]  /*1fc50*/  MOV R47, RZ ;  /* 0x000000ff002f7202 */ /* 0x001fc60000000f00 */
[----:B------:R-:W0:Y:S04]  /*1fc60*/  SHFL.IDX PT, R50, R61, R2, 0x1c1f ;  /* 0x001c1f023d327589 */ /* 0x000e2800000e0000 */
[----:B------:R-:W4:Y:S04]  /*1fc70*/  SHFL.IDX PT, R54, R65, R2, 0x1c1f ;  /* 0x001c1f0241367589 */ /* 0x000f2800000e0000 */
[----:B------:R-:W5:Y:S04]  /*1fc80*/  SHFL.IDX PT, R56, R69, R2, 0x1c1f ;  /* 0x001c1f0245387589 */ /* 0x000f6800000e0000 */
[----:B------:R-:W5:Y:S01]  /*1fc90*/  SHFL.IDX PT, R58, R73, R2, 0x1c1f ;  /* 0x001c1f02493a7589 */ /* 0x000f6200000e0000 */
        /* <DEDUP_REMOVED lines=12> */
[----:B-----5:R-:W-:Y:S02]  /*1fd60*/  SEL R33, R67, R56, P0 ;  /* 0x0000003843217207 */ /* 0x020fe40000000000 */
[----:B------:R-:W-:Y:S02]  /*1fd70*/  SEL R35, R56, R67, P0 ;  /* 0x0000004338237207 */ /* 0x000fe40000000000 */
[----:B------:R-:W-:-:S02]  /*1fd80*/  SEL R37, R71, R58, P0 ;  /* 0x0000003a47257207 */ /* 0x000fc40000000000 */
[----:B--2---:R-:W-:-:S07]  /*1fd90*/  SEL R39, R58, R71, P0 ;  /* 0x000000473a277207 */ /* 0x004fce0000000000 */
.L_x_1852:
[----:B------:R-:W-:Y:S05]  /*1fda0*/  WARPSYNC.ALL ;  /* 0x0000000000007948 */ /* 0x000fea0003800000 */
[----:B------:R-:W-:Y:S01]  /*1fdb0*/  BAR.SYNC.DEFER_BLOCKING 0x1, 0x100 ;  /* 0x0044000000007b1d */ /* 0x000fe20000010000 */
[----:B-1----:R-:W-:Y:S02]  /*1fdc0*/  SEL R41, R75, R60, P0 ;  /* 0x0000003c4b297207 */ /* 0x002fe40000000000 */
[----:B------:R-:W-:-:S03]  /*1fdd0*/  SEL R43, R60, R75, P0 ;  /* 0x0000004b3c2b7207 */ /* 0x000fc60000000000 */
[----:B------:R-:W-:Y:S02]  /*1fde0*/  ULDC.64 UR4, c[0x0][0xc00] ;  /* 0x0003000000047ab9 */ /* 0x000fe40000000a00 */
[----:B------:R-:W0:Y:S01]  /*1fdf0*/  LDC.64 R2, c[0x0][0xc00] ;  /* 0x00030000ff027b82 */ /* 0x000e220000000a00 */
[----:B------:R-:W-:-:S04]  /*1fe00*/  ISETP.NE.U32.AND P2, PT, RZ, UR4, PT ;  /* 0x00000004ff007c0c */ /* 0x000fc8000bf45070 */
[----:B------:R-:W-:Y:S01]  /*1fe10*/  ISETP.NE.AND.EX P2, PT, RZ, UR5, PT, P2 ;  /* 0x00000005ff007c0c */ /* 0x000fe2000bf45320 */
[----:B------:R-:W-:Y:S02]  /*1fe20*/  ULDC.64 UR4, c[0x0][0xc08] ;  /* 0x0003020000047ab9 */ /* 0x000fe40000000a00 */
[----:B------:R-:W-:Y:S01]  /*1fe30*/  ISETP.NE.U32.AND P0, PT, RZ, UR4, PT ;  /* 0x00000004ff007c0c */ /* 0x000fe2000bf05070 */
[----:B------:R-:W1:Y:S03]  /*1fe40*/  LDC R49, c[0x0][0xbe8] ;  /* 0x0002fa00ff317b82 */ /* 0x000e660000000800 */
[----:B------:R-:W-:Y:S01]  /*1fe50*/  ISETP.NE.AND.EX P0, PT, RZ, UR5, PT, P0 ;  /* 0x00000005ff007c0c */ /* 0x000fe2000bf05300 */
[----:B------:R-:W-:Y:S04]  /*1fe60*/  STSM.16.M88.4 [R79], R4 ;  /* 0x000000044f007844 */ /* 0x000fe80000000200 */
[----:B------:R-:W-:Y:S01]  /*1fe70*/  STSM.16.M88.4 [R78], R8 ;  /* 0x000000084e007844 */ /* 0x000fe20000000200 */
[----:B0-----:R-:W-:-:S03]  /*1fe80*/  IMAD.WIDE R20, R197, 0x4, R2 ;  /* 0x00000004c5147825 */ /* 0x001fc600078e0202 */
[----:B------:R0:W-:Y:S04]  /*1fe90*/  STSM.16.M88.4 [R76], R12 ;  /* 0x0000000c4c007844 */ /* 0x0001e80000000200 */
[----:B------:R-:W2:Y:S01]  /*1fea0*/  @P0 LDC.64 R2, c[0x0][0xc08] ;  /* 0x00030200ff020b82 */ /* 0x000ea20000000a00 */
[----:B------:R3:W-:Y:S04]  /*1feb0*/  STSM.16.M88.4 [R74], R24 ;  /* 0x000000184a007844 */ /* 0x0007e80000000200 */
[----:B------:R3:W-:Y:S04]  /*1fec0*/  STSM.16.M88.4 [R72], R28 ;  /* 0x0000001c48007844 */ /* 0x0007e80000000200 */
[----:B------:R3:W-:Y:S04]  /*1fed0*/  STSM.16.M88.4 [R70], R32 ;  /* 0x0000002046007844 */ /* 0x0007e80000000200 */
[----:B------:R3:W-:Y:S04]  /*1fee0*/  STSM.16.M88.4 [R68], R36 ;  /* 0x0000002444007844 */ /* 0x0007e80000000200 */
[----:B------:R3:W-:Y:S01]  /*1fef0*/  STSM.16.M88.4 [R66], R40 ;  /* 0x0000002842007844 */ /* 0x0007e20000000200 */
[----:B------:R-:W-:Y:S01]  /*1ff00*/  BAR.SYNC.DEFER_BLOCKING 0x1, 0x100 ;  /* 0x0044000000007b1d */ /* 0x000fe20000010000 */
[----:B--2---:R-:W-:-:S05]  /*1ff10*/  @P0 IMAD.WIDE R2, R197, 0x4, R2 ;  /* 0x00000004c5020825 */ /* 0x004fca00078e0202 */
[----:B------:R-:W-:Y:S02]  /*1ff20*/  ULDC UR4, c[0x0][0xa88] ;  /* 0x0002a20000047ab9 */ /* 0x000fe40000000800 */
[----:B------:R-:W-:Y:S01]  /*1ff30*/  IMAD.U32 R0, RZ, RZ, UR4 ;  /* 0x00000004ff007e24 */ /* 0x000fe2000f8e00ff */
[----:B------:R3:W5:Y:S01]  /*1ff40*/  @P2 LDG.E R47, desc[UR38][R20.64] ;  /* 0x00000026142f2981 */ /* 0x000762000c1e1900 */
[----:B-1----:R-:W-:Y:S01]  /*1ff50*/  ISETP.NE.AND P1, PT, R49, 0x1, PT ;  /* 0x000000013100780c */ /* 0x002fe20003f25270 */
[----:B0-----:R-:W-:-:S03]  /*1ff60*/  IMAD.IADD R13, R189, 0x1, R175 ;  /* 0x00000001bd0d7824 */ /* 0x001fc600078e02af */
[----:B------:R3:W5:Y:S09]  /*1ff70*/  @P0 LDG.E R0, desc[UR38][R2.64] ;  /* 0x0000002602000981 */ /* 0x000772000c1e1900 */
[----:B------:R-:W0:Y:S08]  /*1ff80*/  @P1 LDC R4, c[0x0][0xbec] ;  /* 0x0002fb00ff041b82 */ /* 0x000e300000000800 */
[----:B------:R-:W1:Y:S01]  /*1ff90*/  @P1 LDC R5, c[0x0][0xbf0] ;  /* 0x0002fc00ff051b82 */ /* 0x000e620000000800 */
[----:B---3--:R-:W-:Y:S05]  /*1ffa0*/  @P0 BRA `(.L_x_1627) ;  /* 0x0000000000100947 */ /* 0x008fea0003800000 */
[----:B------:R-:W-:Y:S05]  /*1ffb0*/  @!P2 BRA `(.L_x_1627) ;  /* 0x00000000000ca947 */ /* 0x000fea0003800000 */
[----:B------:R-:W2:Y:S04]  /*1ffc0*/  LDG.E R3, desc[UR38][R20.64] ;  /* 0x0000002614037981 */ /* 0x000ea8000c1e1900 */
[----:B-----5:R-:W2:Y:S02]  /*1ffd0*/  LDG.E R0, desc[UR38][R20.64+0x4] ;  /* 0x0000042614007981 */ /* 0x020ea4000c1e1900 */
[----:B--2---:R-:W-:-:S07]  /*1ffe0*/  IMAD.IADD R0, R0, 0x1, -R3 ;  /* 0x0000000100007824 */ /* 0x004fce00078e0a03 */
.L_x_1627:
[----:B0-----:R-:W-:Y:S01]  /*1fff0*/  @P1 IMAD.HI.U32 R2, R13, R4, RZ ;  /* 0x000000040d021227 */ /* 0x001fe200078e00ff */
[----:B------:R-:W-:Y:S01]  /*20000*/  SHF.R.S32.HI R48, RZ, 0x1f, R196 ;  /* 0x0000001fff307819 */ /* 0x000fe200000114c4 */
[----:B------:R-:W-:Y:S01]  /*20010*/  ULDC.64 UR4, c[0x0][0xb90] ;  /* 0x0002e40000047ab9 */ /* 0x000fe20000000a00 */
[----:B-----5:R-:W-:Y:S01]  /*20020*/  SHF.R.S32.HI R3, RZ, 0x1f, R47 ;  /* 0x0000001fff037819 */ /* 0x020fe2000001142f */
[----:B------:R-:W-:Y:S01]  /*20030*/  IMAD.MOV.U32 R7, RZ, RZ, R13 ;  /* 0x000000ffff077224 */ /* 0x000fe200078e000d */
[----:B-1----:R-:W-:Y:S01]  /*20040*/  @P1 SHF.R.U32.HI R7, RZ, R5, R2 ;  /* 0x00000005ff071219 */ /* 0x002fe20000011602 */
[----:B------:R-:W-:Y:S01]  /*20050*/  IMAD R9, R48, UR4, RZ ;  /* 0x0000000430097c24 */ /* 0x000fe2000f8e02ff */
[----:B------:R-:W-:Y:S01]  /*20060*/  SHF.R.S32.HI R46, RZ, 0x1f, R197 ;  /* 0x0000001fff2e7819 */ /* 0x000fe200000114c5 */
[----:B------:R-:W-:Y:S01]  /*20070*/  IMAD.MOV.U32 R2, RZ, RZ, R47 ;  /* 0x000000ffff027224 */ /* 0x000fe200078e002f */
[----:B------:R-:W-:Y:S01]  /*20080*/  SEL R51, R197, RZ, !P2 ;  /* 0x000000ffc5337207 */ /* 0x000fe20005000000 */
[----:B------:R-:W-:Y:S01]  /*20090*/  IMAD R9, R196, UR5, R9 ;  /* 0x00000005c4097c24 */ /* 0x000fe2000f8e0209 */
[----:B------:R-:W-:Y:S01]  /*200a0*/  SEL R46, R46, RZ, !P2 ;  /* 0x000000ff2e2e7207 */ /* 0x000fe20005000000 */
[----:B------:R-:W-:Y:S01]  /*200b0*/  IMAD.WIDE.U32 R4, R196, UR4, R2 ;  /* 0x00000004c4047c25 */ /* 0x000fe2000f8e0002 */
[----:B------:R-:W-:Y:S01]  /*200c0*/  ULDC.64 UR4, c[0x0][0xb98] ;  /* 0x0002e60000047ab9 */ /* 0x000fe20000000a00 */
[----:B------:R-:W0:Y:S02]  /*200d0*/  @P1 LDC R57, c[0x0][0xbec] ;  /* 0x0002fb00ff391b82 */ /* 0x000e240000000800 */
[----:B------:R-:W-:-:S02]  /*200e0*/  IMAD.MOV R2, RZ, RZ, -R7 ;  /* 0x000000ffff027224 */ /* 0x000fc400078e0a07 */
[----:B------:R-:W-:Y:S02]  /*200f0*/  IMAD.IADD R5, R5, 0x1, R9 ;  /* 0x0000000105057824 */ /* 0x000fe400078e0209 */
[----:B------:R-:W-:Y:S02]  /*20100*/  IMAD R9, R49, R2, R13 ;  /* 0x0000000231097224 */ /* 0x000fe400078e020d */
[----:B------:R-:W-:Y:S02]  /*20110*/  IMAD R11, R199, 0x40, R190 ;  /* 0x00000040c70b7824 */ /* 0x000fe400078e02be */
        /* <DEDUP_REMOVED lines=12> */
[----:B------:R-:W-:Y:S01]  /*201e0*/  IADD3 R29, P3, R52, 0x4000, RZ ;  /* 0x00004000341d7810 */ /* 0x000fe20007f7e0ff */
[----:B------:R-:W-:Y:S01]  /*201f0*/  IMAD.IADD R6, R214, 0x1, R175 ;  /* 0x00000001d6067824 */ /* 0x000fe200078e02af */
[----:B------:R-:W-:Y:S01]  /*20200*/  IADD3 R13, P4, R52, 0x2000, RZ ;  /* 0x00002000340d7810 */ /* 0x000fe20007f9e0ff */
[----:B------:R-:W-:Y:S01]  /*20210*/  IMAD R11, R9, UR5, R2 ;  /* 0x00000005090b7c24 */ /* 0x000fe2000f8e0202 */
[----:B------:R-:W-:Y:S01]  /*20220*/  LOP3.LUT R28, R29, 0x380, RZ, 0xc0, !PT ;  /* 0x000003801d1c7812 */ /* 0x000fe200078ec0ff */
[----:B------:R-:W-:Y:S01]  /*20230*/  IMAD.WIDE.U32 R4, R9, UR4, R4 ;  /* 0x0000000409047c25 */ /* 0x000fe2000f8e0004 */
[----:B------:R-:W-:Y:S01]  /*20240*/  ULDC.64 UR4, c[0x0][0xb50] ;  /* 0x0002d40000047ab9 */ /* 0x000fe20000000a00 */
[----:B------:R-:W-:-:S02]  /*20250*/  LOP3.LUT R12, R13, 0x380, RZ, 0xc0, !PT ;  /* 0x000003800d0c7812 */ /* 0x000fc400078ec0ff */
[----:B------:R-:W-:Y:S01]  /*20260*/  IMAD.IADD R5, R5, 0x1, R11 ;  /* 0x0000000105057824 */ /* 0x000fe200078e020b */
[----:B------:R-:W-:Y:S01]  /*20270*/  LEA R2, P2, R4, UR4, 0x2 ;  /* 0x0000000404027c11 */ /* 0x000fe2000f8410ff */
[----:B------:R-:W-:Y:S01]  /*20280*/  IMAD.X R9, RZ, RZ, R53, P0 ;  /* 0x000000ffff097224 */ /* 0x000fe200000e0635 */
[----:B------:R-:W-:Y:S01]  /*20290*/  LOP3.LUT P0, RZ, R203, 0x3, RZ, 0xc0, !PT ;  /* 0x00000003cbff7812 */ /* 0x000fe2000780c0ff */
[----:B------:R-:W-:Y:S01]  /*202a0*/  VIADD R0, R6, 0x8 ;  /* 0x0000000806007836 */ /* 0x000fe20000000000 */
        /* <DEDUP_REMOVED lines=13> */
[----:B------:R-:W-:Y:S01]  /*20380*/  LOP3.LUT R24, R24, R25, RZ, 0x3c, !PT ;  /* 0x0000001918187212 */ /* 0x000fe200078e3cff */
[--C-:B------:R-:W-:Y:S01]  /*20390*/  IMAD.X R25, RZ, RZ, R53.reuse, P2 ;  /* 0x000000ffff197224 */ /* 0x100fe200010e0635 */
[-C--:B------:R-:W-:Y:S01]  /*203a0*/  ISETP.GE.OR P2, PT, R6, R55.reuse, P0 ;  /* 0x000000370600720c */ /* 0x080fe20000746670 */
[----:B------:R-:W-:Y:S01]  /*203b0*/  IMAD.X R41, RZ, RZ, R53, P3 ;  /* 0x000000ffff297224 */ /* 0x000fe200018e0635 */
[----:B------:R-:W-:-:S02]  /*203c0*/  ISETP.GE.OR P0, PT, R0, R55, P0 ;  /* 0x000000370000720c */ /* 0x000fc40000706670 */
[----:B------:R-:W-:Y:S02]  /*203d0*/  LOP3.LUT R0, R5, 0x380, RZ, 0xc0, !PT ;  /* 0x0000038005007812 */ /* 0x000fe400078ec0ff */
[----:B------:R-:W-:Y:S02]  /*203e0*/  SHF.R.U64 R12, R12, 0x3, RZ ;  /* 0x000000030c0c7819 */ /* 0x000fe400000012ff */
[----:B------:R-:W-:Y:S02]  /*203f0*/  SHF.R.U64 R0, R0, 0x3, RZ ;  /* 0x0000000300007819 */ /* 0x000fe400000012ff */
[----:B------:R-:W-:Y:S02]  /*20400*/  LOP3.LUT R8, R7, 0x380, RZ, 0xc0, !PT ;  /* 0x0000038007087812 */ /* 0x000fe400078ec0ff */
[----:B------:R-:W-:Y:S01]  /*20410*/  LOP3.LUT R40, R0, R5, RZ, 0x3c, !PT ;  /* 0x0000000500287212 */ /* 0x000fe200078e3cff */
[----:B-1----:R1:W-:Y:S01]  /*20420*/  @!P2 ST.E desc[UR38][R20.64], R64 ;  /* 0x000000401400a985 */ /* 0x0023e2000c101926 */
[----:B------:R-:W-:Y:S01]  /*20430*/  IMAD R0, R3, UR4, RZ ;  /* 0x0000000403007c24 */ /* 0x000fe2000f8e02ff */
[----:B------:R-:W-:-:S02]  /*20440*/  LOP3.LUT R12, R12, R13, RZ, 0x3c, !PT ;  /* 0x0000000d0c0c7212 */ /* 0x000fc400078e3cff */
[----:B------:R-:W-:Y:S02]  /*20450*/  IADD3 R33, P5, R52, 0x5000, RZ ;  /* 0x0000500034217810 */ /* 0x000fe40007fbe0ff */
[----:B------:R-:W-:Y:S01]  /*20460*/  SHF.R.U64 R8, R8, 0x3, RZ ;  /* 0x0000000308087819 */ /* 0x000fe200000012ff */
[----:B--2---:R2:W-:Y:S01]  /*20470*/  @!P0 ST.E desc[UR38][R44.64], R62 ;  /* 0x0000003e2c008985 */ /* 0x0045e2000c101926 */
[----:B------:R-:W-:Y:S01]  /*20480*/  IMAD.WIDE.U32 R2, R47, UR4, RZ ;  /* 0x000000042f027c25 */ /* 0x000fe2000f8e00ff */
[----:B------:R-:W-:Y:S02]  /*20490*/  LOP3.LUT R32, R33, 0x380, RZ, 0xc0, !PT ;  /* 0x0000038021207812 */ /* 0x000fe400078ec0ff */
[----:B------:R-:W-:Y:S01]  /*204a0*/  LOP3.LUT R8, R8, R7, RZ, 0x3c, !PT ;  /* 0x0000000708087212 */ /* 0x000fe200078e3cff */
[----:B-1----:R-:W-:Y:S01]  /*204b0*/  IMAD R21, R47, UR5, R0 ;  /* 0x000000052f157c24 */ /* 0x002fe2000f8e0200 */
[----:B------:R-:W-:Y:S01]  /*204c0*/  ULDC.64 UR4, c[0x0][0xae8] ;  /* 0x0002ba0000047ab9 */ /* 0x000fe20000000a00 */
[----:B------:R-:W-:Y:S01]  /*204d0*/  IMAD.X R13, RZ, RZ, R53, P4 ;  /* 0x000000ffff0d7224 */ /* 0x000fe200020e0635 */
[----:B------:R-:W-:Y:S01]  /*204e0*/  IADD3 R37, P4, R52, 0x6000, RZ ;  /* 0x0000600034257810 */ /* 0x000fe20007f9e0ff */
[----:B--2---:R-:W1:Y:S01]  /*204f0*/  @P1 LDC R45, c[0x0][0xbf0] ;  /* 0x0002fc00ff2d1b82 */ /* 0x004e620000000800 */
[----:B------:R-:W-:Y:S01]  /*20500*/  IMAD R0, R195, 0x20, R199 ;  /* 0x00000020c3007824 */ /* 0x000fe200078e02c7 */
[----:B------:R-:W-:Y:S01]  /*20510*/  IADD3 R3, R3, R21, RZ ;  /* 0x0000001503037210 */ /* 0x000fe20007ffe0ff */
[----:B------:R-:W-:Y:S01]  /*20520*/  IMAD R21, R48, UR4, RZ ;  /* 0x0000000430157c24 */ /* 0x000fe2000f8e02ff */
[----:B------:R-:W-:Y:S01]  /*20530*/  LOP3.LUT R36, R37, 0x380, RZ, 0xc0, !PT ;  /* 0x0000038025247812 */ /* 0x000fe200078ec0ff */
[----:B------:R-:W-:Y:S01]  /*20540*/  IMAD.IADD R44, R175, 0x1, R0 ;  /* 0x00000001af2c7824 */ /* 0x000fe200078e0200 */
[----:B------:R-:W-:Y:S01]  /*20550*/  LOP3.LUT R7, R52, 0x380, RZ, 0xc0, !PT ;  /* 0x0000038034077812 */ /* 0x000fe200078ec0ff */
[----:B------:R-:W-:Y:S01]  /*20560*/  IMAD R21, R196, UR5, R21 ;  /* 0x00000005c4157c24 */ /* 0x000fe2000f8e0215 */
[----:B------:R-:W-:Y:S01]  /*20570*/  SHF.R.U64 R32, R32, 0x3, RZ ;  /* 0x0000000320207819 */ /* 0x000fe200000012ff */
[----:B------:R-:W-:Y:S01]  /*20580*/  IMAD.WIDE.U32 R2, R196, UR4, R2 ;  /* 0x00000004c4027c25 */ /* 0x000fe2000f8e0002 */
[----:B------:R-:W-:Y:S01]  /*20590*/  ULDC.64 UR4, c[0x0][0xaf0] ;  /* 0x0002bc0000047ab9 */ /* 0x000fe20000000a00 */
[----:B------:R-:W-:Y:S01]  /*205a0*/  SHF.R.U64 R36, R36, 0x3, RZ ;  /* 0x0000000324247819 */ /* 0x000fe200000012ff */
[----:B------:R-:W5:Y:S01]  /*205b0*/  LD.E.128 R8, desc[UR38][R8.64] ;  /* 0x0000002608087980 */ /* 0x000f62000c101d00 */
[----:B0-----:R-:W-:Y:S01]  /*205c0*/  @P1 IMAD.HI.U32 R0, R44, R57, RZ ;  /* 0x000000392c001227 */ /* 0x001fe200078e00ff */
[----:B------:R-:W-:-:S02]  /*205d0*/  SHF.R.U64 R7, R7, 0x3, RZ ;  /* 0x0000000307077819 */ /* 0x000fc400000012ff */
[----:B------:R-:W-:Y:S01]  /*205e0*/  LOP3.LUT R32, R32, R33, RZ, 0x3c, !PT ;  /* 0x0000002120207212 */ /* 0x000fe200078e3cff */
[----:B------:R-:W-:Y:S01]  /*205f0*/  IMAD.IADD R3, R3, 0x1, R21 ;  /* 0x0000000103037824 */ /* 0x000fe200078e0215 */
[----:B------:R-:W-:Y:S01]  /*20600*/  LOP3.LUT R36, R36, R37, RZ, 0x3c, !PT ;  /* 0x0000002524247212 */ /* 0x000fe200078e3cff */
[----:B------:R-:W-:Y:S01]  /*20610*/  IMAD.MOV.U32 R21, RZ, RZ, R44 ;  /* 0x000000ffff157224 */ /* 0x000fe200078e002c */
[----:B------:R-:W-:Y:S01]  /*20620*/  LOP3.LUT R52, R7, R52, RZ, 0x3c, !PT ;  /* 0x0000003407347212 */ /* 0x000fe200078e3cff */
[----:B------:R-:W-:Y:S01]  /*20630*/  IMAD R20, R46, UR4, RZ ;  /* 0x000000042e147c24 */ /* 0x000fe2000f8e02ff */
[----:B------:R-:W5:Y:S01]  /*20640*/  LD.E.128 R12, desc[UR38][R12.64] ;  /* 0x000000260c0c7980 */ /* 0x000f62000c101d00 */
[C---:B------:R-:W-:Y:S01]  /*20650*/  IMAD.WIDE.U32 R2, R51.reuse, UR4, R2 ;  /* 0x0000000433027c25 */ /* 0x040fe2000f8e0002 */
[----:B-1----:R-:W-:Y:S02]  /*20660*/  @P1 SHF.R.U32.HI R21, RZ, R45, R0 ;  /* 0x0000002dff151219 */ /* 0x002fe40000011600 */
[----:B------:R0:W5:Y:S01]  /*20670*/  LD.E.128 R4, desc[UR38][R52.64] ;  /* 0x0000002634047980 */ /* 0x000162000c101d00 */
[----:B------:R-:W-:Y:S01]  /*20680*/  IMAD R45, R51, UR5, R20 ;  /* 0x00000005332d7c24 */ /* 0x000fe2000f8e0214 */
[--C-:B------:R-:W-:Y:S01]  /*20690*/  SHF.R.S32.HI R0, RZ, 0x1f, R21.reuse ;  /* 0x0000001fff007819 */ /* 0x100fe20000011415 */
[----:B------:R-:W-:Y:S01]  /*206a0*/  IMAD.MOV R20, RZ, RZ, -R21 ;  /* 0x000000ffff147224 */ /* 0x000fe200078e0a15 */
[----:B------:R-:W-:Y:S01]  /*206b0*/  ULDC.64 UR4, c[0x0][0xae0] ;  /* 0x0002b80000047ab9 */ /* 0x000fe20000000a00 */
[--C-:B------:R-:W-:Y:S01]  /*206c0*/  IMAD.X R33, RZ, RZ, R53.reuse, P5 ;  /* 0x000000ffff217224 */ /* 0x100fe200028e0635 */
[----:B------:R-:W5:Y:S01]  /*206d0*/  LD.E.128 R24, desc[UR38][R24.64] ;  /* 0x0000002618187980 */ /* 0x000f62000c101d00 */
[----:B------:R-:W-:-:S02]  /*206e0*/  IMAD.X R37, RZ, RZ, R53, P4 ;  /* 0x000000ffff257224 */ /* 0x000fc400020e0635 */
[----:B------:R-:W-:Y:S01]  /*206f0*/  IMAD.IADD R3, R3, 0x1, R45 ;  /* 0x0000000103037824 */ /* 0x000fe200078e022d */
[----:B------:R-:W5:Y:S01]  /*20700*/  LD.E.128 R28, desc[UR38][R28.64] ;  /* 0x000000261c1c7980 */ /* 0x000f62000c101d00 */
[----:B------:R-:W-:Y:S02]  /*20710*/  IMAD R0, R0, UR4, RZ ;  /* 0x0000000400007c24 */ /* 0x000fe4000f8e02ff */
[----:B------:R-:W-:Y:S01]  /*20720*/  IMAD R45, R49, R20, R44 ;  /* 0x00000014312d7224 */ /* 0x000fe200078e022c */
[----:B------:R-:W5:Y:S01]  /*20730*/  LD.E.128 R32, desc[UR38][R32.64] ;  /* 0x0000002620207980 */ /* 0x000f62000c101d00 */
[----:B------:R-:W-:-:S03]  /*20740*/  IMAD R47, R21, UR5, R0 ;  /* 0x00000005152f7c24 */ /* 0x000fc6000f8e0200 */
        /* <DEDUP_REMOVED lines=10> */
[----:B-1----:R-:W1:Y:S01]  /*207f0*/  FENCE.VIEW.ASYNC.S ;  /* 0x00000000000073c6 */ /* 0x002e620000000000 */
[----:B------:R-:W-:-:S02]  /*20800*/  IMAD.IADD R46, R199, 0x1, R175 ;  /* 0x00000001c72e7824 */ /* 0x000fc400078e02af */
[----:B------:R-:W-:Y:S02]  /*20810*/  IMAD.IADD R3, R3, 0x1, R47 ;  /* 0x0000000103037824 */ /* 0x000fe400078e022f */
[----:B------:R-:W-:Y:S02]  /*20820*/  IMAD R20, R0, UR4, RZ ;  /* 0x0000000400147c24 */ /* 0x000fe4000f8e02ff */
[C---:B------:R-:W-:Y:S02]  /*20830*/  VIADD R0, R46.reuse, 0x20 ;  /* 0x000000202e007836 */ /* 0x040fe40000000000 */
[C---:B------:R-:W-:Y:S02]  /*20840*/  IMAD R21, R45.reuse, UR5, R20 ;  /* 0x000000052d157c24 */ /* 0x040fe4000f8e0214 */
[----:B------:R-:W-:Y:S01]  /*20850*/  IMAD.WIDE.U32 R2, R45, UR4, R2 ;  /* 0x000000042d027c25 */ /* 0x000fe2000f8e0002 */
[-C--:B------:R-:W-:Y:S01]  /*20860*/  ISETP.GE.AND P2, PT, R46, R55.reuse, PT ;  /* 0x000000372e00720c */ /* 0x080fe20003f46270 */
[----:B------:R-:W-:Y:S01]  /*20870*/  ULDC.64 UR4, c[0x0][0xa80] ;  /* 0x0002a00000047ab9 */ /* 0x000fe20000000a00 */
[----:B------:R-:W-:Y:S01]  /*20880*/  ISETP.GE.AND P0, PT, R0, R55, PT ;  /* 0x000000370000720c */ /* 0x000fe20003f06270 */
[----:B------:R-:W-:Y:S01]  /*20890*/  IMAD.IADD R3, R3, 0x1, R21 ;  /* 0x0000000103037824 */ /* 0x000fe200078e0215 */
[----:B------:R-:W-:Y:S01]  /*208a0*/  LEA R44, P3, R2, UR4, 0x1 ;  /* 0x00000004022c7c11 */ /* 0x000fe2000f8608ff */
[----:B------:R-:W-:-:S03]  /*208b0*/  VIADD R0, R16, 0x22820 ;  /* 0x0002282010007836 */ /* 0x000fc60000000000 */
[----:B------:R-:W-:Y:S02]  /*208c0*/  LEA.HI.X R45, R2, UR5, R3, 0x1, P3 ;  /* 0x00000005022d7c11 */ /* 0x000fe400098f0c03 */
[----:B------:R-:W-:Y:S01]  /*208d0*/  PRMT R0, RZ, 0x654, R0 ;  /* 0x00000654ff007816 */ /* 0x000fe20000000000 */
[----:B------:R-:W-:Y:S01]  /*208e0*/  VIADD R20, R46, 0x40 ;  /* 0x000000402e147836 */ /* 0x000fe20000000000 */
[----:B-1----:R0:W1:Y:S01]  /*208f0*/  SHFL.IDX PT, R3, R44, RZ, 0x181f ;  /* 0x00181fff2c037589 */ /* 0x00206200000e0000 */
[----:B------:R-:W-:Y:S01]  /*20900*/  BSSY B1, `(.L_x_1628) ;  /* 0x000000e000017945 */ /* 0x000fe20003800000 */
[----:B------:R0:W-:Y:S02]  /*20910*/  SYNCS.ARRIVE.TRANS64.RED.A1T0 RZ, [R0+URZ], RZ ;  /* 0x000000ff00ff79a7 */ /* 0x0001e4000810043f */
[----:B------:R0:W2:Y:S01]  /*20920*/  SHFL.IDX PT, R21, R45, RZ, 0x181f ;  /* 0x00181fff2d157589 */ /* 0x0000a200000e0000 */
        /* <DEDUP_REMOVED lines=11> */
.L_x_1629:
[----:B------:R-:W-:Y:S05]  /*209e0*/  BSYNC B1 ;  /* 0x0000000000017941 */ /* 0x000fea0003800000 */
.L_x_1628:
[----:B---3-5:R3:W4:Y:S01]  /*209f0*/  SHFL.IDX PT, R5, R45, 0x1, 0x181f ;  /* 0x00381f002d057f89 */ /* 0x02872200000e0000 */
        /* <DEDUP_REMOVED lines=10> */
[----:B------:R1:W-:Y:S04]  /*20aa0*/  @!P3 ST.E.128 desc[UR38][R2.64], R8 ;  /* 0x000000080200b985 */ /* 0x0003e8000c101d26 */
[----:B------:R1:W-:Y:S02]  /*20ab0*/  @!P4 ST.E.128 desc[UR38][R4.64], R32 ;  /* 0x000000200400c985 */ /* 0x0003e4000c101d26 */
.L_x_1631:
[----:B------:R-:W-:Y:S05]  /*20ac0*/  BSYNC B1 ;  /* 0x0000000000017941 */ /* 0x000fea0003800000 */
.L_x_1630:
[----:B-1--4-:R1:W4:Y:S01]  /*20ad0*/  SHFL.IDX PT, R5, R45, 0x2, 0x181f ;  /* 0x00581f002d057f89 */ /* 0x01232200000e0000 */
[----:B------:R-:W-:Y:S03]  /*20ae0*/  BSSY B1, `(.L_x_1632) ;  /* 0x000000c000017945 */ /* 0x000fe60003800000 */
[----:B------:R1:W0:Y:S01]  /*20af0*/  SHFL.IDX PT, R3, R44, 0x2, 0x181f ;  /* 0x00581f002c037f89 */ /* 0x00022200000e0000 */
[----:B------:R-:W-:Y:S05]  /*20b00*/  @P1 BRA `(.L_x_1633) ;  /* 0x0000000000241947 */ /* 0x000fea0003800000 */
[----:B------:R-:W-:Y:S02]  /*20b10*/  ULDC UR4, c[0x0][0xac8] ;  /* 0x0002b20000047ab9 */ /* 0x000fe40000000800 */
[----:B------:R-:W-:Y:S02]  /*20b20*/  ISETP.GE.AND P2, PT, R190, UR4, PT ;  /* 0x00000004be007c0c */ /* 0x000fe4000bf46270 */
[----:B------:R-:W-:-:S11]  /*20b30*/  ISETP.GE.AND P3, PT, R194, UR4, PT ;  /* 0x00000004c2007c0c */ /* 0x000fd6000bf66270 */
[-C--:B0-----:R-:W-:Y:S02]  /*20b40*/  @!P2 LEA R2, P0, R190, R3.reuse, 0x1 ;  /* 0x00000003be02a211 */ /* 0x081fe400078008ff */
[----:B------:R-:W-:Y:S02]  /*20b50*/  @!P3 LEA R4, P1, R194, R3, 0x1 ;  /* 0x00000003c204b211 */ /* 0x000fe400078208ff */
[-C--:B----4-:R-:W-:Y:S02]  /*20b60*/  @!P2 LEA.HI.X R3, R190, R5.reuse, R217, 0x1, P0 ;  /* 0x00000005be03a211 */ /* 0x090fe400000f0cd9 */
[----:B------:R-:W-:-:S03]  /*20b70*/  @!P3 LEA.HI.X R5, R194, R5, R216, 0x1, P1 ;  /* 0x00000005c205b211 */ /* 0x000fc600008f0cd8 */
[----:B------:R0:W-:Y:S04]  /*20b80*/  @!P2 ST.E.128 desc[UR38][R2.64], R12 ;  /* 0x0000000c0200a985 */ /* 0x0001e8000c101d26 */
[----:B------:R0:W-:Y:S02]  /*20b90*/  @!P3 ST.E.128 desc[UR38][R4.64], R36 ;  /* 0x000000240400b985 */ /* 0x0001e4000c101d26 */
.L_x_1633:
[----:B------:R-:W-:Y:S05]  /*20ba0*/  BSYNC B1 ;  /* 0x0000000000017941 */ /* 0x000fea0003800000 */
.L_x_1632:
[----:B0-----:R-:W-:Y:S01]  /*20bb0*/  VIADD R0, R46, 0x60 ;  /* 0x000000602e007836 */ /* 0x001fe20000000000 */
[----:B-1-3--:R-:W3:Y:S04]  /*20bc0*/  SHFL.IDX PT, R45, R45, 0x3, 0x181f ;  /* 0x00781f002d2d7f89 */ /* 0x00aee800000e0000 */
[----:B------:R-:W-:Y:S01]  /*20bd0*/  ISETP.GE.AND P0, PT, R0, R55, PT ;  /* 0x000000370000720c */ /* 0x000fe20003f06270 */
[----:B----4-:R4:W0:-:S12]  /*20be0*/  SHFL.IDX PT, R5, R44, 0x3, 0x181f ;  /* 0x00781f002c057f89 */ /* 0x01081800000e0000 */
[----:B----4-:R-:W-:Y:S05]  /*20bf0*/  @P0 BRA `(.L_x_1634) ;  /* 0x0000000800fc0947 */ /* 0x010fea0003800000 */
[----:B------:R-:W-:Y:S02]  /*20c00*/  ULDC UR4, c[0x0][0xac8] ;  /* 0x0002b20000047ab9 */ /* 0x000fe40000000800 */
[----:B------:R-:W-:-:S13]  /*20c10*/  ISETP.GE.AND P1, PT, R190, UR4, PT ;  /* 0x00000004be007c0c */ /* 0x000fda000bf26270 */
[----:B0-----:R-:W-:-:S04]  /*20c20*/  @!P1 LEA R2, P0, R190, R5, 0x1 ;  /* 0x00000005be029211 */ /* 0x001fc800078008ff */
[----:B---3--:R-:W-:Y:S02]  /*20c30*/  @!P1 LEA.HI.X R3, R190, R45, R217, 0x1, P0 ;  /* 0x0000002dbe039211 */ /* 0x008fe400000f0cd9 */
[----:B------:R-:W-:-:S03]  /*20c40*/  ISETP.GE.AND P0, PT, R194, UR4, PT ;  /* 0x00000004c2007c0c */ /* 0x000fc6000bf06270 */
[----:B------:R4:W-:Y:S10]  /*20c50*/  @!P1 ST.E.128 desc[UR38][R2.64], R24 ;  /* 0x0000001802009985 */ /* 0x0009f4000c101d26 */
[----:B------:R-:W-:Y:S05]  /*20c60*/  @P0 BRA `(.L_x_1634) ;  /* 0x0000000800e00947 */ /* 0x000fea0003800000 */
[----:B----4-:R-:W-:-:S04]  /*20c70*/  LEA R2, P0, R194, R5, 0x1 ;  /* 0x00000005c2027211 */ /* 0x010fc800078008ff */
[----:B------:R-:W-:-:S05]  /*20c80*/  LEA.HI.X R3, R194, R45, R216, 0x1, P0 ;  /* 0x0000002dc2037211 */ /* 0x000fca00000f0cd8 */
[----:B------:R0:W-:Y:S01]  /*20c90*/  ST.E.128 desc[UR38][R2.64], R40 ;  /* 0x0000002802007985 */ /* 0x0001e2000c101d26 */
[----:B------:R-:W-:Y:S05]  /*20ca0*/  BRA `(.L_x_1634) ;  /* 0x0000000800d07947 */ /* 0x000fea0003800000 */
.L_x_1625:
[----:B------:R-:W-:Y:S01]  /*20cb0*/  ULDC.64 UR4, c[0x0][0xc00] ;  /* 0x0003000000047ab9 */ /* 0x000fe20000000a00 */
[----:B------:R-:W2:Y:S01]  /*20cc0*/  LDC.64 R2, c[0x0][0xc00] ;  /* 0x00030000ff027b82 */ /* 0x000ea20000000a00 */
[----:B------:R-:W-:Y:S01]  /*20cd0*/  ISETP.NE.U32.AND P0, PT, RZ, UR4, PT ;  /* 0x00000004ff007c0c */ /* 0x000fe2000bf05070 */
[----:B------:R-:W-:-:S03]  /*20ce0*/  IMAD.MOV.U32 R0, RZ, RZ, RZ ;  /* 0x000000ffff007224 */ /* 0x000fc600078e00ff */
[----:B------:R-:W-:Y:S01]  /*20cf0*/  ISETP.NE.AND.EX P0, PT, RZ, UR5, PT, P0 ;  /* 0x00000005ff007c0c */ /* 0x000fe2000bf05300 */
[----:B------:R-:W-:Y:S02]  /*20d00*/  ULDC.64 UR4, c[0x0][0xc08] ;  /* 0x0003020000047ab9 */ /* 0x000fe40000000a00 */
[----:B------:R-:W-:Y:S01]  /*20d10*/  ISETP.NE.U32.AND P1, PT, RZ, UR4, PT ;  /* 0x00000004ff007c0c */ /* 0x000fe2000bf25070 */
[----:B------:R-:W3:Y:S03]  /*20d20*/  LDC R25, c[0x0][0xbe8] ;  /* 0x0002fa00ff197b82 */ /* 0x000ee60000000800 */
[----:B------:R-:W-:Y:S01]  /*20d30*/  ISETP.NE.AND.EX P1, PT, RZ, UR5, PT, P1 ;  /* 0x00000005ff007c0c */ /* 0x000fe2000bf25310 */
[----:B--2---:R-:W-:-:S12]  /*20d40*/  IMAD.WIDE R2, R197, 0x4, R2 ;  /* 0x00000004c5027825 */ /* 0x004fd800078e0202 */
[----:B------:R-:W2:Y:S01]  /*20d50*/  @P1 LDC.64 R4, c[0x0][0xc08] ;  /* 0x00030200ff041b82 */ /* 0x000ea20000000a00 */
[----:B------:R-:W-:Y:S02]  /*20d60*/  ULDC UR4, c[0x0][0xa88] ;  /* 0x0002a20000047ab9 */ /* 0x000fe40000000800 */
[----:B------:R-:W-:Y:S01]  /*20d70*/  IMAD.U32 R6, RZ, RZ, UR4 ;  /* 0x00000004ff067e24 */ /* 0x000fe2000f8e00ff */
[----:B------:R4:W5:Y:S01]  /*20d80*/  @P0 LDG.E R0, desc[UR38][R2.64] ;  /* 0x0000002602000981 */ /* 0x000962000c1e1900 */
[----:B--2---:R-:W-:-:S05]  /*20d90*/  @P1 IMAD.WIDE R4, R197, 0x4, R4 ;  /* 0x00000004c5041825 */ /* 0x004fca00078e0204 */
[----:B------:R4:W5:Y:S01]  /*20da0*/  @P1 LDG.E R6, desc[UR38][R4.64] ;  /* 0x0000002604061981 */ /* 0x000962000c1e1900 */
[----:B---3--:R-:W-:Y:S02]  /*20db0*/  ISETP.NE.AND P2, PT, R25, 0x1, PT ;  /* 0x000000011900780c */ /* 0x008fe40003f45270 */
[----:B------:R-:W-:Y:S02]  /*20dc0*/  ISETP.GE.AND P3, PT, R218, 0x80, PT ;  /* 0x00000080da00780c */ /* 0x000fe40003f66270 */
[----:B------:R-:W-:-:S09]  /*20dd0*/  SHF.R.S32.HI R7, RZ, 0x1f, R197 ;  /* 0x0000001fff077819 */ /* 0x000fd200000114c5 */
[----:B------:R-:W2:Y:S08]  /*20de0*/  @P2 LDC R14, c[0x0][0xbec] ;  /* 0x0002fb00ff0e2b82 */ /* 0x000eb00000000800 */
[----:B------:R-:W3:Y:S01]  /*20df0*/  @P2 LDC R27, c[0x0][0xbf0] ;  /* 0x0002fc00ff1b2b82 */ /* 0x000ee20000000800 */
[----:B----4-:R-:W-:Y:S05]  /*20e00*/  @P1 BRA `(.L_x_1635) ;  /* 0x0000000000101947 */ /* 0x010fea0003800000 */
[----:B------:R-:W-:Y:S05]  /*20e10*/  @!P0 BRA `(.L_x_1635) ;  /* 0x00000000000c8947 */ /* 0x000fea0003800000 */
[----:B------:R-:W4:Y:S04]  /*20e20*/  LDG.E R5, desc[UR38][R2.64] ;  /* 0x0000002602057981 */ /* 0x000f28000c1e1900 */
[----:B-----5:R-:W4:Y:S02]  /*20e30*/  LDG.E R6, desc[UR38][R2.64+0x4] ;  /* 0x0000042602067981 */ /* 0x020f24000c1e1900 */
[----:B----4-:R-:W-:-:S07]  /*20e40*/  IMAD.IADD R6, R6, 0x1, -R5 ;  /* 0x0000000106067824 */ /* 0x010fce00078e0a05 */
.L_x_1635:
[----:B------:R-:W-:Y:S01]  /*20e50*/  BSSY B1, `(.L_x_1636) ;  /* 0x000002d000017945 */ /* 0x000fe20003800000 */
[----:B------:R-:W-:Y:S02]  /*20e60*/  SHF.R.S32.HI R10, RZ, 0x1f, R196 ;  /* 0x0000001fff0a7819 */ /* 0x000fe400000114c4 */
[----:B------:R-:W-:Y:S02]  /*20e70*/  SEL R13, R197, RZ, !P0 ;  /* 0x000000ffc50d7207 */ /* 0x000fe40004000000 */
[----:B------:R-:W-:Y:S02]  /*20e80*/  SEL R12, R7, RZ, !P0 ;  /* 0x000000ff070c7207 */ /* 0x000fe40004000000 */
[----:B-----5:R-:W-:Y:S01]  /*20e90*/  SHF.R.S32.HI R11, RZ, 0x1f, R0 ;  /* 0x0000001fff0b7819 */ /* 0x020fe20000011400 */
[----:B------:R-:W-:Y:S06]  /*20ea0*/  @P3 BRA `(.L_x_1637) ;  /* 0x00000000009c3947 */ /* 0x000fec0003800000 */
[----:B------:R-:W4:Y:S01]  /*20eb0*/  S2R R3, SR_TID.X ;  /* 0x0000000000037919 */ /* 0x000f220000002100 */
[----:B------:R-:W5:Y:S02]  /*20ec0*/  LDC R9, c[0x0][0xbe8] ;  /* 0x0002fa00ff097b82 */ /* 0x000f640000000800 */
[----:B-----5:R-:W-:Y:S01]  /*20ed0*/  IMAD R2, R6, R9, RZ ;  /* 0x0000000906027224 */ /* 0x020fe200078e02ff */
[----:B----4-:R-:W-:-:S04]  /*20ee0*/  IADD3 R8, R175, -0x80, R3 ;  /* 0xffffff80af087810 */ /* 0x010fc80007ffe003 */
        /* <DEDUP_REMOVED lines=9> */
[----:B------:R-:W4:Y:S01]  /*20f80*/  @P0 LDC R15, c[0x0][0xbec] ;  /* 0x0002fb00ff0f0b82 */ /* 0x000f220000000800 */
[----:B------:R-:W-:Y:S01]  /*20f90*/  IMAD R7, R196, UR5, R7 ;  /* 0x00000005c4077c24 */ /* 0x000fe2000f8e0207 */
[----:B------:R-:W-:-:S03]  /*20fa0*/  ULDC.64 UR4, c[0x0][0xb98] ;  /* 0x0002e60000047ab9 */ /* 0x000fc60000000a00 */
[----:B------:R-:W-:-:S03]  /*20fb0*/  IMAD.IADD R3, R3, 0x1, R7 ;  /* 0x0000000103037824 */ /* 0x000fc600078e0207 */
[----:B------:R-:W5:Y:S01]  /*20fc0*/  @P0 LDC R21, c[0x0][0xbf0] ;  /* 0x0002fc00ff150b82 */ /* 0x000f620000000800 */
[----:B------:R-:W-:-:S04]  /*20fd0*/  IMAD.WIDE.U32 R2, R13, UR4, R2 ;  /* 0x000000040d027c25 */ /* 0x000fc8000f8e0002 */
[----:B----4-:R-:W-:-:S05]  /*20fe0*/  @P0 IMAD.HI.U32 R4, R8, R15, RZ ;  /* 0x0000000f08040227 */ /* 0x010fca00078e00ff */
[----:B-----5:R-:W-:Y:S01]  /*20ff0*/  @P0 SHF.R.U32.HI R5, RZ, R21, R4 ;  /* 0x00000015ff050219 */ /* 0x020fe20000011604 */
[----:B------:R-:W-:-:S03]  /*21000*/  IMAD R4, R12, UR4, RZ ;  /* 0x000000040c047c24 */ /* 0x000fc6000f8e02ff */
[----:B------:R-:W-:Y:S01]  /*21010*/  IADD3 R2, P0, R5, R2, RZ ;  /* 0x0000000205027210 */ /* 0x000fe20007f1e0ff */
[----:B------:R-:W-:-:S04]  /*21020*/  IMAD.MOV R7, RZ, RZ, -R5 ;  /* 0x000000ffff077224 */ /* 0x000fc800078e0a05 */
[----:B------:R-:W-:Y:S01]  /*21030*/  IMAD R7, R9, R7, R8 ;  /* 0x0000000709077224 */ /* 0x000fe200078e0208 */
[----:B------:R-:W-:Y:S01]  /*21040*/  SHF.R.S32.HI R9, RZ, 0x1f, R5 ;  /* 0x0000001fff097819 */ /* 0x000fe20000011405 */
[----:B------:R-:W-:Y:S01]  /*21050*/  IMAD R8, R13, UR5, R4 ;  /* 0x000000050d087c24 */ /* 0x000fe2000f8e0204 */
[----:B------:R-:W-:Y:S02]  /*21060*/  ULDC.64 UR4, c[0x0][0xb88] ;  /* 0x0002e20000047ab9 */ /* 0x000fe40000000a00 */
        /* <DEDUP_REMOVED lines=11> */
.L_x_1637:
[----:B------:R-:W-:Y:S05]  /*21120*/  BSYNC B1 ;  /* 0x0000000000017941 */ /* 0x000fea0003800000 */
.L_x_1636:
[----:B------:R-:W-:Y:S02]  /*21130*/  ULDC.64 UR4, c[0x0][0xaa0] ;  /* 0x0002a80000047ab9 */ /* 0x000fe40000000a00 */
[----:B----4-:R-:W-:-:S04]  /*21140*/  IMAD R3, R11, UR4, RZ ;  /* 0x000000040b037c24 */ /* 0x010fc8000f8e02ff */
[C---:B------:R-:W-:Y:S02]  /*21150*/  IMAD R5, R0.reuse, UR5, R3 ;  /* 0x0000000500057c24 */ /* 0x040fe4000f8e0203 */
[----:B------:R-:W-:Y:S01]  /*21160*/  IMAD.WIDE.U32 R2, R0, UR4, RZ ;  /* 0x0000000400027c25 */ /* 0x000fe2000f8e00ff */
[----:B------:R-:W-:-:S03]  /*21170*/  ULDC.64 UR4, c[0x0][0xae8] ;  /* 0x0002ba0000047ab9 */ /* 0x000fc60000000a00 */
[----:B------:R-:W-:Y:S02]  /*21180*/  IMAD R0, R195, 0x20, R199 ;  /* 0x00000020c3007824 */ /* 0x000fe400078e02c7 */
[----:B------:R-:W-:Y:S02]  /*21190*/  IMAD.IADD R3, R3, 0x1, R5 ;  /* 0x0000000103037824 */ /* 0x000fe400078e0205 */
        /* <DEDUP_REMOVED lines=34> */
.L_x_1855:
[----:B------:R-:W-:Y:S01]  /*213c0*/  IMAD R25, R6, R25, RZ ;  /* 0x0000001906197224 */ /* 0x000fe200078e02ff */
[----:B------:R-:W-:Y:S01]  /*213d0*/  BSSY B1, `(.L_x_1639) ;  /* 0x000000d000017945 */ /* 0x000fe20003800000 */
[----:B------:R-:W-:-:S05]  /*213e0*/  IMAD.IADD R6, R199, 0x1, R175 ;  /* 0x00000001c7067824 */ /* 0x000fca00078e02af */
[----:B------:R-:W-:-:S13]  /*213f0*/  ISETP.GE.AND P0, PT, R6, R25, PT ;  /* 0x000000190600720c */ /* 0x000fda0003f06270 */
[----:B------:R-:W-:Y:S05]  /*21400*/  @P0 BRA `(.L_x_1640) ;  /* 0x0000000000240947 */ /* 0x000fea0003800000 */
[----:B------:R-:W-:Y:S02]  /*21410*/  ULDC UR4, c[0x0][0xac8] ;  /* 0x0002b20000047ab9 */ /* 0x000fe40000000800 */
[----:B------:R-:W-:Y:S02]  /*21420*/  ISETP.GE.AND P2, PT, R190, UR4, PT ;  /* 0x00000004be007c0c */ /* 0x000fe4000bf46270 */
[----:B------:R-:W-:-:S11]  /*21430*/  ISETP.GE.AND P3, PT, R194, UR4, PT ;  /* 0x00000004c2007c0c */ /* 0x000fd6000bf66270 */
[-C--:B----4-:R-:W-:Y:S02]  /*21440*/  @!P2 LEA R4, P0, R190, R14.reuse, 0x1 ;  /* 0x0000000ebe04a211 */ /* 0x090fe400078008ff */
[----:B------:R-:W-:Y:S02]  /*21450*/  @!P3 LEA R14, P1, R194, R14, 0x1 ;  /* 0x0000000ec20eb211 */ /* 0x000fe400078208ff */
[-C--:B---3--:R-:W-:Y:S02]  /*21460*/  @!P2 LEA.HI.X R5, R190, R3.reuse, R217, 0x1, P0 ;  /* 0x00000003be05a211 */ /* 0x088fe400000f0cd9 */
[----:B------:R-:W-:-:S03]  /*21470*/  @!P3 LEA.HI.X R15, R194, R3, R216, 0x1, P1 ;  /* 0x00000003c20fb211 */ /* 0x000fc600008f0cd8 */
[----:B------:R3:W-:Y:S04]  /*21480*/  @!P2 ST.E.128 desc[UR38][R4.64], RZ ;  /* 0x000000ff0400a985 */ /* 0x0007e8000c101d26 */
[----:B------:R3:W-:Y:S02]  /*21490*/  @!P3 ST.E.128 desc[UR38][R14.64], RZ ;  /* 0x000000ff0e00b985 */ /* 0x0007e4000c101d26 */
.L_x_1640:
[----:B------:R-:W-:Y:S05]  /*214a0*/  BSYNC B1 ;  /* 0x0000000000017941 */ /* 0x000fea0003800000 */
.L_x_1639:
[----:B------:R-:W-:-:S03]  /*214b0*/  UMOV UR4, 0xffffffff ;  /* 0xffffffff00047882 */ /* 0x000fc60000000000 */
[----:B------:R-:W-:Y:S05]  /*214c0*/  BRA.DIV UR4, `(.L_x_1641) ;  /* 0x0000008e04d87947 */ /* 0x000fea000b800000 */
[----:B---3--:R3:W0:Y:S04]  /*214d0*/  SHFL.IDX PT, R3, R2, 0x1, 0x181f ;  /* 0x00381f0002037f89 */ /* 0x00862800000e0000 */
[----:B----4-:R3:W4:Y:S02]  /*214e0*/  SHFL.IDX PT, R14, R0, 0x1, 0x181f ;  /* 0x00381f00000e7f89 */ /* 0x01072400000e0000 */
.L_x_1859:
[----:B------:R-:W-:Y:S01]  /*214f0*/  VIADD R4, R6, 0x20 ;  /* 0x0000002006047836 */ /* 0x000fe20000000000 */
[----:B------:R-:W-:Y:S04]  /*21500*/  BSSY B1, `(.L_x_1642) ;  /* 0x000000c000017945 */ /* 0x000fe80003800000 */
[----:B------:R-:W-:-:S13]  /*21510*/  ISETP.GE.AND P0, PT, R4, R25, PT ;  /* 0x000000190400720c */ /* 0x000fda0003f06270 */
        /* <DEDUP_REMOVED lines=10> */
.L_x_1643:
[----:B------:R-:W-:Y:S05]  /*215c0*/  BSYNC B1 ;  /* 0x0000000000017941 */ /* 0x000fea0003800000 */
.L_x_1642:
[----:B------:R-:W-:-:S03]  /*215d0*/  UMOV UR4, 0xffffffff ;  /* 0xffffffff00047882 */ /* 0x000fc60000000000 */
[----:B------:R-:W-:Y:S05]  /*215e0*/  BRA.DIV UR4, `(.L_x_1644) ;  /* 0x0000008e04d87947 */ /* 0x000fea000b800000 */
[----:B0-----:R0:W0:Y:S04]  /*215f0*/  SHFL.IDX PT, R3, R2, 0x2, 0x181f ;  /* 0x00581f0002037f89 */ /* 0x00102800000e0000 */
[----:B----4-:R4:W0:Y:S02]  /*21600*/  SHFL.IDX PT, R14, R0, 0x2, 0x181f ;  /* 0x00581f00000e7f89 */ /* 0x01082400000e0000 */
.L_x_1863:
[----:B------:R-:W-:Y:S01]  /*21610*/  VIADD R4, R6, 0x40 ;  /* 0x0000004006047836 */ /* 0x000fe20000000000 */
[----:B------:R-:W-:Y:S04]  /*21620*/  BSSY B1, `(.L_x_1645) ;  /* 0x000000c000017945 */ /* 0x000fe80003800000 */
[----:B------:R-:W-:-:S13]  /*21630*/  ISETP.GE.AND P0, PT, R4, R25, PT ;  /* 0x000000190400720c */ /* 0x000fda0003f06270 */
[----:B------:R-:W-:Y:S05]  /*21640*/  @P0 BRA `(.L_x_1646) ;  /* 0x0000000000240947 */ /* 0x000fea0003800000 */
[----:B------:R-:W-:Y:S02]  /*21650*/  ULDC UR4, c[0x0][0xac8] ;  /* 0x0002b20000047ab9 */ /* 0x000fe40000000800 */
[----:B------:R-:W-:Y:S02]  /*21660*/  ISETP.GE.AND P2, PT, R190, UR4, PT ;  /* 0x00000004be007c0c */ /* 0x000fe4000bf46270 */
[----:B------:R-:W-:-:S11]  /*21670*/  ISETP.GE.AND P3, PT, R194, UR4, PT ;  /* 0x00000004c2007c0c */ /* 0x000fd6000bf66270 */
[-C--:B0-----:R-:W-:Y:S02]  /*21680*/  @!P2 LEA R4, P0, R190, R14.reuse, 0x1 ;  /* 0x0000000ebe04a211 */ /* 0x081fe400078008ff */
[----:B------:R-:W-:Y:S02]  /*21690*/  @!P3 LEA R14, P1, R194, R14, 0x1 ;  /* 0x0000000ec20eb211 */ /* 0x000fe400078208ff */
[-C--:B------:R-:W-:Y:S02]  /*216a0*/  @!P2 LEA.HI.X R5, R190, R3.reuse, R217, 0x1, P0 ;  /* 0x00000003be05a211 */ /* 0x080fe400000f0cd9 */
[----:B------:R-:W-:-:S03]  /*216b0*/  @!P3 LEA.HI.X R15, R194, R3, R216, 0x1, P1 ;  /* 0x00000003c20fb211 */ /* 0x000fc600008f0cd8 */
[----:B------:R0:W-:Y:S04]  /*216c0*/  @!P2 ST.E.128 desc[UR38][R4.64], RZ ;  /* 0x000000ff0400a985 */ /* 0x0001e8000c101d26 */
[----:B------:R0:W-:Y:S02]  /*216d0*/  @!P3 ST.E.128 desc[UR38][R14.64], RZ ;  /* 0x000000ff0e00b985 */ /* 0x0001e4000c101d26 */
.L_x_1646:
[----:B------:R-:W-:Y:S05]  /*216e0*/  BSYNC B1 ;  /* 0x0000000000017941 */ /* 0x000fea0003800000 */
.L_x_1645:
[----:B------:R-:W-:-:S03]  /*216f0*/  UMOV UR4, 0xffffffff ;  /* 0xffffffff00047882 */ /* 0x000fc60000000000 */
[----:B------:R-:W-:Y:S05]  /*21700*/  BRA.DIV UR4, `(.L_x_1647) ;  /* 0x0000008e04d87947 */ /* 0x000fea000b800000 */
[----:B0-----:R0:W0:Y:S04]  /*21710*/  SHFL.IDX PT, R3, R2, 0x3, 0x181f ;  /* 0x00781f0002037f89 */ /* 0x00102800000e0000 */
[----:B------:R0:W0:Y:S02]  /*21720*/  SHFL.IDX PT, R14, R0, 0x3, 0x181f ;  /* 0x00781f00000e7f89 */ /* 0x00002400000e0000 */
.L_x_1867:
[----:B0-234-:R-:W-:-:S05]  /*21730*/  VIADD R0, R6, 0x60 ;  /* 0x0000006006007836 */ /* 0x01dfca0000000000 */
[----:B------:R-:W-:-:S13]  /*21740*/  ISETP.GE.AND P0, PT, R0, R25, PT ;  /* 0x000000190000720c */ /* 0x000fda0003f06270 */
[----:B------:R-:W-:Y:S05]  /*21750*/  @P0 BRA `(.L_x_1634) ;  /* 0x0000000000240947 */ /* 0x000fea0003800000 */
[----:B------:R-:W-:Y:S02]  /*21760*/  ULDC UR4, c[0x0][0xac8] ;  /* 0x0002b20000047ab9 */ /* 0x000fe40000000800 */
[----:B------:R-:W-:Y:S02]  /*21770*/  ISETP.GE.AND P2, PT, R190, UR4, PT ;  /* 0x00000004be007c0c */ /* 0x000fe4000bf46270 */
[----:B------:R-:W-:-:S11]  /*21780*/  ISETP.GE.AND P3, PT, R194, UR4, PT ;  /* 0x00000004c2007c0c */ /* 0x000fd6000bf66270 */
[-C--:B------:R-:W-:Y:S02]  /*21790*/  @!P2 LEA R4, P0, R190, R14.reuse, 0x1 ;  /* 0x0000000ebe04a211 */ /* 0x080fe400078008ff */
[----:B------:R-:W-:Y:S02]  /*217a0*/  @!P3 LEA R14, P1, R194, R14, 0x1 ;  /* 0x0000000ec20eb211 */ /* 0x000fe400078208ff */
[-C--:B------:R-:W-:Y:S02]  /*217b0*/  @!P2 LEA.HI.X R5, R190, R3.reuse, R217, 0x1, P0 ;  /* 0x00000003be05a211 */ /* 0x080fe400000f0cd9 */
[----:B------:R-:W-:-:S03]  /*217c0*/  @!P3 LEA.HI.X R15, R194, R3, R216, 0x1, P1 ;  /* 0x00000003c20fb211 */ /* 0x000fc600008f0cd8 */
[----:B------:R0:W-:Y:S04]  /*217d0*/  @!P2 ST.E.128 desc[UR38][R4.64], RZ ;  /* 0x000000ff0400a985 */ /* 0x0001e8000c101d26 */
[----:B------:R0:W-:Y:S02]  /*217e0*/  @!P3 ST.E.128 desc[UR38][R14.64], RZ ;  /* 0x000000ff0e00b985 */ /* 0x0001e4000c101d26 */
.L_x_1634:
[----:B------:R-:W-:Y:S05]  /*217f0*/  BSYNC B0 ;  /* 0x0000000000007941 */ /* 0x000fea0003800000 */
.L_x_1624:
[----:B------:R-:W-:Y:S02]  /*21800*/  ULDC UR4, c[0x0][0xc3c] ;  /* 0x00030f0000047ab9 */ /* 0x000fe40000000800 */
[----:B-1----:R-:W-:-:S13]  /*21810*/  ISETP.GE.AND P0, PT, R179, UR4, PT ;  /* 0x00000004b3007c0c */ /* 0x002fda000bf06270 */
[----:B------:R-:W-:Y:S05]  /*21820*/  @!P0 BRA `(.L_x_1648) ;  /* 0xfffffdf800c48947 */ /* 0x000fea000383ffff */
[----:B------:R-:W-:Y:S05]  /*21830*/  BRA `(.L_x_1429) ;  /* 0x0000007000a47947 */ /* 0x000fea0003800000 */
.L_x_1427:
        /* <DEDUP_REMOVED lines=18> */
.L_x_1649:
[----:B------:R-:W1:Y:S01]  /*21960*/  S2R R0, SR_TID.X ;  /* 0x0000000000007919 */ /* 0x000e620000002100 */
[----:B------:R-:W-:Y:S01]  /*21970*/  ULDC UR4, c[0x0][0xc3c] ;  /* 0x00030f0000047ab9 */ /* 0x000fe20000000800 */
[----:B------:R-:W2:Y:S01]  /*21980*/  S2UR UR6, SR_CTAID.X ;  /* 0x00000000000679c3 */ /* 0x000ea20000002500 */
[----:B------:R-:W-:Y:S01]  /*21990*/  ULDC UR5, c[0x0][0xc38] ;  /* 0x00030e0000057ab9 */ /* 0x000fe20000000800 */
[----:B-1----:R-:W-:-:S04]  /*219a0*/  LOP3.LUT R0, R0, 0x1f, RZ, 0xc0, !PT ;  /* 0x0000001f00007812 */ /* 0x002fc800078ec0ff */
[----:B------:R-:W-:-:S04]  /*219b0*/  ISETP.NE.AND P0, PT, R0, 0x1f, PT ;  /* 0x0000001f0000780c */ /* 0x000fc80003f05270 */
[----:B------:R-:W-:-:S13]  /*219c0*/  ISETP.GE.OR P1, PT, R0, UR4, !P0 ;  /* 0x0000000400007c0c */ /* 0x000fda000c726670 */
[----:B0-----:R-:W0:Y:S02]  /*219d0*/  @!P1 LDC.64 R2, c[0x0][0xc80] ;  /* 0x00032000ff029b82 */ /* 0x001e240000000a00 */
[----:B0-----:R-:W-:-:S05]  /*219e0*/  @!P1 IMAD.WIDE.U32 R2, R0, 0x4, R2 ;  /* 0x0000000400029825 */ /* 0x001fca00078e0002 */
[----:B------:R-:W3:Y:S01]  /*219f0*/  @!P1 LDG.E R4, desc[UR38][R2.64] ;  /* 0x0000002602049981 */ /* 0x000ee2000c1e1900 */
[C---:B------:R-:W-:Y:S01]  /*21a00*/  ISETP.NE.AND P1, PT, R0.reuse, RZ, PT ;  /* 0x000000ff0000720c */ /* 0x040fe20003f25270 */
[----:B------:R-:W-:Y:S01]  /*21a10*/  UMOV UR4, URZ ;  /* 0x0000003f00047c82 */ /* 0x000fe20008000000 */
[C---:B------:R-:W-:Y:S01]  /*21a20*/  ISETP.GE.U32.AND P2, PT, R0.reuse, 0x2, PT ;  /* 0x000000020000780c */ /* 0x040fe20003f46070 */
[----:B------:R-:W-:Y:S01]  /*21a30*/  IMAD.MOV.U32 R16, RZ, RZ, RZ ;  /* 0x000000ffff107224 */ /* 0x000fe200078e00ff */
[C---:B------:R-:W-:Y:S02]  /*21a40*/  ISETP.GE.U32.AND P3, PT, R0.reuse, 0x4, PT ;  /* 0x000000040000780c */ /* 0x040fe40003f66070 */
[C---:B------:R-:W-:Y:S02]  /*21a50*/  ISETP.GE.U32.AND P4, PT, R0.reuse, 0x8, PT ;  /* 0x000000080000780c */ /* 0x040fe40003f86070 */
[----:B------:R-:W-:Y:S01]  /*21a60*/  ISETP.GE.U32.AND P5, PT, R0, 0x10, PT ;  /* 0x000000100000780c */ /* 0x000fe20003fa6070 */
[----:B---3--:R-:W0:Y:S02]  /*21a70*/  SHFL.UP PT, R5, R4, 0x1, RZ ;  /* 0x0420000004057989 */ /* 0x008e2400000e00ff */
        /* <DEDUP_REMOVED lines=14> */
[----:B------:R-:W0:Y:S02]  /*21b60*/  SHFL.IDX PT, R6, R5, 0x1f, 0x1f ;  /* 0x03e01f0005067f89 */ /* 0x000e2400000e0000 */
[----:B0-----:R-:W-:-:S04]  /*21b70*/  IMAD R6, R6, UR5, RZ ;  /* 0x0000000506067c24 */ /* 0x001fc8000f8e02ff */
[----:B------:R-:W-:Y:S01]  /*21b80*/  IMAD.MOV.U32 R3, RZ, RZ, R6 ;  /* 0x000000ffff037224 */ /* 0x000fe200078e0006 */
[----:B--2---:R-:W-:-:S13]  /*21b90*/  ISETP.GT.AND P6, PT, R6, UR6, PT ;  /* 0x0000000606007c0c */ /* 0x004fda000bfc4270 */
[----:B------:R-:W-:Y:S05]  /*21ba0*/  @P6 BRA `(.L_x_1651) ;  /* 0x00000000009c6947 */ /* 0x000fea0003800000 */
[----:B------:R-:W0:Y:S01]  /*21bb0*/  LDC R5, c[0x0][0xc3c] ;  /* 0x00030f00ff057b82 */ /* 0x000e220000000800 */
[----:B------:R-:W-:Y:S01]  /*21bc0*/  IMAD.MOV.U32 R6, RZ, RZ, R3 ;  /* 0x000000ffff067224 */ /* 0x000fe200078e0003 */
[----:B------:R-:W-:Y:S01]  /*21bd0*/  UMOV UR4, URZ ;  /* 0x0000003f00047c82 */ /* 0x000fe20008000000 */
[----:B------:R-:W-:Y:S01]  /*21be0*/  ULDC UR7, c[0x0][0xc3c] ;  /* 0x00030f0000077ab9 */ /* 0x000fe20000000800 */
[----:B------:R-:W-:-:S05]  /*21bf0*/  ULDC UR5, c[0x0][0xc38] ;  /* 0x00030e0000057ab9 */ /* 0x000fca0000000800 */
.L_x_1655:
[----:B------:R-:W-:Y:S01]  /*21c00*/  UIADD3 UR4, UR4, 0x1f, URZ ;  /* 0x0000001f04047890 */ /* 0x000fe2000fffe03f */
[----:B------:R-:W-:-:S05]  /*21c10*/  IMAD.U32 R19, RZ, RZ, UR7 ;  /* 0x00000007ff137e24 */ /* 0x000fca000f8e00ff */
[----:B0-----:R-:W-:-:S13]  /*21c20*/  ISETP.LE.AND P6, PT, R5, UR4, PT ;  /* 0x0000000405007c0c */ /* 0x001fda000bfc3270 */
[----:B------:R-:W-:Y:S05]  /*21c30*/  @P6 BRA `(.L_x_1652) ;  /* 0x0000000400a86947 */ /* 0x000fea0003800000 */
[----:B------:R-:W-:Y:S01]  /*21c40*/  VIADD R7, R0, UR4 ;  /* 0x0000000400077c36 */ /* 0x000fe20008000000 */
[----:B------:R-:W-:Y:S01]  /*21c50*/  BSSY B0, `(.L_x_1653) ;  /* 0x0000007000007945 */ /* 0x000fe20003800000 */
[----:B------:R-:W-:-:S03]  /*21c60*/  IMAD.MOV.U32 R4, RZ, RZ, RZ ;  /* 0x000000ffff047224 */ /* 0x000fc600078e00ff */
[----:B------:R-:W-:-:S13]  /*21c70*/  ISETP.GE.OR P6, PT, R7, R5, !P0 ;  /* 0x000000050700720c */ /* 0x000fda00047c6670 */
[----:B------:R-:W-:Y:S05]  /*21c80*/  @P6 BRA `(.L_x_1654) ;  /* 0x00000000000c6947 */ /* 0x000fea0003800000 */
[----:B------:R-:W0:Y:S02]  /*21c90*/  LDC.64 R2, c[0x0][0xc80] ;  /* 0x00032000ff027b82 */ /* 0x000e240000000a00 */
[----:B0-----:R-:W-:-:S05]  /*21ca0*/  IMAD.WIDE R2, R7, 0x4, R2 ;  /* 0x0000000407027825 */ /* 0x001fca00078e0202 */
[----:B------:R0:W5:Y:S02]  /*21cb0*/  LDG.E R4, desc[UR38][R2.64] ;  /* 0x0000002602047981 */ /* 0x000164000c1e1900 */
.L_x_1654:
[----:B------:R-:W-:Y:S05]  /*21cc0*/  BSYNC B0 ;  /* 0x0000000000007941 */ /* 0x000fea0003800000 */
.L_x_1653:
        /* <DEDUP_REMOVED lines=17> */
[----:B------:R-:W-:-:S05]  /*21de0*/  IMAD.IADD R6, R3, 0x1, R6 ;  /* 0x0000000103067824 */ /* 0x000fca00078e0206 */
[----:B------:R-:W-:-:S13]  /*21df0*/  ISETP.GT.AND P6, PT, R6, UR6, PT ;  /* 0x0000000606007c0c */ /* 0x000fda000bfc4270 */
[----:B------:R-:W-:Y:S05]  /*21e00*/  @!P6 BRA `(.L_x_1655) ;  /* 0xfffffffc007ce947 */ /* 0x000fea000383ffff */
[----:B------:R-:W-:-:S07]  /*21e10*/  IMAD.MOV.U32 R5, RZ, RZ, R9 ;  /* 0x000000ffff057224 */ /* 0x000fce00078e0009 */
.L_x_1651:
[----:B------:R-:W-:-:S04]  /*21e20*/  IMAD.IADD R6, R6, 0x1, -R3 ;  /* 0x0000000106067824 */ /* 0x000fc800078e0a03 */
[----:B------:R-:W-:-:S05]  /*21e30*/  IMAD R2, R5, UR5, R6 ;  /* 0x0000000505027c24 */ /* 0x000fca000f8e0206 */
[----:B------:R-:W-:Y:S02]  /*21e40*/  ISETP.GT.AND P0, PT, R2, UR6, PT ;  /* 0x0000000602007c0c */ /* 0x000fe4000bf04270 */
[----:B------:R-:W0:Y:S11]  /*21e50*/  LDC.64 R2, c[0x0][0xc90] ;  /* 0x00032400ff027b82 */ /* 0x000e360000000a00 */
[----:B------:R-:W-:-:S04]  /*21e60*/  VOTE.ANY R11, PT, !P0 ;  /* 0x00000000000b7806 */ /* 0x000fc800040e0100 */
[----:B------:R-:W1:Y:S02]  /*21e70*/  POPC R7, R11 ;  /* 0x0000000b00077309 */ /* 0x000e640000000000 */
[----:B-1----:R-:W-:-:S05]  /*21e80*/  IADD3 R19, R7, UR4, RZ ;  /* 0x0000000407137c10 */ /* 0x002fca000fffe0ff */
[----:B0-----:R-:W-:-:S05]  /*21e90*/  IMAD.WIDE R2, R19, 0x4, R2 ;  /* 0x0000000413027825 */ /* 0x001fca00078e0202 */
[----:B------:R-:W2:Y:S01]  /*21ea0*/  LDG.E R9, desc[UR38][R2.64] ;  /* 0x0000002602097981 */ /* 0x000ea2000c1e1900 */
[----:B------:R-:W-:-:S03]  /*21eb0*/  ISETP.NE.AND P0, PT, R11, RZ, PT ;  /* 0x000000ff0b00720c */ /* 0x000fc60003f05270 */
[----:B------:R-:W2:Y:S02]  /*21ec0*/  SHFL.IDX PT, R4, R4, R7, 0x1f ;  /* 0x00001f0704047589 */ /* 0x000ea400000e0000 */
[----:B--2---:R-:W-:-:S05]  /*21ed0*/  IMAD R8, R4, R9, RZ ;  /* 0x0000000904087224 */ /* 0x004fca00078e02ff */
[----:B------:R-:W-:-:S04]  /*21ee0*/  IABS R10, R8 ;  /* 0x00000008000a7213 */ /* 0x000fc80000000000 */
[----:B------:R-:W0:Y:S08]  /*21ef0*/  I2F.RP R12, R10 ;  /* 0x0000000a000c7306 */ /* 0x000e300000209400 */
[----:B0-----:R-:W0:Y:S02]  /*21f00*/  MUFU.RCP R12, R12 ;  /* 0x0000000c000c7308 */ /* 0x001e240000001000 */
[----:B0-----:R-:W-:-:S06]  /*21f10*/  VIADD R13, R12, 0xffffffe ;  /* 0x0ffffffe0c0d7836 */ /* 0x001fcc0000000000 */
[----:B------:R0:W1:Y:S01]  /*21f20*/  F2I.FTZ.U32.TRUNC.NTZ R3, R13 ;  /* 0x0000000d00037305 */ /* 0x000062000021f000 */
[----:B------:R-:W-:Y:S05]  /*21f30*/  @!P0 BRA `(.L_x_1656) ;  /* 0x0000000000088947 */ /* 0x000fea0003800000 */
[----:B------:R-:W-:-:S06]  /*21f40*/  VIADD R16, R7, 0xffffffff ;  /* 0xffffffff07107836 */ /* 0x000fcc0000000000 */
[----:B------:R2:W3:Y:S02]  /*21f50*/  SHFL.IDX PT, R16, R5, R16, 0x1f ;  /* 0x00001f1005107589 */ /* 0x0004e400000e0000 */
.L_x_1656:
[--C-:B-12---:R-:W-:Y:S02]  /*21f60*/  IMAD.MOV R5, RZ, RZ, -R3.reuse ;  /* 0x000000ffff057224 */ /* 0x106fe400078e0a03 */
[----:B---3--:R-:W-:Y:S01]  /*21f70*/  IMAD R16, R16, UR5, R6 ;  /* 0x0000000510107c24 */ /* 0x008fe2000f8e0206 */
[----:B------:R-:W-:Y:S01]  /*21f80*/  IABS R6, R8 ;  /* 0x0000000800067213 */ /* 0x000fe20000000000 */
[----:B------:R-:W-:Y:S02]  /*21f90*/  IMAD R5, R5, R10, RZ ;  /* 0x0000000a05057224 */ /* 0x000fe400078e02ff */
[----:B------:R-:W-:Y:S02]  /*21fa0*/  IMAD.MOV.U32 R2, RZ, RZ, RZ ;  /* 0x000000ffff027224 */ /* 0x000fe400078e00ff */
[----:B------:R-:W-:Y:S02]  /*21fb0*/  IMAD.MOV R6, RZ, RZ, -R6 ;  /* 0x000000ffff067224 */ /* 0x000fe400078e0a06 */
[----:B------:R-:W-:Y:S01]  /*21fc0*/  IMAD.HI.U32 R2, R3, R5, R2 ;  /* 0x0000000503027227 */ /* 0x000fe200078e0002 */
[----:B------:R-:W-:-:S04]  /*21fd0*/  IADD3 R5, -R16, UR6, RZ ;  /* 0x0000000610057c10 */ /* 0x000fc8000fffe1ff */
[----:B------:R-:W-:-:S05]  /*21fe0*/  IABS R3, R5 ;  /* 0x0000000500037213 */ /* 0x000fca0000000000 */
        /* <DEDUP_REMOVED lines=16> */
[----:B------:R-:W-:-:S04]  /*220f0*/  VIADDMNMX R9, R10, UR5, R9, PT ;  /* 0x000000050a097c46 */ /* 0x000fc8000b800109 */
[-C--:B------:R-:W-:Y:S02]  /*22100*/  IABS R7, R9.reuse ;  /* 0x0000000900077213 */ /* 0x080fe40000000000 */
[----:B------:R-:W-:Y:S02]  /*22110*/  IABS R8, R9 ;  /* 0x0000000900087213 */ /* 0x000fe40000000000 */
[----:B------:R-:W1:Y:S03]  /*22120*/  I2F.RP R10, R7 ;  /* 0x00000007000a7306 */ /* 0x000e660000209400 */
[----:B------:R-:W-:-:S05]  /*22130*/  IMAD.MOV R8, RZ, RZ, -R8 ;  /* 0x000000ffff087224 */ /* 0x000fca00078e0a08 */
        /* <DEDUP_REMOVED lines=8> */
[C---:B------:R-:W-:Y:S01]  /*221c0*/  LOP3.LUT R3, R5.reuse, R9, RZ, 0x3c, !PT ;  /* 0x0000000905037212 */ /* 0x040fe200078e3cff */
[----:B------:R-:W-:Y:S02]  /*221d0*/  IMAD.IADD R5, R5, 0x1, R6 ;  /* 0x0000000105057824 */ /* 0x000fe400078e0206 */
[----:B------:R-:W-:Y:S01]  /*221e0*/  IMAD.HI.U32 R2, R2, R11, RZ ;  /* 0x0000000b02027227 */ /* 0x000fe200078e00ff */
[----:B------:R-:W-:-:S03]  /*221f0*/  ISETP.GE.AND P2, PT, R3, RZ, PT ;  /* 0x000000ff0300720c */ /* 0x000fc60003f46270 */
[----:B------:R-:W-:-:S05]  /*22200*/  IMAD R8, R2, R8, R11 ;  /* 0x0000000802087224 */ /* 0x000fca00078e020b */
[----:B------:R-:W-:-:S13]  /*22210*/  ISETP.GT.U32.AND P1, PT, R7, R8, PT ;  /* 0x000000080700720c */ /* 0x000fda0003f24070 */
[----:B------:R-:W-:Y:S02]  /*22220*/  @!P1 IMAD.IADD R8, R8, 0x1, -R7 ;  /* 0x0000000108089824 */ /* 0x000fe400078e0a07 */
[----:B------:R-:W-:Y:S01]  /*22230*/  @!P1 VIADD R2, R2, 0x1 ;  /* 0x0000000102029836 */ /* 0x000fe20000000000 */
[----:B------:R-:W-:Y:S02]  /*22240*/  ISETP.NE.AND P1, PT, R9, RZ, PT ;  /* 0x000000ff0900720c */ /* 0x000fe40003f25270 */
[----:B------:R-:W-:-:S13]  /*22250*/  ISETP.GE.U32.AND P0, PT, R8, R7, PT ;  /* 0x000000070800720c */ /* 0x000fda0003f06070 */
[----:B------:R-:W-:-:S05]  /*22260*/  @P0 VIADD R2, R2, 0x1 ;  /* 0x0000000102020836 */ /* 0x000fca0000000000 */
[----:B------:R-:W-:Y:S02]  /*22270*/  @!P2 IADD3 R2, -R2, RZ, RZ ;  /* 0x000000ff0202a210 */ /* 0x000fe40007ffe1ff */
[----:B------:R-:W-:Y:S01]  /*22280*/  @!P1 LOP3.LUT R2, RZ, R9, RZ, 0x33, !PT ;  /* 0x00000009ff029212 */ /* 0x000fe200078e33ff */
[----:B------:R-:W-:-:S03]  /*22290*/  IMAD.MOV R9, RZ, RZ, -R9 ;  /* 0x000000ffff097224 */ /* 0x000fc600078e0a09 */
[----:B------:R-:W-:Y:S01]  /*222a0*/  LOP3.LUT R17, RZ, R2, RZ, 0x33, !PT ;  /* 0x00000002ff117212 */ /* 0x000fe200078e33ff */
[----:B------:R-:W-:-:S04]  /*222b0*/  IMAD R18, R2, R9, R5 ;  /* 0x0000000902127224 */ /* 0x000fc800078e0205 */
[----:B------:R-:W-:Y:S01]  /*222c0*/  IMAD.IADD R17, R4, 0x1, R17 ;  /* 0x0000000104117824 */ /* 0x000fe200078e0211 */
[----:B------:R-:W-:Y:S06]  /*222d0*/  BRA `(.L_x_1657) ;  /* 0x00000000000c7947 */ /* 0x000fec0003800000 */
.L_x_1652:
[----:B------:R-:W-:Y:S02]  /*222e0*/  IMAD.MOV.U32 R17, RZ, RZ, RZ ;  /* 0x000000ffff117224 */ /* 0x000fe400078e00ff */
[----:B------:R-:W-:Y:S02]  /*222f0*/  IMAD.U32 R16, RZ, RZ, UR6 ;  /* 0x00000006ff107e24 */ /* 0x000fe4000f8e00ff */
[----:B------:R-:W-:-:S07]  /*22300*/  IMAD.MOV.U32 R18, RZ, RZ, RZ ;  /* 0x000000ffff127224 */ /* 0x000fce00078e00ff */
.L_x_1657:
[----:B------:R-:W-:-:S13]  /*22310*/  ISETP.NE.AND P0, PT, R0, RZ, PT ;  /* 0x000000ff0000720c */ /* 0x000fda0003f05270 */
[----:B------:R-:W1:Y:S01]  /*22320*/  @!P0 S2R R3, SR_CgaCtaId ;  /* 0x0000000000038919 */ /* 0x000e620000008800 */
[----:B------:R-:W-:-:S04]  /*22330*/  @!P0 MOV R0, 0x400 ;  /* 0x0000040000008802 */ /* 0x000fc80000000f00 */
[----:B-1----:R-:W-:-:S05]  /*22340*/  @!P0 LEA R0, R3, R0, 0x18 ;  /* 0x0000000003008211 */ /* 0x002fca00078ec0ff */
[----:B------:R2:W-:Y:S01]  /*22350*/  @!P0 STS.128 [R0+0x228d0], R16 ;  /* 0x0228d01000008388 */ /* 0x0005e20000000c00 */
[----:B------:R-:W-:Y:S06]  /*22360*/  BAR.ARV 0x5, 0x180 ;  /* 0x0146000000007b1d */ /* 0x000fec0000002000 */
.L_x_1650:
[----:B--2---:R-:W-:Y:S01]  /*22370*/  IMAD.MOV.U32 R0, RZ, RZ, 0x1 ;  /* 0x00000001ff007424 */ /* 0x004fe200078e00ff */
[----:B------:R2:W-:Y:S01]  /*22380*/  STL [R1+0x4], RZ ;  /* 0x000004ff01007387 */ /* 0x0005e20000100800 */
[----:B------:R-:W-:Y:S02]  /*22390*/  ULDC UR4, c[0x0][0xc3c] ;  /* 0x00030f0000047ab9 */ /* 0x000fe40000000800 */
[----:B-1----:R-:W-:Y:S01]  /*223a0*/  ISETP.GE.AND P0, PT, R19, UR4, PT ;  /* 0x0000000413007c0c */ /* 0x002fe2000bf06270 */
[----:B------:R2:W-:Y:S04]  /*223b0*/  STL [R1+0x10], R0 ;  /* 0x0000100001007387 */ /* 0x0005e80000100800 */
[----:B------:R2:W-:Y:S08]  /*223c0*/  STL [R1+0x58], RZ ;  /* 0x000058ff01007387 */ /* 0x0005f00000100800 */
[----:B--2---:R-:W-:Y:S05]  /*223d0*/  @P0 BRA `(.L_x_1658) ;  /* 0x0000006000b80947 */ /* 0x004fea0003800000 */
[----:B------:R-:W0:Y:S01]  /*223e0*/  S2R R8, SR_TID.X ;  /* 0x0000000000087919 */ /* 0x000e220000002100 */
[----:B------:R-:W1:Y:S01]  /*223f0*/  S2UR UR5, SR_CgaCtaId ;  /* 0x00000000000579c3 */ /* 0x000e620000008800 */
[----:B------:R-:W-:Y:S01]  /*22400*/  UMOV UR4, 0x400 ;  /* 0x0000040000047882 */ /* 0x000fe20000000000 */
[----:B------:R-:W-:Y:S01]  /*22410*/  BSSY B7, `(.L_x_1658) ;  /* 0x000062a000077945 */ /* 0x000fe20003800000 */
[----:B------:R-:W-:Y:S01]  /*22420*/  ULDC.64 UR42, c[0x0][0x198] ;  /* 0x00006600002a7ab9 */ /* 0x000fe20000000a00 */
[----:B------:R-:W-:Y:S02]  /*22430*/  ULOP3.LUT UR37, UR36, 0x1, URZ, 0xfc, !UPT ;  /* 0x0000000124257892 */ /* 0x000fe4000f8efc3f */
[----:B------:R-:W-:Y:S01]  /*22440*/  ULOP3.LUT UR41, UR36, 0x2, URZ, 0xfc, !UPT ;  /* 0x0000000224297892 */ /* 0x000fe2000f8efc3f */
[----:B------:R-:W-:Y:S01]  /*22450*/  ULDC UR40, c[0x0][0xc] ;  /* 0x0000030000287ab9 */ /* 0x000fe20000000800 */
[----:B-1----:R-:W-:Y:S01]  /*22460*/  ULEA UR4, UR5, UR4, 0x18 ;  /* 0x0000000405047291 */ /* 0x002fe2000f8ec03f */
[----:B0-----:R-:W-:Y:S01]  /*22470*/  IMAD.SHL.U32 R2, R8, 0x80, RZ ;  /* 0x0000008008027824 */ /* 0x001fe200078e00ff */
[----:B------:R-:W-:-:S02]  /*22480*/  SHF.R.U32.HI R3, RZ, 0x1, R8 ;  /* 0x00000001ff037819 */ /* 0x000fc40000011608 */
[----:B------:R-:W-:Y:S02]  /*22490*/  LOP3.LUT R6, R8, 0x7f, RZ, 0xc0, !PT ;  /* 0x0000007f08067812 */ /* 0x000fe400078ec0ff */
[----:B------:R-:W-:Y:S02]  /*224a0*/  LOP3.LUT R0, R2, 0x380, RZ, 0xc0, !PT ;  /* 0x0000038002007812 */ /* 0x000fe400078ec0ff */
[----:B------:R-:W-:Y:S02]  /*224b0*/  SHF.R.U32.HI R7, RZ, 0x5, R6 ;  /* 0x00000005ff077819 */ /* 0x000fe40000011606 */
[C---:B------:R-:W-:Y:S02]  /*224c0*/  LOP3.LUT R3, R0.reuse, 0x30, R3, 0xf8, !PT ;  /* 0x0000003000037812 */ /* 0x040fe400078ef803 */
[----:B------:R-:W-:Y:S01]  /*224d0*/  LOP3.LUT R5, R0, 0x10, R8, 0xf8, !PT ;  /* 0x0000001000057812 */ /* 0x000fe200078ef808 */
[----:B------:R-:W-:Y:S01]  /*224e0*/  IMAD.SHL.U32 R0, R8, 0x10, RZ ;  /* 0x0000001008007824 */ /* 0x000fe200078e00ff */
[----:B------:R-:W-:-:S02]  /*224f0*/  LOP3.LUT R4, R2, 0x400, RZ, 0xc0, !PT ;  /* 0x0000040002047812 */ /* 0x000fc400078ec0ff */
[----:B------:R-:W-:Y:S02]  /*22500*/  R2P PR, R8, 0x6 ;  /* 0x0000000608007804 */ /* 0x000fe40000000000 */
[----:B------:R-:W-:Y:S01]  /*22510*/  LOP3.LUT R3, R3, 0x70, R0, 0x78, !PT ;  /* 0x0000007003037812 */ /* 0x000fe200078e7800 */
[----:B------:R-:W-:Y:S01]  /*22520*/  IMAD R4, R7, 0x800, R4 ;  /* 0x0000080007047824 */ /* 0x000fe200078e0204 */
[----:B------:R-:W-:Y:S02]  /*22530*/  LOP3.LUT R5, R5, 0x70, R0, 0x78, !PT ;  /* 0x0000007005057812 */ /* 0x000fe400078e7800 */
[----:B------:R-:W-:Y:S02]  /*22540*/  LOP3.LUT R9, R3, 0xc00, R2, 0xf8, !PT ;  /* 0x00000c0003097812 */ /* 0x000fe400078ef802 */
[----:B------:R-:W-:Y:S01]  /*22550*/  LOP3.LUT R2, R0, 0x40, RZ, 0xc0, !PT ;  /* 0x0000004000027812 */ /* 0x000fe200078ec0ff */
[----:B------:R-:W-:Y:S01]  /*22560*/  IMAD.IADD R3, R4, 0x1, R5 ;  /* 0x0000000104037824 */ /* 0x000fe200078e0205 */
[C---:B------:R-:W-:Y:S01]  /*22570*/  LOP3.LUT R4, R0.reuse, 0x30, RZ, 0xc0, !PT ;  /* 0x0000003000047812 */ /* 0x040fe200078ec0ff */
[----:B------:R0:W-:Y:S01]  /*22580*/  STL [R1+0x38], R9 ;  /* 0x0000380901007387 */ /* 0x0001e20000100800 */
[----:B------:R-:W-:Y:S01]  /*22590*/  SHF.R.U32.HI R5, RZ, 0x2, R6 ;  /* 0x00000002ff057819 */ /* 0x000fe20000011606 */
[----:B------:R-:W-:Y:S01]  /*225a0*/  IMAD R7, R7, 0x200, R2 ;  /* 0x0000020007077824 */ /* 0x000fe200078e0202 */
[----:B------:R-:W-:Y:S01]  /*225b0*/  LOP3.LUT R2, R0, 0x1b0, RZ, 0xc0, !PT ;  /* 0x000001b000027812 */ /* 0x000fe200078ec0ff */
[----:B------:R1:W-:Y:S01]  /*225c0*/  STL [R1+0x34], R3 ;  /* 0x0000340301007387 */ /* 0x0003e20000100800 */
[----:B------:R-:W-:-:S02]  /*225d0*/  IMAD.MOV.U32 R0, RZ, RZ, 0x40 ;  /* 0x00000040ff007424 */ /* 0x000fc400078e00ff */
[----:B0-----:R-:W-:-:S03]  /*225e0*/  IMAD.U32 R9, RZ, RZ, UR4 ;  /* 0x00000004ff097e24 */ /* 0x001fc6000f8e00ff */
[----:B------:R-:W-:Y:S01]  /*225f0*/  SEL R0, R0, 0xffffffc0, !P2 ;  /* 0xffffffc000007807 */ /* 0x000fe20005000000 */
[----:B-1----:R-:W-:Y:S01]  /*22600*/  IMAD.SHL.U32 R3, R8, 0x2, RZ ;  /* 0x0000000208037824 */ /* 0x002fe200078e00ff */
[----:B------:R-:W-:Y:S04]  /*22610*/  STL [R1], R9 ;  /* 0x0000000901007387 */ /* 0x000fe80000100800 */
[----:B------:R-:W-:Y:S01]  /*22620*/  LOP3.LUT R2, R2, 0x30, R3, 0x78, !PT ;  /* 0x0000003002027812 */ /* 0x000fe200078e7803 */
[----:B------:R-:W-:-:S03]  /*22630*/  IMAD.MOV.U32 R3, RZ, RZ, 0x20 ;  /* 0x00000020ff037424 */ /* 0x000fc600078e00ff */
[----:B------:R-:W-:Y:S02]  /*22640*/  IADD3 R2, R9, R7, R2 ;  /* 0x0000000709027210 */ /* 0x000fe40007ffe002 */
[----:B------:R-:W-:-:S03]  /*22650*/  SEL R3, R3, 0xffffffe0, !P1 ;  /* 0xffffffe003037807 */ /* 0x000fc60004800000 */
[----:B------:R0:W-:Y:S04]  /*22660*/  STL [R1+0x3c], R2 ;  /* 0x00003c0201007387 */ /* 0x0001e80000100800 */
[----:B------:R1:W-:Y:S04]  /*22670*/  STL [R1+0x20], R0 ;  /* 0x0000200001007387 */ /* 0x0003e80000100800 */
[----:B------:R2:W-:Y:S01]  /*22680*/  STL [R1+0x1c], R3 ;  /* 0x00001c0301007387 */ /* 0x0005e20000100800 */
[----:B0-----:R-:W-:-:S03]  /*22690*/  IMAD.SHL.U32 R2, R8, 0x20, RZ ;  /* 0x0000002008027824 */ /* 0x001fc600078e00ff */
[----:B------:R-:W-:Y:S01]  /*226a0*/  STL [R1+0x58], RZ ;  /* 0x000058ff01007387 */ /* 0x000fe20000100800 */
[----:B-1----:R-:W-:Y:S01]  /*226b0*/  IMAD.MOV.U32 R0, RZ, RZ, 0x1 ;  /* 0x00000001ff007424 */ /* 0x002fe200078e00ff */
[----:B------:R-:W-:Y:S02]  /*226c0*/  LOP3.LUT R2, R5, 0x60, R2, 0xf8, !PT ;  /* 0x0000006005027812 */ /* 0x000fe400078ef802 */
[C---:B------:R-:W-:Y:S02]  /*226d0*/  LOP3.LUT R2, R4.reuse, 0x40, RZ, 0xfc, !PT ;  /* 0x0000004004027812 */ /* 0x040fe400078efcff */
[----:B--2---:R-:W-:Y:S01]  /*226e0*/  MOV R3, 0x1 ;  /* 0x0000000100037802 */ /* 0x004fe20000000f00 */
[----:B------:R0:W-:Y:S04]  /*226f0*/  STL [R1+0x14], R0 ;  /* 0x0000140001007387 */ /* 0x0001e80000100800 */
[----:B------:R1:W-:Y:S04]  /*22700*/  STL [R1+0x8], RZ ;  /* 0x000008ff01007387 */ /* 0x0003e80000100800 */
[----:B------:R1:W-:Y:S01]  /*22710*/  STL [R1+0x4], RZ ;  /* 0x000004ff01007387 */ /* 0x0003e20000100800 */
[----:B0-----:R-:W-:-:S03]  /*22720*/  LOP3.LUT R0, R4, 0x80, RZ, 0xfc, !PT ;  /* 0x0000008004007812 */ /* 0x001fc600078efcff */
[----:B------:R1:W-:Y:S04]  /*22730*/  STL [R1+0x10], R3 ;  /* 0x0000100301007387 */ /* 0x0003e80000100800 */
.L_x_1784:
[----:B------:R-:W-:Y:S05]  /*22740*/  YIELD ;  /* 0x0000000000007946 */ /* 0x000fea0003800000 */
[----:B------:R-:W-:Y:S01]  /*22750*/  ULDC.64 UR4, c[0x0][0xa28] ;  /* 0x00028a0000047ab9 */ /* 0x000fe20000000a00 */
[----:B------:R-:W-:Y:S02]  /*22760*/  CS2R R6, SRZ ;  /* 0x0000000000067805 */ /* 0x000fe4000001ff00 */
[----:B------:R-:W-:Y:S01]  /*22770*/  ISETP.NE.U32.AND P0, PT, RZ, UR4, PT ;  /* 0x00000004ff007c0c */ /* 0x000fe2000bf05070 */
[----:B0---4-:R-:W0:Y:S01]  /*22780*/  LDC.64 R12, c[0x0][0xa00] ;  /* 0x00028000ff0c7b82 */ /* 0x011e220000000a00 */
[----:B------:R-:W-:Y:S01]  /*22790*/  ULDC.64 UR6, c[0x0][0xa08] ;  /* 0x0002820000067ab9 */ /* 0x000fe20000000a00 */
[----:B------:R-:W-:Y:S01]  /*227a0*/  ULDC.64 UR8, c[0x0][0xa10] ;  /* 0x0002840000087ab9 */ /* 0x000fe20000000a00 */
[----:B------:R-:W-:Y:S01]  /*227b0*/  ISETP.NE.AND.EX P0, PT, RZ, UR5, PT, P0 ;  /* 0x00000005ff007c0c */ /* 0x000fe2000bf05300 */
[----:B------:R-:W-:-:S04]  /*227c0*/  ULDC.64 UR4, c[0x0][0xa18] ;  /* 0x0002860000047ab9 */ /* 0x000fc80000000a00 */
[----:B--2---:R-:W2:Y:S08]  /*227d0*/  LDC.64 R4, c[0x0][0xa08] ;  /* 0x00028200ff047b82 */ /* 0x004eb00000000a00 */
[----:B-1----:R-:W1:Y:S02]  /*227e0*/  @P0 LDC.64 R2, c[0x0][0xa28] ;  /* 0x00028a00ff020b82 */ /* 0x002e640000000a00 */
[----:B-1----:R-:W-:-:S05]  /*227f0*/  @P0 IMAD.WIDE R2, R19, 0x4, R2 ;  /* 0x0000000413020825 */ /* 0x002fca00078e0202 */
[----:B------:R1:W5:Y:S01]  /*22800*/  @P0 LDG.E R6, desc[UR38][R2.64] ;  /* 0x0000002602060981 */ /* 0x000362000c1e1900 */
[----:B------:R-:W-:Y:S01]  /*22810*/  ISETP.NE.U32.AND P0, PT, RZ, UR4, PT ;  /* 0x00000004ff007c0c */ /* 0x000fe2000bf05070 */
[----:B0-----:R-:W-:Y:S01]  /*22820*/  IMAD.WIDE R12, R19, 0x4, R12 ;  /* 0x00000004130c7825 */ /* 0x001fe200078e020c */
[----:B------:R-:W-:Y:S02]  /*22830*/  ISETP.NE.U32.AND P2, PT, RZ, UR6, PT ;  /* 0x00000006ff007c0c */ /* 0x000fe4000bf45070 */
[----:B------:R-:W-:Y:S01]  /*22840*/  ISETP.NE.AND.EX P0, PT, RZ, UR5, PT, P0 ;  /* 0x00000005ff007c0c */ /* 0x000fe2000bf05300 */
[----:B------:R-:W-:Y:S01]  /*22850*/  ULDC.64 UR4, c[0x0][0xa00] ;  /* 0x0002800000047ab9 */ /* 0x000fe20000000a00 */
[----:B------:R-:W-:Y:S01]  /*22860*/  ISETP.NE.U32.AND P4, PT, RZ, UR8, PT ;  /* 0x00000008ff007c0c */ /* 0x000fe2000bf85070 */
[----:B------:R-:W-:Y:S01]  /*22870*/  IMAD.MOV.U32 R8, RZ, RZ, RZ ;  /* 0x000000ffff087224 */ /* 0x000fe200078e00ff */
[----:B------:R-:W-:Y:S01]  /*22880*/  ISETP.NE.U32.AND P1, PT, RZ, UR4, PT ;  /* 0x00000004ff007c0c */ /* 0x000fe2000bf25070 */
[----:B-1----:R-:W0:Y:S01]  /*22890*/  LDC.64 R2, c[0x0][0xa10] ;  /* 0x00028400ff027b82 */ /* 0x002e220000000a00 */
[----:B------:R-:W-:-:S02]  /*228a0*/  IMAD.MOV.U32 R0, RZ, RZ, RZ ;  /* 0x000000ffff007224 */ /* 0x000fc400078e00ff */
[----:B------:R-:W-:Y:S01]  /*228b0*/  ISETP.NE.AND.EX P3, PT, RZ, UR5, PT, P1 ;  /* 0x00000005ff007c0c */ /* 0x000fe2000bf65310 */
[----:B--2---:R-:W-:-:S04]  /*228c0*/  IMAD.WIDE R4, R19, 0x4, R4 ;  /* 0x0000000413047825 */ /* 0x004fc800078e0204 */
[----:B------:R-:W1:Y:S01]  /*228d0*/  @P0 LDC.64 R10, c[0x0][0xa18] ;  /* 0x00028600ff0a0b82 */ /* 0x000e620000000a00 */
[----:B------:R-:W-:Y:S01]  /*228e0*/  ULDC UR4, c[0x0][0x288] ;  /* 0x0000a20000047ab9 */ /* 0x000fe20000000800 */
[----:B------:R-:W-:Y:S02]  /*228f0*/  ISETP.NE.AND.EX P1, PT, RZ, UR7, PT, P2 ;  /* 0x00000007ff007c0c */ /* 0x000fe4000bf25320 */
[----:B------:R-:W-:-:S04]  /*22900*/  ISETP.NE.AND.EX P2, PT, RZ, UR9, PT, P4 ;  /* 0x00000009ff007c0c */ /* 0x000fc8000bf45340 */
[----:B------:R-:W2:Y:S07]  /*22910*/  @P3 LDG.E R7, desc[UR38][R12.64] ;  /* 0x000000260c073981 */ /* 0x000eae000c1e1900 */
[----:B------:R-:W5:Y:S01]  /*22920*/  @P1 LDG.E R8, desc[UR38][R4.64] ;  /* 0x0000002604081981 */ /* 0x000f62000c1e1900 */
[----:B0-----:R-:W-:-:S05]  /*22930*/  IMAD.WIDE R2, R19, 0x4, R2 ;  /* 0x0000000413027825 */ /* 0x001fca00078e0202 */
[----:B------:R-:W5:Y:S01]  /*22940*/  @P2 LDG.E R0, desc[UR38][R2.64] ;  /* 0x0000002602002981 */ /* 0x000f62000c1e1900 */
[----:B-1----:R-:W-:-:S03]  /*22950*/  @P0 IMAD.WIDE R10, R19, 0x4, R10 ;  /* 0x00000004130a0825 */ /* 0x002fc600078e020a */
        /* <DEDUP_REMOVED lines=12> */
[----:B--2---:R0:W-:Y:S01]  /*22a20*/  STL [R1+0x40], R7 ;  /* 0x0000400701007387 */ /* 0x0041e20000100800 */
[----:B------:R-:W-:Y:S02]  /*22a30*/  IMAD.MOV.U32 R11, RZ, RZ, R7 ;  /* 0x000000ffff0b7224 */ /* 0x000fe400078e0007 */
[----:B0-----:R-:W-:Y:S01]  /*22a40*/  IMAD.U32 R7, RZ, RZ, UR4 ;  /* 0x00000004ff077e24 */ /* 0x001fe2000f8e00ff */
[----:B------:R-:W-:Y:S06]  /*22a50*/  @P0 BRA `(.L_x_1659) ;  /* 0x0000000000140947 */ /* 0x000fec0003800000 */
[----:B------:R-:W-:Y:S05]  /*22a60*/  @!P3 BRA `(.L_x_1659) ;  /* 0x000000000010b947 */ /* 0x000fea0003800000 */
[----:B------:R-:W2:Y:S04]  /*22a70*/  LDG.E R9, desc[UR38][R12.64] ;  /* 0x000000260c097981 */ /* 0x000ea8000c1e1900 */
[----:B------:R-:W2:Y:S02]  /*22a80*/  LDG.E R12, desc[UR38][R12.64+0x4] ;  /* 0x000004260c0c7981 */ /* 0x000ea4000c1e1900 */
[----:B--2---:R-:W-:-:S05]  /*22a90*/  IMAD.IADD R11, R12, 0x1, -R9 ;  /* 0x000000010c0b7824 */ /* 0x004fca00078e0a09 */
[----:B------:R0:W-:Y:S02]  /*22aa0*/  STL [R1+0x40], R11 ;  /* 0x0000400b01007387 */ /* 0x0001e40000100800 */
.L_x_1659:
[----:B-----5:R-:W-:Y:S01]  /*22ab0*/  IMAD.IADD R8, R8, 0x1, R6 ;  /* 0x0000000108087824 */ /* 0x020fe200078e0206 */
[----:B------:R-:W-:Y:S02]  /*22ac0*/  ULDC.64 UR4, c[0x0][0xa20] ;  /* 0x0002880000047ab9 */ /* 0x000fe40000000a00 */
[----:B------:R-:W-:Y:S02]  /*22ad0*/  ISETP.NE.U32.AND P0, PT, RZ, UR4, PT ;  /* 0x00000004ff007c0c */ /* 0x000fe4000bf05070 */
[----:B------:R1:W-:Y:S02]  /*22ae0*/  STL [R1+0x30], R8 ;  /* 0x0000300801007387 */ /* 0x0003e40000100800 */
[----:B------:R-:W-:-:S13]  /*22af0*/  ISETP.NE.AND.EX P0, PT, RZ, UR5, PT, P0 ;  /* 0x00000005ff007c0c */ /* 0x000fda000bf05300 */
[----:B-1----:R-:W-:Y:S05]  /*22b00*/  @!P0 BRA `(.L_x_1660) ;  /* 0x0000000000108947 */ /* 0x002fea0003800000 */
[----:B------:R-:W1:Y:S02]  /*22b10*/  LDC.64 R4, c[0x0][0xa20] ;  /* 0x00028800ff047b82 */ /* 0x000e640000000a00 */
[----:B-1----:R-:W-:-:S05]  /*22b20*/  IMAD.WIDE R4, R19, 0x4, R4 ;  /* 0x0000000413047825 */ /* 0x002fca00078e0204 */
[----:B------:R1:W5:Y:S01]  /*22b30*/  LDG.E R7, desc[UR38][R4.64] ;  /* 0x0000002604077981 */ /* 0x000362000c1e1900 */
[----:B------:R-:W-:Y:S05]  /*22b40*/  BRA `(.L_x_1661) ;  /* 0x0000000000107947 */ /* 0x000fea0003800000 */
.L_x_1660:
[----:B------:R-:W-:Y:S05]  /*22b50*/  @!P1 BRA `(.L_x_1661) ;  /* 0x00000000000c9947 */ /* 0x000fea0003800000 */
[----:B------:R-:W2:Y:S04]  /*22b60*/  LDG.E R7, desc[UR38][R4.64] ;  /* 0x0000002604077981 */ /* 0x000ea8000c1e1900 */
[----:B------:R-:W2:Y:S02]  /*22b70*/  LDG.E R4, desc[UR38][R4.64+0x4] ;  /* 0x0000042604047981 */ /* 0x000ea4000c1e1900 */
[----:B--2---:R-:W-:-:S07]  /*22b80*/  IMAD.IADD R7, R4, 0x1, -R7 ;  /* 0x0000000104077824 */ /* 0x004fce00078e0a07 */
.L_x_1661:
[----:B-1----:R-:W2:Y:S04]  /*22b90*/  @P2 LDG.E R4, desc[UR38][R2.64] ;  /* 0x0000002602042981 */ /* 0x002ea8000c1e1900 */
[----:B------:R1:W2:Y:S01]  /*22ba0*/  @P2 LDG.E R2, desc[UR38][R2.64+0x4] ;  /* 0x0000042602022981 */ /* 0x0002a2000c1e1900 */
[----:B------:R-:W-:Y:S02]  /*22bb0*/  IMAD.SHL.U32 R12, R17, 0x80, RZ ;  /* 0x00000080110c7824 */ /* 0x000fe400078e00ff */
[----:B-----5:R-:W-:-:S03]  /*22bc0*/  IMAD.IADD R9, R7, 0x1, -R6 ;  /* 0x0000000107097824 */ /* 0x020fc600078e0a06 */
[----:B------:R3:W-:Y:S01]  /*22bd0*/  STL [R1+0xc], R12 ;  /* 0x00000c0c01007387 */ /* 0x0007e20000100800 */
[----:B-1----:R-:W1:Y:S02]  /*22be0*/  LDC R3, c[0x0][0x448] ;  /* 0x00011200ff037b82 */ /* 0x002e640000000800 */
[----:B-1----:R-:W-:-:S13]  /*22bf0*/  ISETP.NE.AND P1, PT, R3, 0x1, PT ;  /* 0x000000010300780c */ /* 0x002fda0003f25270 */
[----:B------:R-:W1:Y:S08]  /*22c00*/  @P1 LDC R3, c[0x0][0x44c] ;  /* 0x00011300ff031b82 */ /* 0x000e700000000800 */
[----:B------:R-:W4:Y:S01]  /*22c10*/  @P1 LDC R5, c[0x0][0x450] ;  /* 0x00011400ff051b82 */ /* 0x000f220000000800 */
[----:B--2---:R-:W-:Y:S02]  /*22c20*/  @P2 IMAD.IADD R10, R2, 0x1, -R4 ;  /* 0x00000001020a2824 */ /* 0x004fe400078e0a04 */
[----:B------:R-:W-:-:S02]  /*22c30*/  VIADD R2, R12, 0x7f ;  /* 0x0000007f0c027836 */ /* 0x000fc40000000000 */
[----:B------:R-:W-:Y:S02]  /*22c40*/  IMAD.IADD R7, R9, 0x1, R10 ;  /* 0x0000000109077824 */ /* 0x000fe400078e020a */
[----:B-1----:R-:W-:-:S03]  /*22c50*/  @P1 IMAD.HI.U32 R3, R2, R3, RZ ;  /* 0x0000000302031227 */ /* 0x002fc600078e00ff */
[C---:B------:R-:W-:Y:S01]  /*22c60*/  IADD3 R17, R7.reuse, 0x1, -R11 ;  /* 0x0000000107117810 */ /* 0x040fe20007ffe80b */
[----:B------:R-:W-:Y:S01]  /*22c70*/  IMAD.MOV.U32 R6, RZ, RZ, R2 ;  /* 0x000000ffff067224 */ /* 0x000fe200078e0002 */
[----:B----4-:R-:W-:Y:S01]  /*22c80*/  @P1 SHF.R.U32.HI R6, RZ, R5, R3 ;  /* 0x00000005ff061219 */ /* 0x010fe20000011603 */
[----:B------:R-:W-:-:S04]  /*22c90*/  VIADD R2, R7, 0x7f ;  /* 0x0000007f07027836 */ /* 0x000fc80000000000 */
[----:B------:R-:W-:Y:S01]  /*22ca0*/  IMAD.IADD R6, R17, 0x1, R6 ;  /* 0x0000000111067824 */ /* 0x000fe200078e0206 */
[----:B------:R-:W-:-:S04]  /*22cb0*/  SHF.R.S32.HI R3, RZ, 0x1f, R2 ;  /* 0x0000001fff037819 */ /* 0x000fc80000011402 */
[----:B------:R-:W-:Y:S02]  /*22cc0*/  LEA.HI R21, R3, R2, RZ, 0x7 ;  /* 0x0000000203157211 */ /* 0x000fe400078f38ff */
[----:B------:R-:W1:Y:S02]  /*22cd0*/  LDC.64 R2, c[0x0][0x9e0] ;  /* 0x00027800ff027b82 */ /* 0x000e640000000a00 */
[----:B------:R-:W-:Y:S02]  /*22ce0*/  SHF.R.S32.HI R21, RZ, 0x7, R21 ;  /* 0x00000007ff157819 */ /* 0x000fe40000011415 */
[----:B-1----:R-:W-:Y:S01]  /*22cf0*/  ISETP.GE.AND P3, PT, R3, 0x1, PT ;  /* 0x000000010300780c */ /* 0x002fe20003f66270 */
[----:B------:R-:W-:-:S12]  /*22d00*/  IMAD.IADD R8, R6, 0x1, R2 ;  /* 0x0000000106087824 */ /* 0x000fd800078e0202 */
[----:B---3--:R-:W-:Y:S05]  /*22d10*/  @!P3 BRA `(.L_x_1662) ;  /* 0x000000000048b947 */ /* 0x008fea0003800000 */
[C---:B------:R-:W-:Y:S01]  /*22d20*/  ISETP.GT.AND P0, PT, R6.reuse, RZ, PT ;  /* 0x000000ff0600720c */ /* 0x040fe20003f04270 */
[----:B------:R-:W-:Y:S01]  /*22d30*/  BSSY B0, `(.L_x_1663) ;  /* 0x000000e000007945 */ /* 0x000fe20003800000 */
[----:B------:R-:W-:-:S11]  /*22d40*/  IADD3 R2, R6, -0x1, RZ ;  /* 0xffffffff06027810 */ /* 0x000fd60007ffe0ff */
        /* <DEDUP_REMOVED lines=8> */
.L_x_1664:
[----:B------:R-:W-:-:S13]  /*22dd0*/  ISETP.NE.AND P0, PT, R3, 0x1, PT ;  /* 0x000000010300780c */ /* 0x000fda0003f05270 */
[----:B------:R-:W1:Y:S02]  /*22de0*/  @P0 LDC.64 R4, c[0x0][0x9e8] ;  /* 0x00027a00ff040b82 */ /* 0x000e640000000a00 */
[----:B-1----:R-:W-:-:S05]  /*22df0*/  @P0 IMAD.HI.U32 R4, R2, R4, RZ ;  /* 0x0000000402040227 */ /* 0x002fca00078e00ff */
[----:B------:R-:W-:-:S07]  /*22e00*/  @P0 SHF.R.U32.HI R2, RZ, R5, R4 ;  /* 0x00000005ff020219 */ /* 0x000fce0000011604 */
.L_x_1665:
[----:B------:R-:W-:Y:S05]  /*22e10*/  BSYNC B0 ;  /* 0x0000000000007941 */ /* 0x000fea0003800000 */
.L_x_1663:
[----:B------:R-:W-:-:S05]  /*22e20*/  IMAD R2, R2, R3, R3 ;  /* 0x0000000302027224 */ /* 0x000fca00078e0203 */
[----:B------:R-:W-:-:S07]  /*22e30*/  VIMNMX R8, R8, R2, PT ;  /* 0x0000000208087248 */ /* 0x000fce0003fe0100 */
.L_x_1662:
[----:B------:R-:W1:Y:S01]  /*22e40*/  @P1 LDC R4, c[0x0][0x44c] ;  /* 0x00011300ff041b82 */ /* 0x000e620000000800 */
[----:B------:R-:W-:Y:S01]  /*22e50*/  IMAD.MOV.U32 R2, RZ, RZ, R12 ;  /* 0x000000ffff027224 */ /* 0x000fe200078e000c */
[----:B------:R-:W-:Y:S01]  /*22e60*/  ULDC UR4, c[0x0][0x9dc] ;  /* 0x0002770000047ab9 */ /* 0x000fe20000000800 */
[----:B------:R-:W-:-:S05]  /*22e70*/  IMAD.IADD R20, R7, 0x1, -R11 ;  /* 0x0000000107147824 */ /* 0x000fca00078e0a0b */
[----:B------:R-:W2:Y:S01]  /*22e80*/  @P1 LDC R5, c[0x0][0x450] ;  /* 0x00011400ff051b82 */ /* 0x000ea20000000800 */
        /* <DEDUP_REMOVED lines=15> */
.L_x_1668:
[----:B------:R-:W-:-:S13]  /*22f80*/  ISETP.NE.AND P0, PT, R3, 0x1, PT ;  /* 0x000000010300780c */ /* 0x000fda0003f05270 */
[----:B------:R-:W1:Y:S02]  /*22f90*/  @P0 LDC.64 R4, c[0x0][0x9e8] ;  /* 0x00027a00ff040b82 */ /* 0x000e640000000a00 */
[----:B-1----:R-:W-:-:S05]  /*22fa0*/  @P0 IMAD.HI.U32 R4, R2, R4, RZ ;  /* 0x0000000402040227 */ /* 0x002fca00078e00ff */
[----:B------:R-:W-:-:S07]  /*22fb0*/  @P0 SHF.R.U32.HI R2, RZ, R5, R4 ;  /* 0x00000005ff020219 */ /* 0x000fce0000011604 */
.L_x_1669:
[----:B------:R-:W-:Y:S05]  /*22fc0*/  BSYNC B0 ;  /* 0x0000000000007941 */ /* 0x000fea0003800000 */
.L_x_1667:
[----:B------:R-:W-:-:S05]  /*22fd0*/  IMAD R2, R2, R3, RZ ;  /* 0x0000000302027224 */ /* 0x000fca00078e02ff */
[----:B------:R-:W-:-:S07]  /*22fe0*/  VIMNMX R6, R6, R2, !PT ;  /* 0x0000000206067248 */ /* 0x000fce0007fe0100 */
.L_x_1666:
[----:B------:R-:W-:Y:S01]  /*22ff0*/  VIADD R8, R8, 0x7f ;  /* 0x0000007f08087836 */ /* 0x000fe20000000000 */
[----:B------:R-:W-:Y:S04]  /*23000*/  BSSY B0, `(.L_x_1670) ;  /* 0x0000131000007945 */ /* 0x000fe80003800000 */
[----:B------:R-:W-:-:S04]  /*23010*/  SHF.R.S32.HI R2, RZ, 0x1f, R8 ;  /* 0x0000001fff027819 */ /* 0x000fc80000011408 */
[----:B------:R-:W-:Y:S02]  /*23020*/  LEA.HI R4, R2, R8, RZ, 0x7 ;  /* 0x0000000802047211 */ /* 0x000fe400078f38ff */
[----:B------:R-:W-:Y:S02]  /*23030*/  SHF.R.S32.HI R2, RZ, 0x1f, R6 ;  /* 0x0000001fff027819 */ /* 0x000fe40000011406 */
[----:B------:R-:W-:Y:S02]  /*23040*/  SHF.R.S32.HI R4, RZ, 0x7, R4 ;  /* 0x00000007ff047819 */ /* 0x000fe40000011404 */
[----:B------:R-:W-:-:S04]  /*23050*/  LEA.HI R2, R2, R6, RZ, 0x7 ;  /* 0x0000000602027211 */ /* 0x000fc800078f38ff */
[----:B------:R-:W-:-:S04]  /*23060*/  SHF.R.S32.HI R2, RZ, 0x7, R2 ;  /* 0x00000007ff027819 */ /* 0x000fc80000011402 */
[----:B------:R-:W-:Y:S02]  /*23070*/  VIMNMX R3, RZ, R2, !PT ;  /* 0x00000002ff037248 */ /* 0x000fe40007fe0100 */
[----:B------:R-:W-:-:S03]  /*23080*/  VIMNMX R2, R21, R4, PT ;  /* 0x0000000415027248 */ /* 0x000fc60003fe0100 */
[--C-:B------:R-:W-:Y:S02]  /*23090*/  IMAD R3, R3, 0x80, -R9.reuse ;  /* 0x0000008003037824 */ /* 0x100fe400078e0a09 */
[----:B------:R-:W-:-:S03]  /*230a0*/  IMAD R2, R2, 0x80, -R9 ;  /* 0x0000008002027824 */ /* 0x000fc600078e0a09 */
[----:B------:R-:W-:Y:S02]  /*230b0*/  VIMNMX R3, RZ, R3, !PT ;  /* 0x00000003ff037248 */ /* 0x000fe40007fe0100 */
[----:B------:R-:W-:-:S04]  /*230c0*/  VIMNMX R2, R2, R10, PT ;  /* 0x0000000a02027248 */ /* 0x000fc80003fe0100 */
[----:B------:R-:W-:Y:S02]  /*230d0*/  ISETP.GT.AND P0, PT, R2, R3, PT ;  /* 0x000000030200720c */ /* 0x000fe40003f04270 */
[----:B------:R-:W-:-:S05]  /*230e0*/  SHF.R.U32.HI R3, RZ, 0x7, R3 ;  /* 0x00000007ff037819 */ /* 0x000fca0000011603 */
[----:B------:R-:W-:-:S06]  /*230f0*/  IMAD.MOV.U32 R8, RZ, RZ, R3 ;  /* 0x000000ffff087224 */ /* 0x000fcc00078e0003 */
[----:B------:R-:W-:-:S05]  /*23100*/  @P0 VIADD R2, R2, 0x7f ;  /* 0x0000007f02020836 */ /* 0x000fca0000000000 */
[----:B------:R-:W-:-:S04]  /*23110*/  @P0 SHF.R.S32.HI R4, RZ, 0x1f, R2 ;  /* 0x0000001fff040819 */ /* 0x000fc80000011402 */
[----:B------:R-:W-:-:S04]  /*23120*/  @P0 LEA.HI R2, R4, R2, RZ, 0x7 ;  /* 0x0000000204020211 */ /* 0x000fc800078f38ff */
[----:B------:R-:W-:Y:S02]  /*23130*/  @P0 SHF.R.S32.HI R8, RZ, 0x7, R2 ;  /* 0x00000007ff080819 */ /* 0x000fe40000011402 */
[----:B------:R-:W-:Y:S02]  /*23140*/  PLOP3.LUT P0, PT, PT, PT, PT, 0x80, 0x0 ;  /* 0x000000000000781c */ /* 0x000fe40003f0f070 */
[----:B------:R-:W-:-:S13]  /*23150*/  ISETP.GT.AND P1, PT, R8, R3, PT ;  /* 0x000000030800720c */ /* 0x000fda0003f24270 */
[----:B------:R-:W-:Y:S05]  /*23160*/  @!P1 BRA `(.L_x_1671) ;  /* 0x0000001000689947 */ /* 0x000fea0003800000 */
[----:B------:R-:W-:Y:S01]  /*23170*/  UMOV UR4, 0xffffffff ;  /* 0xffffffff00047882 */ /* 0x000fe20000000000 */
[----:B------:R-:W-:Y:S02]  /*23180*/  SEL R2, R19, RZ, !P2 ;  /* 0x000000ff13027207 */ /* 0x000fe40005000000 */
[----:B------:R-:W-:Y:S05]  /*23190*/  BRA.DIV UR4, `(.L_x_1672) ;  /* 0x00000076047c7947 */ /* 0x000fea000b800000 */
[----:B------:R-:W1:Y:S02]  /*231a0*/  S2R R4, SR_TID.X ;  /* 0x0000000000047919 */ /* 0x000e640000002100 */
[----:B-1----:R-:W-:-:S04]  /*231b0*/  SHF.R.U32.HI R4, RZ, 0x5, R4 ;  /* 0x00000005ff047819 */ /* 0x002fc80000011604 */
[----:B------:R-:W-:-:S05]  /*231c0*/  LOP3.LUT R4, R4, 0x3, RZ, 0xc0, !PT ;  /* 0x0000000304047812 */ /* 0x000fca00078ec0ff */
[----:B------:R1:W2:Y:S02]  /*231d0*/  SHFL.IDX PT, R14, R4, RZ, 0x1f ;  /* 0x00001fff040e7589 */ /* 0x0002a400000e0000 */
.L_x_1870:
[----:B--2---:R-:W-:Y:S02]  /*231e0*/  ISETP.NE.AND P0, PT, R14, RZ, PT ;  /* 0x000000ff0e00720c */ /* 0x004fe40003f05270 */
[----:B------:R-:W-:-:S11]  /*231f0*/  PLOP3.LUT P6, PT, PT, PT, PT, 0x8, 0x0 ;  /* 0x000000000000781c */ /* 0x000fd60003fce170 */
[----:B------:R-:W-:Y:S05]  /*23200*/  @P0 BRA `(.L_x_1673) ;  /* 0x00000000000c0947 */ /* 0x000fea0003800000 */
[----:B------:R-:W-:-:S03]  /*23210*/  UMOV UR4, 0xffffffff ;  /* 0xffffffff00047882 */ /* 0x000fc60000000000 */
[----:B------:R-:W-:Y:S05]  /*23220*/  BRA.DIV UR4, `(.L_x_1674) ;  /* 0x00000076048c7947 */ /* 0x000fea000b800000 */
[----:B------:R-:W-:-:S13]  /*23230*/  ELECT P6, URZ, PT ;  /* 0x00000000003f782f */ /* 0x000fda00038c0000 */
.L_x_1673:
[----:B-1----:R-:W2:Y:S04]  /*23240*/  LDL R4, [R1+0x58] ;  /* 0x0000580001047983 */ /* 0x002ea80000100800 */
[----:B------:R-:W3:Y:S01]  /*23250*/  LDL R6, [R1] ;  /* 0x0000000001067983 */ /* 0x000ee20000100800 */
[----:B------:R-:W-:Y:S01]  /*23260*/  BSSY B1, `(.L_x_1675) ;  /* 0x0000008000017945 */ /* 0x000fe20003800000 */
[----:B--2---:R-:W-:-:S05]  /*23270*/  VIADD R4, R4, 0x1 ;  /* 0x0000000104047836 */ /* 0x004fca0000000000 */
[----:B------:R-:W-:-:S04]  /*23280*/  LEA.HI R5, R4, R4, RZ, 0x1 ;  /* 0x0000000404057211 */ /* 0x000fc800078f08ff */
[----:B------:R-:W-:-:S05]  /*23290*/  LOP3.LUT R5, R5, 0xfffffffe, RZ, 0xc0, !PT ;  /* 0xfffffffe05057812 */ /* 0x000fca00078ec0ff */
[----:B------:R-:W-:-:S05]  /*232a0*/  IMAD.IADD R4, R4, 0x1, -R5 ;  /* 0x0000000104047824 */ /* 0x000fca00078e0a05 */
[----:B------:R-:W-:-:S04]  /*232b0*/  SHF.L.U32 R4, R4, 0x1f, RZ ;  /* 0x0000001f04047819 */ /* 0x000fc800000006ff */
[----:B---3--:R-:W1:Y:S02]  /*232c0*/  SYNCS.PHASECHK.TRANS64.TRYWAIT P0, [R6+URZ+0x22820], R4 ;  /* 0x02282004060075a7 */ /* 0x008e64000800017f */
[----:B-1----:R-:W-:Y:S05]  /*232d0*/  @!P0 BRA `(.L_x_1676) ;  /* 0x0000007400808947 */ /* 0x002fea0003800000 */
.L_x_1873:
[----:B------:R-:W-:Y:S05]  /*232e0*/  BSYNC B1 ;  /* 0x0000000000017941 */ /* 0x000fea0003800000 */
.L_x_1675:
[----:B------:R-:W-:Y:S04]  /*232f0*/  BSSY B1, `(.L_x_1677) ;  /* 0x0000074000017945 */ /* 0x000fe80003800000 */
[----:B------:R-:W-:Y:S05]  /*23300*/  @!P6 BRA `(.L_x_1678) ;  /* 0x0000000400c8e947 */ /* 0x000fea0003800000 */
[----:B------:R-:W2:Y:S04]  /*23310*/  LDL R6, [R1] ;  /* 0x0000000001067983 */ /* 0x000ea80000100800 */
[----:B------:R-:W3:Y:S01]  /*23320*/  LDL R7, [R1+0x8] ;  /* 0x0000080001077983 */ /* 0x000ee20000100800 */
[----:B-1----:R-:W1:Y:S01]  /*23330*/  S2R R5, SR_TID.X ;  /* 0x0000000000057919 */ /* 0x002e620000002100 */
[----:B--2---:R-:W-:Y:S02]  /*23340*/  IMAD.MOV.U32 R9, RZ, RZ, R6 ;  /* 0x000000ffff097224 */ /* 0x004fe400078e0006 */
[----:B------:R-:W2:Y:S02]  /*23350*/  LDL R6, [R1+0x14] ;  /* 0x0000140001067983 */ /* 0x000ea40000100800 */
[----:B---3--:R-:W-:Y:S01]  /*23360*/  IMAD R7, R7, 0x8, R9 ;  /* 0x0000000807077824 */ /* 0x008fe200078e0209 */
[----:B-1----:R-:W-:Y:S01]  /*23370*/  LOP3.LUT R5, R5, 0x7f, RZ, 0xc0, !PT ;  /* 0x0000007f05057812 */ /* 0x002fe200078ec0ff */
[----:B------:R-:W-:Y:S03]  /*23380*/  BSSY B2, `(.L_x_1679) ;  /* 0x0000005000027945 */ /* 0x000fe60003800000 */
[----:B------:R-:W-:-:S02]  /*23390*/  ISETP.NE.AND P1, PT, R5, RZ, PT ;  /* 0x000000ff0500720c */ /* 0x000fc40003f25270 */
[----:B--2---:R-:W-:-:S04]  /*233a0*/  SHF.L.U32 R10, R6, 0x1f, RZ ;  /* 0x0000001f060a7819 */ /* 0x004fc800000006ff */
[----:B------:R-:W1:Y:S02]  /*233b0*/  SYNCS.PHASECHK.TRANS64.TRYWAIT P0, [R7+URZ+0x228a0], R10 ;  /* 0x0228a00a070075a7 */ /* 0x000e64000800017f */
[----:B-1----:R-:W-:Y:S05]  /*233c0*/  @!P0 BRA `(.L_x_1680) ;  /* 0x00000074005c8947 */ /* 0x002fea0003800000 */
.L_x_1874:
[----:B------:R-:W-:Y:S05]  /*233d0*/  BSYNC B2 ;  /* 0x0000000000027941 */ /* 0x000fea0003800000 */
.L_x_1679:
        /* <DEDUP_REMOVED lines=9> */
.L_x_1682:
[----:B------:R-:W-:Y:S05]  /*23470*/  BSYNC B2 ;  /* 0x0000000000027941 */ /* 0x000fea0003800000 */
.L_x_1681:
[----:B------:R-:W2:Y:S04]  /*23480*/  LDL R6, [R1] ;  /* 0x0000000001067983 */ /* 0x000ea80000100800 */
[----:B------:R-:W2:Y:S01]  /*23490*/  LDL R4, [R1+0x8] ;  /* 0x0000080001047983 */ /* 0x000ea20000100800 */
[----:B0-----:R-:W-:Y:S01]  /*234a0*/  IMAD.MOV.U32 R11, RZ, RZ, RZ ;  /* 0x000000ffff0b7224 */ /* 0x001fe200078e00ff */
        /* <DEDUP_REMOVED lines=8> */
[----:B--2---:R-:W-:Y:S01]  /*23530*/  IMAD R9, R4, 0x6000, R6 ;  /* 0x0000600004097824 */ /* 0x004fe200078e0206 */
[----:B------:R-:W-:-:S03]  /*23540*/  IADD3 R4, R7, 0x22890, RZ ;  /* 0x0002289007047810 */ /* 0x000fc60007ffe0ff */
[----:B------:R-:W-:-:S07]  /*23550*/  VIADD R6, R9, 0x16400 ;  /* 0x0001640009067836 */ /* 0x000fce0000000000 */
.L_x_1683:
        /* <DEDUP_REMOVED lines=9> */
[----:B0-----:R-:W-:Y:S05]  /*235f0*/  @P0 BRA.U.ANY `(.L_x_1683) ;  /* 0xfffffffd00d80947 */ /* 0x001fea000393ffff */
[----:B------:R-:W-:Y:S01]  /*23600*/  PLOP3.LUT P0, PT, PT, PT, PT, 0x80, 0x0 ;  /* 0x000000000000781c */ /* 0x000fe20003f0f070 */
[----:B------:R-:W-:Y:S01]  /*23610*/  VIADD R6, R9, 0x18400 ;  /* 0x0001840009067836 */ /* 0x000fe20000000000 */
[----:B------:R-:W-:Y:S01]  /*23620*/  UMOV UR6, 0x0 ;  /* 0x0000000000067882 */ /* 0x000fe20000000000 */
[----:B------:R-:W-:Y:S01]  /*23630*/  UMOV UR7, 0x12f00000 ;  /* 0x12f0000000077882 */ /* 0x000fe20000000000 */
[----:B------:R-:W-:-:S09]  /*23640*/  UMOV UR10, 0x40 ;  /* 0x00000040000a7882 */ /* 0x000fd20000000000 */
.L_x_1684:
        /* <DEDUP_REMOVED lines=15> */
.L_x_1685:
        /* <DEDUP_REMOVED lines=10> */
[----:B------:R-:W0:Y:S01]  /*237e0*/  SYNCS.PHASECHK.TRANS64.TRYWAIT P0, [R7+URZ+0x228c0], R10 ;  /* 0x0228c00a070075a7 */ /* 0x000e22000800017f */
[----:B------:R-:W-:Y:S04]  /*237f0*/  BSSY B2, `(.L_x_1686) ;  /* 0x0000002000027945 */ /* 0x000fe80003800000 */
[----:B0-----:R-:W-:Y:S05]  /*23800*/  @!P0 BRA `(.L_x_1687) ;  /* 0x0000007000608947 */ /* 0x001fea0003800000 */
.L_x_1875:
[----:B------:R-:W-:Y:S05]  /*23810*/  BSYNC B2 ;  /* 0x0000000000027941 */ /* 0x000fea0003800000 */
.L_x_1686:
[----:B------:R-:W-:Y:S01]  /*23820*/  BSSY B2, `(.L_x_1688) ;  /* 0x000000b000027945 */ /* 0x000fe20003800000 */
[----:B------:R-:W-:Y:S02]  /*23830*/  IMAD.MOV.U32 R12, RZ, RZ, 0x0 ;  /* 0x00000000ff0c7424 */ /* 0x000fe400078e00ff */
[----:B------:R-:W-:Y:S01]  /*23840*/  IMAD.MOV.U32 R13, RZ, RZ, 0x12f00000 ;  /* 0x12f00000ff0d7424 */ /* 0x000fe200078e00ff */
[----:B------:R-:W-:Y:S06]  /*23850*/  @P1 BRA `(.L_x_1689) ;  /* 0x00000000001c1947 */ /* 0x000fec0003800000 */
[----:B------:R-:W2:Y:S02]  /*23860*/  S2R R4, SR_TID.X ;  /* 0x0000000000047919 */ /* 0x000ea40000002100 */
[----:B--2---:R-:W-:Y:S01]  /*23870*/  LOP3.LUT R6, R4, 0x1f, RZ, 0xc0, !PT ;  /* 0x0000001f04067812 */ /* 0x004fe200078ec0ff */
[----:B------:R-:W-:-:S03]  /*23880*/  IMAD.MOV.U32 R4, RZ, RZ, 0x4000 ;  /* 0x00004000ff047424 */ /* 0x000fc600078e00ff */
[----:B------:R-:W-:Y:S01]  /*23890*/  ISETP.NE.AND P0, PT, R6, RZ, PT ;  /* 0x000000ff0600720c */ /* 0x000fe20003f05270 */
[----:B------:R2:W-:-:S12]  /*238a0*/  SYNCS.ARRIVE.TRANS64 RZ, [R7+URZ+0x228b0], R4 ;  /* 0x0228b00407ff79a7 */ /* 0x0005d8000800003f */
[----:B--2---:R-:W-:Y:S05]  /*238b0*/  @!P0 BRA `(.L_x_1689) ;  /* 0x0000000000048947 */ /* 0x004fea0003800000 */
[----:B------:R-:W-:Y:S01]  /*238c0*/  BPT.TRAP 0x1 ;  /* 0x000000040000795c */ /* 0x000fe20000300000 */
.L_x_1689:
[----:B------:R-:W-:Y:S05]  /*238d0*/  BSYNC B2 ;  /* 0x0000000000027941 */ /* 0x000fea0003800000 */
.L_x_1688:
[----:B------:R-:W2:Y:S04]  /*238e0*/  LDL R6, [R1] ;  /* 0x0000000001067983 */ /* 0x000ea80000100800 */
        /* <DEDUP_REMOVED lines=8> */
[----:B--2---:R-:W-:-:S04]  /*23970*/  IMAD R4, R4, 0x4000, R6 ;  /* 0x0000400004047824 */ /* 0x004fc800078e0206 */
[----:B------:R-:W-:-:S08]  /*23980*/  VIADD R4, R4, 0x8400 ;  /* 0x0000840004047836 */ /* 0x000fd00000000000 */
.L_x_1690:
        /* <DEDUP_REMOVED lines=9> */
[----:B--2---:R-:W-:Y:S05]  /*23a20*/  @P0 BRA.U.ANY `(.L_x_1690) ;  /* 0xfffffffd00d80947 */ /* 0x004fea000393ffff */
.L_x_1678:
[----:B------:R-:W-:Y:S05]  /*23a30*/  BSYNC B1 ;  /* 0x0000000000017941 */ /* 0x000fea0003800000 */
.L_x_1677:
[----:B------:R-:W1:Y:S04]  /*23a40*/  LDL.LU R9, [R1+0x8] ;  /* 0x0000080001097983 */ /* 0x000e680000300800 */
[----:B------:R-:W2:Y:S01]  /*23a50*/  LDL.LU R6, [R1+0x14] ;  /* 0x0000140001067983 */ /* 0x000ea20000300800 */
[----:B------:R-:W-:Y:S01]  /*23a60*/  PLOP3.LUT P0, PT, PT, PT, PT, 0x8, 0x0 ;  /* 0x000000000000781c */ /* 0x000fe20003f0e170 */
[----:B-1----:R-:W-:Y:S02]  /*23a70*/  VIADD R4, R9, 0x1 ;  /* 0x0000000109047836 */ /* 0x002fe40000000000 */
        /* <DEDUP_REMOVED lines=9> */
.L_x_1705:
[----:B------:R-:W-:Y:S05]  /*23b10*/  YIELD ;  /* 0x0000000000007946 */ /* 0x000fea0003800000 */
[----:B------:R-:W-:Y:S04]  /*23b20*/  BSSY B1, `(.L_x_1691) ;  /* 0x0000072000017945 */ /* 0x000fe80003800000 */
[----:B--2---:R-:W-:Y:S05]  /*23b30*/  @!P6 BRA `(.L_x_1692) ;  /* 0x0000000400c0e947 */ /* 0x004fea0003800000 */
[----:B------:R-:W2:Y:S04]  /*23b40*/  LDL R7, [R1] ;  /* 0x0000000001077983 */ /* 0x000ea80000100800 */
[----:B-1----:R-:W2:Y:S04]  /*23b50*/  LDL R6, [R1+0x8] ;  /* 0x0000080001067983 */ /* 0x002ea80000100800 */
[----:B------:R-:W3:Y:S01]  /*23b60*/  LDL R5, [R1+0x14] ;  /* 0x0000140001057983 */ /* 0x000ee20000100800 */
[----:B------:R-:W1:Y:S01]  /*23b70*/  S2R R4, SR_TID.X ;  /* 0x0000000000047919 */ /* 0x000e620000002100 */
[----:B------:R-:W-:Y:S01]  /*23b80*/  BSSY B2, `(.L_x_1693) ;  /* 0x0000007000027945 */ /* 0x000fe20003800000 */
[----:B-1----:R-:W-:-:S04]  /*23b90*/  LOP3.LUT R4, R4, 0x7f, RZ, 0xc0, !PT ;  /* 0x0000007f04047812 */ /* 0x002fc800078ec0ff */
[----:B------:R-:W-:Y:S01]  /*23ba0*/  ISETP.NE.AND P2, PT, R4, RZ, PT ;  /* 0x000000ff0400720c */ /* 0x000fe20003f45270 */
[----:B--2---:R-:W-:Y:S01]  /*23bb0*/  IMAD R8, R6, 0x8, R7 ;  /* 0x0000000806087824 */ /* 0x004fe200078e0207 */
[----:B---3--:R-:W-:-:S04]  /*23bc0*/  SHF.L.U32 R7, R5, 0x1f, RZ ;  /* 0x0000001f05077819 */ /* 0x008fc800000006ff */
[----:B------:R-:W1:Y:S02]  /*23bd0*/  SYNCS.PHASECHK.TRANS64.TRYWAIT P1, [R8+URZ+0x228a0], R7 ;  /* 0x0228a007080075a7 */ /* 0x000e64000802017f */
[----:B-1----:R-:W-:Y:S05]  /*23be0*/  @!P1 BRA `(.L_x_1694) ;  /* 0x0000006c007c9947 */ /* 0x002fea0003800000 */
.L_x_1876:
[----:B------:R-:W-:Y:S05]  /*23bf0*/  BSYNC B2 ;  /* 0x0000000000027941 */ /* 0x000fea0003800000 */
.L_x_1693:
        /* <DEDUP_REMOVED lines=9> */
.L_x_1696:
[----:B------:R-:W-:Y:S05]  /*23c90*/  BSYNC B2 ;  /* 0x0000000000027941 */ /* 0x000fea0003800000 */
.L_x_1695:
[----:B------:R-:W2:Y:S04]  /*23ca0*/  LDL R5, [R1] ;  /* 0x0000000001057983 */ /* 0x000ea80000100800 */
[----:B------:R-:W2:Y:S01]  /*23cb0*/  LDL R4, [R1+0x8] ;  /* 0x0000080001047983 */ /* 0x000ea20000100800 */
[----:B0-----:R-:W-:Y:S01]  /*23cc0*/  IMAD.MOV.U32 R11, RZ, RZ, RZ ;  /* 0x000000ffff0b7224 */ /* 0x001fe200078e00ff */
[----:B------:R-:W-:Y:S01]  /*23cd0*/  UIADD3 UR4, UP0, UR42, 0x570, URZ ;  /* 0x000005702a047890 */ /* 0x000fe2000ff1e03f */
[----:B------:R-:W-:Y:S01]  /*23ce0*/  PLOP3.LUT P1, PT, PT, PT, PT, 0x80, 0x0 ;  /* 0x000000000000781c */ /* 0x000fe20003f2f070 */
[----:B------:R-:W-:Y:S01]  /*23cf0*/  UMOV UR6, 0x0 ;  /* 0x0000000000067882 */ /* 0x000fe20000000000 */
[----:B------:R-:W-:Y:S01]  /*23d00*/  UMOV UR7, 0x12f00000 ;  /* 0x12f0000000077882 */ /* 0x000fe20000000000 */
[----:B------:R-:W-:Y:S01]  /*23d10*/  R2UR UR10, R11 ;  /* 0x000000000b0a72ca */ /* 0x000fe200000e0000 */
[----:B------:R-:W-:Y:S01]  /*23d20*/  UIADD3.X UR5, URZ, UR43, URZ, UP0, !UPT ;  /* 0x0000002b3f057290 */ /* 0x000fe200087fe43f */
[----:B--2---:R-:W-:-:S02]  /*23d30*/  IMAD R6, R4, 0x6000, R5 ;  /* 0x0000600004067824 */ /* 0x004fc400078e0205 */
[----:B------:R-:W-:Y:S02]  /*23d40*/  IMAD R5, R9, 0x80, R0 ;  /* 0x0000008009057824 */ /* 0x000fe400078e0200 */
[----:B------:R-:W-:Y:S02]  /*23d50*/  VIADD R4, R8, 0x22890 ;  /* 0x0002289008047836 */ /* 0x000fe40000000000 */
[----:B------:R-:W-:-:S07]  /*23d60*/  VIADD R10, R6, 0x16400 ;  /* 0x00016400060a7836 */ /* 0x000fce0000000000 */
.L_x_1697:
        /* <DEDUP_REMOVED lines=15> */
.L_x_1698:
        /* <DEDUP_REMOVED lines=11> */
[----:B------:R-:W-:Y:S01]  /*23f10*/  UMOV UR6, 0x0 ;  /* 0x0000000000067882 */ /* 0x000fe20000000000 */
[----:B------:R-:W-:Y:S01]  /*23f20*/  IADD3 R6, R6, 0x1a400, RZ ;  /* 0x0001a40006067810 */ /* 0x000fe20007ffe0ff */
[----:B------:R-:W-:Y:S01]  /*23f30*/  UMOV UR7, 0x12f00000 ;  /* 0x12f0000000077882 */ /* 0x000fe20000000000 */
[----:B------:R-:W-:-:S09]  /*23f40*/  UMOV UR10, 0x80 ;  /* 0x00000080000a7882 */ /* 0x000fd20000000000 */
.L_x_1699:
        /* <DEDUP_REMOVED lines=13> */
.L_x_1877:
[----:B------:R-:W-:Y:S05]  /*24020*/  BSYNC B2 ;  /* 0x0000000000027941 */ /* 0x000fea0003800000 */
.L_x_1700:
[----:B------:R-:W-:Y:S01]  /*24030*/  BSSY B2, `(.L_x_1702) ;  /* 0x000000b000027945 */ /* 0x000fe20003800000 */
[----:B------:R-:W-:Y:S02]  /*24040*/  IMAD.MOV.U32 R6, RZ, RZ, 0x0 ;  /* 0x00000000ff067424 */ /* 0x000fe400078e00ff */
[----:B01----:R-:W-:Y:S01]  /*24050*/  IMAD.MOV.U32 R7, RZ, RZ, 0x12f00000 ;  /* 0x12f00000ff077424 */ /* 0x003fe200078e00ff */
        /* <DEDUP_REMOVED lines=8> */
.L_x_1703:
[----:B------:R-:W-:Y:S05]  /*240e0*/  BSYNC B2 ;  /* 0x0000000000027941 */ /* 0x000fea0003800000 */
.L_x_1702:
[----:B------:R-:W2:Y:S04]  /*240f0*/  LDL R10, [R1] ;  /* 0x00000000010a7983 */ /* 0x000ea80000100800 */
        /* <DEDUP_REMOVED lines=10> */
.L_x_1704:
        /* <DEDUP_REMOVED lines=10> */
.L_x_1692:
[----:B------:R-:W-:Y:S05]  /*24240*/  BSYNC B1 ;  /* 0x0000000000017941 */ /* 0x000fea0003800000 */
.L_x_1691:
[----:B------:R-:W2:Y:S04]  /*24250*/  LDL.LU R7, [R1+0x8] ;  /* 0x0000080001077983 */ /* 0x000ea80000300800 */
[----:B-1----:R-:W3:Y:S01]  /*24260*/  LDL.LU R6, [R1+0x14] ;  /* 0x0000140001067983 */ /* 0x002ee20000300800 */
[C---:B------:R-:W-:Y:S01]  /*24270*/  ISETP.GT.AND P2, PT, R9.reuse, R3, PT ;  /* 0x000000030900720c */ /* 0x040fe20003f44270 */
[----:B------:R-:W-:Y:S02]  /*24280*/  VIADD R9, R9, 0xffffffff ;  /* 0xffffffff09097836 */ /* 0x000fe40000000000 */
[----:B--2---:R-:W-:-:S05]  /*24290*/  VIADD R4, R7, 0x1 ;  /* 0x0000000107047836 */ /* 0x004fca0000000000 */
[----:B------:R-:W-:-:S04]  /*242a0*/  ISETP.NE.AND P1, PT, R4, 0x2, PT ;  /* 0x000000020400780c */ /* 0x000fc80003f25270 */
[----:B------:R-:W-:Y:S02]  /*242b0*/  SEL R5, RZ, 0x1, P1 ;  /* 0x00000001ff057807 */ /* 0x000fe40000800000 */
[----:B------:R-:W-:Y:S02]  /*242c0*/  SEL R4, R4, RZ, P1 ;  /* 0x000000ff04047207 */ /* 0x000fe40000800000 */
[----:B---3--:R-:W-:-:S05]  /*242d0*/  LOP3.LUT R6, R6, R5, RZ, 0x3c, !PT ;  /* 0x0000000506067212 */ /* 0x008fca00078e3cff */
[----:B------:R2:W-:Y:S04]  /*242e0*/  STL [R1+0x14], R6 ;  /* 0x0000140601007387 */ /* 0x0005e80000100800 */
[----:B------:R2:W-:Y:S01]  /*242f0*/  STL [R1+0x8], R4 ;  /* 0x0000080401007387 */ /* 0x0005e20000100800 */
[----:B------:R-:W-:Y:S05]  /*24300*/  @P2 BRA `(.L_x_1705) ;  /* 0xfffffff800002947 */ /* 0x000fea000383ffff */
.L_x_1671:
[----:B------:R-:W-:Y:S05]  /*24310*/  BSYNC B0 ;  /* 0x0000000000007941 */ /* 0x000fea0003800000 */
.L_x_1670:
[----:B------:R-:W3:Y:S01]  /*24320*/  LDL R8, [R1+0xc] ;  /* 0x00000c0001087983 */ /* 0x000ee20000100800 */
[----:B------:R-:W4:Y:S01]  /*24330*/  LDC R0, c[0x0][0x448] ;  /* 0x00011200ff007b82 */ /* 0x000f220000000800 */
[----:B------:R-:W-:Y:S07]  /*24340*/  @!P0 WARPSYNC.ALL ;  /* 0x0000000000008948 */ /* 0x000fee0003800000 */
[----:B------:R-:W-:Y:S01]  /*24350*/  @!P0 BAR.SYNC.DEFER_BLOCKING 0xc, 0x180 ;  /* 0x0306000000008b1d */ /* 0x000fe20000010000 */
[----:B----4-:R-:W-:-:S13]  /*24360*/  ISETP.NE.AND P1, PT, R0, 0x1, PT ;  /* 0x000000010000780c */ /* 0x010fda0003f25270 */
[----:B------:R-:W4:Y:S08]  /*24370*/  @P1 LDC R2, c[0x0][0x44c] ;  /* 0x00011300ff021b82 */ /* 0x000f300000000800 */
[----:B------:R-:W5:Y:S01]  /*24380*/  @P1 LDC R3, c[0x0][0x450] ;  /* 0x00011400ff031b82 */ /* 0x000f620000000800 */
[----:B---3--:R-:W-:-:S04]  /*24390*/  VIADD R0, R8, 0x7f ;  /* 0x0000007f08007836 */ /* 0x008fc80000000000 */
[----:B----4-:R-:W-:-:S05]  /*243a0*/  @P1 IMAD.HI.U32 R2, R0, R2, RZ ;  /* 0x0000000200021227 */ /* 0x010fca00078e00ff */
[----:B-----5:R-:W-:Y:S02]  /*243b0*/  @P1 SHF.R.U32.HI R0, RZ, R3, R2 ;  /* 0x00000003ff001219 */ /* 0x020fe40000011602 */
[----:B------:R-:W3:Y:S03]  /*243c0*/  LDC.64 R2, c[0x0][0x9e0] ;  /* 0x00027800ff027b82 */ /* 0x000ee60000000a00 */
[----:B------:R-:W-:Y:S01]  /*243d0*/  IMAD.IADD R0, R17, 0x1, R0 ;  /* 0x0000000111007824 */ /* 0x000fe200078e0200 */
[----:B---3--:R-:W-:-:S03]  /*243e0*/  ISETP.GE.AND P2, PT, R3, 0x1, PT ;  /* 0x000000010300780c */ /* 0x008fc60003f46270 */
[----:B-12---:R-:W-:-:S10]  /*243f0*/  IMAD.IADD R6, R0, 0x1, R2 ;  /* 0x0000000100067824 */ /* 0x006fd400078e0202 */
[----:B------:R-:W-:Y:S05]  /*24400*/  @!P2 BRA `(.L_x_1706) ;  /* 0x000000000048a947 */ /* 0x000fea0003800000 */
        /* <DEDUP_REMOVED lines=11> */
.L_x_1708:
[----:B------:R-:W-:-:S13]  /*244c0*/  ISETP.NE.AND P0, PT, R3, 0x1, PT ;  /* 0x000000010300780c */ /* 0x000fda0003f05270 */
[----:B------:R-:W1:Y:S02]  /*244d0*/  @P0 LDC.64 R4, c[0x0][0x9e8] ;  /* 0x00027a00ff040b82 */ /* 0x000e640000000a00 */
[----:B-1----:R-:W-:-:S05]  /*244e0*/  @P0 IMAD.HI.U32 R4, R2, R4, RZ ;  /* 0x0000000402040227 */ /* 0x002fca00078e00ff */
[----:B------:R-:W-:-:S07]  /*244f0*/  @P0 SHF.R.U32.HI R2, RZ, R5, R4 ;  /* 0x00000005ff020219 */ /* 0x000fce0000011604 */
.L_x_1709:
[----:B------:R-:W-:Y:S05]  /*24500*/  BSYNC B0 ;  /* 0x0000000000007941 */ /* 0x000fea0003800000 */
.L_x_1707:
[----:B------:R-:W-:-:S05]  /*24510*/  IMAD R2, R2, R3, R3 ;  /* 0x0000000302027224 */ /* 0x000fca00078e0203 */
[----:B------:R-:W-:-:S07]  /*24520*/  VIMNMX R6, R6, R2, PT ;  /* 0x0000000206067248 */ /* 0x000fce0003fe0100 */
.L_x_1706:
[----:B------:R-:W-:Y:S01]  /*24530*/  VIADD R6, R6, 0x7f ;  /* 0x0000007f06067836 */ /* 0x000fe20000000000 */
[----:B------:R-:W1:Y:S01]  /*24540*/  @P1 LDC R2, c[0x0][0x44c] ;  /* 0x00011300ff021b82 */ /* 0x000e620000000800 */
[----:B------:R-:W-:-:S03]  /*24550*/  ULDC UR4, c[0x0][0x9dc] ;  /* 0x0002770000047ab9 */ /* 0x000fc60000000800 */
[----:B------:R-:W-:-:S04]  /*24560*/  SHF.R.S32.HI R0, RZ, 0x1f, R6 ;  /* 0x0000001fff007819 */ /* 0x000fc80000011406 */
[----:B------:R-:W2:Y:S01]  /*24570*/  @P1 LDC R4, c[0x0][0x450] ;  /* 0x00011400ff041b82 */ /* 0x000ea20000000800 */
[----:B------:R-:W-:-:S04]  /*24580*/  LEA.HI R0, R0, R6, RZ, 0x7 ;  /* 0x0000000600007211 */ /* 0x000fc800078f38ff */
[----:B------:R-:W-:-:S04]  /*24590*/  SHF.R.S32.HI R0, RZ, 0x7, R0 ;  /* 0x00000007ff007819 */ /* 0x000fc80000011400 */
[----:B------:R-:W-:Y:S01]  /*245a0*/  VIMNMX R7, R21, R0, PT ;  /* 0x0000000015077248 */ /* 0x000fe20003fe0100 */
[----:B------:R-:W-:-:S04]  /*245b0*/  IMAD.MOV.U32 R0, RZ, RZ, R8 ;  /* 0x000000ffff007224 */ /* 0x000fc800078e0008 */
[----:B------:R3:W-:Y:S01]  /*245c0*/  STL [R1+0x48], R7 ;  /* 0x0000480701007387 */ /* 0x0007e20000100800 */
[----:B-1----:R-:W-:-:S05]  /*245d0*/  @P1 IMAD.HI.U32 R2, R8, R2, RZ ;  /* 0x0000000208021227 */ /* 0x002fca00078e00ff */
[----:B--2---:R-:W-:-:S05]  /*245e0*/  @P1 SHF.R.U32.HI R0, RZ, R4, R2 ;  /* 0x00000004ff001219 */ /* 0x004fca0000011602 */
[----:B------:R-:W-:-:S04]  /*245f0*/  IMAD.IADD R0, R20, 0x1, R0 ;  /* 0x0000000114007824 */ /* 0x000fc800078e0200 */
[----:B------:R-:W-:Y:S01]  /*24600*/  VIADD R2, R0, -UR4 ;  /* 0x8000000400027c36 */ /* 0x000fe20008000000 */
[----:B---3--:R-:W-:Y:S06]  /*24610*/  @!P2 BRA `(.L_x_1710) ;  /* 0x000000000044a947 */ /* 0x008fec0003800000 */
        /* <DEDUP_REMOVED lines=10> */
.L_x_1712:
[----:B------:R-:W-:-:S13]  /*246c0*/  ISETP.NE.AND P0, PT, R3, 0x1, PT ;  /* 0x000000010300780c */ /* 0x000fda0003f05270 */
[----:B------:R-:W1:Y:S02]  /*246d0*/  @P0 LDC.64 R4, c[0x0][0x9e8] ;  /* 0x00027a00ff040b82 */ /* 0x000e640000000a00 */
[----:B-1----:R-:W-:-:S05]  /*246e0*/  @P0 IMAD.HI.U32 R4, R0, R4, RZ ;  /* 0x0000000400040227 */ /* 0x002fca00078e00ff */
[----:B------:R-:W-:-:S07]  /*246f0*/  @P0 SHF.R.U32.HI R0, RZ, R5, R4 ;  /* 0x00000005ff000219 */ /* 0x000fce0000011604 */
.L_x_1713:
[----:B------:R-:W-:Y:S05]  /*24700*/  BSYNC B0 ;  /* 0x0000000000007941 */ /* 0x000fea0003800000 */
.L_x_1711:
[----:B------:R-:W-:-:S05]  /*24710*/  IMAD R0, R0, R3, RZ ;  /* 0x0000000300007224 */ /* 0x000fca00078e02ff */
[----:B------:R-:W-:-:S07]  /*24720*/  VIMNMX R2, R2, R0, !PT ;  /* 0x0000000002027248 */ /* 0x000fce0007fe0100 */
.L_x_1710:
[----:B------:R-:W-:-:S04]  /*24730*/  SHF.R.S32.HI R0, RZ, 0x1f, R2 ;  /* 0x0000001fff007819 */ /* 0x000fc80000011402 */
[----:B------:R-:W-:-:S04]  /*24740*/  LEA.HI R0, R0, R2, RZ, 0x7 ;  /* 0x0000000200007211 */ /* 0x000fc800078f38ff */
[----:B------:R-:W-:-:S04]  /*24750*/  SHF.R.S32.HI R0, RZ, 0x7, R0 ;  /* 0x00000007ff007819 */ /* 0x000fc80000011400 */
[----:B------:R-:W-:-:S04]  /*24760*/  VIMNMX R3, RZ, R0, !PT ;  /* 0x00000000ff037248 */ /* 0x000fc80007fe0100 */
[----:B------:R-:W-:Y:S01]  /*24770*/  ISETP.GT.AND P0, PT, R7, R3, PT ;  /* 0x000000030700720c */ /* 0x000fe20003f04270 */
[----:B------:R1:W-:-:S12]  /*24780*/  STL [R1+0x2c], R3 ;  /* 0x00002c0301007387 */ /* 0x0003d80000100800 */
[----:B-1----:R-:W-:Y:S05]  /*24790*/  @P0 BRA `(.L_x_1714) ;  /* 0x0000000000440947 */ /* 0x002fea0003800000 */
[----:B------:R-:W1:Y:S02]  /*247a0*/  S2R R3, SR_TID.X ;  /* 0x0000000000037919 */ /* 0x000e640000002100 */
[----:B-1----:R-:W-:-:S04]  /*247b0*/  LOP3.LUT R3, R3, 0x7f, RZ, 0xc0, !PT ;  /* 0x0000007f03037812 */ /* 0x002fc800078ec0ff */
[----:B------:R-:W-:-:S13]  /*247c0*/  ISETP.NE.AND P0, PT, R3, RZ, PT ;  /* 0x000000ff0300720c */ /* 0x000fda0003f05270 */
[----:B------:R-:W-:Y:S05]  /*247d0*/  @P0 BRA `(.L_x_1715) ;  /* 0x0000003000940947 */ /* 0x000fea0003800000 */
[----:B------:R-:W1:Y:S01]  /*247e0*/  S2R R2, SR_LANEID ;  /* 0x0000000000027919 */ /* 0x000e620000000000 */
[----:B------:R-:W-:Y:S01]  /*247f0*/  VOTEU.ANY UR4, UPT, PT ;  /* 0x0000000000047886 */ /* 0x000fe200038e0100 */
[----:B------:R-:W2:Y:S01]  /*24800*/  LDC.64 R4, c[0x0][0xc60] ;  /* 0x00031800ff047b82 */ /* 0x000ea20000000a00 */
[----:B------:R-:W1:Y:S02]  /*24810*/  FLO.U32 R0, UR4 ;  /* 0x0000000400007d00 */ /* 0x000e6400080e0000 */
[----:B-1----:R-:W-:-:S06]  /*24820*/  ISETP.EQ.U32.AND P0, PT, R0, R2, PT ;  /* 0x000000020000720c */ /* 0x002fcc0003f02070 */
[----:B------:R-:W2:Y:S07]  /*24830*/  POPC R2, UR4 ;  /* 0x0000000400027d09 */ /* 0x000eae0008000000 */
[----:B--2---:R-:W2:Y:S04]  /*24840*/  @P0 ATOMG.E.ADD.STRONG.GPU PT, R2, desc[UR38][R4.64], R2 ;  /* 0x00000002040209a8 */ /* 0x004ea800081ee1e6 */
[----:B--2---:R1:W2:Y:S02]  /*24850*/  SHFL.IDX PT, R2, R2, R0, 0x1f ;  /* 0x00001f0002027589 */ /* 0x0042a400000e0000 */
[----:B-1----:R-:W1:Y:S02]  /*24860*/  S2R R0, SR_LTMASK ;  /* 0x0000000000007919 */ /* 0x002e640000003900 */
[----:B-1----:R-:W-:-:S06]  /*24870*/  LOP3.LUT R0, R0, UR4, RZ, 0xc0, !PT ;  /* 0x0000000400007c12 */ /* 0x002fcc000f8ec0ff */
[----:B------:R-:W2:Y:S02]  /*24880*/  POPC R0, R0 ;  /* 0x0000000000007309 */ /* 0x000ea40000000000 */
[----:B--2---:R-:W-:Y:S01]  /*24890*/  IADD3 R16, R2, UR40, R0 ;  /* 0x0000002802107c10 */ /* 0x004fe2000fffe000 */
[----:B------:R-:W-:Y:S06]  /*248a0*/  BRA `(.L_x_1715) ;  /* 0x0000003000607947 */ /* 0x000fec0003800000 */
.L_x_1714:
[----:B------:R-:W2:Y:S01]  /*248b0*/  LDL R17, [R1] ;  /* 0x0000000001117983 */ /* 0x000ea20000100800 */
        /* <DEDUP_REMOVED lines=10> */
[----:B------:R-:W1:Y:S01]  /*24960*/  LDC.64 R2, c[0x4][R2] ;  /* 0x0100000002027b82 */ /* 0x000e620000000a00 */
[----:B------:R-:W-:Y:S02]  /*24970*/  IMAD.U32 R6, RZ, RZ, UR8 ;  /* 0x00000008ff067e24 */ /* 0x000fe4000f8e00ff */
[----:B------:R-:W-:Y:S02]  /*24980*/  IMAD.U32 R7, RZ, RZ, UR9 ;  /* 0x00000009ff077e24 */ /* 0x000fe4000f8e00ff */
[----:B------:R-:W-:-:S02]  /*24990*/  IMAD.U32 R10, RZ, RZ, UR4 ;  /* 0x00000004ff0a7e24 */ /* 0x000fc4000f8e00ff */
[----:B0-----:R-:W-:Y:S02]  /*249a0*/  IMAD.U32 R11, RZ, RZ, UR5 ;  /* 0x00000005ff0b7e24 */ /* 0x001fe4000f8e00ff */
[----:B------:R-:W-:Y:S02]  /*249b0*/  IMAD.MOV.U32 R8, RZ, RZ, 0x70 ;  /* 0x00000070ff087424 */ /* 0x000fe400078e00ff */
[----:B------:R-:W-:Y:S02]  /*249c0*/  IMAD.MOV.U32 R12, RZ, RZ, 0x1 ;  /* 0x00000001ff0c7424 */ /* 0x000fe400078e00ff */
[----:B------:R-:W-:-:S07]  /*249d0*/  IMAD.MOV.U32 R13, RZ, RZ, RZ ;  /* 0x000000ffff0d7224 */ /* 0x000fce00078e00ff */
[----:B------:R-:W-:-:S07]  /*249e0*/  LEPC R20, `(.L_x_1717) ;  /* 0x000000001014794e */ /* 0x000fce0000000000 */
[----:B-1----:R-:W-:Y:S05]  /*249f0*/  CALL.ABS.NOINC R2 ;  /* 0x0000000002007343 */ /* 0x002fea0003c00000 */
.L_x_1717:
[----:B------:R-:W-:Y:S05]  /*24a00*/  BSYNC B6 ;  /* 0x0000000000067941 */ /* 0x000fea0003800000 */
.L_x_1716:
[----:B------:R-:W-:Y:S02]  /*24a10*/  IMAD.MOV.U32 R2, RZ, RZ, R17 ;  /* 0x000000ffff027224 */ /* 0x000fe400078e0011 */
[----:B------:R-:W2:Y:S01]  /*24a20*/  LDL.LU R17, [R1+0x24] ;  /* 0x0000240001117983 */ /* 0x000ea20000300800 */
[----:B------:R-:W-:Y:S01]  /*24a30*/  BSSY B6, `(.L_x_1718) ;  /* 0x0000017000067945 */ /* 0x000fe20003800000 */
[----:B------:R-:W-:-:S05]  /*24a40*/  VIADD R0, R2, 0x8400 ;  /* 0x0000840002007836 */ /* 0x000fca0000000000 */
        /* <DEDUP_REMOVED lines=9> */
[----:B------:R-:W-:Y:S01]  /*24ae0*/  IMAD.U32 R4, RZ, RZ, UR6 ;  /* 0x00000006ff047e24 */ /* 0x000fe2000f8e00ff */
[----:B------:R-:W-:Y:S01]  /*24af0*/  MOV R13, RZ ;  /* 0x000000ff000d7202 */ /* 0x000fe20000000f00 */
[----:B------:R-:W2:Y:S01]  /*24b00*/  LDC.64 R2, c[0x4][R2] ;  /* 0x0100000002027b82 */ /* 0x000ea20000000a00 */
[----:B------:R-:W-:Y:S02]  /*24b10*/  IMAD.U32 R5, RZ, RZ, UR7 ;  /* 0x00000007ff057e24 */ /* 0x000fe4000f8e00ff */
[----:B------:R-:W-:Y:S02]  /*24b20*/  IMAD.U32 R6, RZ, RZ, UR8 ;  /* 0x00000008ff067e24 */ /* 0x000fe4000f8e00ff */
[----:B------:R-:W-:-:S02]  /*24b30*/  IMAD.U32 R7, RZ, RZ, UR9 ;  /* 0x00000009ff077e24 */ /* 0x000fc4000f8e00ff */
[----:B------:R-:W-:Y:S02]  /*24b40*/  IMAD.U32 R10, RZ, RZ, UR4 ;  /* 0x00000004ff0a7e24 */ /* 0x000fe4000f8e00ff */
[----:B0-----:R-:W-:Y:S02]  /*24b50*/  IMAD.U32 R11, RZ, RZ, UR5 ;  /* 0x00000005ff0b7e24 */ /* 0x001fe4000f8e00ff */
[----:B------:R-:W-:Y:S02]  /*24b60*/  IMAD.MOV.U32 R8, RZ, RZ, 0x70 ;  /* 0x00000070ff087424 */ /* 0x000fe400078e00ff */
[----:B------:R-:W-:-:S07]  /*24b70*/  IMAD.MOV.U32 R12, RZ, RZ, 0x1 ;  /* 0x00000001ff0c7424 */ /* 0x000fce00078e00ff */
[----:B------:R-:W-:-:S07]  /*24b80*/  LEPC R20, `(.L_x_1719) ;  /* 0x000000001014794e */ /* 0x000fce0000000000 */
[----:B-12---:R-:W-:Y:S05]  /*24b90*/  CALL.ABS.NOINC R2 ;  /* 0x0000000002007343 */ /* 0x006fea0003c00000 */
.L_x_1719:
[----:B------:R-:W-:Y:S05]  /*24ba0*/  BSYNC B6 ;  /* 0x0000000000067941 */ /* 0x000fea0003800000 */
.L_x_1718:
        /* <DEDUP_REMOVED lines=9> */
[----:B------:R-:W-:Y:S02]  /*24c40*/  IMAD.U32 R4, RZ, RZ, UR4 ;  /* 0x00000004ff047e24 */ /* 0x000fe4000f8e00ff */
[----:B------:R-:W2:Y:S01]  /*24c50*/  LDC.64 R2, c[0x4][R2] ;  /* 0x0100000002027b82 */ /* 0x000ea20000000a00 */
[----:B------:R-:W-:Y:S02]  /*24c60*/  IMAD.U32 R5, RZ, RZ, UR5 ;  /* 0x00000005ff057e24 */ /* 0x000fe4000f8e00ff */
[----:B------:R-:W-:Y:S02]  /*24c70*/  IMAD.U32 R6, RZ, RZ, UR6 ;  /* 0x00000006ff067e24 */ /* 0x000fe4000f8e00ff */
[----:B------:R-:W-:-:S02]  /*24c80*/  IMAD.U32 R7, RZ, RZ, UR7 ;  /* 0x00000007ff077e24 */ /* 0x000fc4000f8e00ff */
[----:B------:R-:W-:Y:S02]  /*24c90*/  IMAD.U32 R10, RZ, RZ, UR8 ;  /* 0x00000008ff0a7e24 */ /* 0x000fe4000f8e00ff */
[----:B0-----:R-:W-:Y:S02]  /*24ca0*/  IMAD.U32 R11, RZ, RZ, UR9 ;  /* 0x00000009ff0b7e24 */ /* 0x001fe4000f8e00ff */
[----:B------:R-:W-:Y:S02]  /*24cb0*/  IMAD.MOV.U32 R8, RZ, RZ, 0x70 ;  /* 0x00000070ff087424 */ /* 0x000fe400078e00ff */
[----:B------:R-:W-:Y:S02]  /*24cc0*/  IMAD.MOV.U32 R12, RZ, RZ, 0x1 ;  /* 0x00000001ff0c7424 */ /* 0x000fe400078e00ff */
[----:B------:R-:W-:-:S07]  /*24cd0*/  IMAD.MOV.U32 R13, RZ, RZ, RZ ;  /* 0x000000ffff0d7224 */ /* 0x000fce00078e00ff */
[----:B------:R-:W-:-:S07]  /*24ce0*/  LEPC R20, `(.L_x_1721) ;  /* 0x000000001014794e */ /* 0x000fce0000000000 */
[----:B-12---:R-:W-:Y:S05]  /*24cf0*/  CALL.ABS.NOINC R2 ;  /* 0x0000000002007343 */ /* 0x006fea0003c00000 */
.L_x_1721:
[----:B------:R-:W-:Y:S05]  /*24d00*/  BSYNC B6 ;  /* 0x0000000000067941 */ /* 0x000fea0003800000 */
.L_x_1720:
[----:B------:R-:W-:Y:S01]  /*24d10*/  LOP3.LUT P6, RZ, R17, 0x1, RZ, 0xc0, !PT ;  /* 0x0000000111ff7812 */ /* 0x000fe200078cc0ff */
[----:B------:R-:W-:-:S12]  /*24d20*/  BSSY B6, `(.L_x_1722) ;  /* 0x0000012000067945 */ /* 0x000fd80003800000 */
        /* <DEDUP_REMOVED lines=17> */
.L_x_1723:
[----:B------:R-:W-:Y:S05]  /*24e40*/  BSYNC B6 ;  /* 0x0000000000067941 */ /* 0x000fea0003800000 */
.L_x_1722:
[----:B------:R-:W-:Y:S01]  /*24e50*/  ULDC.64 UR4, c[0x0][0x9f8] ;  /* 0x00027e0000047ab9 */ /* 0x000fe20000000a00 */
[----:B------:R-:W-:Y:S01]  /*24e60*/  IMAD.MOV.U32 R9, RZ, RZ, R19 ;  /* 0x000000ffff097224 */ /* 0x000fe200078e0013 */
[----:B------:R-:W-:-:S04]  /*24e70*/  ISETP.NE.U32.AND P0, PT, RZ, UR4, PT ;  /* 0x00000004ff007c0c */ /* 0x000fc8000bf05070 */
[----:B------:R-:W-:Y:S01]  /*24e80*/  ISETP.NE.AND.EX P0, PT, RZ, UR5, PT, P0 ;  /* 0x00000005ff007c0c */ /* 0x000fe2000bf05300 */
[----:B------:R-:W-:-:S12]  /*24e90*/  ULDC.64 UR4, c[0x0][0xa08] ;  /* 0x0002820000047ab9 */ /* 0x000fd80000000a00 */
[----:B------:R-:W2:Y:S02]  /*24ea0*/  @P0 LDC.64 R2, c[0x0][0x9f8] ;  /* 0x00027e00ff020b82 */ /* 0x000ea40000000a00 */
[----:B--2---:R-:W-:-:S05]  /*24eb0*/  @P0 IMAD.WIDE R2, R19, 0x4, R2 ;  /* 0x0000000413020825 */ /* 0x004fca00078e0202 */
[----:B------:R2:W3:Y:S02]  /*24ec0*/  @P0 LDG.E R9, desc[UR38][R2.64] ;  /* 0x0000002602090981 */ /* 0x0004e4000c1e1900 */
[----:B--2---:R-:W2:Y:S02]  /*24ed0*/  LDC.64 R2, c[0x0][0x418] ;  /* 0x00010600ff027b82 */ /* 0x004ea40000000a00 */
[----:B--2---:R-:W-:Y:S01]  /*24ee0*/  LOP3.LUT P0, RZ, R2, UR4, RZ, 0xfc, !PT ;  /* 0x0000000402ff7c12 */ /* 0x004fe2000f80fcff */
[----:B------:R-:W-:-:S03]  /*24ef0*/  UMOV UR4, 0xffffffff ;  /* 0xffffffff00047882 */ /* 0x000fc60000000000 */
[----:B------:R-:W-:Y:S02]  /*24f00*/  LOP3.LUT P0, RZ, R3, UR5, RZ, 0xfc, P0 ;  /* 0x0000000503ff7c12 */ /* 0x000fe4000800fcff */
[----:B---3--:R-:W-:Y:S01]  /*24f10*/  SHF.R.S32.HI R10, RZ, 0x1f, R9 ;  /* 0x0000001fff0a7819 */ /* 0x008fe20000011409 */
[----:B------:R2:W-:Y:S01]  /*24f20*/  STL [R1+0x18], R9 ;  /* 0x0000180901007387 */ /* 0x0005e20000100800 */
[----:B-1----:R-:W-:-:S03]  /*24f30*/  SEL R17, R9, RZ, !P0 ;  /* 0x000000ff09117207 */ /* 0x002fc60004000000 */
[----:B------:R2:W-:Y:S01]  /*24f40*/  STL [R1+0x28], R10 ;  /* 0x0000280a01007387 */ /* 0x0005e20000100800 */
[----:B------:R-:W-:Y:S05]  /*24f50*/  BRA.DIV UR4, `(.L_x_1724) ;  /* 0x0000005a04c87947 */ /* 0x000fea000b800000 */
[----:B------:R-:W1:Y:S02]  /*24f60*/  S2R R0, SR_TID.X ;  /* 0x0000000000007919 */ /* 0x000e640000002100 */
[----:B-1----:R-:W-:-:S04]  /*24f70*/  SHF.R.U32.HI R0, RZ, 0x5, R0 ;  /* 0x00000005ff007819 */ /* 0x002fc80000011600 */
[----:B------:R-:W-:-:S05]  /*24f80*/  LOP3.LUT R0, R0, 0x3, RZ, 0xc0, !PT ;  /* 0x0000000300007812 */ /* 0x000fca00078ec0ff */
[----:B------:R1:W3:Y:S02]  /*24f90*/  SHFL.IDX PT, R14, R0, RZ, 0x1f ;  /* 0x00001fff000e7589 */ /* 0x0002e400000e0000 */
.L_x_1880:
[----:B-1----:R-:W4:Y:S01]  /*24fa0*/  LDL.LU R0, [R1+0x24] ;  /* 0x0000240001007983 */ /* 0x002f220000300800 */
[----:B------:R-:W-:Y:S02]  /*24fb0*/  PLOP3.LUT P1, PT, PT, PT, PT, 0x8, 0x0 ;  /* 0x000000000000781c */ /* 0x000fe40003f2e170 */
[----:B---3--:R-:W-:Y:S02]  /*24fc0*/  ISETP.NE.AND P0, PT, R14, RZ, PT ;  /* 0x000000ff0e00720c */ /* 0x008fe40003f05270 */
[----:B----4-:R-:W-:-:S09]  /*24fd0*/  LOP3.LUT R0, R0, 0xfffffffe, RZ, 0xc0, !PT ;  /* 0xfffffffe00007812 */ /* 0x010fd200078ec0ff */
[----:B------:R-:W-:-:S05]  /*24fe0*/  @P1 LOP3.LUT R0, R0, 0x1, RZ, 0xfc, !PT ;  /* 0x0000000100001812 */ /* 0x000fca00078efcff */
[----:B------:R1:W-:Y:S01]  /*24ff0*/  STL [R1+0x24], R0 ;  /* 0x0000240001007387 */ /* 0x0003e20000100800 */
[----:B------:R-:W-:Y:S05]  /*25000*/  @P0 BRA `(.L_x_1725) ;  /* 0x0000000400a80947 */ /* 0x000fea0003800000 */
[----:B------:R-:W-:-:S03]  /*25010*/  UMOV UR4, 0xffffffff ;  /* 0xffffffff00047882 */ /* 0x000fc60000000000 */
[----:B------:R-:W-:Y:S05]  /*25020*/  BRA.DIV UR4, `(.L_x_1726) ;  /* 0x0000005a04c87947 */ /* 0x000fea000b800000 */
[----:B------:R-:W-:-:S13]  /*25030*/  ELECT P6, URZ, PT ;  /* 0x00000000003f782f */ /* 0x000fda00038c0000 */
.L_x_1883:
[----:B------:R-:W-:Y:S05]  /*25040*/  @!P6 BRA `(.L_x_1725) ;  /* 0x000000040098e947 */ /* 0x000fea0003800000 */
[----:B-1----:R-:W3:Y:S01]  /*25050*/  LDL R0, [R1+0x48] ;  /* 0x0000480001007983 */ /* 0x002ee20000100800 */
[----:B------:R-:W-:-:S04]  /*25060*/  ISETP.NE.U32.AND P0, PT, R2, RZ, PT ;  /* 0x000000ff0200720c */ /* 0x000fc80003f05070 */
[----:B------:R-:W-:Y:S01]  /*25070*/  ISETP.NE.AND.EX P0, PT, R3, RZ, PT, P0 ;  /* 0x000000ff0300720c */ /* 0x000fe20003f05300 */
[----:B---3--:R-:W-:-:S12]  /*25080*/  VIADD R4, R0, 0xffffffff ;  /* 0xffffffff00047836 */ /* 0x008fd80000000000 */
[----:B------:R-:W-:Y:S05]  /*25090*/  @!P0 BRA `(.L_x_1727) ;  /* 0x0000000000488947 */ /* 0x000fea0003800000 */
[----:B------:R-:W1:Y:S01]  /*250a0*/  LDC R8, c[0x0][0x43c] ;  /* 0x00010f00ff087b82 */ /* 0x000e620000000800 */
[----:B------:R-:W-:Y:S01]  /*250b0*/  IMAD.MOV.U32 R0, RZ, RZ, R4 ;  /* 0x000000ffff007224 */ /* 0x000fe200078e0004 */
[----:B------:R-:W-:Y:S01]  /*250c0*/  ULDC.64 UR4, c[0x0][0x428] ;  /* 0x00010a0000047ab9 */ /* 0x000fe20000000a00 */
[----:B-1----:R-:W-:-:S13]  /*250d0*/  ISETP.NE.AND P0, PT, R8, 0x1, PT ;  /* 0x000000010800780c */ /* 0x002fda0003f05270 */
[----:B------:R-:W1:Y:S02]  /*250e0*/  @P0 LDC.64 R6, c[0x0][0x440] ;  /* 0x00011000ff060b82 */ /* 0x000e640000000a00 */
[----:B-1----:R-:W-:-:S05]  /*250f0*/  @P0 IMAD.HI.U32 R6, R4, R6, RZ ;  /* 0x0000000604060227 */ /* 0x002fca00078e00ff */
[----:B------:R-:W-:-:S04]  /*25100*/  @P0 SHF.R.U32.HI R0, RZ, R7, R6 ;  /* 0x00000007ff000219 */ /* 0x000fc80000011606 */
[--C-:B------:R-:W-:Y:S01]  /*25110*/  SHF.R.S32.HI R7, RZ, 0x1f, R0.reuse ;  /* 0x0000001fff077819 */ /* 0x100fe20000011400 */
[--C-:B------:R-:W-:Y:S02]  /*25120*/  IMAD.MOV R5, RZ, RZ, -R0.reuse ;  /* 0x000000ffff057224 */ /* 0x100fe400078e0a00 */
[----:B------:R-:W-:Y:S02]  /*25130*/  IMAD.MOV.U32 R6, RZ, RZ, R0 ;  /* 0x000000ffff067224 */ /* 0x000fe400078e0000 */
[----:B------:R-:W-:Y:S02]  /*25140*/  IMAD R4, R8, R5, R4 ;  /* 0x0000000508047224 */ /* 0x000fe400078e0204 */
[----:B------:R-:W-:Y:S02]  /*25150*/  IMAD R5, R10, UR4, RZ ;  /* 0x000000040a057c24 */ /* 0x000fe4000f8e02ff */
[----:B------:R-:W-:-:S04]  /*25160*/  IMAD.WIDE.U32 R6, R9, UR4, R6 ;  /* 0x0000000409067c25 */ /* 0x000fc8000f8e0006 */
[----:B------:R-:W-:Y:S01]  /*25170*/  IMAD R0, R9, UR5, R5 ;  /* 0x0000000509007c24 */ /* 0x000fe2000f8e0205 */
[----:B------:R-:W-:-:S03]  /*25180*/  LEA R2, P0, R6, R2, 0x2 ;  /* 0x0000000206027211 */ /* 0x000fc600078010ff */
[----:B------:R-:W-:-:S05]  /*25190*/  IMAD.IADD R0, R7, 0x1, R0 ;  /* 0x0000000107007824 */ /* 0x000fca00078e0200 */
[----:B------:R-:W-:-:S05]  /*251a0*/  LEA.HI.X R3, R6, R3, R0, 0x2, P0 ;  /* 0x0000000306037211 */ /* 0x000fca00000f1400 */
[----:B------:R1:W5:Y:S02]  /*251b0*/  LDG.E R17, desc[UR38][R2.64] ;  /* 0x0000002602117981 */ /* 0x000364000c1e1900 */
.L_x_1727:
[----:B--2---:R-:W2:Y:S04]  /*251c0*/  LDL R10, [R1] ;  /* 0x00000000010a7983 */ /* 0x004ea80000100800 */
[----:B------:R-:W2:Y:S04]  /*251d0*/  LDL R0, [R1+0x4] ;  /* 0x0000040001007983 */ /* 0x000ea80000100800 */
[----:B-1----:R-:W3:Y:S01]  /*251e0*/  LDL R2, [R1+0x10] ;  /* 0x0000100001027983 */ /* 0x002ee20000100800 */
[----:B------:R-:W1:Y:S02]  /*251f0*/  S2R R9, SR_TID.X ;  /* 0x0000000000097919 */ /* 0x000e640000002100 */
[----:B-1----:R-:W-:-:S04]  /*25200*/  LOP3.LUT R9, R9, 0x7f, RZ, 0xc0, !PT ;  /* 0x0000007f09097812 */ /* 0x002fc800078ec0ff */
[----:B------:R-:W-:Y:S01]  /*25210*/  ISETP.NE.AND P1, PT, R9, RZ, PT ;  /* 0x000000ff0900720c */ /* 0x000fe20003f25270 */
[----:B--2---:R-:W-:Y:S01]  /*25220*/  IMAD R0, R0, 0x8, R10 ;  /* 0x0000000800007824 */ /* 0x004fe200078e020a */
[----:B---3--:R-:W-:-:S04]  /*25230*/  SHF.L.U32 R2, R2, 0x1f, RZ ;  /* 0x0000001f02027819 */ /* 0x008fc800000006ff */
[----:B------:R-:W1:Y:S02]  /*25240*/  SYNCS.PHASECHK.TRANS64.TRYWAIT P0, [R0+URZ+0x22880], R2 ;  /* 0x02288002000075a7 */ /* 0x000e64000800017f */
[----:B-1----:R-:W-:Y:S05]  /*25250*/  @!P0 BRA `(.L_x_1728) ;  /* 0x00000058005c8947 */ /* 0x002fea0003800000 */
.L_x_1884:
        /* <DEDUP_REMOVED lines=8> */
.L_x_1729:
[----:B------:R-:W2:Y:S04]  /*252e0*/  LDL R6, [R1] ;  /* 0x0000000001067983 */ /* 0x000ea80000100800 */
[----:B------:R-:W2:Y:S04]  /*252f0*/  LDL R3, [R1+0x4] ;  /* 0x0000040001037983 */ /* 0x000ea80000100800 */
[----:B------:R-:W3:Y:S01]  /*25300*/  LDL R5, [R1+0x30] ;  /* 0x0000300001057983 */ /* 0x000ee20000100800 */
[----:B------:R-:W-:Y:S01]  /*25310*/  R2UR UR9, R0 ;  /* 0x00000000000972ca */ /* 0x000fe200000e0000 */
[----:B------:R-:W-:Y:S01]  /*25320*/  UIADD3 UR4, UP0, UR42, 0x470, URZ ;  /* 0x000004702a047890 */ /* 0x000fe2000ff1e03f */
[----:B------:R-:W-:Y:S01]  /*25330*/  R2UR UR12, R18 ;  /* 0x00000000120c72ca */ /* 0x000fe200000e0000 */
[----:B------:R-:W-:Y:S01]  /*25340*/  UMOV UR6, 0x0 ;  /* 0x0000000000067882 */ /* 0x000fe20000000000 */
[----:B-----5:R-:W-:Y:S01]  /*25350*/  R2UR UR13, R17 ;  /* 0x00000000110d72ca */ /* 0x020fe200000e0000 */
[----:B------:R-:W-:Y:S01]  /*25360*/  UIADD3.X UR5, URZ, UR43, URZ, UP0, !UPT ;  /* 0x0000002b3f057290 */ /* 0x000fe200087fe43f */
[----:B------:R-:W-:Y:S01]  /*25370*/  UMOV UR7, 0x14f00000 ;  /* 0x14f0000000077882 */ /* 0x000fe20000000000 */
[----:B------:R-:W-:-:S06]  /*25380*/  UMOV UR10, URZ ;  /* 0x0000003f000a7c82 */ /* 0x000fcc0008000000 */
[----:B------:R-:W-:Y:S01]  /*25390*/  UIADD3 UR9, UR9, 0x22870, URZ ;  /* 0x0002287009097890 */ /* 0x000fe2000fffe03f */
[----:B--2---:R-:W-:Y:S02]  /*253a0*/  IMAD R3, R3, 0x4000, R6 ;  /* 0x0000400003037824 */ /* 0x004fe400078e0206 */
[----:B---3--:R-:W-:-:S03]  /*253b0*/  IMAD R4, R4, 0x80, R5 ;  /* 0x0000008004047824 */ /* 0x008fc600078e0205 */
[----:B------:R-:W-:Y:S02]  /*253c0*/  R2UR UR8, R3 ;  /* 0x00000000030872ca */ /* 0x000fe400000e0000 */
[----:B------:R-:W-:-:S11]  /*253d0*/  R2UR UR11, R4 ;  /* 0x00000000040b72ca */ /* 0x000fd600000e0000 */
[----:B------:R-:W-:-:S09]  /*253e0*/  UIADD3 UR8, UR8, 0x8400, URZ ;  /* 0x0000840008087890 */ /* 0x000fd2000fffe03f */
[----:B------:R2:W-:Y:S01]  /*253f0*/  UTMALDG.4D [UR8], [UR4], desc[UR6] ;  /* 0x00000608040075b4 */ /* 0x0005e20008019000 */
[----:B------:R-:W3:Y:S02]  /*25400*/  SYNCS.PHASECHK.TRANS64.TRYWAIT P0, [R0+URZ+0x22840], R2 ;  /* 0x02284002000075a7 */ /* 0x000ee4000800017f */
[----:B--23--:R-:W-:Y:S05]  /*25410*/  @!P0 BRA `(.L_x_1730) ;  /* 0x0000005800008947 */ /* 0x00cfea0003800000 */
.L_x_1885:
[----:B------:R-:W-:Y:S05]  /*25420*/  @P1 BRA `(.L_x_1731) ;  /* 0x00000000001c1947 */ /* 0x000fea0003800000 */
[----:B------:R-:W3:Y:S01]  /*25430*/  S2R R3, SR_TID.X ;  /* 0x0000000000037919 */ /* 0x000ee20000002100 */
[----:B-12---:R-:W-:-:S04]  /*25440*/  IMAD.MOV.U32 R2, RZ, RZ, 0x6000 ;  /* 0x00006000ff027424 */ /* 0x006fc800078e00ff */
[----:B------:R4:W-:Y:S01]  /*25450*/  SYNCS.ARRIVE.TRANS64 RZ, [R0+URZ+0x22830], R2 ;  /* 0x0228300200ff79a7 */ /* 0x0009e2000800003f */
[----:B---3--:R-:W-:-:S04]  /*25460*/  LOP3.LUT R3, R3, 0x1f, RZ, 0xc0, !PT ;  /* 0x0000001f03037812 */ /* 0x008fc800078ec0ff */
[----:B------:R-:W-:-:S13]  /*25470*/  ISETP.NE.AND P0, PT, R3, RZ, PT ;  /* 0x000000ff0300720c */ /* 0x000fda0003f05270 */
[----:B----4-:R-:W-:Y:S05]  /*25480*/  @!P0 BRA `(.L_x_1731) ;  /* 0x0000000000048947 */ /* 0x010fea0003800000 */
[----:B------:R-:W-:Y:S01]  /*25490*/  BPT.TRAP 0x1 ;  /* 0x000000040000795c */ /* 0x000fe20000300000 */
.L_x_1731:
[----:B------:R-:W3:Y:S04]  /*254a0*/  LDL R5, [R1] ;  /* 0x0000000001057983 */ /* 0x000ee80000100800 */
[----:B------:R-:W3:Y:S04]  /*254b0*/  LDL R3, [R1+0x4] ;  /* 0x0000040001037983 */ /* 0x000ee80000100800 */
[----:B-12---:R-:W2:Y:S01]  /*254c0*/  LDL.LU R2, [R1+0x24] ;  /* 0x0000240001027983 */ /* 0x006ea20000300800 */
[----:B------:R-:W-:Y:S01]  /*254d0*/  R2UR UR9, R0 ;  /* 0x00000000000972ca */ /* 0x000fe200000e0000 */
[----:B------:R-:W-:Y:S01]  /*254e0*/  UIADD3 UR4, UP0, UR42, 0x370, URZ ;  /* 0x000003702a047890 */ /* 0x000fe2000ff1e03f */
[----:B------:R-:W-:Y:S01]  /*254f0*/  R2UR UR11, R4 ;  /* 0x00000000040b72ca */ /* 0x000fe200000e0000 */
[----:B------:R-:W-:Y:S01]  /*25500*/  UMOV UR10, URZ ;  /* 0x0000003f000a7c82 */ /* 0x000fe20008000000 */
[----:B------:R-:W-:Y:S01]  /*25510*/  R2UR UR12, R18 ;  /* 0x00000000120c72ca */ /* 0x000fe200000e0000 */
[----:B------:R-:W-:Y:S01]  /*25520*/  UIADD3.X UR5, URZ, UR43, URZ, UP0, !UPT ;  /* 0x0000002b3f057290 */ /* 0x000fe200087fe43f */
[----:B------:R-:W-:Y:S01]  /*25530*/  R2UR UR13, R17 ;  /* 0x00000000110d72ca */ /* 0x000fe200000e0000 */
[----:B------:R-:W-:Y:S01]  /*25540*/  UMOV UR6, 0x0 ;  /* 0x0000000000067882 */ /* 0x000fe20000000000 */
[----:B------:R-:W-:Y:S01]  /*25550*/  PLOP3.LUT P0, PT, PT, PT, PT, 0x80, 0x0 ;  /* 0x000000000000781c */ /* 0x000fe20003f0f070 */
[----:B------:R-:W-:Y:S01]  /*25560*/  UMOV UR7, 0x14f00000 ;  /* 0x14f0000000077882 */ /* 0x000fe20000000000 */
[----:B------:R-:W-:-:S03]  /*25570*/  UMOV UR17, 0x40 ;  /* 0x0000004000117882 */ /* 0x000fc60000000000 */
[----:B------:R-:W-:Y:S01]  /*25580*/  UIADD3 UR9, UR9, 0x22830, URZ ;  /* 0x0002283009097890 */ /* 0x000fe2000fffe03f */
[----:B---3--:R-:W-:Y:S01]  /*25590*/  IMAD R0, R3, 0x6000, R5 ;  /* 0x0000600003007824 */ /* 0x008fe200078e0205 */
[----:B--2---:R-:W-:-:S04]  /*255a0*/  LOP3.LUT R2, R2, 0xfffffffe, RZ, 0xc0, !PT ;  /* 0xfffffffe02027812 */ /* 0x004fc800078ec0ff */
[----:B------:R-:W-:Y:S02]  /*255b0*/  R2UR UR8, R0 ;  /* 0x00000000000872ca */ /* 0x000fe400000e0000 */
[----:B------:R-:W-:-:S05]  /*255c0*/  @P0 LOP3.LUT R2, R2, 0x1, RZ, 0xfc, !PT ;  /* 0x0000000102020812 */ /* 0x000fca00078efcff */
[----:B------:R3:W-:Y:S06]  /*255d0*/  STL [R1+0x24], R2 ;  /* 0x0000240201007387 */ /* 0x0007ec0000100800 */
[----:B------:R-:W-:Y:S02]  /*255e0*/  UIADD3 UR14, UR8, 0x16400, URZ ;  /* 0x00016400080e7890 */ /* 0x000fe4000fffe03f */
[----:B------:R-:W-:Y:S02]  /*255f0*/  UIADD3 UR15, UR8, 0x18400, URZ ;  /* 0x00018400080f7890 */ /* 0x000fe4000fffe03f */
[----:B------:R-:W-:-:S03]  /*25600*/  UIADD3 UR16, UR8, 0x1a400, URZ ;  /* 0x0001a40008107890 */ /* 0x000fc6000fffe03f */
[----:B------:R-:W-:Y:S01]  /*25610*/  UMOV UR8, UR14 ;  /* 0x0000000e00087c82 */ /* 0x000fe20008000000 */
[----:B------:R-:W-:Y:S01]  /*25620*/  UMOV UR14, 0x80 ;  /* 0x00000080000e7882 */ /* 0x000fe20000000000 */
[----:B------:R1:W-:Y:S02]  /*25630*/  UTMALDG.4D [UR8], [UR4], desc[UR6] ;  /* 0x00000608040075b4 */ /* 0x0003e40008019000 */
[----:B-1----:R-:W-:Y:S01]  /*25640*/  UMOV UR8, UR15 ;  /* 0x0000000f00087c82 */ /* 0x002fe20008000000 */
[----:B------:R-:W-:Y:S02]  /*25650*/  UMOV UR10, UR17 ;  /* 0x00000011000a7c82 */ /* 0x000fe40008000000 */
[----:B------:R1:W-:Y:S02]  /*25660*/  UTMALDG.4D [UR8], [UR4], desc[UR6] ;  /* 0x00000608040075b4 */ /* 0x0003e40008019000 */
[----:B-1----:R-:W-:Y:S01]  /*25670*/  UMOV UR8, UR16 ;  /* 0x0000001000087c82 */ /* 0x002fe20008000000 */
[----:B------:R-:W-:-:S02]  /*25680*/  UMOV UR10, UR14 ;  /* 0x0000000e000a7c82 */ /* 0x000fc40008000000 */
[----:B------:R3:W-:Y:S02]  /*25690*/  UTMALDG.4D [UR8], [UR4], desc[UR6] ;  /* 0x00000608040075b4 */ /* 0x0007e40008019000 */
[----:B---3--:R-:W-:Y:S01]  /*256a0*/  NOP ;  /* 0x0000000000007918 */ /* 0x008fe20000000000 */
.L_x_1725:
[----:B------:R-:W3:Y:S04]  /*256b0*/  LDL R4, [R1] ;  /* 0x0000000001047983 */ /* 0x000ee80000100800 */
[----:B------:R-:W1:Y:S01]  /*256c0*/  LDL.LU R3, [R1+0x44] ;  /* 0x0000440001037983 */ /* 0x000e620000300800 */
[----:B------:R-:W-:Y:S05]  /*256d0*/  WARPSYNC.ALL ;  /* 0x0000000000007948 */ /* 0x000fea0003800000 */
[----:B------:R-:W-:Y:S01]  /*256e0*/  ULDC.64 UR4, c[0x0][0x298] ;  /* 0x0000a60000047ab9 */ /* 0x000fe20000000a00 */
[----:B------:R-:W-:Y:S01]  /*256f0*/  BSSY B6, `(.L_x_1732) ;  /* 0x000001c000067945 */ /* 0x000fe20003800000 */
[----:B------:R-:W-:Y:S01]  /*25700*/  BAR.SYNC.DEFER_BLOCKING 0x8, 0x180 ;  /* 0x0206000000007b1d */ /* 0x000fe20000010000 */
[----:B-1----:R-:W-:-:S05]  /*25710*/  SHF.R.S32.HI R0, RZ, 0x1f, R3 ;  /* 0x0000001fff007819 */ /* 0x002fca0000011403 */
[----:B------:R-:W-:Y:S02]  /*25720*/  IMAD R2, R0, UR4, RZ ;  /* 0x0000000400027c24 */ /* 0x000fe4000f8e02ff */
[----:B---3--:R-:W-:Y:S02]  /*25730*/  VIADD R0, R4, 0x10400 ;  /* 0x0001040004007836 */ /* 0x008fe40000000000 */
[C---:B------:R-:W-:Y:S02]  /*25740*/  IMAD R2, R3.reuse, UR5, R2 ;  /* 0x0000000503027c24 */ /* 0x040fe4000f8e0202 */
[----:B------:R-:W-:Y:S01]  /*25750*/  IMAD.WIDE.U32 R4, R3, UR4, RZ ;  /* 0x0000000403047c25 */ /* 0x000fe2000f8e00ff */
[----:B------:R-:W-:-:S03]  /*25760*/  LOP3.LUT P0, RZ, R0, 0x1bf, RZ, 0xc0, !PT ;  /* 0x000001bf00ff7812 */ /* 0x000fc6000780c0ff */
[----:B------:R-:W-:Y:S01]  /*25770*/  IMAD.IADD R0, R5, 0x1, R2 ;  /* 0x0000000105007824 */ /* 0x000fe200078e0202 */
[----:B------:R1:W-:Y:S04]  /*25780*/  STL.64 [R1+0x50], R4 ;  /* 0x0000500401007387 */ /* 0x0003e80000100a00 */
[----:B------:R1:W-:Y:S05]  /*25790*/  STL [R1+0x44], R0 ;  /* 0x0000440001007387 */ /* 0x0003ea0000100800 */
[----:B------:R-:W-:Y:S05]  /*257a0*/  @!P0 BRA `(.L_x_1733) ;  /* 0x0000000000408947 */ /* 0x000fea0003800000 */
[----:B------:R-:W-:Y:S01]  /*257b0*/  MOV R2, 0x0 ;  /* 0x0000000000027802 */ /* 0x000fe20000000f00 */
[----:B------:R-:W-:Y:S01]  /*257c0*/  ULDC.64 UR4, c[0x4][0xc8] ;  /* 0x0100320000047ab9 */ /* 0x000fe20000000a00 */
[----:B------:R-:W-:Y:S01]  /*257d0*/  ULDC.64 UR6, c[0x4][0xd0] ;  /* 0x0100340000067ab9 */ /* 0x000fe20000000a00 */
[----:B------:R-:W-:Y:S01]  /*257e0*/  ULDC.64 UR8, c[0x4][0x28] ;  /* 0x01000a0000087ab9 */ /* 0x000fe20000000a00 */
[----:B-1----:R-:W-:Y:S01]  /*257f0*/  IMAD.U32 R4, RZ, RZ, UR4 ;  /* 0x00000004ff047e24 */ /* 0x002fe2000f8e00ff */
[----:B0-----:R-:W-:Y:S01]  /*25800*/  MOV R11, UR9 ;  /* 0x00000009000b7c02 */ /* 0x001fe20008000f00 */
[----:B------:R-:W0:Y:S01]  /*25810*/  LDC.64 R2, c[0x4][R2] ;  /* 0x0100000002027b82 */ /* 0x000e220000000a00 */
[----:B------:R-:W-:Y:S02]  /*25820*/  IMAD.U32 R5, RZ, RZ, UR5 ;  /* 0x00000005ff057e24 */ /* 0x000fe4000f8e00ff */
[----:B------:R-:W-:Y:S02]  /*25830*/  IMAD.U32 R6, RZ, RZ, UR6 ;  /* 0x00000006ff067e24 */ /* 0x000fe4000f8e00ff */
[----:B------:R-:W-:-:S02]  /*25840*/  IMAD.U32 R7, RZ, RZ, UR7 ;  /* 0x00000007ff077e24 */ /* 0x000fc4000f8e00ff */
[----:B--2---:R-:W-:Y:S02]  /*25850*/  IMAD.U32 R10, RZ, RZ, UR8 ;  /* 0x00000008ff0a7e24 */ /* 0x004fe4000f8e00ff */
[----:B------:R-:W-:Y:S02]  /*25860*/  IMAD.MOV.U32 R8, RZ, RZ, 0x70 ;  /* 0x00000070ff087424 */ /* 0x000fe400078e00ff */
[----:B------:R-:W-:Y:S02]  /*25870*/  IMAD.MOV.U32 R12, RZ, RZ, 0x1 ;  /* 0x00000001ff0c7424 */ /* 0x000fe400078e00ff */
[----:B------:R-:W-:-:S07]  /*25880*/  IMAD.MOV.U32 R13, RZ, RZ, RZ ;  /* 0x000000ffff0d7224 */ /* 0x000fce00078e00ff */
[----:B------:R-:W-:-:S07]  /*25890*/  LEPC R20, `(.L_x_1733) ;  /* 0x000000001014794e */ /* 0x000fce0000000000 */
[----:B0-----:R-:W-:Y:S05]  /*258a0*/  CALL.ABS.NOINC R2 ;  /* 0x0000000002007343 */ /* 0x001fea0003c00000 */
.L_x_1733:
[----:B------:R-:W-:Y:S05]  /*258b0*/  BSYNC B6 ;  /* 0x0000000000067941 */ /* 0x000fea0003800000 */
.L_x_1732:
[----:B-1----:R-:W3:Y:S01]  /*258c0*/  LDL.LU R0, [R1+0x44] ;  /* 0x0000440001007983 */ /* 0x002ee20000300800 */
[----:B------:R-:W1:Y:S01]  /*258d0*/  LDC R7, c[0x0][0x448] ;  /* 0x00011200ff077b82 */ /* 0x000e620000000800 */
[----:B------:R-:W-:Y:S01]  /*258e0*/  ULDC.64 UR4, c[0x0][0x2d8] ;  /* 0x0000b60000047ab9 */ /* 0x000fe20000000a00 */
[----:B------:R-:W-:Y:S01]  /*258f0*/  ULDC.64 UR6, c[0x0][0x280] ;  /* 0x0000a00000067ab9 */ /* 0x000fe20000000a00 */
[----:B------:R-:W3:Y:S04]  /*25900*/  LDL.LU.64 R2, [R1+0x50] ;  /* 0x0000500001027983 */ /* 0x000ee80000300a00 */
[----:B------:R-:W4:Y:S01]  /*25910*/  LDL R12, [R1+0xc] ;  /* 0x00000c00010c7983 */ /* 0x000f220000100800 */
[----:B------:R-:W0:Y:S01]  /*25920*/  S2R R5, SR_TID.X ;  /* 0x0000000000057919 */ /* 0x000e220000002100 */
[----:B------:R-:W2:Y:S01]  /*25930*/  S2R R6, SR_TID.X ;  /* 0x0000000000067919 */ /* 0x000ea20000002100 */
[----:B0-----:R-:W-:-:S04]  /*25940*/  LOP3.LUT R5, R5, 0x7f, RZ, 0xc0, !PT ;  /* 0x0000007f05057812 */ /* 0x001fc800078ec0ff */
[----:B------:R-:W-:Y:S01]  /*25950*/  SHF.R.U32.HI R5, RZ, 0x2, R5 ;  /* 0x00000002ff057819 */ /* 0x000fe20000011605 */
[----:B--2---:R-:W-:-:S05]  /*25960*/  IMAD.SHL.U32 R8, R6, 0x20, RZ ;  /* 0x0000002006087824 */ /* 0x004fca00078e00ff */
[----:B------:R-:W-:Y:S01]  /*25970*/  LOP3.LUT R8, R5, 0x60, R8, 0xf8, !PT ;  /* 0x0000006005087812 */ /* 0x000fe200078ef808 */
[----:B------:R-:W0:Y:S02]  /*25980*/  S2R R10, SR_TID.X ;  /* 0x00000000000a7919 */ /* 0x000e240000002100 */
[----:B0-----:R-:W-:-:S05]  /*25990*/  IMAD.SHL.U32 R10, R10, 0x10, RZ ;  /* 0x000000100a0a7824 */ /* 0x001fca00078e00ff */
[----:B------:R-:W-:-:S04]  /*259a0*/  LOP3.LUT R10, R10, 0x30, RZ, 0xc0, !PT ;  /* 0x000000300a0a7812 */ /* 0x000fc800078ec0ff */
[C---:B------:R-:W-:Y:S02]  /*259b0*/  LOP3.LUT R11, R10.reuse, 0x40, RZ, 0xfc, !PT ;  /* 0x000000400a0b7812 */ /* 0x040fe400078efcff */
[----:B------:R-:W-:Y:S01]  /*259c0*/  LOP3.LUT R10, R10, 0x80, RZ, 0xfc, !PT ;  /* 0x000000800a0a7812 */ /* 0x000fe200078efcff */
[----:B---3--:R-:W-:Y:S01]  /*259d0*/  IMAD.MOV.U32 R3, RZ, RZ, R0 ;  /* 0x000000ffff037224 */ /* 0x008fe200078e0000 */
[----:B------:R-:W-:-:S05]  /*259e0*/  SHF.R.S32.HI R0, RZ, 0x1f, R18 ;  /* 0x0000001fff007819 */ /* 0x000fca0000011412 */
[----:B------:R-:W-:Y:S02]  /*259f0*/  IMAD R0, R0, UR4, RZ ;  /* 0x0000000400007c24 */ /* 0x000fe4000f8e02ff */
[----:B------:R-:W-:-:S04]  /*25a00*/  IMAD.WIDE.U32 R2, R18, UR4, R2 ;  /* 0x0000000412027c25 */ /* 0x000fc8000f8e0002 */
[----:B------:R-:W-:Y:S01]  /*25a10*/  IMAD R0, R18, UR5, R0 ;  /* 0x0000000512007c24 */ /* 0x000fe2000f8e0200 */
[----:B------:R-:W-:Y:S02]  /*25a20*/  ULDC.64 UR4, c[0x0][0xa00] ;  /* 0x0002800000047ab9 */ /* 0x000fe40000000a00 */
[----:B------:R-:W-:Y:S01]  /*25a30*/  ISETP.NE.U32.AND P0, PT, RZ, UR4, PT ;  /* 0x00000004ff007c0c */ /* 0x000fe2000bf05070 */
[----:B------:R-:W-:Y:S01]  /*25a40*/  IMAD.IADD R3, R3, 0x1, R0 ;  /* 0x0000000103037824 */ /* 0x000fe200078e0200 */
[----:B------:R-:W-:Y:S02]  /*25a50*/  SHF.R.S32.HI R0, RZ, 0x1f, R19 ;  /* 0x0000001fff007819 */ /* 0x000fe40000011413 */
[----:B------:R-:W-:Y:S01]  /*25a60*/  ISETP.NE.AND.EX P0, PT, RZ, UR5, PT, P0 ;  /* 0x00000005ff007c0c */ /* 0x000fe2000bf05300 */
[----:B------:R-:W-:-:S03]  /*25a70*/  ULDC.64 UR4, c[0x0][0x2e0] ;  /* 0x0000b80000047ab9 */ /* 0x000fc60000000a00 */
[----:B------:R-:W-:Y:S02]  /*25a80*/  SEL R4, R0, RZ, !P0 ;  /* 0x000000ff00047207 */ /* 0x000fe40004000000 */
[----:B------:R-:W-:Y:S02]  /*25a90*/  SEL R0, R19, RZ, !P0 ;  /* 0x000000ff13007207 */ /* 0x000fe40004000000 */
[----:B-1----:R-:W-:-:S13]  /*25aa0*/  ISETP.NE.AND P0, PT, R7, 0x1, PT ;  /* 0x000000010700780c */ /* 0x002fda0003f05270 */
[----:B------:R-:W0:Y:S08]  /*25ab0*/  @P0 LDC R5, c[0x0][0x44c] ;  /* 0x00011300ff050b82 */ /* 0x000e300000000800 */
[----:B------:R-:W1:Y:S01]  /*25ac0*/  @P0 LDC R6, c[0x0][0x450] ;  /* 0x00011400ff060b82 */ /* 0x000e620000000800 */
[----:B------:R-:W-:Y:S02]  /*25ad0*/  IMAD R4, R4, UR4, RZ ;  /* 0x0000000404047c24 */ /* 0x000fe4000f8e02ff */
[----:B------:R-:W-:-:S04]  /*25ae0*/  IMAD.WIDE.U32 R2, R0, UR4, R2 ;  /* 0x0000000400027c25 */ /* 0x000fc8000f8e0002 */
[----:B------:R-:W-:Y:S01]  /*25af0*/  IMAD R0, R0, UR5, R4 ;  /* 0x0000000500007c24 */ /* 0x000fe2000f8e0204 */
[----:B------:R-:W-:Y:S01]  /*25b00*/  ULDC.64 UR4, c[0x0][0x2d0] ;  /* 0x0000b40000047ab9 */ /* 0x000fe20000000a00 */
[----:B----4-:R-:W-:Y:S02]  /*25b10*/  IMAD.IADD R4, R8, 0x1, R12 ;  /* 0x0000000108047824 */ /* 0x010fe400078e020c */
[----:B------:R-:W-:Y:S02]  /*25b20*/  IMAD.IADD R3, R3, 0x1, R0 ;  /* 0x0000000103037824 */ /* 0x000fe400078e0200 */
[----:B0-----:R-:W-:Y:S01]  /*25b30*/  @P0 IMAD.HI.U32 R5, R4, R5, RZ ;  /* 0x0000000504050227 */ /* 0x001fe200078e00ff */
[----:B------:R-:W0:Y:S03]  /*25b40*/  S2R R8, SR_TID.X ;  /* 0x0000000000087919 */ /* 0x000e260000002100 */
[----:B------:R-:W-:Y:S01]  /*25b50*/  IMAD.MOV.U32 R0, RZ, RZ, R4 ;  /* 0x000000ffff007224 */ /* 0x000fe200078e0004 */
[----:B-1----:R-:W-:-:S05]  /*25b60*/  @P0 SHF.R.U32.HI R0, RZ, R6, R5 ;  /* 0x00000006ff000219 */ /* 0x002fca0000011605 */
[----:B------:R-:W-:-:S04]  /*25b70*/  IMAD.MOV R5, RZ, RZ, -R0 ;  /* 0x000000ffff057224 */ /* 0x000fc800078e0a00 */
[----:B------:R-:W-:Y:S01]  /*25b80*/  IMAD R4, R7, R5, R4 ;  /* 0x0000000507047224 */ /* 0x000fe200078e0204 */
[----:B------:R-:W-:Y:S01]  /*25b90*/  SHF.R.S32.HI R5, RZ, 0x1f, R0 ;  /* 0x0000001fff057819 */ /* 0x000fe20000011400 */
[----:B------:R-:W-:-:S04]  /*25ba0*/  IMAD.WIDE.U32 R2, R0, UR4, R2 ;  /* 0x0000000400027c25 */ /* 0x000fc8000f8e0002 */
[----:B------:R-:W-:-:S04]  /*25bb0*/  IMAD R5, R5, UR4, RZ ;  /* 0x0000000405057c24 */ /* 0x000fc8000f8e02ff */
[----:B------:R-:W-:Y:S01]  /*25bc0*/  IMAD R0, R0, UR5, R5 ;  /* 0x0000000500007c24 */ /* 0x000fe2000f8e0205 */
[----:B------:R-:W-:-:S03]  /*25bd0*/  ULDC.64 UR4, c[0x0][0x2c8] ;  /* 0x0000b20000047ab9 */ /* 0x000fc60000000a00 */
[----:B------:R-:W-:Y:S01]  /*25be0*/  IMAD.IADD R3, R3, 0x1, R0 ;  /* 0x0000000103037824 */ /* 0x000fe200078e0200 */
[----:B------:R-:W-:Y:S01]  /*25bf0*/  SHF.R.S32.HI R0, RZ, 0x1f, R4 ;  /* 0x0000001fff007819 */ /* 0x000fe20000011404 */
[----:B------:R-:W-:-:S04]  /*25c00*/  IMAD.WIDE.U32 R2, R4, UR4, R2 ;  /* 0x0000000404027c25 */ /* 0x000fc8000f8e0002 */
[----:B------:R-:W-:Y:S01]  /*25c10*/  IMAD R0, R0, UR4, RZ ;  /* 0x0000000400007c24 */ /* 0x000fe2000f8e02ff */
[----:B------:R-:W-:Y:S01]  /*25c20*/  ULDC UR4, c[0x0][0x2b8] ;  /* 0x0000ae0000047ab9 */ /* 0x000fe20000000800 */
[----:B0-----:R-:W-:Y:S01]  /*25c30*/  IMAD.SHL.U32 R9, R8, 0x10, RZ ;  /* 0x0000001008097824 */ /* 0x001fe200078e00ff */
[----:B------:R-:W-:Y:S02]  /*25c40*/  ISETP.GE.AND P2, PT, R10, UR4, PT ;  /* 0x000000040a007c0c */ /* 0x000fe4000bf46270 */
[----:B------:R-:W-:Y:S02]  /*25c50*/  LOP3.LUT R10, R8, 0x7f, RZ, 0xc0, !PT ;  /* 0x0000007f080a7812 */ /* 0x000fe400078ec0ff */
[----:B------:R0:W5:Y:S01]  /*25c60*/  LDL R8, [R1+0x3c] ;  /* 0x00003c0001087983 */ /* 0x0001620000100800 */
[----:B------:R-:W-:Y:S01]  /*25c70*/  LOP3.LUT R9, R9, 0x30, RZ, 0xc0, !PT ;  /* 0x0000003009097812 */ /* 0x000fe200078ec0ff */
[----:B------:R-:W-:Y:S01]  /*25c80*/  IMAD R0, R4, UR5, R0 ;  /* 0x0000000504007c24 */ /* 0x000fe2000f8e0200 */
[----:B------:R-:W-:-:S02]  /*25c90*/  IADD3 R4, P3, R2, UR6, RZ ;  /* 0x0000000602047c10 */ /* 0x000fc4000ff7e0ff */
[----:B------:R-:W-:Y:S02]  /*25ca0*/  ISETP.GE.AND P0, PT, R9, UR4, PT ;  /* 0x0000000409007c0c */ /* 0x000fe4000bf06270 */
[----:B------:R-:W-:Y:S01]  /*25cb0*/  ISETP.GE.AND P1, PT, R11, UR4, PT ;  /* 0x000000040b007c0c */ /* 0x000fe2000bf26270 */
[----:B------:R-:W-:Y:S01]  /*25cc0*/  UMOV UR4, 0xffffffff ;  /* 0xffffffff00047882 */ /* 0x000fe20000000000 */
[----:B------:R-:W-:Y:S02]  /*25cd0*/  IADD3.X R3, R3, UR7, R0, P3, !PT ;  /* 0x0000000703037c10 */ /* 0x000fe40009ffe400 */
[----:B------:R-:W-:Y:S01]  /*25ce0*/  SHF.R.U32.HI R10, RZ, 0x2, R10 ;  /* 0x00000002ff0a7819 */ /* 0x000fe2000001160a */
[----:B0-----:R-:W-:Y:S08]  /*25cf0*/  BRA.DIV UR4, `(.L_x_1734) ;  /* 0x0000004e04dc7947 */ /* 0x001ff0000b800000 */
[----:B------:R-:W2:Y:S04]  /*25d00*/  LDL.LU R6, [R1+0x40] ;  /* 0x0000400001067983 */ /* 0x000ea80000300800 */
[----:B------:R-:W3:Y:S01]  /*25d10*/  LDL.LU R11, [R1+0xc] ;  /* 0x00000c00010b7983 */ /* 0x000ee20000300800 */
[----:B--2---:R-:W-:-:S03]  /*25d20*/  IMAD R2, R6, R7, RZ ;  /* 0x0000000706027224 */ /* 0x004fc600078e02ff */
[----:B------:R-:W0:Y:S01]  /*25d30*/  SHFL.IDX PT, R7, R4, RZ, 0x1c1f ;  /* 0x001c1fff04077589 */ /* 0x000e2200000e0000 */
[----:B---3--:R-:W-:-:S03]  /*25d40*/  IMAD.IADD R0, R10, 0x1, R11 ;  /* 0x000000010a007824 */ /* 0x008fc600078e020b */
[----:B------:R-:W1:Y:S01]  /*25d50*/  SHFL.IDX PT, R6, R3, RZ, 0x1c1f ;  /* 0x001c1fff03067589 */ /* 0x000e6200000e0000 */
[C---:B------:R-:W-:Y:S01]  /*25d60*/  VIADD R5, R0.reuse, 0x20 ;  /* 0x0000002000057836 */ /* 0x040fe20000000000 */
[----:B------:R-:W-:-:S13]  /*25d70*/  ISETP.GE.AND P4, PT, R0, R2, PT ;  /* 0x000000020000720c */ /* 0x000fda0003f86270 */
        /* <DEDUP_REMOVED lines=12> */
[----:B0-----:R-:W-:-:S04]  /*25e40*/  @!P3 IMAD.X R6, RZ, RZ, R6, P4 ;  /* 0x000000ffff06b224 */ /* 0x001fc800020e0606 */
[----:B------:R-:W-:Y:S01]  /*25e50*/  @!P3 IMAD.MOV.U32 R7, RZ, RZ, R6 ;  /* 0x000000ffff07b224 */ /* 0x000fe200078e0006 */
[----:B------:R-:W-:Y:S01]  /*25e60*/  @!P3 MOV R6, R5 ;  /* 0x000000050006b202 */ /* 0x000fe20000000f00 */
[----:B------:R-:W-:-:S04]  /*25e70*/  VIADD R5, R0, 0x40 ;  /* 0x0000004000057836 */ /* 0x000fc80000000000 */
        /* <DEDUP_REMOVED lines=8> */
[----:B------:R-:W-:Y:S02]  /*25f00*/  @!P3 IMAD.MOV.U32 R7, RZ, RZ, R6 ;  /* 0x000000ffff07b224 */ /* 0x000fe400078e0006 */
[----:B------:R-:W-:Y:S02]  /*25f10*/  @!P3 IMAD.MOV.U32 R6, RZ, RZ, R5 ;  /* 0x000000ffff06b224 */ /* 0x000fe400078e0005 */
[----:B------:R1:W2:Y:S04]  /*25f20*/  SHFL.IDX PT, R5, R3, 0x3, 0x1c1f ;  /* 0x007c1f0003057f89 */ /* 0x0002a800000e0000 */
[----:B------:R1:W-:Y:S04]  /*25f30*/  @!P3 LDGSTS.E.BYPASS.LTC128B.128 [R8+0x11400], desc[UR38][R6.64], !P0 ;  /* 0x114000000608bfae */ /* 0x0003e8000c101d66 */
[----:B------:R1:W-:Y:S04]  /*25f40*/  @!P3 LDGSTS.E.BYPASS.LTC128B.128 [R8+0x13400], desc[UR38][R6.64+0x40], !P1 ;  /* 0x134000400608bfae */ /* 0x0003e8000c901d66 */
[----:B------:R1:W-:Y:S04]  /*25f50*/  @!P3 LDGSTS.E.BYPASS.LTC128B.128 [R8+0x15400], desc[UR38][R6.64+0x80], !P2 ;  /* 0x154000800608bfae */ /* 0x0003e8000d101d66 */
[----:B------:R1:W3:Y:S02]  /*25f60*/  SHFL.IDX PT, R3, R4, 0x3, 0x1c1f ;  /* 0x007c1f0004037f89 */ /* 0x0002e400000e0000 */
.L_x_1894:
[----:B------:R-:W-:Y:S01]  /*25f70*/  VIADD R0, R0, 0x60 ;  /* 0x0000006000007836 */ /* 0x000fe20000000000 */
[----:B------:R-:W-:Y:S04]  /*25f80*/  BSSY B0, `(.L_x_1735) ;  /* 0x000000b000007945 */ /* 0x000fe80003800000 */
[----:B------:R-:W-:-:S13]  /*25f90*/  ISETP.GE.AND P3, PT, R0, R2, PT ;  /* 0x000000020000720c */ /* 0x000fda0003f66270 */
[----:B------:R-:W-:Y:S05]  /*25fa0*/  @P3 BRA `(.L_x_1736) ;  /* 0x0000000000203947 */ /* 0x000fea0003800000 */
[----:B---3--:R-:W-:-:S05]  /*25fb0*/  IADD3 R2, P3, R9, R3, RZ ;  /* 0x0000000309027210 */ /* 0x008fca0007f7e0ff */
[----:B-12---:R-:W-:-:S05]  /*25fc0*/  IMAD.X R3, RZ, RZ, R5, P3 ;  /* 0x000000ffff037224 */ /* 0x006fca00018e0605 */
[----:B------:R-:W-:Y:S01]  /*25fd0*/  @!PT LDS RZ, [RZ] ;  /* 0x00000000fffff984 */ /* 0x000fe20000000800 */
[----:B------:R-:W-:Y:S01]  /*25fe0*/  @!PT LDS RZ, [RZ] ;  /* 0x00000000fffff984 */ /* 0x000fe20000000800 */
[----:B------:R-:W-:Y:S01]  /*25ff0*/  @!PT LDS RZ, [RZ] ;  /* 0x00000000fffff984 */ /* 0x000fe20000000800 */
[----:B------:R4:W-:Y:S04]  /*26000*/  LDGSTS.E.BYPASS.LTC128B.128 [R8+0x11c00], desc[UR38][R2.64], !P0 ;  /* 0x11c0000002087fae */ /* 0x0009e8000c101d66 */
[----:B------:R4:W-:Y:S04]  /*26010*/  LDGSTS.E.BYPASS.LTC128B.128 [R8+0x13c00], desc[UR38][R2.64+0x40], !P1 ;  /* 0x13c0004002087fae */ /* 0x0009e8000c901d66 */
[----:B------:R4:W-:Y:S02]  /*26020*/  LDGSTS.E.BYPASS.LTC128B.128 [R8+0x15c00], desc[UR38][R2.64+0x80], !P2 ;  /* 0x15c0008002087fae */ /* 0x0009e4000d101d66 */
.L_x_1736:
[----:B------:R-:W-:Y:S05]  /*26030*/  BSYNC B0 ;  /* 0x0000000000007941 */ /* 0x000fea0003800000 */
.L_x_1735:
[----:B01--4-:R0:W5:Y:S01]  /*26040*/  LDL R8, [R1] ;  /* 0x0000000001087983 */ /* 0x0131620000100800 */
[----:B------:R-:W-:Y:S01]  /*26050*/  PLOP3.LUT P0, PT, PT, PT, PT, 0x80, 0x0 ;  /* 0x000000000000781c */ /* 0x000fe20003f0f070 */
[----:B------:R-:W-:-:S12]  /*26060*/  NOP ;  /* 0x0000000000007918 */ /* 0x000fd80000000000 */
.L_x_1737:
[----:B------:R-:W4:Y:S01]  /*26070*/  LDL R2, [R1] ;  /* 0x0000000001027983 */ /* 0x000f220000100800 */
[----:B------:R-:W-:Y:S02]  /*26080*/  PLOP3.LUT P1, PT, P1, P0, PT, 0xa2, 0x0 ;  /* 0x000000000000781c */ /* 0x000fe40000f21472 */
[----:B----4-:R-:W-:-:S08]  /*26090*/  @P0 R2UR P1, UR4, R2 ;  /* 0x00000000020402ca */ /* 0x010fd00000020000 */
[----:B------:R-:W-:-:S05]  /*260a0*/  @P0 PLOP3.LUT P0, PT, P1, PT, PT, 0x80, 0x0 ;  /* 0x000000000000081c */ /* 0x000fca0000f0f070 */
[----:B------:R-:W-:Y:S01]  /*260b0*/  @!P1 SYNCS.ARRIVE.TRANS64.RED.A0T1 RZ, [UR4+0x22800], RZ ;  /* 0x022800ffffff99a7 */ /* 0x000fe20008200404 */
[----:B------:R-:W-:Y:S07]  /*260c0*/  @!P1 ARRIVES.LDGSTSBAR.64.TRANSCNT [UR4+0x22800] ;  /* 0x02280000ff0099b0 */ /* 0x000fee0008000a84 */
[----:B------:R-:W-:Y:S05]  /*260d0*/  @P0 BRA.U.ANY `(.L_x_1737) ;  /* 0xfffffffd00e40947 */ /* 0x000fea000393ffff */
[----:B---3--:R-:W3:Y:S02]  /*260e0*/  LDL.LU R3, [R1+0x58] ;  /* 0x0000580001037983 */ /* 0x008ee40000300800 */
[----:B---3--:R-:W-:-:S05]  /*260f0*/  VIADD R3, R3, 0x1 ;  /* 0x0000000103037836 */ /* 0x008fca0000000000 */
        /* <DEDUP_REMOVED lines=9> */
[----:B-1-3--:R-:W-:Y:S05]  /*26190*/  @!P0 BRA `(.L_x_1739) ;  /* 0x00000050001c8947 */ /* 0x00afea0003800000 */
.L_x_1895:
[----:B------:R-:W-:Y:S05]  /*261a0*/  BSYNC B0 ;  /* 0x0000000000007941 */ /* 0x000fea0003800000 */
.L_x_1738:
[----:B------:R-:W3:Y:S04]  /*261b0*/  LDL.LU R3, [R1+0x48] ;  /* 0x0000480001037983 */ /* 0x000ee80000300800 */
[----:B-1----:R-:W4:Y:S01]  /*261c0*/  LDL R2, [R1+0x2c] ;  /* 0x00002c0001027983 */ /* 0x002f220000100800 */
[----:B---3--:R-:W-:-:S05]  /*261d0*/  VIADD R0, R3, 0xfffffffe ;  /* 0xfffffffe03007836 */ /* 0x008fca0000000000 */
[----:B----4-:R-:W-:-:S13]  /*261e0*/  ISETP.GE.AND P0, PT, R0, R2, PT ;  /* 0x000000020000720c */ /* 0x010fda0003f06270 */
[----:B------:R-:W-:Y:S05]  /*261f0*/  @!P0 BRA `(.L_x_1740) ;  /* 0x0000001000048947 */ /* 0x000fea0003800000 */
[----:B------:R1:W5:Y:S04]  /*26200*/  LDL.LU R6, [R1+0x4] ;  /* 0x0000040001067983 */ /* 0x0003680000300800 */
[----:B------:R1:W5:Y:S02]  /*26210*/  LDL.LU R7, [R1+0x10] ;  /* 0x0000100001077983 */ /* 0x0003640000300800 */
.L_x_1762:
[----:B------:R-:W3:Y:S01]  /*26220*/  LDL R2, [R1+0x24] ;  /* 0x0000240001027983 */ /* 0x000ee20000100800 */
[----:B-----5:R-:W-:Y:S01]  /*26230*/  VIADD R3, R6, 0x1 ;  /* 0x0000000106037836 */ /* 0x020fe20000000000 */
[----:B------:R-:W-:Y:S05]  /*26240*/  YIELD ;  /* 0x0000000000007946 */ /* 0x000fea0003800000 */
[C---:B------:R-:W-:Y:S01]  /*26250*/  ISETP.NE.AND P0, PT, R3.reuse, 0x2, PT ;  /* 0x000000020300780c */ /* 0x040fe20003f05270 */
[----:B------:R-:W-:Y:S03]  /*26260*/  BSSY B0, `(.L_x_1741) ;  /* 0x000008f000007945 */ /* 0x000fe60003800000 */
[----:B------:R-:W-:-:S02]  /*26270*/  SEL R10, R3, RZ, P0 ;  /* 0x000000ff030a7207 */ /* 0x000fc40000000000 */
[----:B---3--:R-:W-:Y:S02]  /*26280*/  LOP3.LUT P1, RZ, R2, 0x1, RZ, 0xc0, !PT ;  /* 0x0000000102ff7812 */ /* 0x008fe4000782c0ff */
        /* <DEDUP_REMOVED lines=10> */
[----:B------:R-:W4:Y:S01]  /*26330*/  LDL R12, [R1+0x28] ;  /* 0x00002800010c7983 */ /* 0x000f220000100800 */
[----:B--2---:R-:W2:Y:S01]  /*26340*/  LDC R5, c[0x0][0x43c] ;  /* 0x00010f00ff057b82 */ /* 0x004ea20000000800 */
[----:B------:R-:W-:Y:S02]  /*26350*/  ULDC.64 UR6, c[0x0][0x428] ;  /* 0x00010a0000067ab9 */ /* 0x000fe40000000a00 */
[----:B------:R-:W3:Y:S01]  /*26360*/  LDL R11, [R1+0x18] ;  /* 0x00001800010b7983 */ /* 0x000ee20000100800 */
[----:B--2---:R-:W-:-:S13]  /*26370*/  ISETP.NE.AND P0, PT, R5, 0x1, PT ;  /* 0x000000010500780c */ /* 0x004fda0003f05270 */
[----:B------:R-:W2:Y:S02]  /*26380*/  @P0 LDC.64 R2, c[0x0][0x440] ;  /* 0x00011000ff020b82 */ /* 0x000ea40000000a00 */
[----:B--2---:R-:W-:-:S04]  /*26390*/  @P0 IMAD.HI.U32 R4, R0, R2, RZ ;  /* 0x0000000200040227 */ /* 0x004fc800078e00ff */
[----:B------:R-:W-:Y:S01]  /*263a0*/  IMAD.MOV.U32 R2, RZ, RZ, R0 ;  /* 0x000000ffff027224 */ /* 0x000fe200078e0000 */
[----:B------:R-:W-:-:S04]  /*263b0*/  @P0 SHF.R.U32.HI R2, RZ, R3, R4 ;  /* 0x00000003ff020219 */ /* 0x000fc80000011604 */
[--C-:B------:R-:W-:Y:S01]  /*263c0*/  SHF.R.S32.HI R3, RZ, 0x1f, R2.reuse ;  /* 0x0000001fff037819 */ /* 0x100fe20000011402 */
[----:B------:R-:W-:-:S04]  /*263d0*/  IMAD.MOV R8, RZ, RZ, -R2 ;  /* 0x000000ffff087224 */ /* 0x000fc800078e0a02 */
[----:B------:R-:W-:Y:S02]  /*263e0*/  IMAD R8, R5, R8, R0 ;  /* 0x0000000805087224 */ /* 0x000fe400078e0200 */
[----:B----4-:R-:W-:-:S04]  /*263f0*/  IMAD R4, R12, UR6, RZ ;  /* 0x000000060c047c24 */ /* 0x010fc8000f8e02ff */
[C---:B---3--:R-:W-:Y:S02]  /*26400*/  IMAD R4, R11.reuse, UR7, R4 ;  /* 0x000000070b047c24 */ /* 0x048fe4000f8e0204 */
[----:B------:R-:W-:-:S04]  /*26410*/  IMAD.WIDE.U32 R2, R11, UR6, R2 ;  /* 0x000000060b027c25 */ /* 0x000fc8000f8e0002 */
[----:B------:R-:W-:Y:S01]  /*26420*/  IMAD.IADD R3, R4, 0x1, R3 ;  /* 0x0000000104037824 */ /* 0x000fe200078e0203 */
[----:B------:R-:W-:-:S04]  /*26430*/  LEA R4, P0, R2, UR4, 0x2 ;  /* 0x0000000402047c11 */ /* 0x000fc8000f8010ff */
[----:B------:R-:W-:-:S05]  /*26440*/  LEA.HI.X R5, R2, UR5, R3, 0x2, P0 ;  /* 0x0000000502057c11 */ /* 0x000fca00080f1403 */
[----:B------:R4:W5:Y:S04]  /*26450*/  LDG.E R17, desc[UR38][R4.64] ;  /* 0x0000002604117981 */ /* 0x000968000c1e1900 */
.L_x_1743:
[----:B------:R-:W2:Y:S01]  /*26460*/  LDL R2, [R1] ;  /* 0x0000000001027983 */ /* 0x000ea20000100800 */
[----:B------:R-:W4:Y:S02]  /*26470*/  S2R R3, SR_TID.X ;  /* 0x0000000000037919 */ /* 0x000f240000002100 */
[----:B----4-:R-:W-:Y:S01]  /*26480*/  LOP3.LUT R4, R3, 0x7f, RZ, 0xc0, !PT ;  /* 0x0000007f03047812 */ /* 0x010fe200078ec0ff */
[----:B------:R-:W-:Y:S03]  /*26490*/  BSSY B1, `(.L_x_1744) ;  /* 0x0000006000017945 */ /* 0x000fe60003800000 */
[----:B------:R-:W-:Y:S01]  /*264a0*/  ISETP.NE.AND P1, PT, R4, RZ, PT ;  /* 0x000000ff0400720c */ /* 0x000fe20003f25270 */
[----:B--2---:R-:W-:Y:S01]  /*264b0*/  IMAD R3, R10, 0x8, R2 ;  /* 0x000000080a037824 */ /* 0x004fe200078e0202 */
[----:B------:R-:W-:-:S04]  /*264c0*/  SHF.L.U32 R2, R9, 0x1f, RZ ;  /* 0x0000001f09027819 */ /* 0x000fc800000006ff */
[----:B------:R-:W2:Y:S02]  /*264d0*/  SYNCS.PHASECHK.TRANS64.TRYWAIT P0, [R3+URZ+0x22880], R2 ;  /* 0x02288002030075a7 */ /* 0x000ea4000800017f */
[----:B--2---:R-:W-:Y:S05]  /*264e0*/  @!P0 BRA `(.L_x_1745) ;  /* 0x0000004c00608947 */ /* 0x004fea0003800000 */
.L_x_1896:
[----:B------:R-:W-:Y:S05]  /*264f0*/  BSYNC B1 ;  /* 0x0000000000017941 */ /* 0x000fea0003800000 */
.L_x_1744:
        /* <DEDUP_REMOVED lines=9> */
.L_x_1747:
[----:B------:R-:W-:Y:S05]  /*26590*/  BSYNC B1 ;  /* 0x0000000000017941 */ /* 0x000fea0003800000 */
.L_x_1746:
[----:B---3--:R-:W3:Y:S04]  /*265a0*/  LDL R9, [R1] ;  /* 0x0000000001097983 */ /* 0x008ee80000100800 */
        /* <DEDUP_REMOVED lines=9> */
[----:B---3--:R-:W-:Y:S01]  /*26640*/  IMAD R5, R5, 0x4000, R9 ;  /* 0x0000400005057824 */ /* 0x008fe200078e0209 */
[----:B----4-:R-:W-:-:S03]  /*26650*/  LEA R4, R8, R4, 0x7 ;  /* 0x0000000408047211 */ /* 0x010fc600078e38ff */
[----:B------:R-:W-:Y:S02]  /*26660*/  VIADD R5, R5, 0x8400 ;  /* 0x0000840005057836 */ /* 0x000fe40000000000 */
[----:B------:R-:W-:-:S07]  /*26670*/  VIADD R8, R3, 0x22870 ;  /* 0x0002287003087836 */ /* 0x000fce0000000000 */
.L_x_1748:
[----:B------:R-:W-:-:S13]  /*26680*/  @P0 ELECT P2, URZ, PT ;  /* 0x00000000003f082f */ /* 0x000fda0003840000 */
[----:B-----5:R-:W-:Y:S02]  /*26690*/  @P2 R2UR UR13, R17 ;  /* 0x00000000110d22ca */ /* 0x020fe400000e0000 */
[----:B------:R-:W-:Y:S02]  /*266a0*/  @P2 R2UR UR12, R18 ;  /* 0x00000000120c22ca */ /* 0x000fe400000e0000 */
[----:B------:R-:W-:Y:S02]  /*266b0*/  @P2 R2UR UR11, R4 ;  /* 0x00000000040b22ca */ /* 0x000fe400000e0000 */
[----:B------:R-:W-:Y:S02]  /*266c0*/  @P2 R2UR UR9, R8 ;  /* 0x00000000080922ca */ /* 0x000fe400000e0000 */
[----:B------:R-:W-:Y:S02]  /*266d0*/  @P2 R2UR UR8, R5 ;  /* 0x00000000050822ca */ /* 0x000fe400000e0000 */
[----:B------:R-:W-:-:S02]  /*266e0*/  @P2 PLOP3.LUT P0, PT, P2, PT, PT, 0x8, 0x0 ;  /* 0x000000000000281c */ /* 0x000fc4000170e170 */
[----:B------:R-:W-:-:S09]  /*266f0*/  PLOP3.LUT P2, PT, PT, PT, PT, 0x8, 0x0 ;  /* 0x000000000000781c */ /* 0x000fd20003f4e170 */
[----:B------:R3:W-:Y:S02]  /*26700*/  UTMALDG.4D [UR8], [UR4], desc[UR6] ;  /* 0x00000608040075b4 */ /* 0x0007e40008019000 */
[----:B---3--:R-:W-:Y:S05]  /*26710*/  @P0 BRA.U.ANY `(.L_x_1748) ;  /* 0xfffffffd00d80947 */ /* 0x008fea000393ffff */
[----:B------:R-:W3:Y:S01]  /*26720*/  SYNCS.PHASECHK.TRANS64.TRYWAIT P0, [R3+URZ+0x22840], R2 ;  /* 0x02284002030075a7 */ /* 0x000ee2000800017f */
[----:B------:R-:W-:Y:S04]  /*26730*/  BSSY B1, `(.L_x_1749) ;  /* 0x0000002000017945 */ /* 0x000fe80003800000 */
[----:B---3--:R-:W-:Y:S05]  /*26740*/  @!P0 BRA `(.L_x_1750) ;  /* 0x0000004800dc8947 */ /* 0x008fea0003800000 */
.L_x_1897:
[----:B------:R-:W-:Y:S05]  /*26750*/  BSYNC B1 ;  /* 0x0000000000017941 */ /* 0x000fea0003800000 */
.L_x_1749:
[----:B------:R-:W-:Y:S01]  /*26760*/  BSSY B1, `(.L_x_1751) ;  /* 0x000000b000017945 */ /* 0x000fe20003800000 */
[----:B------:R-:W-:Y:S02]  /*26770*/  IMAD.MOV.U32 R8, RZ, RZ, 0x0 ;  /* 0x00000000ff087424 */ /* 0x000fe400078e00ff */
[----:B------:R-:W-:Y:S01]  /*26780*/  IMAD.MOV.U32 R9, RZ, RZ, 0x14f00000 ;  /* 0x14f00000ff097424 */ /* 0x000fe200078e00ff */
[----:B------:R-:W-:Y:S06]  /*26790*/  @P1 BRA `(.L_x_1752) ;  /* 0x00000000001c1947 */ /* 0x000fec0003800000 */
[----:B------:R-:W4:Y:S01]  /*267a0*/  S2R R5, SR_TID.X ;  /* 0x0000000000057919 */ /* 0x000f220000002100 */
[----:B--23--:R-:W-:-:S04]  /*267b0*/  IMAD.MOV.U32 R2, RZ, RZ, 0x6000 ;  /* 0x00006000ff027424 */ /* 0x00cfc800078e00ff */
[----:B------:R2:W-:Y:S01]  /*267c0*/  SYNCS.ARRIVE.TRANS64 RZ, [R3+URZ+0x22830], R2 ;  /* 0x0228300203ff79a7 */ /* 0x0005e2000800003f */
[----:B----4-:R-:W-:-:S04]  /*267d0*/  LOP3.LUT R5, R5, 0x1f, RZ, 0xc0, !PT ;  /* 0x0000001f05057812 */ /* 0x010fc800078ec0ff */
[----:B------:R-:W-:-:S13]  /*267e0*/  ISETP.NE.AND P0, PT, R5, RZ, PT ;  /* 0x000000ff0500720c */ /* 0x000fda0003f05270 */
[----:B--2---:R-:W-:Y:S05]  /*267f0*/  @!P0 BRA `(.L_x_1752) ;  /* 0x0000000000048947 */ /* 0x004fea0003800000 */
[----:B------:R-:W-:Y:S01]  /*26800*/  BPT.TRAP 0x1 ;  /* 0x000000040000795c */ /* 0x000fe20000300000 */
.L_x_1752:
[----:B------:R-:W-:Y:S05]  /*26810*/  BSYNC B1 ;  /* 0x0000000000017941 */ /* 0x000fea0003800000 */
.L_x_1751:
[----:B------:R-:W4:Y:S04]  /*26820*/  LDL R5, [R1] ;  /* 0x0000000001057983 */ /* 0x000f280000100800 */
[----:B--23--:R-:W4:Y:S01]  /*26830*/  LDL R2, [R1+0x4] ;  /* 0x0000040001027983 */ /* 0x00cf220000100800 */
[----:B------:R-:W-:Y:S01]  /*26840*/  R2UR UR10, R10 ;  /* 0x000000000a0a72ca */ /* 0x000fe200000e0000 */
[----:B------:R-:W-:Y:S01]  /*26850*/  UIADD3 UR4, UP0, UR42, 0x370, URZ ;  /* 0x000003702a047890 */ /* 0x000fe2000ff1e03f */
[----:B------:R-:W-:Y:S01]  /*26860*/  R2UR UR6, R8 ;  /* 0x00000000080672ca */ /* 0x000fe200000e0000 */
[----:B------:R-:W-:Y:S01]  /*26870*/  VIADD R3, R3, 0x22830 ;  /* 0x0002283003037836 */ /* 0x000fe20000000000 */
[----:B------:R-:W-:Y:S01]  /*26880*/  R2UR UR7, R9 ;  /* 0x00000000090772ca */ /* 0x000fe200000e0000 */
[----:B------:R-:W-:Y:S01]  /*26890*/  UIADD3.X UR5, URZ, UR43, URZ, UP0, !UPT ;  /* 0x0000002b3f057290 */ /* 0x000fe200087fe43f */
[----:B------:R-:W-:Y:S01]  /*268a0*/  PLOP3.LUT P0, PT, PT, PT, PT, 0x80, 0x0 ;  /* 0x000000000000781c */ /* 0x000fe20003f0f070 */
[----:B----4-:R-:W-:-:S04]  /*268b0*/  IMAD R2, R2, 0x6000, R5 ;  /* 0x0000600002027824 */ /* 0x010fc800078e0205 */
[----:B------:R-:W-:-:S08]  /*268c0*/  VIADD R5, R2, 0x16400 ;  /* 0x0001640002057836 */ /* 0x000fd00000000000 */
.L_x_1753:
        /* <DEDUP_REMOVED lines=10> */
[----:B------:R-:W-:Y:S01]  /*26970*/  R2UR UR6, R8 ;  /* 0x00000000080672ca */ /* 0x000fe200000e0000 */
[----:B------:R-:W-:Y:S01]  /*26980*/  VIADD R5, R2, 0x18400 ;  /* 0x0001840002057836 */ /* 0x000fe20000000000 */
[----:B------:R-:W-:Y:S01]  /*26990*/  R2UR UR7, R9 ;  /* 0x00000000090772ca */ /* 0x000fe200000e0000 */
[----:B------:R-:W-:Y:S01]  /*269a0*/  UMOV UR10, 0x40 ;  /* 0x00000040000a7882 */ /* 0x000fe20000000000 */
[----:B------:R-:W-:-:S13]  /*269b0*/  PLOP3.LUT P0, PT, PT, PT, PT, 0x80, 0x0 ;  /* 0x000000000000781c */ /* 0x000fda0003f0f070 */
.L_x_1754:
        /* <DEDUP_REMOVED lines=15> */
.L_x_1755:
        /* <DEDUP_REMOVED lines=9> */
[----:B----4-:R-:W-:Y:S05]  /*26b40*/  @P0 BRA.U.ANY `(.L_x_1755) ;  /* 0xfffffffd00d80947 */ /* 0x010fea000393ffff */
.L_x_1742:
[----:B------:R-:W-:Y:S05]  /*26b50*/  BSYNC B0 ;  /* 0x0000000000007941 */ /* 0x000fea0003800000 */
.L_x_1741:
[----:B------:R-:W-:-:S06]  /*26b60*/  UISETP.NE.AND UP0, UPT, UR37, 0x3, UPT ;  /* 0x000000032500788c */ /* 0x000fcc000bf05270 */
[----:B------:R-:W-:-:S13]  /*26b70*/  PLOP3.LUT P0, PT, PT, PT, UP0, 0x80, 0x0 ;  /* 0x000000000000781c */ /* 0x000fda0003f0f008 */
[----:B------:R-:W-:Y:S05]  /*26b80*/  @!P0 BRA `(.L_x_1756) ;  /* 0x0000000000048947 */ /* 0x000fea0003800000 */
[----:B------:R-:W-:Y:S01]  /*26b90*/  BPT.TRAP 0x1 ;  /* 0x000000040000795c */ /* 0x000fe20000300000 */
.L_x_1756:
[----:B------:R-:W4:Y:S01]  /*26ba0*/  LDL R3, [R1] ;  /* 0x0000000001037983 */ /* 0x000f220000100800 */
[----:B------:R-:W-:Y:S01]  /*26bb0*/  IMAD.U32 R2, RZ, RZ, UR41 ;  /* 0x00000029ff027e24 */ /* 0x000fe2000f8e00ff */
[----:B------:R-:W-:Y:S04]  /*26bc0*/  BSSY B0, `(.L_x_1757) ;  /* 0x0000007000007945 */ /* 0x000fe80003800000 */
[----:B------:R-:W-:Y:S02]  /*26bd0*/  ISETP.NE.AND P1, PT, R2, 0x3, PT ;  /* 0x000000030200780c */ /* 0x000fe40003f25270 */
[----:B------:R-:W-:-:S04]  /*26be0*/  LOP3.LUT R2, R7, 0x1, RZ, 0x3c, !PT ;  /* 0x0000000107027812 */ /* 0x000fc800078e3cff */
[----:B------:R-:W-:Y:S01]  /*26bf0*/  SHF.L.U32 R2, R2, 0x1f, RZ ;  /* 0x0000001f02027819 */ /* 0x000fe200000006ff */
[----:B----4-:R-:W-:-:S04]  /*26c00*/  IMAD R21, R6, 0x8, R3 ;  /* 0x0000000806157824 */ /* 0x010fc800078e0203 */
[----:B------:R-:W4:Y:S02]  /*26c10*/  SYNCS.PHASECHK.TRANS64.TRYWAIT P0, [R21+URZ+0x22870], R2 ;  /* 0x02287002150075a7 */ /* 0x000f24000800017f */
[----:B----4-:R-:W-:Y:S05]  /*26c20*/  @!P0 BRA `(.L_x_1758) ;  /* 0x0000004400b88947 */ /* 0x010fea0003800000 */
.L_x_1898:
[----:B------:R-:W-:Y:S05]  /*26c30*/  BSYNC B0 ;  /* 0x0000000000007941 */ /* 0x000fea0003800000 */
.L_x_1757:
[----:B------:R-:W-:Y:S05]  /*26c40*/  @!P1 BRA `(.L_x_1759) ;  /* 0x0000000000049947 */ /* 0x000fea0003800000 */
[----:B------:R-:W-:Y:S01]  /*26c50*/  BPT.TRAP 0x1 ;  /* 0x000000040000795c */ /* 0x000fe20000300000 */
.L_x_1759:
[----:B----4-:R-:W-:Y:S01]  /*26c60*/  SHF.L.U32 R2, R7, 0x1f, RZ ;  /* 0x0000001f07027819 */ /* 0x010fe200000006ff */
[----:B------:R-:W-:-:S03]  /*26c70*/  IMAD.SHL.U32 R3, R6, 0x4000, RZ ;  /* 0x0000400006037824 */ /* 0x000fc600078e00ff */
[----:B------:R-:W4:Y:S02]  /*26c80*/  SYNCS.PHASECHK.TRANS64.TRYWAIT P0, [R21+URZ+0x22860], R2 ;  /* 0x02286002150075a7 */ /* 0x000f24000800017f */
[----:B----4-:R-:W-:Y:S05]  /*26c90*/  @!P0 BRA `(.L_x_1760) ;  /* 0x0000004400b08947 */ /* 0x010fea0003800000 */
.L_x_1899:
[----:B------:R-:W4:Y:S04]  /*26ca0*/  LDL R4, [R1+0x38] ;  /* 0x0000380001047983 */ /* 0x000f280000100800 */
[----:B------:R-:W2:Y:S04]  /*26cb0*/  LDL R12, [R1] ;  /* 0x00000000010c7983 */ /* 0x000ea80000100800 */
[----:B------:R-:W3:Y:S04]  /*26cc0*/  LDL R14, [R1+0x20] ;  /* 0x00002000010e7983 */ /* 0x000ee80000100800 */
[----:B------:R-:W3:Y:S04]  /*26cd0*/  LDL R13, [R1+0x34] ;  /* 0x00003400010d7983 */ /* 0x000ee80000100800 */
[----:B------:R0:W-:Y:S04]  /*26ce0*/  STL [R1+0x5c], R0 ;  /* 0x00005c0001007387 */ /* 0x0001e80000100800 */
[----:B0-----:R-:W3:Y:S01]  /*26cf0*/  LDL R0, [R1+0x1c] ;  /* 0x00001c0001007983 */ /* 0x001ee20000100800 */
[----:B------:R-:W-:Y:S05]  /*26d00*/  WARPSYNC.ALL ;  /* 0x0000000000007948 */ /* 0x000fea0003800000 */
[----:B----4-:R-:W-:-:S05]  /*26d10*/  LOP3.LUT R2, R3, R4, RZ, 0xfc, !PT ;  /* 0x0000000403027212 */ /* 0x010fca00078efcff */
[----:B--2---:R-:W-:-:S05]  /*26d20*/  IMAD.IADD R2, R12, 0x1, R2 ;  /* 0x000000010c027824 */ /* 0x004fca00078e0202 */
[----:B------:R-:W0:Y:S01]  /*26d30*/  LDSM.16.MT88.4 R4, [R2+0x8400] ;  /* 0x008400000204783b */ /* 0x000e220000004200 */
[----:B---3--:R-:W-:Y:S01]  /*26d40*/  IMAD.IADD R20, R14, 0x1, R2 ;  /* 0x000000010e147824 */ /* 0x008fe200078e0202 */
[----:B------:R-:W-:Y:S02]  /*26d50*/  IADD3 R3, R12, R3, R13 ;  /* 0x000000030c037210 */ /* 0x000fe40007ffe00d */
        /* <DEDUP_REMOVED lines=17> */
[----:B------:R-:W-:-:S05]  /*26e70*/  IADD3 R11, R0, 0x400, R3 ;  /* 0x00000400000b7810 */ /* 0x000fca0007ffe003 */
[----:B------:R2:W-:Y:S02]  /*26e80*/  STSM.16.M88.4 [R11], R12 ;  /* 0x0000000c0b007844 */ /* 0x0005e40000000200 */
[----:B--2---:R-:W-:Y:S02]  /*26e90*/  IADD3 R15, R0, 0x400, R3 ;  /* 0x00000400000f7810 */ /* 0x004fe40007ffe003 */
[C-C-:B0-----:R-:W-:Y:S02]  /*26ea0*/  PRMT R8, R4.reuse, 0x6420, R5.reuse ;  /* 0x0000642004087816 */ /* 0x141fe40000000005 */
[----:B------:R-:W-:Y:S02]  /*26eb0*/  PRMT R9, R4, 0x7531, R5 ;  /* 0x0000753104097816 */ /* 0x000fe40000000005 */
[C-C-:B------:R-:W-:Y:S02]  /*26ec0*/  PRMT R10, R6.reuse, 0x6420, R7.reuse ;  /* 0x00006420060a7816 */ /* 0x140fe40000000007 */
[----:B------:R-:W-:-:S05]  /*26ed0*/  PRMT R11, R6, 0x7531, R7 ;  /* 0x00007531060b7816 */ /* 0x000fca0000000007 */
[----:B------:R0:W-:Y:S04]  /*26ee0*/  STSM.16.M88.4 [R15+0x2000], R8 ;  /* 0x002000080f007844 */ /* 0x0001e80000000200 */
[----:B------:R-:W2:Y:S04]  /*26ef0*/  LDSM.16.MT88.4 R4, [R2+0xa400] ;  /* 0x00a400000204783b */ /* 0x000ea80000004200 */
[----:B0-----:R-:W3:Y:S01]  /*26f00*/  LDL R11, [R1+0x20] ;  /* 0x00002000010b7983 */ /* 0x001ee20000100800 */
[C-C-:B--2---:R-:W-:Y:S02]  /*26f10*/  PRMT R12, R4.reuse, 0x6420, R5.reuse ;  /* 0x00006420040c7816 */ /* 0x144fe40000000005 */
[----:B------:R-:W-:-:S02]  /*26f20*/  PRMT R13, R4, 0x7531, R5 ;  /* 0x00007531040d7816 */ /* 0x000fc40000000005 */
[C-C-:B------:R-:W-:Y:S02]  /*26f30*/  PRMT R14, R6.reuse, 0x6420, R7.reuse ;  /* 0x00006420060e7816 */ /* 0x140fe40000000007 */
[----:B------:R-:W-:Y:S02]  /*26f40*/  PRMT R15, R6, 0x7531, R7 ;  /* 0x00007531060f7816 */ /* 0x000fe40000000007 */
[----:B------:R-:W0:Y:S02]  /*26f50*/  LDSM.16.MT88.4 R4, [R20+0xa400] ;  /* 0x00a400001404783b */ /* 0x000e240000004200 */
[C-C-:B0-----:R-:W-:Y:S02]  /*26f60*/  PRMT R8, R4.reuse, 0x6420, R5.reuse ;  /* 0x0000642004087816 */ /* 0x141fe40000000005 */
[----:B------:R-:W-:Y:S02]  /*26f70*/  PRMT R9, R4, 0x7531, R5 ;  /* 0x0000753104097816 */ /* 0x000fe40000000005 */
[----:B------:R-:W-:-:S02]  /*26f80*/  PRMT R10, R6, 0x6420, R7 ;  /* 0x00006420060a7816 */ /* 0x000fc40000000007 */
[----:B---3--:R-:W-:Y:S02]  /*26f90*/  IADD3 R3, R11, 0x400, R3 ;  /* 0x000004000b037810 */ /* 0x008fe40007ffe003 */
[----:B------:R-:W-:-:S03]  /*26fa0*/  PRMT R11, R6, 0x7531, R7 ;  /* 0x00007531060b7816 */ /* 0x000fc60000000007 */
[----:B------:R-:W-:Y:S04]  /*26fb0*/  STSM.16.M88.4 [R3], R12 ;  /* 0x0000000c03007844 */ /* 0x000fe80000000200 */
[----:B------:R0:W-:Y:S04]  /*26fc0*/  STSM.16.M88.4 [R3+0x2000], R8 ;  /* 0x0020000803007844 */ /* 0x0001e80000000200 */
[----:B------:R-:W2:Y:S01]  /*26fd0*/  LDSM.16.MT88.4 R4, [R2+0xb400] ;  /* 0x00b400000204783b */ /* 0x000ea20000004200 */
[----:B0-----:R-:W-:-:S03]  /*26fe0*/  IMAD.IADD R3, R0, 0x1, R3 ;  /* 0x0000000100037824 */ /* 0x001fc600078e0203 */
[----:B------:R0:W5:Y:S01]  /*26ff0*/  LDL.LU R0, [R1+0x5c] ;  /* 0x00005c0001007983 */ /* 0x0001620000300800 */
[C-C-:B--2---:R-:W-:Y:S02]  /*27000*/  PRMT R12, R4.reuse, 0x6420, R5.reuse ;  /* 0x00006420040c7816 */ /* 0x144fe40000000005 */
[----:B------:R-:W-:Y:S02]  /*27010*/  PRMT R13, R4, 0x7531, R5 ;  /* 0x00007531040d7816 */ /* 0x000fe40000000005 */
[C-C-:B------:R-:W-:Y:S02]  /*27020*/  PRMT R14, R6.reuse, 0x6420, R7.reuse ;  /* 0x00006420060e7816 */ /* 0x140fe40000000007 */
[----:B------:R-:W-:Y:S02]  /*27030*/  PRMT R15, R6, 0x7531, R7 ;  /* 0x00007531060f7816 */ /* 0x000fe40000000007 */
[----:B------:R-:W2:Y:S04]  /*27040*/  LDSM.16.MT88.4 R4, [R20+0xb400] ;  /* 0x00b400001404783b */ /* 0x000ea80000004200 */
[----:B------:R0:W-:Y:S01]  /*27050*/  STSM.16.M88.4 [R3], R12 ;  /* 0x0000000c03007844 */ /* 0x0001e20000000200 */
[----:B--2---:R-:W-:-:S02]  /*27060*/  PRMT R8, R4, 0x6420, R5 ;  /* 0x0000642004087816 */ /* 0x004fc40000000005 */
        /* <DEDUP_REMOVED lines=12> */
.L_x_1761:
[----:B------:R-:W0:Y:S01]  /*27130*/  S2R R2, SR_TID.X ;  /* 0x0000000000027919 */ /* 0x000e220000002100 */
[----:B--2---:R2:W-:Y:S01]  /*27140*/  SYNCS.ARRIVE.TRANS64.A1T0 RZ, [R21+URZ+0x22850], RZ ;  /* 0x022850ff15ff79a7 */ /* 0x0045e2000810003f */
[----:B------:R3:W5:Y:S04]  /*27150*/  LDL R6, [R1+0x4] ;  /* 0x0000040001067983 */ /* 0x0007680000100800 */
[----:B------:R3:W5:Y:S01]  /*27160*/  LDL R7, [R1+0x10] ;  /* 0x0000100001077983 */ /* 0x0007620000100800 */
[----:B0-----:R-:W-:-:S03]  /*27170*/  LOP3.LUT R3, R2, 0x7f, RZ, 0xc0, !PT ;  /* 0x0000007f02037812 */ /* 0x001fc600078ec0ff */
[----:B------:R-:W4:Y:S01]  /*27180*/  LDL R2, [R1+0x2c] ;  /* 0x00002c0001027983 */ /* 0x000f220000100800 */
[----:B------:R-:W-:Y:S01]  /*27190*/  BAR.SYNC.DEFER_BLOCKING 0x2, 0x80 ;  /* 0x0082000000007b1d */ /* 0x000fe20000010000 */
[----:B------:R-:W-:-:S13]  /*271a0*/  ISETP.NE.AND P0, PT, R3, RZ, PT ;  /* 0x000000ff0300720c */ /* 0x000fda0003f05270 */
[----:B--2---:R-:W-:-:S05]  /*271b0*/  @!P0 VIADD R21, R21, 0x22880 ;  /* 0x0002288015158836 */ /* 0x004fca0000000000 */
[----:B------:R-:W-:-:S04]  /*271c0*/  @!P0 PRMT R21, RZ, 0x654, R21 ;  /* 0x00000654ff158816 */ /* 0x000fc80000000015 */
[----:B------:R3:W-:Y:S01]  /*271d0*/  @!P0 SYNCS.ARRIVE.TRANS64.RED.A1T0 RZ, [R21+URZ], RZ ;  /* 0x000000ff15ff89a7 */ /* 0x0007e2000810043f */
[C---:B----45:R-:W-:Y:S01]  /*271e0*/  ISETP.GT.AND P0, PT, R0.reuse, R2, PT ;  /* 0x000000020000720c */ /* 0x070fe20003f04270 */
[----:B------:R-:W-:-:S12]  /*271f0*/  VIADD R0, R0, 0xffffffff ;  /* 0xffffffff00007836 */ /* 0x000fd80000000000 */
[----:B---3--:R-:W-:Y:S05]  /*27200*/  @P0 BRA `(.L_x_1762) ;  /* 0xfffffff000040947 */ /* 0x008fea000383ffff */
.L_x_1740:
[----:B------:R-:W3:Y:S01]  /*27210*/  S2R R2, SR_TID.X ;  /* 0x0000000000027919 */ /* 0x000ee20000002100 */
[----:B------:R-:W-:Y:S01]  /*27220*/  BSSY B0, `(.L_x_1763) ;  /* 0x0000010000007945 */ /* 0x000fe20003800000 */
[----:B---3--:R-:W-:-:S04]  /*27230*/  LOP3.LUT R2, R2, 0x7f, RZ, 0xc0, !PT ;  /* 0x0000007f02027812 */ /* 0x008fc800078ec0ff */
[----:B------:R-:W-:-:S13]  /*27240*/  ISETP.NE.AND P0, PT, R2, RZ, PT ;  /* 0x000000ff0200720c */ /* 0x000fda0003f05270 */
[----:B------:R-:W-:Y:S05]  /*27250*/  @P0 BRA `(.L_x_1764) ;  /* 0x0000000000300947 */ /* 0x000fea0003800000 */
[----:B------:R-:W3:Y:S01]  /*27260*/  S2R R2, SR_LANEID ;  /* 0x0000000000027919 */ /* 0x000ee20000000000 */
[----:B------:R-:W-:Y:S01]  /*27270*/  VOTEU.ANY UR4, UPT, PT ;  /* 0x0000000000047886 */ /* 0x000fe200038e0100 */
[----:B--2---:R-:W2:Y:S01]  /*27280*/  LDC.64 R4, c[0x0][0xc60] ;  /* 0x00031800ff047b82 */ /* 0x004ea20000000a00 */
[----:B------:R-:W3:Y:S02]  /*27290*/  FLO.U32 R0, UR4 ;  /* 0x0000000400007d00 */ /* 0x000ee400080e0000 */
[----:B---3--:R-:W-:-:S06]  /*272a0*/  ISETP.EQ.U32.AND P1, PT, R0, R2, PT ;  /* 0x000000020000720c */ /* 0x008fcc0003f22070 */
[----:B------:R-:W2:Y:S07]  /*272b0*/  POPC R2, UR4 ;  /* 0x0000000400027d09 */ /* 0x000eae0008000000 */
[----:B--2---:R-:W2:Y:S04]  /*272c0*/  @P1 ATOMG.E.ADD.STRONG.GPU PT, R2, desc[UR38][R4.64], R2 ;  /* 0x00000002040219a8 */ /* 0x004ea800081ee1e6 */
[----:B--2---:R2:W3:Y:S02]  /*272d0*/  SHFL.IDX PT, R2, R2, R0, 0x1f ;  /* 0x00001f0002027589 */ /* 0x0044e400000e0000 */
[----:B--2---:R-:W2:Y:S02]  /*272e0*/  S2R R0, SR_LTMASK ;  /* 0x0000000000007919 */ /* 0x004ea40000003900 */
[----:B--2---:R-:W-:-:S06]  /*272f0*/  LOP3.LUT R0, R0, UR4, RZ, 0xc0, !PT ;  /* 0x0000000400007c12 */ /* 0x004fcc000f8ec0ff */
[----:B------:R-:W3:Y:S02]  /*27300*/  POPC R0, R0 ;  /* 0x0000000000007309 */ /* 0x000ee40000000000 */
[----:B---3--:R-:W-:-:S07]  /*27310*/  IADD3 R16, R2, UR40, R0 ;  /* 0x0000002802107c10 */ /* 0x008fce000fffe000 */
.L_x_1764:
[----:B------:R-:W-:Y:S05]  /*27320*/  BSYNC B0 ;  /* 0x0000000000007941 */ /* 0x000fea0003800000 */
.L_x_1763:
[----:B------:R-:W-:-:S06]  /*27330*/  UISETP.NE.AND UP0, UPT, UR37, 0x3, UPT ;  /* 0x000000032500788c */ /* 0x000fcc000bf05270 */
[----:B------:R-:W-:-:S13]  /*27340*/  PLOP3.LUT P1, PT, PT, PT, UP0, 0x80, 0x0 ;  /* 0x000000000000781c */ /* 0x000fda0003f2f008 */
[----:B------:R-:W-:Y:S05]  /*27350*/  @!P1 BRA `(.L_x_1765) ;  /* 0x0000000000049947 */ /* 0x000fea0003800000 */
[----:B------:R-:W-:Y:S01]  /*27360*/  BPT.TRAP 0x1 ;  /* 0x000000040000795c */ /* 0x000fe20000300000 */
.L_x_1765:
[----:B------:R-:W3:Y:S04]  /*27370*/  LDL R4, [R1+0x10] ;  /* 0x0000100001047983 */ /* 0x000ee80000100800 */
[----:B------:R-:W4:Y:S04]  /*27380*/  LDL R3, [R1] ;  /* 0x0000000001037983 */ /* 0x000f280000100800 */
[----:B------:R-:W4:Y:S01]  /*27390*/  LDL R2, [R1+0x4] ;  /* 0x0000040001027983 */ /* 0x000f220000100800 */
[----:B------:R-:W-:Y:S01]  /*273a0*/  IMAD.U32 R0, RZ, RZ, UR41 ;  /* 0x00000029ff007e24 */ /* 0x000fe2000f8e00ff */
[----:B------:R-:W-:Y:S04]  /*273b0*/  BSSY B0, `(.L_x_1766) ;  /* 0x0000007000007945 */ /* 0x000fe80003800000 */
[----:B------:R-:W-:-:S02]  /*273c0*/  ISETP.NE.AND P2, PT, R0, 0x3, PT ;  /* 0x000000030000780c */ /* 0x000fc40003f45270 */
[----:B---3--:R-:W-:-:S04]  /*273d0*/  LOP3.LUT R0, R4, 0x1, RZ, 0x3c, !PT ;  /* 0x0000000104007812 */ /* 0x008fc800078e3cff */
[----:B------:R-:W-:Y:S02]  /*273e0*/  SHF.L.U32 R0, R0, 0x1f, RZ ;  /* 0x0000001f00007819 */ /* 0x000fe400000006ff */
[----:B----4-:R-:W-:-:S04]  /*273f0*/  LEA R17, R2, R3, 0x3 ;  /* 0x0000000302117211 */ /* 0x010fc800078e18ff */
[----:B------:R-:W3:Y:S02]  /*27400*/  SYNCS.PHASECHK.TRANS64.TRYWAIT P1, [R17+URZ+0x22870], R0 ;  /* 0x02287000110075a7 */ /* 0x000ee4000802017f */
[----:B---3--:R-:W-:Y:S05]  /*27410*/  @!P1 BRA `(.L_x_1767) ;  /* 0x0000003c00e49947 */ /* 0x008fea0003800000 */
.L_x_1900:
[----:B------:R-:W-:Y:S05]  /*27420*/  BSYNC B0 ;  /* 0x0000000000007941 */ /* 0x000fea0003800000 */
.L_x_1766:
[----:B------:R-:W-:Y:S05]  /*27430*/  @!P2 BRA `(.L_x_1768) ;  /* 0x000000000004a947 */ /* 0x000fea0003800000 */
[----:B------:R-:W-:Y:S01]  /*27440*/  BPT.TRAP 0x1 ;  /* 0x000000040000795c */ /* 0x000fe20000300000 */
.L_x_1768:
[----:B---3--:R-:W3:Y:S02]  /*27450*/  LDL R0, [R1+0x10] ;  /* 0x0000100001007983 */ /* 0x008ee40000100800 */
[----:B---3--:R-:W-:-:S04]  /*27460*/  SHF.L.U32 R0, R0, 0x1f, RZ ;  /* 0x0000001f00007819 */ /* 0x008fc800000006ff */
[----:B------:R-:W3:Y:S02]  /*27470*/  SYNCS.PHASECHK.TRANS64.TRYWAIT P1, [R17+URZ+0x22860], R0 ;  /* 0x02286000110075a7 */ /* 0x000ee4000802017f */
[----:B---3--:R-:W-:Y:S05]  /*27480*/  @!P1 BRA `(.L_x_1769) ;  /* 0x0000003c00dc9947 */ /* 0x008fea0003800000 */
.L_x_1901:
[----:B------:R-:W4:Y:S04]  /*27490*/  LDL R2, [R1+0x4] ;  /* 0x0000040001027983 */ /* 0x000f280000100800 */
[----:B------:R-:W3:Y:S04]  /*274a0*/  LDL R3, [R1+0x38] ;  /* 0x0000380001037983 */ /* 0x000ee80000100800 */
[----:B------:R-:W2:Y:S04]  /*274b0*/  LDL R13, [R1] ;  /* 0x00000000010d7983 */ /* 0x000ea80000100800 */
[----:B------:R-:W2:Y:S04]  /*274c0*/  LDL R12, [R1+0x20] ;  /* 0x00002000010c7983 */ /* 0x000ea80000100800 */
[----:B------:R-:W2:Y:S01]  /*274d0*/  LDL R14, [R1+0x34] ;  /* 0x00003400010e7983 */ /* 0x000ea20000100800 */
[----:B------:R-:W-:Y:S05]  /*274e0*/  WARPSYNC.ALL ;  /* 0x0000000000007948 */ /* 0x000fea0003800000 */
[----:B----4-:R-:W-:-:S05]  /*274f0*/  IMAD.SHL.U32 R2, R2, 0x4000, RZ ;  /* 0x0000400002027824 */ /* 0x010fca00078e00ff */
[----:B---3--:R-:W-:-:S05]  /*27500*/  LOP3.LUT R0, R2, R3, RZ, 0xfc, !PT ;  /* 0x0000000302007212 */ /* 0x008fca00078efcff */
[----:B--2---:R-:W-:-:S05]  /*27510*/  IMAD.IADD R0, R13, 0x1, R0 ;  /* 0x000000010d007824 */ /* 0x004fca00078e0200 */
[----:B------:R-:W2:Y:S01]  /*27520*/  LDSM.16.MT88.4 R4, [R0+0x8400] ;  /* 0x008400000004783b */ /* 0x000ea20000004200 */
[----:B------:R-:W-:Y:S01]  /*27530*/  IMAD.IADD R3, R12, 0x1, R0 ;  /* 0x000000010c037824 */ /* 0x000fe200078e0200 */
[----:B------:R-:W-:Y:S02]  /*27540*/  IADD3 R2, R13, R2, R14 ;  /* 0x000000020d027210 */ /* 0x000fe40007ffe00e */
[C-C-:B--2--5:R-:W-:Y:S02]  /*27550*/  PRMT R8, R4.reuse, 0x6420, R5.reuse ;  /* 0x0000642004087816 */ /* 0x164fe40000000005 */
[----:B------:R-:W-:Y:S02]  /*27560*/  PRMT R9, R4, 0x7531, R5 ;  /* 0x0000753104097816 */ /* 0x000fe40000000005 */
[C-C-:B------:R-:W-:Y:S02]  /*27570*/  PRMT R10, R6.reuse, 0x6420, R7.reuse ;  /* 0x00006420060a7816 */ /* 0x140fe40000000007 */
[----:B------:R-:W-:-:S02]  /*27580*/  PRMT R11, R6, 0x7531, R7 ;  /* 0x00007531060b7816 */ /* 0x000fc40000000007 */
[----:B------:R-:W2:Y:S04]  /*27590*/  LDSM.16.MT88.4 R4, [R3+0x8400] ;  /* 0x008400000304783b */ /* 0x000ea80000004200 */
[----:B------:R2:W-:Y:S02]  /*275a0*/  STSM.16.M88.4 [R2+0x400], R8 ;  /* 0x0004000802007844 */ /* 0x0005e40000000200 */
[C-C-:B--2---:R-:W-:Y:S02]  /*275b0*/  PRMT R8, R4.reuse, 0x6420, R5.reuse ;  /* 0x0000642004087816 */ /* 0x144fe40000000005 */
[----:B------:R-:W-:Y:S02]  /*275c0*/  PRMT R9, R4, 0x7531, R5 ;  /* 0x0000753104097816 */ /* 0x000fe40000000005 */
[----:B------:R-:W-:-:S02]  /*275d0*/  PRMT R10, R6, 0x6420, R7 ;  /* 0x00006420060a7816 */ /* 0x000fc40000000007 */
[----:B------:R-:W-:-:S05]  /*275e0*/  PRMT R11, R6, 0x7531, R7 ;  /* 0x00007531060b7816 */ /* 0x000fca0000000007 */
[----:B------:R2:W-:Y:S04]  /*275f0*/  STSM.16.M88.4 [R2+0x2400], R8 ;  /* 0x0024000802007844 */ /* 0x0005e80000000200 */
[----:B------:R-:W3:Y:S04]  /*27600*/  LDSM.16.MT88.4 R4, [R0+0x9400] ;  /* 0x009400000004783b */ /* 0x000ee80000004200 */
[----:B--2---:R-:W2:Y:S01]  /*27610*/  LDL R11, [R1+0x1c] ;  /* 0x00001c00010b7983 */ /* 0x004ea20000100800 */
[----:B------:R-:W-:Y:S01]  /*27620*/  IMAD.MOV.U32 R10, RZ, RZ, R12 ;  /* 0x000000ffff0a7224 */ /* 0x000fe200078e000c */
[----:B---3--:R-:W-:-:S02]  /*27630*/  PRMT R12, R4, 0x6420, R5 ;  /* 0x00006420040c7816 */ /* 0x008fc40000000005 */
[----:B------:R-:W-:Y:S02]  /*27640*/  PRMT R13, R4, 0x7531, R5 ;  /* 0x00007531040d7816 */ /* 0x000fe40000000005 */
[C-C-:B------:R-:W-:Y:S02]  /*27650*/  PRMT R14, R6.reuse, 0x6420, R7.reuse ;  /* 0x00006420060e7816 */ /* 0x140fe40000000007 */
[----:B------:R-:W-:Y:S02]  /*27660*/  PRMT R15, R6, 0x7531, R7 ;  /* 0x00007531060f7816 */ /* 0x000fe40000000007 */
[----:B------:R-:W3:Y:S02]  /*27670*/  LDSM.16.MT88.4 R4, [R3+0x9400] ;  /* 0x009400000304783b */ /* 0x000ee40000004200 */
[C-C-:B---3--:R-:W-:Y:S02]  /*27680*/  PRMT R8, R4.reuse, 0x6420, R5.reuse ;  /* 0x0000642004087816 */ /* 0x148fe40000000005 */
[----:B------:R-:W-:-:S02]  /*27690*/  PRMT R9, R4, 0x7531, R5 ;  /* 0x0000753104097816 */ /* 0x000fc40000000005 */
[----:B--2---:R-:W-:-:S05]  /*276a0*/  IADD3 R18, R11, 0x400, R2 ;  /* 0x000004000b127810 */ /* 0x004fca0007ffe002 */
[----:B------:R2:W-:Y:S02]  /*276b0*/  STSM.16.M88.4 [R18], R12 ;  /* 0x0000000c12007844 */ /* 0x0005e40000000200 */
[----:B--2---:R-:W-:Y:S01]  /*276c0*/  IMAD.MOV.U32 R14, RZ, RZ, R10 ;  /* 0x000000ffff0e7224 */ /* 0x004fe200078e000a */
[C---:B------:R-:W-:Y:S01]  /*276d0*/  PRMT R10, R6.reuse, 0x6420, R7 ;  /* 0x00006420060a7816 */ /* 0x040fe20000000007 */
[----:B------:R-:W-:Y:S01]  /*276e0*/  IMAD.MOV.U32 R15, RZ, RZ, R11 ;  /* 0x000000ffff0f7224 */ /* 0x000fe200078e000b */
[----:B------:R-:W-:-:S05]  /*276f0*/  PRMT R11, R6, 0x7531, R7 ;  /* 0x00007531060b7816 */ /* 0x000fca0000000007 */
[----:B------:R2:W-:Y:S04]  /*27700*/  STSM.16.M88.4 [R18+0x2000], R8 ;  /* 0x0020000812007844 */ /* 0x0005e80000000200 */
[----:B------:R-:W3:Y:S01]  /*27710*/  LDSM.16.MT88.4 R4, [R0+0xa400] ;  /* 0x00a400000004783b */ /* 0x000ee20000004200 */
[----:B--2---:R-:W-:Y:S02]  /*27720*/  IMAD.MOV.U32 R11, RZ, RZ, R14 ;  /* 0x000000ffff0b7224 */ /* 0x004fe400078e000e */
[----:B------:R-:W-:Y:S01]  /*27730*/  IMAD.MOV.U32 R18, RZ, RZ, R15 ;  /* 0x000000ffff127224 */ /* 0x000fe200078e000f */
[C-C-:B---3--:R-:W-:Y:S02]  /*27740*/  PRMT R12, R4.reuse, 0x6420, R5.reuse ;  /* 0x00006420040c7816 */ /* 0x148fe40000000005 */
[----:B------:R-:W-:-:S02]  /*27750*/  PRMT R13, R4, 0x7531, R5 ;  /* 0x00007531040d7816 */ /* 0x000fc40000000005 */
[C-C-:B------:R-:W-:Y:S02]  /*27760*/  PRMT R14, R6.reuse, 0x6420, R7.reuse ;  /* 0x00006420060e7816 */ /* 0x140fe40000000007 */
[----:B------:R-:W-:Y:S02]  /*27770*/  PRMT R15, R6, 0x7531, R7 ;  /* 0x00007531060f7816 */ /* 0x000fe40000000007 */
[----:B------:R-:W2:Y:S01]  /*27780*/  LDSM.16.MT88.4 R4, [R3+0xa400] ;  /* 0x00a400000304783b */ /* 0x000ea20000004200 */
[----:B------:R-:W-:-:S05]  /*27790*/  IADD3 R2, R11, 0x400, R2 ;  /* 0x000004000b027810 */ /* 0x000fca0007ffe002 */
[----:B------:R-:W-:Y:S01]  /*277a0*/  STSM.16.M88.4 [R2], R12 ;  /* 0x0000000c02007844 */ /* 0x000fe20000000200 */
[C-C-:B--2---:R-:W-:Y:S02]  /*277b0*/  PRMT R8, R4.reuse, 0x6420, R5.reuse ;  /* 0x0000642004087816 */ /* 0x144fe40000000005 */
[----:B------:R-:W-:Y:S02]  /*277c0*/  PRMT R9, R4, 0x7531, R5 ;  /* 0x0000753104097816 */ /* 0x000fe40000000005 */
[C-C-:B------:R-:W-:Y:S02]  /*277d0*/  PRMT R10, R6.reuse, 0x6420, R7.reuse ;  /* 0x00006420060a7816 */ /* 0x140fe40000000007 */
[----:B------:R-:W-:-:S05]  /*277e0*/  PRMT R11, R6, 0x7531, R7 ;  /* 0x00007531060b7816 */ /* 0x000fca0000000007 */
[----:B------:R-:W-:Y:S04]  /*277f0*/  STSM.16.M88.4 [R2+0x2000], R8 ;  /* 0x0020000802007844 */ /* 0x000fe80000000200 */
[----:B------:R-:W2:Y:S02]  /*27800*/  LDSM.16.MT88.4 R4, [R0+0xb400] ;  /* 0x00b400000004783b */ /* 0x000ea40000004200 */
[C-C-:B--2---:R-:W-:Y:S02]  /*27810*/  PRMT R12, R4.reuse, 0x6420, R5.reuse ;  /* 0x00006420040c7816 */ /* 0x144fe40000000005 */
[----:B------:R-:W-:Y:S02]  /*27820*/  PRMT R13, R4, 0x7531, R5 ;  /* 0x00007531040d7816 */ /* 0x000fe40000000005 */
[----:B------:R-:W-:-:S02]  /*27830*/  PRMT R14, R6, 0x6420, R7 ;  /* 0x00006420060e7816 */ /* 0x000fc40000000007 */
[----:B------:R-:W-:Y:S02]  /*27840*/  PRMT R15, R6, 0x7531, R7 ;  /* 0x00007531060f7816 */ /* 0x000fe40000000007 */
[----:B------:R-:W2:Y:S01]  /*27850*/  LDSM.16.MT88.4 R4, [R3+0xb400] ;  /* 0x00b400000304783b */ /* 0x000ea20000004200 */
[----:B------:R-:W-:-:S05]  /*27860*/  IMAD.IADD R2, R18, 0x1, R2 ;  /* 0x0000000112027824 */ /* 0x000fca00078e0202 */
[----:B------:R3:W-:Y:S01]  /*27870*/  STSM.16.M88.4 [R2], R12 ;  /* 0x0000000c02007844 */ /* 0x0007e20000000200 */
        /* <DEDUP_REMOVED lines=13> */
.L_x_1770:
[----:B------:R-:W4:Y:S01]  /*27950*/  LDL.LU R0, [R1+0x4] ;  /* 0x0000040001007983 */ /* 0x000f220000300800 */
[----:B--2---:R2:W-:Y:S03]  /*27960*/  SYNCS.ARRIVE.TRANS64.A1T0 RZ, [R17+URZ+0x22850], RZ ;  /* 0x022850ff11ff79a7 */ /* 0x0045e6000810003f */
[----:B------:R-:W5:Y:S01]  /*27970*/  LDL.LU R3, [R1+0x10] ;  /* 0x0000100001037983 */ /* 0x000f620000300800 */
[----:B--2---:R-:W-:-:S05]  /*27980*/  @!P0 VIADD R17, R17, 0x22880 ;  /* 0x0002288011118836 */ /* 0x004fca0000000000 */
[----:B------:R-:W-:Y:S01]  /*27990*/  @!P0 PRMT R17, RZ, 0x654, R17 ;  /* 0x00000654ff118816 */ /* 0x000fe20000000011 */
[----:B------:R-:W-:Y:S06]  /*279a0*/  BAR.SYNC.DEFER_BLOCKING 0x2, 0x80 ;  /* 0x0082000000007b1d */ /* 0x000fec0000010000 */
[----:B------:R2:W-:Y:S01]  /*279b0*/  @!P0 SYNCS.ARRIVE.TRANS64.RED.A1T0 RZ, [R17+URZ], RZ ;  /* 0x000000ff11ff89a7 */ /* 0x0005e2000810043f */
[----:B----4-:R-:W-:-:S05]  /*279c0*/  VIADD R0, R0, 0x1 ;  /* 0x0000000100007836 */ /* 0x010fca0000000000 */
[----:B------:R-:W-:-:S04]  /*279d0*/  ISETP.NE.AND P0, PT, R0, 0x2, PT ;  /* 0x000000020000780c */ /* 0x000fc80003f05270 */
[----:B---3--:R-:W-:Y:S02]  /*279e0*/  SEL R2, RZ, 0x1, P0 ;  /* 0x00000001ff027807 */ /* 0x008fe40000000000 */
[----:B------:R-:W-:Y:S02]  /*279f0*/  SEL R0, R0, RZ, P0 ;  /* 0x000000ff00007207 */ /* 0x000fe40000000000 */
[----:B-----5:R-:W-:-:S03]  /*27a00*/  LOP3.LUT R3, R3, R2, RZ, 0x3c, !PT ;  /* 0x0000000203037212 */ /* 0x020fc600078e3cff */
[----:B------:R2:W-:Y:S04]  /*27a10*/  STL [R1+0x4], R0 ;  /* 0x0000040001007387 */ /* 0x0005e80000100800 */
[----:B------:R2:W-:Y:S02]  /*27a20*/  STL [R1+0x10], R3 ;  /* 0x0000100301007387 */ /* 0x0005e40000100800 */
.L_x_1715:
[----:B--2---:R-:W2:Y:S02]  /*27a30*/  LDL R0, [R1+0x24] ;  /* 0x0000240001007983 */ /* 0x004ea40000100800 */
[----:B--2---:R-:W-:-:S13]  /*27a40*/  LOP3.LUT P0, RZ, R0, 0x2, RZ, 0xc0, !PT ;  /* 0x0000000200ff7812 */ /* 0x004fda000780c0ff */
[----:B------:R-:W-:Y:S05]  /*27a50*/  @!P0 BRA `(.L_x_1771) ;  /* 0x0000000000288947 */ /* 0x000fea0003800000 */
[----:B------:R-:W-:Y:S05]  /*27a60*/  WARPSYNC.ALL ;  /* 0x0000000000007948 */ /* 0x000fea0003800000 */
[----:B------:R-:W2:Y:S08]  /*27a70*/  S2UR UR5, SR_CgaCtaId ;  /* 0x00000000000579c3 */ /* 0x000eb00000008800 */
[----:B------:R-:W-:Y:S06]  /*27a80*/  BAR.SYNC.DEFER_BLOCKING 0x5, 0x180 ;  /* 0x0146000000007b1d */ /* 0x000fec0000010000 */
[----:B------:R-:W-:-:S02]  /*27a90*/  UMOV UR4, 0x400 ;  /* 0x0000040000047882 */ /* 0x000fc40000000000 */
[----:B--2---:R-:W-:-:S06]  /*27aa0*/  ULEA UR4, UR5, UR4, 0x18 ;  /* 0x0000000405047291 */ /* 0x004fcc000f8ec03f */
[----:B------:R-:W-:-:S05]  /*27ab0*/  IMAD.U32 R0, RZ, RZ, UR4 ;  /* 0x00000004ff007e24 */ /* 0x000fca000f8e00ff */
[----:B------:R2:W3:Y:S04]  /*27ac0*/  LDS.128 R16, [R0+0x228d0] ;  /* 0x0228d00000107984 */ /* 0x0004e80000000c00 */
[----:B------:R2:W-:Y:S01]  /*27ad0*/  STL [R1], R0 ;  /* 0x0000000001007387 */ /* 0x0005e20000100800 */
[----:B------:R-:W-:Y:S06]  /*27ae0*/  BAR.ARV 0x4, 0x180 ;  /* 0x0106000000007b1d */ /* 0x000fec0000002000 */
[----:B------:R-:W-:Y:S05]  /*27af0*/  BRA `(.L_x_1772) ;  /* 0x0000000800e07947 */ /* 0x000fea0003800000 */
.L_x_1771:
[----:B------:R-:W2:Y:S01]  /*27b00*/  S2R R0, SR_TID.X ;  /* 0x0000000000007919 */ /* 0x000ea20000002100 */
[----:B------:R-:W-:Y:S01]  /*27b10*/  UMOV UR4, 0xffffffff ;  /* 0xffffffff00047882 */ /* 0x000fe20000000000 */
[----:B--2---:R-:W-:-:S04]  /*27b20*/  LOP3.LUT R6, R0, 0x1f, RZ, 0xc0, !PT ;  /* 0x0000001f00067812 */ /* 0x004fc800078ec0ff */
[----:B------:R-:W-:Y:S01]  /*27b30*/  ISETP.NE.AND P0, PT, R6, 0x1f, PT ;  /* 0x0000001f0600780c */ /* 0x000fe20003f05270 */
[----:B------:R-:W-:-:S12]  /*27b40*/  BRA.DIV UR4, `(.L_x_1773) ;  /* 0x0000003a04407947 */ /* 0x000fd8000b800000 */
[----:B------:R-:W-:Y:S01]  /*27b50*/  IMAD.IADD R0, R19, 0x1, R6 ;  /* 0x0000000113007824 */ /* 0x000fe200078e0206 */
[----:B------:R-:W-:-:S04]  /*27b60*/  ULDC UR4, c[0x0][0xc3c] ;  /* 0x00030f0000047ab9 */ /* 0x000fc80000000800 */
[----:B------:R-:W-:-:S13]  /*27b70*/  ISETP.GE.OR P1, PT, R0, UR4, !P0 ;  /* 0x0000000400007c0c */ /* 0x000fda000c726670 */
[----:B------:R-:W2:Y:S02]  /*27b80*/  @!P1 LDC.64 R2, c[0x0][0xc80] ;  /* 0x00032000ff029b82 */ /* 0x000ea40000000a00 */
[----:B--2---:R-:W-:-:S06]  /*27b90*/  @!P1 IMAD.WIDE R2, R0, 0x4, R2 ;  /* 0x0000000400029825 */ /* 0x004fcc00078e0202 */
[----:B------:R2:W3:Y:S01]  /*27ba0*/  @!P1 LDG.E R3, desc[UR38][R2.64] ;  /* 0x0000002602039981 */ /* 0x0004e2000c1e1900 */
[C---:B------:R-:W-:Y:S02]  /*27bb0*/  ISETP.GE.U32.AND P2, PT, R6.reuse, 0x2, PT ;  /* 0x000000020600780c */ /* 0x040fe40003f46070 */
[C---:B------:R-:W-:Y:S01]  /*27bc0*/  ISETP.GE.U32.AND P3, PT, R6.reuse, 0x4, PT ;  /* 0x000000040600780c */ /* 0x040fe20003f66070 */
[----:B------:R-:W-:Y:S01]  /*27bd0*/  SHFL.IDX PT, R0, R16, RZ, 0x1f ;  /* 0x00001fff10007589 */ /* 0x000fe200000e0000 */
[C---:B------:R-:W-:Y:S02]  /*27be0*/  ISETP.GE.U32.AND P4, PT, R6.reuse, 0x8, PT ;  /* 0x000000080600780c */ /* 0x040fe40003f86070 */
[C---:B------:R-:W-:Y:S01]  /*27bf0*/  ISETP.GE.U32.AND P5, PT, R6.reuse, 0x10, PT ;  /* 0x000000100600780c */ /* 0x040fe20003fa6070 */
[----:B------:R-:W-:Y:S01]  /*27c00*/  SHFL.IDX PT, R4, R16, 0x1, 0x1f ;  /* 0x00201f0010047f89 */ /* 0x000fe200000e0000 */
[----:B--2---:R-:W-:Y:S02]  /*27c10*/  IMAD.MOV.U32 R2, RZ, RZ, RZ ;  /* 0x000000ffff027224 */ /* 0x004fe400078e00ff */
[----:B---3--:R-:W-:Y:S01]  /*27c20*/  @!P1 IMAD.MOV.U32 R2, RZ, RZ, R3 ;  /* 0x000000ffff029224 */ /* 0x008fe200078e0003 */
[----:B------:R-:W-:-:S04]  /*27c30*/  ISETP.NE.AND P1, PT, R6, RZ, PT ;  /* 0x000000ff0600720c */ /* 0x000fc80003f25270 */
[----:B------:R-:W2:Y:S02]  /*27c40*/  SHFL.UP PT, R3, R2, 0x1, RZ ;  /* 0x0420000002037989 */ /* 0x000ea400000e00ff */
[----:B--2---:R-:W-:-:S05]  /*27c50*/  SEL R3, R3, RZ, P1 ;  /* 0x000000ff03037207 */ /* 0x004fca0000800000 */
[----:B------:R-:W-:-:S05]  /*27c60*/  IMAD.IADD R3, R2, 0x1, R3 ;  /* 0x0000000102037824 */ /* 0x000fca00078e0203 */
[----:B------:R-:W2:Y:S02]  /*27c70*/  SHFL.UP PT, R5, R3, 0x2, RZ ;  /* 0x0440000003057989 */ /* 0x000ea400000e00ff */
[----:B--2---:R-:W-:-:S05]  /*27c80*/  SEL R5, R5, RZ, P2 ;  /* 0x000000ff05057207 */ /* 0x004fca0001000000 */
[----:B------:R-:W-:-:S05]  /*27c90*/  IMAD.IADD R3, R3, 0x1, R5 ;  /* 0x0000000103037824 */ /* 0x000fca00078e0205 */
[----:B------:R-:W2:Y:S02]  /*27ca0*/  SHFL.UP PT, R5, R3, 0x4, RZ ;  /* 0x0480000003057989 */ /* 0x000ea400000e00ff */
[----:B--2---:R-:W-:-:S05]  /*27cb0*/  SEL R5, R5, RZ, P3 ;  /* 0x000000ff05057207 */ /* 0x004fca0001800000 */
[----:B------:R-:W-:-:S05]  /*27cc0*/  IMAD.IADD R3, R3, 0x1, R5 ;  /* 0x0000000103037824 */ /* 0x000fca00078e0205 */
[----:B------:R-:W2:Y:S02]  /*27cd0*/  SHFL.UP PT, R5, R3, 0x8, RZ ;  /* 0x0500000003057989 */ /* 0x000ea400000e00ff */
[----:B--2---:R-:W-:-:S04]  /*27ce0*/  SEL R5, R5, RZ, P4 ;  /* 0x000000ff05057207 */ /* 0x004fc80002000000 */
[----:B------:R-:W-:-:S05]  /*27cf0*/  IADD3 R3, R3, R5, RZ ;  /* 0x0000000503037210 */ /* 0x000fca0007ffe0ff */
[----:B------:R-:W2:Y:S02]  /*27d00*/  SHFL.UP PT, R5, R3, 0x10, RZ ;  /* 0x0600000003057989 */ /* 0x000ea400000e00ff */
[----:B--2---:R-:W-:-:S05]  /*27d10*/  SEL R5, R5, RZ, P5 ;  /* 0x000000ff05057207 */ /* 0x004fca0002800000 */
[----:B------:R-:W-:-:S05]  /*27d20*/  IMAD.IADD R5, R3, 0x1, R5 ;  /* 0x0000000103057824 */ /* 0x000fca00078e0205 */
[----:B------:R2:W3:Y:S02]  /*27d30*/  SHFL.IDX PT, R7, R5, 0x1f, 0x1f ;  /* 0x03e01f0005077f89 */ /* 0x0004e400000e0000 */
.L_x_1911:
[----:B------:R-:W-:Y:S01]  /*27d40*/  ULDC UR4, c[0x0][0xc38] ;  /* 0x00030e0000047ab9 */ /* 0x000fe20000000800 */
[----:B------:R-:W-:Y:S02]  /*27d50*/  IMAD.MOV.U32 R6, RZ, RZ, R5 ;  /* 0x000000ffff067224 */ /* 0x000fe400078e0005 */
[----:B------:R-:W-:-:S04]  /*27d60*/  IMAD.U32 R3, RZ, RZ, UR4 ;  /* 0x00000004ff037e24 */ /* 0x000fc8000f8e00ff */
[----:B---3--:R-:W-:-:S04]  /*27d70*/  IMAD R7, R7, R3, RZ ;  /* 0x0000000307077224 */ /* 0x008fc800078e02ff */
[----:B------:R-:W-:-:S05]  /*27d80*/  IMAD.IADD R4, R4, 0x1, R7 ;  /* 0x0000000104047824 */ /* 0x000fca00078e0207 */
[----:B------:R-:W-:-:S13]  /*27d90*/  ISETP.GT.AND P6, PT, R4, R0, PT ;  /* 0x000000000400720c */ /* 0x000fda0003fc4270 */
[----:B------:R-:W-:Y:S05]  /*27da0*/  @P6 BRA `(.L_x_1774) ;  /* 0x00000000009c6947 */ /* 0x000fea0003800000 */
.L_x_1779:
[----:B------:R-:W3:Y:S01]  /*27db0*/  LDC R2, c[0x0][0xc3c] ;  /* 0x00030f00ff027b82 */ /* 0x000ee20000000800 */
[----:B------:R-:W-:-:S05]  /*27dc0*/  VIADD R19, R19, 0x1f ;  /* 0x0000001f13137836 */ /* 0x000fca0000000000 */
[----:B---3--:R-:W-:-:S13]  /*27dd0*/  ISETP.GE.AND P6, PT, R19, R2, PT ;  /* 0x000000021300720c */ /* 0x008fda0003fc6270 */
[----:B--2---:R-:W-:Y:S05]  /*27de0*/  @P6 BRA `(.L_x_1775) ;  /* 0x0000000400d86947 */ /* 0x004fea0003800000 */
[----:B------:R-:W3:Y:S01]  /*27df0*/  S2R R3, SR_TID.X ;  /* 0x0000000000037919 */ /* 0x000ee20000002100 */
[----:B------:R-:W-:Y:S01]  /*27e00*/  BSSY B0, `(.L_x_1776) ;  /* 0x0000009000007945 */ /* 0x000fe20003800000 */
[----:B---3--:R-:W-:-:S05]  /*27e10*/  LOP3.LUT R3, R3, 0x1f, RZ, 0xc0, !PT ;  /* 0x0000001f03037812 */ /* 0x008fca00078ec0ff */
[----:B--2---:R-:W-:-:S05]  /*27e20*/  IMAD.IADD R5, R19, 0x1, R3 ;  /* 0x0000000113057824 */ /* 0x004fca00078e0203 */
[----:B------:R-:W-:Y:S01]  /*27e30*/  ISETP.GE.OR P6, PT, R5, R2, !P0 ;  /* 0x000000020500720c */ /* 0x000fe200047c6670 */
[----:B------:R-:W-:-:S12]  /*27e40*/  IMAD.MOV.U32 R2, RZ, RZ, RZ ;  /* 0x000000ffff027224 */ /* 0x000fd800078e00ff */
[----:B------:R-:W-:Y:S05]  /*27e50*/  @P6 BRA `(.L_x_1777) ;  /* 0x00000000000c6947 */ /* 0x000fea0003800000 */
[----:B------:R-:W2:Y:S02]  /*27e60*/  LDC.64 R2, c[0x0][0xc80] ;  /* 0x00032000ff027b82 */ /* 0x000ea40000000a00 */
[----:B--2---:R-:W-:-:S06]  /*27e70*/  IMAD.WIDE R2, R5, 0x4, R2 ;  /* 0x0000000405027825 */ /* 0x004fcc00078e0202 */
[----:B------:R2:W5:Y:S02]  /*27e80*/  LDG.E R2, desc[UR38][R2.64] ;  /* 0x0000002602027981 */ /* 0x000564000c1e1900 */
.L_x_1777:
[----:B------:R-:W-:Y:S05]  /*27e90*/  BSYNC B0 ;  /* 0x0000000000007941 */ /* 0x000fea0003800000 */
.L_x_1776:
[----:B------:R-:W-:-:S03]  /*27ea0*/  UMOV UR4, 0xffffffff ;  /* 0xffffffff00047882 */ /* 0x000fc60000000000 */
[----:B------:R-:W-:Y:S05]  /*27eb0*/  BRA.DIV UR4, `(.L_x_1778) ;  /* 0x0000003a04a07947 */ /* 0x000fea000b800000 */
[----:B--2--5:R-:W2:Y:S02]  /*27ec0*/  SHFL.UP PT, R3, R2, 0x1, RZ ;  /* 0x0420000002037989 */ /* 0x024ea400000e00ff */
        /* <DEDUP_REMOVED lines=14> */
[----:B------:R2:W3:Y:S02]  /*27fb0*/  SHFL.IDX PT, R7, R6, 0x1f, 0x1f ;  /* 0x03e01f0006077f89 */ /* 0x0004e400000e0000 */
.L_x_1919:
[----:B------:R-:W-:Y:S02]  /*27fc0*/  ULDC UR4, c[0x0][0xc38] ;  /* 0x00030e0000047ab9 */ /* 0x000fe40000000800 */
[----:B------:R-:W-:-:S04]  /*27fd0*/  IMAD.U32 R3, RZ, RZ, UR4 ;  /* 0x00000004ff037e24 */ /* 0x000fc8000f8e00ff */
[----:B---3--:R-:W-:-:S04]  /*27fe0*/  IMAD R7, R7, R3, RZ ;  /* 0x0000000307077224 */ /* 0x008fc800078e02ff */
[----:B------:R-:W-:-:S05]  /*27ff0*/  IMAD.IADD R4, R7, 0x1, R4 ;  /* 0x0000000107047824 */ /* 0x000fca00078e0204 */
[----:B------:R-:W-:-:S13]  /*28000*/  ISETP.GT.AND P6, PT, R4, R0, PT ;  /* 0x000000000400720c */ /* 0x000fda0003fc4270 */
[----:B------:R-:W-:Y:S05]  /*28010*/  @!P6 BRA `(.L_x_1779) ;  /* 0xfffffffc0064e947 */ /* 0x000fea000383ffff */
.L_x_1774:
[----:B------:R-:W-:Y:S01]  /*28020*/  IMAD.IADD R7, R4, 0x1, -R7 ;  /* 0x0000000104077824 */ /* 0x000fe200078e0a07 */
[----:B------:R-:W-:-:S03]  /*28030*/  UMOV UR4, 0xffffffff ;  /* 0xffffffff00047882 */ /* 0x000fc60000000000 */
[----:B------:R-:W-:-:S05]  /*28040*/  IMAD R4, R6, R3, R7 ;  /* 0x0000000306047224 */ /* 0x000fca00078e0207 */
[----:B------:R-:W-:Y:S01]  /*28050*/  ISETP.GT.AND P6, PT, R4, R0, PT ;  /* 0x000000000400720c */ /* 0x000fe20003fc4270 */
[----:B------:R-:W-:-:S12]  /*28060*/  BRA.DIV UR4, `(.L_x_1780) ;  /* 0x0000003e040c7947 */ /* 0x000fd8000b800000 */
[----:B--2---:R-:W-:-:S04]  /*28070*/  VOTE.ANY R5, PT, !P6 ;  /* 0x0000000000057806 */ /* 0x004fc800070e0100 */
[----:B------:R-:W2:Y:S02]  /*28080*/  POPC R4, R5 ;  /* 0x0000000500047309 */ /* 0x000ea40000000000 */
[----:B--2---:R2:W3:Y:S02]  /*28090*/  SHFL.IDX PT, R17, R2, R4, 0x1f ;  /* 0x00001f0402117589 */ /* 0x0044e400000e0000 */
.L_x_1923:
[----:B------:R-:W-:Y:S01]  /*280a0*/  ISETP.NE.AND P0, PT, R5, RZ, PT ;  /* 0x000000ff0500720c */ /* 0x000fe20003f05270 */
[----:B------:R-:W-:-:S12]  /*280b0*/  IMAD.MOV.U32 R16, RZ, RZ, RZ ;  /* 0x000000ffff107224 */ /* 0x000fd800078e00ff */
[----:B------:R-:W-:Y:S05]  /*280c0*/  @!P0 BRA `(.L_x_1781) ;  /* 0x0000000000148947 */ /* 0x000fea0003800000 */
[----:B------:R-:W-:Y:S01]  /*280d0*/  UMOV UR4, 0xffffffff ;  /* 0xffffffff00047882 */ /* 0x000fe20000000000 */
[----:B------:R-:W-:Y:S02]  /*280e0*/  VIADD R12, R4, 0xffffffff ;  /* 0xffffffff040c7836 */ /* 0x000fe40000000000 */
[----:B------:R-:W-:Y:S05]  /*280f0*/  BRA.DIV UR4, `(.L_x_1782) ;  /* 0x0000003e04307947 */ /* 0x000fea000b800000 */
[----:B------:R4:W0:Y:S02]  /*28100*/  SHFL.IDX PT, R6, R6, R12, 0x1f ;  /* 0x00001f0c06067589 */ /* 0x00082400000e0000 */
.L_x_1926:
[----:B0-----:R-:W-:-:S07]  /*28110*/  IMAD.MOV.U32 R16, RZ, RZ, R6 ;  /* 0x000000ffff107224 */ /* 0x001fce00078e0006 */
.L_x_1781:
[----:B------:R-:W2:Y:S01]  /*28120*/  LDC.64 R8, c[0x0][0xc90] ;  /* 0x00032400ff087b82 */ /* 0x000ea20000000a00 */
[----:B------:R-:W-:-:S05]  /*28130*/  IADD3 R19, R4, R19, RZ ;  /* 0x0000001304137210 */ /* 0x000fca0007ffe0ff */
[----:B--2---:R-:W-:-:S05]  /*28140*/  IMAD.WIDE R4, R19, 0x4, R8 ;  /* 0x0000000413047825 */ /* 0x004fca00078e0208 */
[----:B------:R-:W3:Y:S01]  /*28150*/  LDG.E R2, desc[UR38][R4.64] ;  /* 0x0000002604027981 */ /* 0x000ee2000c1e1900 */
[----:B------:R-:W-:-:S04]  /*28160*/  IMAD R16, R16, R3, R7 ;  /* 0x0000000310107224 */ /* 0x000fc800078e0207 */
[----:B------:R-:W-:Y:S02]  /*28170*/  IMAD.IADD R0, R0, 0x1, -R16 ;  /* 0x0000000100007824 */ /* 0x000fe400078e0a10 */
[----:B---3--:R-:W-:-:S05]  /*28180*/  IMAD R8, R17, R2, RZ ;  /* 0x0000000211087224 */ /* 0x008fca00078e02ff */
[----:B------:R-:W-:-:S04]  /*28190*/  IABS R6, R8 ;  /* 0x0000000800067213 */ /* 0x000fc80000000000 */
[----:B------:R-:W2:Y:S08]  /*281a0*/  I2F.RP R4, R6 ;  /* 0x0000000600047306 */ /* 0x000eb00000209400 */
[----:B--2---:R-:W2:Y:S02]  /*281b0*/  MUFU.RCP R4, R4 ;  /* 0x0000000400047308 */ /* 0x004ea40000001000 */
[----:B--2---:R-:W-:-:S06]  /*281c0*/  VIADD R4, R4, 0xffffffe ;  /* 0x0ffffffe04047836 */ /* 0x004fcc0000000000 */
[----:B------:R-:W2:Y:S02]  /*281d0*/  F2I.FTZ.U32.TRUNC.NTZ R5, R4 ;  /* 0x0000000400057305 */ /* 0x000ea4000021f000 */
[----:B--2---:R-:W-:-:S04]  /*281e0*/  IMAD.MOV R4, RZ, RZ, -R5 ;  /* 0x000000ffff047224 */ /* 0x004fc800078e0a05 */
        /* <DEDUP_REMOVED lines=34> */
[----:B------:R-:W-:-:S04]  /*28410*/  IMAD.MOV R2, RZ, RZ, -R2 ;  /* 0x000000ffff027224 */ /* 0x000fc800078e0a02 */
[----:B------:R-:W-:Y:S02]  /*28420*/  IMAD.MOV.U32 R5, RZ, RZ, R2 ;  /* 0x000000ffff057224 */ /* 0x000fe400078e0002 */
[----:B------:R-:W-:-:S04]  /*28430*/  IMAD.HI.U32 R2, R8, R3, RZ ;  /* 0x0000000308027227 */ /* 0x000fc800078e00ff */
        /* <DEDUP_REMOVED lines=9> */
[----:B------:R-:W-:-:S06]  /*284d0*/  @P0 IADD3 R2, R2, 0x1, RZ ;  /* 0x0000000102020810 */ /* 0x000fcc0007ffe0ff */
[----:B------:R-:W-:Y:S01]  /*284e0*/  @!P2 IMAD.MOV R2, RZ, RZ, -R2 ;  /* 0x000000ffff02a224 */ /* 0x000fe200078e0a02 */
[----:B------:R-:W-:Y:S01]  /*284f0*/  @!P1 LOP3.LUT R2, RZ, R6, RZ, 0x33, !PT ;  /* 0x00000006ff029212 */ /* 0x000fe200078e33ff */
[----:B------:R-:W-:-:S04]  /*28500*/  IMAD.MOV R6, RZ, RZ, -R6 ;  /* 0x000000ffff067224 */ /* 0x000fc800078e0a06 */
[----:B------:R-:W-:Y:S01]  /*28510*/  IMAD R18, R2, R6, R0 ;  /* 0x0000000602127224 */ /* 0x000fe200078e0200 */
[----:B------:R-:W-:-:S05]  /*28520*/  LOP3.LUT R2, RZ, R2, RZ, 0x33, !PT ;  /* 0x00000002ff027212 */ /* 0x000fca00078e33ff */
[----:B------:R-:W-:Y:S01]  /*28530*/  IMAD.IADD R17, R17, 0x1, R2 ;  /* 0x0000000111117824 */ /* 0x000fe200078e0202 */
[----:B------:R-:W-:Y:S06]  /*28540*/  BRA `(.L_x_1783) ;  /* 0x00000000001c7947 */ /* 0x000fec0003800000 */
.L_x_1775:
[----:B------:R-:W-:Y:S01]  /*28550*/  UMOV UR4, URZ ;  /* 0x0000003f00047c82 */ /* 0x000fe20008000000 */
[----:B------:R-:W-:Y:S01]  /*28560*/  UMOV UR5, URZ ;  /* 0x0000003f00057c82 */ /* 0x000fe20008000000 */
[----:B------:R-:W-:Y:S01]  /*28570*/  ULDC UR6, c[0x0][0xc3c] ;  /* 0x00030f0000067ab9 */ /* 0x000fe20000000800 */
[----:B------:R-:W-:Y:S02]  /*28580*/  IMAD.MOV.U32 R16, RZ, RZ, R0 ;  /* 0x000000ffff107224 */ /* 0x000fe400078e0000 */
[----:B------:R-:W-:Y:S02]  /*28590*/  IMAD.U32 R17, RZ, RZ, UR4 ;  /* 0x00000004ff117e24 */ /* 0x000fe4000f8e00ff */
[----:B------:R-:W-:Y:S02]  /*285a0*/  IMAD.U32 R18, RZ, RZ, UR5 ;  /* 0x00000005ff127e24 */ /* 0x000fe4000f8e00ff */
[----:B------:R-:W-:-:S07]  /*285b0*/  IMAD.U32 R19, RZ, RZ, UR6 ;  /* 0x00000006ff137e24 */ /* 0x000fce000f8e00ff */
.L_x_1783:
[----:B------:R3:W5:Y:S01]  /*285c0*/  LDL R3, [R1] ;  /* 0x0000000001037983 */ /* 0x0007620000100800 */
[----:B------:R-:W0:Y:S01]  /*285d0*/  S2R R0, SR_TID.X ;  /* 0x0000000000007919 */ /* 0x000e220000002100 */
[----:B------:R-:W-:Y:S05]  /*285e0*/  WARPSYNC.ALL ;  /* 0x0000000000007948 */ /* 0x000fea0003800000 */
[----:B0-----:R-:W-:Y:S01]  /*285f0*/  LOP3.LUT R0, R0, 0x1f, RZ, 0xc0, !PT ;  /* 0x0000001f00007812 */ /* 0x001fe200078ec0ff */
[----:B------:R-:W-:Y:S03]  /*28600*/  BAR.SYNC.DEFER_BLOCKING 0x4, 0x180 ;  /* 0x0106000000007b1d */ /* 0x000fe60000010000 */
[----:B------:R-:W-:-:S13]  /*28610*/  ISETP.NE.AND P0, PT, R0, RZ, PT ;  /* 0x000000ff0000720c */ /* 0x000fda0003f05270 */
[----:B------:R-:W5:Y:S01]  /*28620*/  @!P0 S2R R0, SR_CgaCtaId ;  /* 0x0000000000008919 */ /* 0x000f620000008800 */
[----:B------:R-:W-:-:S04]  /*28630*/  @!P0 MOV R2, 0x400 ;  /* 0x0000040000028802 */ /* 0x000fc80000000f00 */
[----:B-----5:R-:W-:-:S05]  /*28640*/  @!P0 LEA R3, R0, R2, 0x18 ;  /* 0x0000000200038211 */ /* 0x020fca00078ec0ff */
[----:B------:R3:W-:Y:S04]  /*28650*/  @!P0 STS.128 [R3+0x228d0], R16 ;  /* 0x0228d01003008388 */ /* 0x0007e80000000c00 */
[----:B------:R3:W-:Y:S01]  /*28660*/  @!P0 STL [R1], R3 ;  /* 0x0000000301008387 */ /* 0x0007e20000100800 */
[----:B------:R-:W-:Y:S06]  /*28670*/  BAR.ARV 0x5, 0x180 ;  /* 0x0146000000007b1d */ /* 0x000fec0000002000 */
.L_x_1772:
[----:B------:R-:W-:Y:S02]  /*28680*/  ULDC UR4, c[0x0][0xc3c] ;  /* 0x00030f0000047ab9 */ /* 0x000fe40000000800 */
[----:B---3--:R-:W-:-:S13]  /*28690*/  ISETP.GE.AND P0, PT, R19, UR4, PT ;  /* 0x0000000413007c0c */ /* 0x008fda000bf06270 */
[----:B------:R-:W-:Y:S05]  /*286a0*/  @!P0 BRA `(.L_x_1784) ;  /* 0xffffffa000248947 */ /* 0x000fea000383ffff */
[----:B------:R-:W-:Y:S05]  /*286b0*/  BSYNC B7 ;  /* 0x0000000000077941 */ /* 0x000fea0003800000 */
.L_x_1658:
[----:B--2---:R-:W2:Y:S01]  /*286c0*/  LDL.LU R0, [R1+0x58] ;  /* 0x0000580001007983 */ /* 0x004ea20000300800 */
[----:B------:R-:W-:Y:S01]  /*286d0*/  BSSY B0, `(.L_x_1785) ;  /* 0x000000b000007945 */ /* 0x000fe20003800000 */
[----:B------:R-:W3:Y:S01]  /*286e0*/  S2R R5, SR_CgaCtaId ;  /* 0x0000000000057919 */ /* 0x000ee20000008800 */
[----:B--2---:R-:W-:-:S05]  /*286f0*/  VIADD R0, R0, 0x1 ;  /* 0x0000000100007836 */ /* 0x004fca0000000000 */
[----:B0-----:R-:W-:-:S04]  /*28700*/  LEA.HI R2, R0, R0, RZ, 0x1 ;  /* 0x0000000000027211 */ /* 0x001fc800078f08ff */
[----:B------:R-:W-:-:S05]  /*28710*/  LOP3.LUT R3, R2, 0xfffffffe, RZ, 0xc0, !PT ;  /* 0xfffffffe02037812 */ /* 0x000fca00078ec0ff */
[----:B------:R-:W-:Y:S01]  /*28720*/  IMAD.IADD R3, R0, 0x1, -R3 ;  /* 0x0000000100037824 */ /* 0x000fe200078e0a03 */
[----:B------:R-:W-:-:S04]  /*28730*/  MOV R0, 0x400 ;  /* 0x0000040000007802 */ /* 0x000fc80000000f00 */
[----:B---3--:R-:W-:Y:S02]  /*28740*/  LEA R0, R5, R0, 0x18 ;  /* 0x0000000005007211 */ /* 0x008fe400078ec0ff */
[----:B------:R-:W-:-:S04]  /*28750*/  SHF.L.U32 R3, R3, 0x1f, RZ ;  /* 0x0000001f03037819 */ /* 0x000fc800000006ff */
[----:B------:R-:W0:Y:S02]  /*28760*/  SYNCS.PHASECHK.TRANS64.TRYWAIT P0, [R0+URZ+0x22820], R3 ;  /* 0x02282003000075a7 */ /* 0x000e24000800017f */
[----:B0-----:R-:W-:Y:S05]  /*28770*/  @!P0 BRA `(.L_x_1786) ;  /* 0x0000003400b88947 */ /* 0x001fea0003800000 */
.L_x_1927:
[----:B------:R-:W-:Y:S05]  /*28780*/  BSYNC B0 ;  /* 0x0000000000007941 */ /* 0x000fea0003800000 */
.L_x_1785:
[----:B------:R-:W-:-:S03]  /*28790*/  UMOV UR4, 0xffffffff ;  /* 0xffffffff00047882 */ /* 0x000fc60000000000 */
[----:B------:R-:W-:Y:S05]  /*287a0*/  BRA.DIV UR4, `(.L_x_1787) ;  /* 0x0000003604c07947 */ /* 0x000fea000b800000 */
[----:B------:R-:W2:Y:S02]  /*287b0*/  S2R R2, SR_TID.X ;  /* 0x0000000000027919 */ /* 0x000ea40000002100 */
[----:B--2---:R-:W-:-:S04]  /*287c0*/  SHF.R.U32.HI R2, RZ, 0x5, R2 ;  /* 0x00000005ff027819 */ /* 0x004fc80000011602 */
[----:B------:R-:W-:-:S05]  /*287d0*/  LOP3.LUT R2, R2, 0x3, RZ, 0xc0, !PT ;  /* 0x0000000302027812 */ /* 0x000fca00078ec0ff */
[----:B------:R2:W3:Y:S02]  /*287e0*/  SHFL.IDX PT, R14, R2, RZ, 0x1f ;  /* 0x00001fff020e7589 */ /* 0x0004e400000e0000 */
.L_x_1930:
[----:B---3--:R-:W-:-:S13]  /*287f0*/  ISETP.NE.AND P0, PT, R14, RZ, PT ;  /* 0x000000ff0e00720c */ /* 0x008fda0003f05270 */
[----:B------:R-:W-:Y:S05]  /*28800*/  @P0 BRA `(.L_x_1429) ;  /* 0x0000000000b00947 */ /* 0x000fea0003800000 */
[----:B------:R-:W-:-:S03]  /*28810*/  UMOV UR4, 0xffffffff ;  /* 0xffffffff00047882 */ /* 0x000fc60000000000 */
[----:B------:R-:W-:Y:S05]  /*28820*/  BRA.DIV UR4, `(.L_x_1788) ;  /* 0x0000003604d47947 */ /* 0x000fea000b800000 */
[----:B------:R-:W-:-:S13]  /*28830*/  ELECT P6, URZ, PT ;  /* 0x00000000003f782f */ /* 0x000fda00038c0000 */
.L_x_1933:
[----:B------:R-:W-:Y:S05]  /*28840*/  @!P6 BRA `(.L_x_1429) ;  /* 0x0000000000a0e947 */ /* 0x000fea0003800000 */
[----:B------:R-:W-:-:S06]  /*28850*/  ULOP3.LUT UR4, UR36, 0x2, URZ, 0xfc, !UPT ;  /* 0x0000000224047892 */ /* 0x000fcc000f8efc3f */
[----:B--2---:R-:W-:-:S05]  /*28860*/  IMAD.U32 R2, RZ, RZ, UR4 ;  /* 0x00000004ff027e24 */ /* 0x004fca000f8e00ff */
[----:B------:R-:W-:-:S13]  /*28870*/  ISETP.NE.AND P0, PT, R2, 0x3, PT ;  /* 0x000000030200780c */ /* 0x000fda0003f05270 */
[----:B------:R-:W-:Y:S05]  /*28880*/  @!P0 BRA `(.L_x_1789) ;  /* 0x0000000000048947 */ /* 0x000fea0003800000 */
[----:B------:R-:W-:Y:S01]  /*28890*/  BPT.TRAP 0x1 ;  /* 0x000000040000795c */ /* 0x000fe20000300000 */
.L_x_1789:
[----:B0-----:R-:W2:Y:S04]  /*288a0*/  LDL R3, [R1+0x4] ;  /* 0x0000040001037983 */ /* 0x001ea80000100800 */
[----:B------:R-:W3:Y:S01]  /*288b0*/  LDL.LU R7, [R1+0x10] ;  /* 0x0000100001077983 */ /* 0x000ee20000300800 */
[----:B------:R-:W-:-:S04]  /*288c0*/  VIADD R2, R0, 0x22840 ;  /* 0x0002284000027836 */ /* 0x000fc80000000000 */
[C---:B--2---:R-:W-:Y:S02]  /*288d0*/  IMAD R6, R3.reuse, 0x8, R2 ;  /* 0x0000000803067824 */ /* 0x044fe400078e0202 */
[----:B------:R-:W-:Y:S01]  /*288e0*/  VIADD R3, R3, 0x1 ;  /* 0x0000000103037836 */ /* 0x000fe20000000000 */
[----:B---3--:R-:W-:-:S04]  /*288f0*/  SHF.L.U32 R5, R7, 0x1f, RZ ;  /* 0x0000001f07057819 */ /* 0x008fc800000006ff */
[C---:B------:R-:W-:Y:S01]  /*28900*/  ISETP.NE.AND P2, PT, R3.reuse, 0x2, PT ;  /* 0x000000020300780c */ /* 0x040fe20003f45270 */
[----:B------:R-:W0:Y:S03]  /*28910*/  SYNCS.PHASECHK.TRANS64.TRYWAIT P1, [R6+URZ], R5 ;  /* 0x00000005060075a7 */ /* 0x000e26000802017f */
[----:B------:R-:W-:Y:S02]  /*28920*/  SEL R4, RZ, 0x1, P2 ;  /* 0x00000001ff047807 */ /* 0x000fe40001000000 */
[----:B------:R-:W-:Y:S02]  /*28930*/  SEL R3, R3, RZ, P2 ;  /* 0x000000ff03037207 */ /* 0x000fe40001000000 */
[----:B------:R-:W-:-:S03]  /*28940*/  LOP3.LUT R4, R7, R4, RZ, 0x3c, !PT ;  /* 0x0000000407047212 */ /* 0x000fc600078e3cff */
[----:B------:R-:W-:Y:S01]  /*28950*/  IMAD R7, R3, 0x8, R2 ;  /* 0x0000000803077824 */ /* 0x000fe200078e0202 */
[----:B------:R-:W-:Y:S01]  /*28960*/  SHF.L.U32 R2, R4, 0x1f, RZ ;  /* 0x0000001f04027819 */ /* 0x000fe200000006ff */
[----:B0-----:R-:W-:Y:S06]  /*28970*/  @!P1 BRA `(.L_x_1790) ;  /* 0x0000003400a09947 */ /* 0x001fec0003800000 */
.L_x_1934:
[----:B------:R-:W2:Y:S02]  /*28980*/  SYNCS.PHASECHK.TRANS64.TRYWAIT P1, [R7+URZ], R2 ;  /* 0x00000002070075a7 */ /* 0x000ea4000802017f */
[----:B--2---:R-:W-:Y:S05]  /*28990*/  @!P1 BRA `(.L_x_1791) ;  /* 0x0000003400ac9947 */ /* 0x004fea0003800000 */
.L_x_1935:
[----:B------:R-:W-:Y:S05]  /*289a0*/  @!P0 BRA `(.L_x_1792) ;  /* 0x0000000000048947 */ /* 0x000fea0003800000 */
[----:B------:R-:W-:Y:S01]  /*289b0*/  BPT.TRAP 0x1 ;  /* 0x000000040000795c */ /* 0x000fe20000300000 */
.L_x_1792:
[----:B------:R-:W3:Y:S02]  /*289c0*/  LDL.LU R4, [R1+0x4] ;  /* 0x0000040001047983 */ /* 0x000ee40000300800 */
[----:B---3--:R-:W-:-:S04]  /*289d0*/  IMAD R4, R4, 0x8, R0 ;  /* 0x0000000804047824 */ /* 0x008fc800078e0200 */
[----:B------:R-:W3:Y:S02]  /*289e0*/  SYNCS.PHASECHK.TRANS64.TRYWAIT P1, [R4+URZ+0x22860], R5 ;  /* 0x02286005040075a7 */ /* 0x000ee4000802017f */
[----:B---3--:R-:W-:Y:S05]  /*289f0*/  @!P1 BRA `(.L_x_1793) ;  /* 0x0000003400a89947 */ /* 0x008fea0003800000 */
.L_x_1936:
[----:B------:R-:W-:Y:S05]  /*28a00*/  @!P0 BRA `(.L_x_1794) ;  /* 0x0000000000048947 */ /* 0x000fea0003800000 */
[----:B------:R-:W-:Y:S01]  /*28a10*/  BPT.TRAP 0x1 ;  /* 0x000000040000795c */ /* 0x000fe20000300000 */
.L_x_1794:
[----:B------:R-:W-:-:S04]  /*28a20*/  IMAD R3, R3, 0x8, R0 ;  /* 0x0000000803037824 */ /* 0x000fc800078e0200 */
[----:B------:R-:W5:Y:S02]  /*28a30*/  SYNCS.PHASECHK.TRANS64.TRYWAIT P1, [R3+URZ+0x22860], R2 ;  /* 0x02286002030075a7 */ /* 0x000f64000802017f */
[----:B-----5:R-:W-:Y:S05]  /*28a40*/  @!P1 BRA `(.L_x_1795) ;  /* 0x0000003400a89947 */ /* 0x020fea0003800000 */
.L_x_1937:
[----:B------:R-:W-:Y:S05]  /*28a50*/  @!P0 BRA `(.L_x_1796) ;  /* 0x0000000000048947 */ /* 0x000fea0003800000 */
[----:B------:R-:W-:Y:S01]  /*28a60*/  BPT.TRAP 0x1 ;  /* 0x000000040000795c */ /* 0x000fe20000300000 */
.L_x_1796:
[----:B------:R-:W5:Y:S02]  /*28a70*/  SYNCS.PHASECHK.TRANS64.TRYWAIT P0, [R4+URZ+0x22880], R5 ;  /* 0x02288005040075a7 */ /* 0x000f64000800017f */
[----:B-----5:R-:W-:Y:S05]  /*28a80*/  @!P0 BRA `(.L_x_1797) ;  /* 0x0000003400ac8947 */ /* 0x020fea0003800000 */
.L_x_1798:
[----:B------:R0:W0:Y:S02]  /*28a90*/  SYNCS.PHASECHK.TRANS64.TRYWAIT P0, [R3+URZ+0x22880], R2 ;  /* 0x02288002030075a7 */ /* 0x000024000800017f */
[----:B0-----:R-:W-:Y:S05]  /*28aa0*/  @!P0 NANOSLEEP.SYNCS 0x989680 ;  /* 0x009896800000895d */ /* 0x001fea0003900000 */
[----:B------:R-:W0:Y:S02]  /*28ab0*/  @!P0 SYNCS.PHASECHK.TRANS64 P0, [R3+URZ+0x22880], R2 ;  /* 0x02288002030085a7 */ /* 0x000e24000800007f */
[----:B0-----:R-:W-:Y:S05]  /*28ac0*/  @!P0 BRA `(.L_x_1798) ;  /* 0xfffffffc00f08947 */ /* 0x001fea000383ffff */
.L_x_1429:
[----:B------:R-:W-:Y:S05]  /*28ad0*/  BSYNC B8 ;  /* 0x0000000000087941 */ /* 0x000fea0003800000 */
.L_x_1426:
[----:B------:R-:W-:Y:S05]  /*28ae0*/  EXIT ;  /* 0x000000000000794d */ /* 0x000fea0003800000 */
.L_x_1453:
[----:B0-----:R0:W1:Y:S02]  /*28af0*/  SYNCS.PHASECHK.TRANS64.TRYWAIT P3, [R108+URZ+0x22890], R110 ;  /* 0x0228906e6c0075a7 */ /* 0x001064000806017f */
[----:B-1----:R-:W-:Y:S05]  /*28b00*/  @!P3 NANOSLEEP.SYNCS 0x989680 ;  /* 0x009896800000b95d */ /* 0x002fea0003900000 */
[----:B------:R-:W1:Y:S02]  /*28b10*/  @!P3 SYNCS.PHASECHK.TRANS64 P3, [R108+URZ+0x22890], R110 ;  /* 0x0228906e6c00b5a7 */ /* 0x000e64000806007f */
[----:B-1----:R-:W-:Y:S05]  /*28b20*/  @!P3 BRA `(.L_x_1453) ;  /* 0xfffffffc00f0b947 */ /* 0x002fea000383ffff */
[----:B------:R-:W-:Y:S05]  /*28b30*/  BRA `(.L_x_1799) ;  /* 0xfffffda400587947 */ /* 0x000fea000383ffff */
.L_x_1481:
[----:B-1----:R1:W2:Y:S02]  /*28b40*/  SYNCS.PHASECHK.TRANS64.TRYWAIT P3, [R108+URZ+0x22890], R110 ;  /* 0x0228906e6c0075a7 */ /* 0x0022a4000806017f */
[----:B--2---:R-:W-:Y:S05]  /*28b50*/  @!P3 NANOSLEEP.SYNCS 0x989680 ;  /* 0x009896800000b95d */ /* 0x004fea0003900000 */
[----:B------:R-:W2:Y:S02]  /*28b60*/  @!P3 SYNCS.PHASECHK.TRANS64 P3, [R108+URZ+0x22890], R110 ;  /* 0x0228906e6c00b5a7 */ /* 0x000ea4000806007f */
[----:B--2---:R-:W-:Y:S05]  /*28b70*/  @!P3 BRA `(.L_x_1481) ;  /* 0xfffffffc00f0b947 */ /* 0x004fea000383ffff */
[----:B------:R-:W-:Y:S05]  /*28b80*/  BRA `(.L_x_1800) ;  /* 0xfffffdd400087947 */ /* 0x000fea000383ffff */
.L_x_1494:
[----:B0-----:R0:W1:Y:S02]  /*28b90*/  SYNCS.PHASECHK.TRANS64.TRYWAIT P2, [R108+URZ+0x22890], R110 ;  /* 0x0228906e6c0075a7 */ /* 0x001064000804017f */
[----:B-1----:R-:W-:Y:S05]  /*28ba0*/  @!P2 NANOSLEEP.SYNCS 0x989680 ;  /* 0x009896800000a95d */ /* 0x002fea0003900000 */
[----:B------:R-:W1:Y:S02]  /*28bb0*/  @!P2 SYNCS.PHASECHK.TRANS64 P2, [R108+URZ+0x22890], R110 ;  /* 0x0228906e6c00a5a7 */ /* 0x000e64000804007f */
[----:B-1----:R-:W-:Y:S05]  /*28bc0*/  @!P2 BRA `(.L_x_1494) ;  /* 0xfffffffc00f0a947 */ /* 0x002fea000383ffff */
[----:B------:R-:W-:Y:S05]  /*28bd0*/  BRA `(.L_x_1801) ;  /* 0xfffffe0000d47947 */ /* 0x000fea000383ffff */
.L_x_1498:
[----:B--2---:R2:W3:Y:S02]  /*28be0*/  SYNCS.PHASECHK.TRANS64.TRYWAIT P1, [R108+URZ+0x228b0], R110 ;  /* 0x0228b06e6c0075a7 */ /* 0x0044e4000802017f */
[----:B---3--:R-:W-:Y:S05]  /*28bf0*/  @!P1 NANOSLEEP.SYNCS 0x989680 ;  /* 0x009896800000995d */ /* 0x008fea0003900000 */
[----:B------:R-:W3:Y:S02]  /*28c00*/  @!P1 SYNCS.PHASECHK.TRANS64 P1, [R108+URZ+0x228b0], R110 ;  /* 0x0228b06e6c0095a7 */ /* 0x000ee4000802007f */
[----:B---3--:R-:W-:Y:S05]  /*28c10*/  @!P1 BRA `(.L_x_1498) ;  /* 0xfffffffc00f09947 */ /* 0x008fea000383ffff */
[----:B------:R-:W-:Y:S05]  /*28c20*/  BRA `(.L_x_1802) ;  /* 0xfffffe04006c7947 */ /* 0x000fea000383ffff */
.L_x_1512:
[----:B------:R-:W-:Y:S01]  /*28c30*/  BSSY B0, `(.L_x_1803) ;  /* 0x0000008000007945 */ /* 0x000fe20003800000 */
[----:B------:R-:W-:Y:S01]  /*28c40*/  IMAD.MOV.U32 R13, RZ, RZ, R213 ;  /* 0x000000ffff0d7224 */ /* 0x000fe200078e00d5 */
[----:B------:R-:W-:Y:S01]  /*28c50*/  MOV R12, RZ ;  /* 0x000000ff000c7202 */ /* 0x000fe20000000f00 */
[----:B------:R-:W-:Y:S02]  /*28c60*/  IMAD.MOV.U32 R11, RZ, RZ, 0x1f ;  /* 0x0000001fff0b7424 */ /* 0x000fe400078e00ff */
[----:B------:R-:W-:-:S07]  /*28c70*/  IMAD.MOV.U32 R15, RZ, RZ, -0x1 ;  /* 0xffffffffff0f7424 */ /* 0x000fce00078e00ff */
[----:B-----5:R-:W-:Y:S05]  /*28c80*/  WARPSYNC.COLLECTIVE R15, `(.L_x_1804) ;  /* 0x000000000f087348 */ /* 0x020fea0003c00000 */
[----:B------:R0:W1:Y:S02]  /*28c90*/  SHFL.IDX P6, R14, R13, R12, R11 ;  /* 0x0000000c0d0e7389 */ /* 0x00006400000c000b */
[----:B01---5:R-:W-:Y:S01]  /*28ca0*/  ENDCOLLECTIVE ;  /* 0x000000000000791b */ /* 0x023fe20003800000 */
.L_x_1804:
[----:B------:R-:W-:Y:S05]  /*28cb0*/  BSYNC B0 ;  /* 0x0000000000007941 */ /* 0x000fea0003800000 */
.L_x_1803:
[----:B------:R-:W-:Y:S01]  /*28cc0*/  IMAD.MOV.U32 R176, RZ, RZ, R14 ;  /* 0x000000ffffb07224 */ /* 0x000fe200078e000e */
[----:B------:R-:W-:Y:S06]  /*28cd0*/  BRA `(.L_x_1805) ;  /* 0xfffffe1000187947 */ /* 0x000fec000383ffff */
.L_x_1522:
[----:B------:R-:W-:Y:S01]  /*28ce0*/  BSSY B1, `(.L_x_1806) ;  /* 0x0000007000017945 */ /* 0x000fe20003800000 */
[----:B------:R-:W-:Y:S02]  /*28cf0*/  IMAD.MOV.U32 R12, RZ, RZ, RZ ;  /* 0x000000ffff0c7224 */ /* 0x000fe400078e00ff */
[----:B------:R-:W-:Y:S02]  /*28d00*/  IMAD.MOV.U32 R11, RZ, RZ, 0x1e1f ;  /* 0x00001e1fff0b7424 */ /* 0x000fe400078e00ff */
[----:B------:R-:W-:-:S07]  /*28d10*/  IMAD.MOV.U32 R15, RZ, RZ, -0x1 ;  /* 0xffffffffff0f7424 */ /* 0x000fce00078e00ff */
[----:B0-----:R-:W-:Y:S05]  /*28d20*/  WARPSYNC.COLLECTIVE R15, `(.L_x_1807) ;  /* 0x000000000f087348 */ /* 0x001fea0003c00000 */
[----:B------:R1:W2:Y:S02]  /*28d30*/  SHFL.IDX P6, R14, R13, R12, R11 ;  /* 0x0000000c0d0e7389 */ /* 0x0002a400000c000b */
[----:B012---:R-:W-:Y:S01]  /*28d40*/  ENDCOLLECTIVE ;  /* 0x000000000000791b */ /* 0x007fe20003800000 */
.L_x_1807:
[----:B------:R-:W-:Y:S05]  /*28d50*/  BSYNC B1 ;  /* 0x0000000000017941 */ /* 0x000fea0003800000 */
.L_x_1806:
[----:B------:R-:W-:Y:S02]  /*28d60*/  IMAD.MOV.U32 R13, RZ, RZ, R5 ;  /* 0x000000ffff0d7224 */ /* 0x000fe400078e0005 */
[----:B------:R-:W-:Y:S02]  /*28d70*/  IMAD.MOV.U32 R12, RZ, RZ, RZ ;  /* 0x000000ffff0c7224 */ /* 0x000fe400078e00ff */
[----:B------:R-:W-:Y:S02]  /*28d80*/  IMAD.MOV.U32 R11, RZ, RZ, 0x1e1f ;  /* 0x00001e1fff0b7424 */ /* 0x000fe400078e00ff */
[----:B------:R-:W-:Y:S02]  /*28d90*/  IMAD.MOV.U32 R15, RZ, RZ, -0x1 ;  /* 0xffffffffff0f7424 */ /* 0x000fe400078e00ff */
[----:B------:R-:W-:-:S07]  /*28da0*/  IMAD.MOV.U32 R3, RZ, RZ, R14 ;  /* 0x000000ffff037224 */ /* 0x000fce00078e000e */
[----:B------:R-:W-:Y:S05]  /*28db0*/  WARPSYNC.COLLECTIVE R15, `(.L_x_1808) ;  /* 0x000000000f087348 */ /* 0x000fea0003c00000 */
[----:B------:R0:W1:Y:S02]  /*28dc0*/  SHFL.IDX P6, R14, R13, R12, R11 ;  /* 0x0000000c0d0e7389 */ /* 0x00006400000c000b */
[----:B01----:R-:W-:Y:S01]  /*28dd0*/  ENDCOLLECTIVE ;  /* 0x000000000000791b */ /* 0x003fe20003800000 */
.L_x_1808:
[----:B------:R-:W-:Y:S02]  /*28de0*/  IMAD.MOV.U32 R13, RZ, RZ, R7 ;  /* 0x000000ffff0d7224 */ /* 0x000fe400078e0007 */
[----:B------:R-:W-:-:S07]  /*28df0*/  IMAD.MOV.U32 R5, RZ, RZ, R14 ;  /* 0x000000ffff057224 */ /* 0x000fce00078e000e */
[----:B------:R-:W-:Y:S05]  /*28e00*/  WARPSYNC.COLLECTIVE R15, `(.L_x_1809) ;  /* 0x000000000f087348 */ /* 0x000fea0003c00000 */
[----:B------:R0:W1:Y:S02]  /*28e10*/  SHFL.IDX P6, R14, R13, R12, R11 ;  /* 0x0000000c0d0e7389 */ /* 0x00006400000c000b */
[----:B01----:R-:W-:Y:S01]  /*28e20*/  ENDCOLLECTIVE ;  /* 0x000000000000791b */ /* 0x003fe20003800000 */
.L_x_1809:
[----:B------:R-:W-:Y:S02]  /*28e30*/  IMAD.MOV.U32 R13, RZ, RZ, R0 ;  /* 0x000000ffff0d7224 */ /* 0x000fe400078e0000 */
[----:B------:R-:W-:-:S07]  /*28e40*/  IMAD.MOV.U32 R7, RZ, RZ, R14 ;  /* 0x000000ffff077224 */ /* 0x000fce00078e000e */
[----:B------:R-:W-:Y:S05]  /*28e50*/  WARPSYNC.COLLECTIVE R15, `(.L_x_1810) ;  /* 0x000000000f087348 */ /* 0x000fea0003c00000 */
[----:B------:R0:W1:Y:S02]  /*28e60*/  SHFL.IDX P6, R14, R13, R12, R11 ;  /* 0x0000000c0d0e7389 */ /* 0x00006400000c000b */
[----:B01----:R-:W-:Y:S01]  /*28e70*/  ENDCOLLECTIVE ;  /* 0x000000000000791b */ /* 0x003fe20003800000 */
.L_x_1810:
[----:B------:R-:W-:Y:S05]  /*28e80*/  BRA `(.L_x_1811) ;  /* 0xfffffe18000c7947 */ /* 0x000fea000383ffff */
.L_x_1526:
[----:B--2---:R2:W0:Y:S02]  /*28e90*/  SYNCS.PHASECHK.TRANS64.TRYWAIT P0, [R16+URZ+0x22800], R3 ;  /* 0x02280003100075a7 */ /* 0x004424000800017f */
[----:B0-----:R-:W-:Y:S05]  /*28ea0*/  @!P0 NANOSLEEP.SYNCS 0x989680 ;  /* 0x009896800000895d */ /* 0x001fea0003900000 */
[----:B------:R-:W0:Y:S02]  /*28eb0*/  @!P0 SYNCS.PHASECHK.TRANS64 P0, [R16+URZ+0x22800], R3 ;  /* 0x02280003100085a7 */ /* 0x000e24000800007f */
[----:B0-----:R-:W-:Y:S05]  /*28ec0*/  @!P0 BRA `(.L_x_1526) ;  /* 0xfffffffc00f08947 */ /* 0x001fea000383ffff */
[----:B------:R-:W-:Y:S05]  /*28ed0*/  BRA `(.L_x_1812) ;  /* 0xfffffe1c00447947 */ /* 0x000fea000383ffff */
.L_x_1538:
[----:B------:R-:W-:Y:S01]  /*28ee0*/  BSSY B1, `(.L_x_1813) ;  /* 0x0000007000017945 */ /* 0x000fe20003800000 */
[----:B------:R-:W-:Y:S02]  /*28ef0*/  IMAD.MOV.U32 R12, RZ, RZ, RZ ;  /* 0x000000ffff0c7224 */ /* 0x000fe400078e00ff */
[----:B------:R-:W-:Y:S02]  /*28f00*/  IMAD.MOV.U32 R11, RZ, RZ, 0x1e1f ;  /* 0x00001e1fff0b7424 */ /* 0x000fe400078e00ff */
[----:B------:R-:W-:-:S07]  /*28f10*/  IMAD.MOV.U32 R15, RZ, RZ, -0x1 ;  /* 0xffffffffff0f7424 */ /* 0x000fce00078e00ff */
[----:B0-----:R-:W-:Y:S05]  /*28f20*/  WARPSYNC.COLLECTIVE R15, `(.L_x_1814) ;  /* 0x000000000f087348 */ /* 0x001fea0003c00000 */
[----:B------:R1:W2:Y:S02]  /*28f30*/  SHFL.IDX P6, R14, R13, R12, R11 ;  /* 0x0000000c0d0e7389 */ /* 0x0002a400000c000b */
[----:B012---:R-:W-:Y:S01]  /*28f40*/  ENDCOLLECTIVE ;  /* 0x000000000000791b */ /* 0x007fe20003800000 */
.L_x_1814:
[----:B------:R-:W-:Y:S05]  /*28f50*/  BSYNC B1 ;  /* 0x0000000000017941 */ /* 0x000fea0003800000 */
.L_x_1813:
[----:B------:R-:W-:Y:S01]  /*28f60*/  IMAD.MOV.U32 R13, RZ, RZ, R3 ;  /* 0x000000ffff0d7224 */ /* 0x000fe200078e0003 */
[----:B------:R-:W-:Y:S01]  /*28f70*/  MOV R0, R14 ;  /* 0x0000000e00007202 */ /* 0x000fe20000000f00 */
[----:B------:R-:W-:Y:S02]  /*28f80*/  IMAD.MOV.U32 R12, RZ, RZ, RZ ;  /* 0x000000ffff0c7224 */ /* 0x000fe400078e00ff */
[----:B------:R-:W-:Y:S02]  /*28f90*/  IMAD.MOV.U32 R11, RZ, RZ, 0x1e1f ;  /* 0x00001e1fff0b7424 */ /* 0x000fe400078e00ff */
[----:B------:R-:W-:-:S07]  /*28fa0*/  IMAD.MOV.U32 R15, RZ, RZ, -0x1 ;  /* 0xffffffffff0f7424 */ /* 0x000fce00078e00ff */
[----:B------:R-:W-:Y:S05]  /*28fb0*/  WARPSYNC.COLLECTIVE R15, `(.L_x_1815) ;  /* 0x000000000f087348 */ /* 0x000fea0003c00000 */
[----:B------:R0:W1:Y:S02]  /*28fc0*/  SHFL.IDX P6, R14, R13, R12, R11 ;  /* 0x0000000c0d0e7389 */ /* 0x00006400000c000b */
[----:B01----:R-:W-:Y:S01]  /*28fd0*/  ENDCOLLECTIVE ;  /* 0x000000000000791b */ /* 0x003fe20003800000 */
.L_x_1815:
[----:B------:R-:W-:Y:S02]  /*28fe0*/  IMAD.MOV.U32 R13, RZ, RZ, R20 ;  /* 0x000000ffff0d7224 */ /* 0x000fe400078e0014 */
[----:B------:R-:W-:-:S07]  /*28ff0*/  IMAD.MOV.U32 R3, RZ, RZ, R14 ;  /* 0x000000ffff037224 */ /* 0x000fce00078e000e */
[----:B------:R-:W-:Y:S05]  /*29000*/  WARPSYNC.COLLECTIVE R15, `(.L_x_1816) ;  /* 0x000000000f087348 */ /* 0x000fea0003c00000 */
[----:B------:R0:W1:Y:S02]  /*29010*/  SHFL.IDX P6, R14, R13, R12, R11 ;  /* 0x0000000c0d0e7389 */ /* 0x00006400000c000b */
[----:B01----:R-:W-:Y:S01]  /*29020*/  ENDCOLLECTIVE ;  /* 0x000000000000791b */ /* 0x003fe20003800000 */
.L_x_1816:
[----:B------:R-:W-:Y:S02]  /*29030*/  IMAD.MOV.U32 R13, RZ, RZ, R21 ;  /* 0x000000ffff0d7224 */ /* 0x000fe400078e0015 */
[----:B------:R-:W-:-:S07]  /*29040*/  IMAD.MOV.U32 R20, RZ, RZ, R14 ;  /* 0x000000ffff147224 */ /* 0x000fce00078e000e */
[----:B------:R-:W-:Y:S05]  /*29050*/  WARPSYNC.COLLECTIVE R15, `(.L_x_1817) ;  /* 0x000000000f087348 */ /* 0x000fea0003c00000 */
[----:B------:R0:W1:Y:S02]  /*29060*/  SHFL.IDX P6, R14, R13, R12, R11 ;  /* 0x0000000c0d0e7389 */ /* 0x00006400000c000b */
[----:B01----:R-:W-:Y:S01]  /*29070*/  ENDCOLLECTIVE ;  /* 0x000000000000791b */ /* 0x003fe20003800000 */
.L_x_1817:
[----:B------:R-:W-:Y:S01]  /*29080*/  IMAD.MOV.U32 R21, RZ, RZ, R14 ;  /* 0x000000ffff157224 */ /* 0x000fe200078e000e */
[----:B------:R-:W-:Y:S06]  /*29090*/  BRA `(.L_x_1818) ;  /* 0xfffffe4c00007947 */ /* 0x000fec000383ffff */
.L_x_1542:
[----:B--2---:R2:W3:Y:S02]  /*290a0*/  SYNCS.PHASECHK.TRANS64.TRYWAIT P0, [R16+URZ+0x22800], R3 ;  /* 0x02280003100075a7 */ /* 0x0044e4000800017f */
[----:B---3--:R-:W-:Y:S05]  /*290b0*/  @!P0 NANOSLEEP.SYNCS 0x989680 ;  /* 0x009896800000895d */ /* 0x008fea0003900000 */
[----:B------:R-:W3:Y:S02]  /*290c0*/  @!P0 SYNCS.PHASECHK.TRANS64 P0, [R16+URZ+0x22800], R3 ;  /* 0x02280003100085a7 */ /* 0x000ee4000800007f */
[----:B---3--:R-:W-:Y:S05]  /*290d0*/  @!P0 BRA `(.L_x_1542) ;  /* 0xfffffffc00f08947 */ /* 0x008fea000383ffff */
[----:B------:R-:W-:Y:S05]  /*290e0*/  BRA `(.L_x_1819) ;  /* 0xfffffe4c00fc7947 */ /* 0x000fea000383ffff */
.L_x_1550:
[----:B-1----:R1:W2:Y:S02]  /*290f0*/  SYNCS.PHASECHK.TRANS64.TRYWAIT P2, [R8+URZ+0x22830], R3 ;  /* 0x02283003080075a7 */ /* 0x0022a4000804017f */
[----:B--2---:R-:W-:Y:S05]  /*29100*/  @!P2 NANOSLEEP.SYNCS 0x989680 ;  /* 0x009896800000a95d */ /* 0x004fea0003900000 */
[----:B------:R-:W2:Y:S02]  /*29110*/  @!P2 SYNCS.PHASECHK.TRANS64 P2, [R8+URZ+0x22830], R3 ;  /* 0x022830030800a5a7 */ /* 0x000ea4000804007f */
[----:B--2---:R-:W-:Y:S05]  /*29120*/  @!P2 BRA `(.L_x_1550) ;  /* 0xfffffffc00f0a947 */ /* 0x004fea000383ffff */
[----:B------:R-:W-:Y:S05]  /*29130*/  BRA `(.L_x_1549) ;  /* 0xfffffe80002c7947 */ /* 0x000fea000383ffff */
.L_x_1568:
[----:B-1----:R1:W2:Y:S02]  /*29140*/  SYNCS.PHASECHK.TRANS64.TRYWAIT P5, [R7+URZ+0x22830], R6 ;  /* 0x02283006070075a7 */ /* 0x0022a400080a017f */
[----:B--2---:R-:W-:Y:S05]  /*29150*/  @!P5 NANOSLEEP.SYNCS 0x989680 ;  /* 0x009896800000d95d */ /* 0x004fea0003900000 */
[----:B------:R-:W2:Y:S02]  /*29160*/  @!P5 SYNCS.PHASECHK.TRANS64 P5, [R7+URZ+0x22830], R6 ;  /* 0x022830060700d5a7 */ /* 0x000ea400080a007f */
[----:B--2---:R-:W-:Y:S05]  /*29170*/  @!P5 BRA `(.L_x_1568) ;  /* 0xfffffffc00f0d947 */ /* 0x004fea000383ffff */
[----:B------:R-:W-:Y:S05]  /*29180*/  BRA `(.L_x_1567) ;  /* 0xfffffeb800bc7947 */ /* 0x000fea000383ffff */
.L_x_1572:
[----:B-1----:R1:W2:Y:S02]  /*29190*/  SYNCS.PHASECHK.TRANS64.TRYWAIT P4, [R7+URZ+0x22850], R6 ;  /* 0x02285006070075a7 */ /* 0x0022a4000808017f */
[----:B--2---:R-:W-:Y:S05]  /*291a0*/  @!P4 NANOSLEEP.SYNCS 0x989680 ;  /* 0x009896800000c95d */ /* 0x004fea0003900000 */
[----:B------:R-:W2:Y:S02]  /*291b0*/  @!P4 SYNCS.PHASECHK.TRANS64 P4, [R7+URZ+0x22850], R6 ;  /* 0x022850060700c5a7 */ /* 0x000ea4000808007f */
[----:B--2---:R-:W-:Y:S05]  /*291c0*/  @!P4 BRA `(.L_x_1572) ;  /* 0xfffffffc00f0c947 */ /* 0x004fea000383ffff */
[----:B------:R-:W-:Y:S05]  /*291d0*/  BRA `(.L_x_1569) ;  /* 0xfffffebc00947947 */ /* 0x000fea000383ffff */
.L_x_1592:
[----:B-1----:R1:W2:Y:S02]  /*291e0*/  SYNCS.PHASECHK.TRANS64.TRYWAIT P3, [R7+URZ+0x22830], R6 ;  /* 0x02283006070075a7 */ /* 0x0022a4000806017f */
[----:B--2---:R-:W-:Y:S05]  /*291f0*/  @!P3 NANOSLEEP.SYNCS 0x989680 ;  /* 0x009896800000b95d */ /* 0x004fea0003900000 */
[----:B------:R-:W2:Y:S02]  /*29200*/  @!P3 SYNCS.PHASECHK.TRANS64 P3, [R7+URZ+0x22830], R6 ;  /* 0x022830060700b5a7 */ /* 0x000ea4000806007f */
[----:B--2---:R-:W-:Y:S05]  /*29210*/  @!P3 BRA `(.L_x_1592) ;  /* 0xfffffffc00f0b947 */ /* 0x004fea000383ffff */
[----:B------:R-:W-:Y:S05]  /*29220*/  BRA `(.L_x_1591) ;  /* 0xfffffef400447947 */ /* 0x000fea000383ffff */
.L_x_1596:
[----:B-1----:R1:W2:Y:S02]  /*29230*/  SYNCS.PHASECHK.TRANS64.TRYWAIT P2, [R7+URZ+0x22850], R6 ;  /* 0x02285006070075a7 */ /* 0x0022a4000804017f */
[----:B--2---:R-:W-:Y:S05]  /*29240*/  @!P2 NANOSLEEP.SYNCS 0x989680 ;  /* 0x009896800000a95d */ /* 0x004fea0003900000 */
[----:B------:R-:W2:Y:S02]  /*29250*/  @!P2 SYNCS.PHASECHK.TRANS64 P2, [R7+URZ+0x22850], R6 ;  /* 0x022850060700a5a7 */ /* 0x000ea4000804007f */
[----:B--2---:R-:W-:Y:S05]  /*29260*/  @!P2 BRA `(.L_x_1596) ;  /* 0xfffffffc00f0a947 */ /* 0x004fea000383ffff */
[----:B------:R-:W-:Y:S05]  /*29270*/  BRA `(.L_x_1593) ;  /* 0xfffffef800287947 */ /* 0x000fea000383ffff */
.L_x_1604:
[----:B-1----:R1:W2:Y:S02]  /*29280*/  SYNCS.PHASECHK.TRANS64.TRYWAIT P3, [R7+URZ+0x22830], R6 ;  /* 0x02283006070075a7 */ /* 0x0022a4000806017f */
[----:B--2---:R-:W-:Y:S05]  /*29290*/  @!P3 NANOSLEEP.SYNCS 0x989680 ;  /* 0x009896800000b95d */ /* 0x004fea0003900000 */
[----:B------:R-:W2:Y:S02]  /*292a0*/  @!P3 SYNCS.PHASECHK.TRANS64 P3, [R7+URZ+0x22830], R6 ;  /* 0x022830060700b5a7 */ /* 0x000ea4000806007f */
[----:B--2---:R-:W-:Y:S05]  /*292b0*/  @!P3 BRA `(.L_x_1604) ;  /* 0xfffffffc00f0b947 */ /* 0x004fea000383ffff */
[----:B------:R-:W-:Y:S05]  /*292c0*/  BRA `(.L_x_1603) ;  /* 0xffffff1c002c7947 */ /* 0x000fea000383ffff */
.L_x_1608:
[----:B-1----:R1:W2:Y:S02]  /*292d0*/  SYNCS.PHASECHK.TRANS64.TRYWAIT P2, [R7+URZ+0x22850], R6 ;  /* 0x02285006070075a7 */ /* 0x0022a4000804017f */
[----:B--2---:R-:W-:Y:S05]  /*292e0*/  @!P2 NANOSLEEP.SYNCS 0x989680 ;  /* 0x009896800000a95d */ /* 0x004fea0003900000 */
[----:B------:R-:W2:Y:S02]  /*292f0*/  @!P2 SYNCS.PHASECHK.TRANS64 P2, [R7+URZ+0x22850], R6 ;  /* 0x022850060700a5a7 */ /* 0x000ea4000804007f */
[----:B--2---:R-:W-:Y:S05]  /*29300*/  @!P2 BRA `(.L_x_1608) ;  /* 0xfffffffc00f0a947 */ /* 0x004fea000383ffff */
[----:B------:R-:W-:Y:S05]  /*29310*/  BRA `(.L_x_1605) ;  /* 0xffffff2000107947 */ /* 0x000fea000383ffff */
.L_x_1622:
[----:B-1----:R1:W2:Y:S02]  /*29320*/  SYNCS.PHASECHK.TRANS64.TRYWAIT P1, [R13+URZ+0x22850], R2 ;  /* 0x022850020d0075a7 */ /* 0x0022a4000802017f */
[----:B--2---:R-:W-:Y:S05]  /*29330*/  @!P1 NANOSLEEP.SYNCS 0x989680 ;  /* 0x009896800000995d */ /* 0x004fea0003900000 */
[----:B------:R-:W2:Y:S02]  /*29340*/  @!P1 SYNCS.PHASECHK.TRANS64 P1, [R13+URZ+0x22850], R2 ;  /* 0x022850020d0095a7 */ /* 0x000ea4000802007f */
[----:B--2---:R-:W-:Y:S05]  /*29350*/  @!P1 BRA `(.L_x_1622) ;  /* 0xfffffffc00f09947 */ /* 0x004fea000383ffff */
[----:B------:R-:W-:Y:S05]  /*29360*/  BRA `(.L_x_1621) ;  /* 0xffffff5000fc7947 */ /* 0x000fea000383ffff */
.L_x_1626:
[----:B------:R-:W-:Y:S01]  /*29370*/  IMAD.MOV.U32 R12, RZ, RZ, R0 ;  /* 0x000000ffff0c7224 */ /* 0x000fe200078e0000 */
[----:B------:R-:W-:Y:S01]  /*29380*/  SEL R5, R37, R38, P0 ;  /* 0x0000002625057207 */ /* 0x000fe20000000000 */
[----:B------:R-:W-:Y:S01]  /*29390*/  IMAD.MOV.U32 R11, RZ, RZ, 0x1c1f ;  /* 0x00001c1fff0b7424 */ /* 0x000fe200078e00ff */
[----:B------:R-:W-:Y:S01]  /*293a0*/  SEL R7, R38, R37, P0 ;  /* 0x0000002526077207 */ /* 0x000fe20000000000 */
[----:B------:R-:W-:Y:S01]  /*293b0*/  IMAD.MOV.U32 R15, RZ, RZ, -0x1 ;  /* 0xffffffffff0f7424 */ /* 0x000fe200078e00ff */
[----:B------:R-:W-:Y:S02]  /*293c0*/  SEL R9, R33, R34, P0 ;  /* 0x0000002221097207 */ /* 0x000fe40000000000 */
[----:B------:R-:W-:-:S07]  /*293d0*/  SEL R21, R34, R33, P0 ;  /* 0x0000002122157207 */ /* 0x000fce0000000000 */
[----:B01----:R-:W-:Y:S05]  /*293e0*/  WARPSYNC.COLLECTIVE R15, `(.L_x_1820) ;  /* 0x000000000f087348 */ /* 0x003fea0003c00000 */
[----:B------:R2:W3:Y:S02]  /*293f0*/  SHFL.IDX P6, R14, R13, R12, R11 ;  /* 0x0000000c0d0e7389 */ /* 0x0004e400000c000b */
[----:B0123--:R-:W-:Y:S01]  /*29400*/  ENDCOLLECTIVE ;  /* 0x000000000000791b */ /* 0x00ffe20003800000 */
.L_x_1820:
        /* <DEDUP_REMOVED lines=13> */
[----:B------:R-:W-:Y:S01]  /*294e0*/  SEL R47, R40, R47, P0 ;  /* 0x0000002f282f7207 */ /* 0x000fe20000000000 */
[----:B------:R-:W-:Y:S01]  /*294f0*/  IMAD.MOV.U32 R6, RZ, RZ, R14 ;  /* 0x000000ffff067224 */ /* 0x000fe200078e000e */
[----:B------:R-:W-:-:S07]  /*29500*/  SEL R49, R51, R36, P0 ;  /* 0x0000002433317207 */ /* 0x000fce0000000000 */
[----:B------:R-:W-:Y:S05]  /*29510*/  WARPSYNC.COLLECTIVE R15, `(.L_x_1821) ;  /* 0x000000000f087348 */ /* 0x000fea0003c00000 */
[----:B------:R0:W1:Y:S02]  /*29520*/  SHFL.IDX P6, R14, R13, R12, R11 ;  /* 0x0000000c0d0e7389 */ /* 0x00006400000c000b */
[----:B01----:R-:W-:Y:S01]  /*29530*/  ENDCOLLECTIVE ;  /* 0x000000000000791b */ /* 0x003fe20003800000 */
.L_x_1821:
        /* <DEDUP_REMOVED lines=19> */
.L_x_1822:
        /* <DEDUP_REMOVED lines=8> */
.L_x_1823:
[----:B------:R-:W-:Y:S02]  /*296f0*/  IMAD.MOV.U32 R13, RZ, RZ, R9 ;  /* 0x000000ffff0d7224 */ /* 0x000fe400078e0009 */
[----:B------:R-:W-:Y:S02]  /*29700*/  IMAD.MOV.U32 R12, RZ, RZ, R0 ;  /* 0x000000ffff0c7224 */ /* 0x000fe400078e0000 */
[----:B------:R-:W-:-:S07]  /*29710*/  IMAD.MOV.U32 R7, RZ, RZ, R14 ;  /* 0x000000ffff077224 */ /* 0x000fce00078e000e */
[----:B------:R-:W-:Y:S05]  /*29720*/  WARPSYNC.COLLECTIVE R15, `(.L_x_1824) ;  /* 0x000000000f087348 */ /* 0x000fea0003c00000 */
[----:B------:R0:W1:Y:S02]  /*29730*/  SHFL.IDX P6, R14, R13, R12, R11 ;  /* 0x0000000c0d0e7389 */ /* 0x00006400000c000b */
[----:B01----:R-:W-:Y:S01]  /*29740*/  ENDCOLLECTIVE ;  /* 0x000000000000791b */ /* 0x003fe20003800000 */
.L_x_1824:
[----:B------:R-:W-:Y:S02]  /*29750*/  SEL R8, R10, R7, P0 ;  /* 0x000000070a087207 */ /* 0x000fe40000000000 */
[----:B------:R-:W-:Y:S01]  /*29760*/  SEL R10, R7, R10, P0 ;  /* 0x0000000a070a7207 */ /* 0x000fe20000000000 */
[----:B------:R-:W-:Y:S02]  /*29770*/  IMAD.MOV.U32 R13, RZ, RZ, R21 ;  /* 0x000000ffff0d7224 */ /* 0x000fe400078e0015 */
[----:B------:R-:W-:Y:S02]  /*29780*/  IMAD.MOV.U32 R12, RZ, RZ, R2 ;  /* 0x000000ffff0c7224 */ /* 0x000fe400078e0002 */
[----:B------:R-:W-:-:S07]  /*29790*/  IMAD.MOV.U32 R9, RZ, RZ, R14 ;  /* 0x000000ffff097224 */ /* 0x000fce00078e000e */
[----:B------:R-:W-:Y:S05]  /*297a0*/  WARPSYNC.COLLECTIVE R15, `(.L_x_1825) ;  /* 0x000000000f087348 */ /* 0x000fea0003c00000 */
[----:B------:R0:W1:Y:S02]  /*297b0*/  SHFL.IDX P6, R14, R13, R12, R11 ;  /* 0x0000000c0d0e7389 */ /* 0x00006400000c000b */
[----:B01----:R-:W-:Y:S01]  /*297c0*/  ENDCOLLECTIVE ;  /* 0x000000000000791b */ /* 0x003fe20003800000 */
.L_x_1825:
[----:B------:R-:W-:Y:S02]  /*297d0*/  IMAD.MOV.U32 R13, RZ, RZ, R25 ;  /* 0x000000ffff0d7224 */ /* 0x000fe400078e0019 */
[----:B------:R-:W-:Y:S02]  /*297e0*/  IMAD.MOV.U32 R12, RZ, RZ, R0 ;  /* 0x000000ffff0c7224 */ /* 0x000fe400078e0000 */
[----:B------:R-:W-:-:S07]  /*297f0*/  IMAD.MOV.U32 R20, RZ, RZ, R14 ;  /* 0x000000ffff147224 */ /* 0x000fce00078e000e */
[----:B------:R-:W-:Y:S05]  /*29800*/  WARPSYNC.COLLECTIVE R15, `(.L_x_1826) ;  /* 0x000000000f087348 */ /* 0x000fea0003c00000 */
[----:B------:R0:W1:Y:S02]  /*29810*/  SHFL.IDX P6, R14, R13, R12, R11 ;  /* 0x0000000c0d0e7389 */ /* 0x00006400000c000b */
[----:B01----:R-:W-:Y:S01]  /*29820*/  ENDCOLLECTIVE ;  /* 0x000000000000791b */ /* 0x003fe20003800000 */
.L_x_1826:
[----:B------:R-:W-:Y:S02]  /*29830*/  IMAD.MOV.U32 R13, RZ, RZ, R27 ;  /* 0x000000ffff0d7224 */ /* 0x000fe400078e001b */
[----:B------:R-:W-:Y:S02]  /*29840*/  IMAD.MOV.U32 R12, RZ, RZ, R2 ;  /* 0x000000ffff0c7224 */ /* 0x000fe400078e0002 */
[----:B------:R-:W-:-:S07]  /*29850*/  IMAD.MOV.U32 R26, RZ, RZ, R14 ;  /* 0x000000ffff1a7224 */ /* 0x000fce00078e000e */
[----:B------:R-:W-:Y:S05]  /*29860*/  WARPSYNC.COLLECTIVE R15, `(.L_x_1827) ;  /* 0x000000000f087348 */ /* 0x000fea0003c00000 */
[----:B------:R0:W1:Y:S02]  /*29870*/  SHFL.IDX P6, R14, R13, R12, R11 ;  /* 0x0000000c0d0e7389 */ /* 0x00006400000c000b */
[----:B01----:R-:W-:Y:S01]  /*29880*/  ENDCOLLECTIVE ;  /* 0x000000000000791b */ /* 0x003fe20003800000 */
.L_x_1827:
[----:B------:R-:W-:Y:S02]  /*29890*/  IMAD.MOV.U32 R13, RZ, RZ, R29 ;  /* 0x000000ffff0d7224 */ /* 0x000fe400078e001d */
[----:B------:R-:W-:Y:S02]  /*298a0*/  IMAD.MOV.U32 R12, RZ, RZ, R0 ;  /* 0x000000ffff0c7224 */ /* 0x000fe400078e0000 */
[----:B------:R-:W-:-:S07]  /*298b0*/  IMAD.MOV.U32 R27, RZ, RZ, R14 ;  /* 0x000000ffff1b7224 */ /* 0x000fce00078e000e */
[----:B------:R-:W-:Y:S05]  /*298c0*/  WARPSYNC.COLLECTIVE R15, `(.L_x_1828) ;  /* 0x000000000f087348 */ /* 0x000fea0003c00000 */
[----:B------:R0:W1:Y:S02]  /*298d0*/  SHFL.IDX P6, R14, R13, R12, R11 ;  /* 0x0000000c0d0e7389 */ /* 0x00006400000c000b */
[----:B01----:R-:W-:Y:S01]  /*298e0*/  ENDCOLLECTIVE ;  /* 0x000000000000791b */ /* 0x003fe20003800000 */
.L_x_1828:
[----:B------:R-:W-:Y:S02]  /*298f0*/  SEL R24, R26, R27, P0 ;  /* 0x0000001b1a187207 */ /* 0x000fe40000000000 */
[----:B------:R-:W-:Y:S02]  /*29900*/  SEL R26, R27, R26, P0 ;  /* 0x0000001a1b1a7207 */ /* 0x000fe40000000000 */
[----:B------:R-:W-:Y:S01]  /*29910*/  MOV R13, R31 ;  /* 0x0000001f000d7202 */ /* 0x000fe20000000f00 */
[----:B------:R-:W-:Y:S02]  /*29920*/  IMAD.MOV.U32 R12, RZ, RZ, R2 ;  /* 0x000000ffff0c7224 */ /* 0x000fe400078e0002 */
[----:B------:R-:W-:-:S07]  /*29930*/  IMAD.MOV.U32 R30, RZ, RZ, R14 ;  /* 0x000000ffff1e7224 */ /* 0x000fce00078e000e */
[----:B------:R-:W-:Y:S05]  /*29940*/  WARPSYNC.COLLECTIVE R15, `(.L_x_1829) ;  /* 0x000000000f087348 */ /* 0x000fea0003c00000 */
[----:B------:R0:W1:Y:S02]  /*29950*/  SHFL.IDX P6, R14, R13, R12, R11 ;  /* 0x0000000c0d0e7389 */ /* 0x00006400000c000b */
[----:B01----:R-:W-:Y:S01]  /*29960*/  ENDCOLLECTIVE ;  /* 0x000000000000791b */ /* 0x003fe20003800000 */
.L_x_1829:
[----:B------:R-:W-:Y:S02]  /*29970*/  IMAD.MOV.U32 R13, RZ, RZ, R33 ;  /* 0x000000ffff0d7224 */ /* 0x000fe400078e0021 */
[----:B------:R-:W-:Y:S02]  /*29980*/  IMAD.MOV.U32 R12, RZ, RZ, R0 ;  /* 0x000000ffff0c7224 */ /* 0x000fe400078e0000 */
[----:B------:R-:W-:-:S07]  /*29990*/  IMAD.MOV.U32 R31, RZ, RZ, R14 ;  /* 0x000000ffff1f7224 */ /* 0x000fce00078e000e */
[----:B------:R-:W-:Y:S05]  /*299a0*/  WARPSYNC.COLLECTIVE R15, `(.L_x_1830) ;  /* 0x000000000f087348 */ /* 0x000fea0003c00000 */
[----:B------:R0:W1:Y:S02]  /*299b0*/  SHFL.IDX P6, R14, R13, R12, R11 ;  /* 0x0000000c0d0e7389 */ /* 0x00006400000c000b */
[----:B01----:R-:W-:Y:S01]  /*299c0*/  ENDCOLLECTIVE ;  /* 0x000000000000791b */ /* 0x003fe20003800000 */
.L_x_1830:
        /* <DEDUP_REMOVED lines=8> */
.L_x_1831:
[----:B------:R-:W-:Y:S02]  /*29a50*/  IMAD.MOV.U32 R13, RZ, RZ, R37 ;  /* 0x000000ffff0d7224 */ /* 0x000fe400078e0025 */
[----:B------:R-:W-:Y:S02]  /*29a60*/  IMAD.MOV.U32 R12, RZ, RZ, R0 ;  /* 0x000000ffff0c7224 */ /* 0x000fe400078e0000 */
[----:B------:R-:W-:-:S07]  /*29a70*/  IMAD.MOV.U32 R35, RZ, RZ, R14 ;  /* 0x000000ffff237224 */ /* 0x000fce00078e000e */
[----:B------:R-:W-:Y:S05]  /*29a80*/  WARPSYNC.COLLECTIVE R15, `(.L_x_1832) ;  /* 0x000000000f087348 */ /* 0x000fea0003c00000 */
[----:B------:R0:W1:Y:S02]  /*29a90*/  SHFL.IDX P6, R14, R13, R12, R11 ;  /* 0x0000000c0d0e7389 */ /* 0x00006400000c000b */
[----:B01----:R-:W-:Y:S01]  /*29aa0*/  ENDCOLLECTIVE ;  /* 0x000000000000791b */ /* 0x003fe20003800000 */
.L_x_1832:
        /* <DEDUP_REMOVED lines=8> */
.L_x_1833:
[----:B------:R-:W-:Y:S02]  /*29b30*/  IMAD.MOV.U32 R13, RZ, RZ, R41 ;  /* 0x000000ffff0d7224 */ /* 0x000fe400078e0029 */
[----:B------:R-:W-:Y:S02]  /*29b40*/  IMAD.MOV.U32 R12, RZ, RZ, R0 ;  /* 0x000000ffff0c7224 */ /* 0x000fe400078e0000 */
[----:B------:R-:W-:-:S07]  /*29b50*/  IMAD.MOV.U32 R39, RZ, RZ, R14 ;  /* 0x000000ffff277224 */ /* 0x000fce00078e000e */
[----:B------:R-:W-:Y:S05]  /*29b60*/  WARPSYNC.COLLECTIVE R15, `(.L_x_1834) ;  /* 0x000000000f087348 */ /* 0x000fea0003c00000 */
[----:B------:R0:W1:Y:S02]  /*29b70*/  SHFL.IDX P6, R14, R13, R12, R11 ;  /* 0x0000000c0d0e7389 */ /* 0x00006400000c000b */
[----:B01----:R-:W-:Y:S01]  /*29b80*/  ENDCOLLECTIVE ;  /* 0x000000000000791b */ /* 0x003fe20003800000 */
.L_x_1834:
[----:B------:R-:W-:Y:S02]  /*29b90*/  SEL R36, R38, R39, P0 ;  /* 0x0000002726247207 */ /* 0x000fe40000000000 */
[----:B------:R-:W-:Y:S01]  /*29ba0*/  SEL R38, R39, R38, P0 ;  /* 0x0000002627267207 */ /* 0x000fe20000000000 */
[----:B------:R-:W-:Y:S01]  /*29bb0*/  IMAD.MOV.U32 R13, RZ, RZ, R43 ;  /* 0x000000ffff0d7224 */ /* 0x000fe200078e002b */
[----:B------:R-:W-:Y:S01]  /*29bc0*/  MOV R12, R2 ;  /* 0x00000002000c7202 */ /* 0x000fe20000000f00 */
[----:B------:R-:W-:-:S07]  /*29bd0*/  IMAD.MOV.U32 R42, RZ, RZ, R14 ;  /* 0x000000ffff2a7224 */ /* 0x000fce00078e000e */
[----:B------:R-:W-:Y:S05]  /*29be0*/  WARPSYNC.COLLECTIVE R15, `(.L_x_1835) ;  /* 0x000000000f087348 */ /* 0x000fea0003c00000 */
[----:B------:R0:W1:Y:S02]  /*29bf0*/  SHFL.IDX P6, R14, R13, R12, R11 ;  /* 0x0000000c0d0e7389 */ /* 0x00006400000c000b */
[----:B01----:R-:W-:Y:S01]  /*29c00*/  ENDCOLLECTIVE ;  /* 0x000000000000791b */ /* 0x003fe20003800000 */
.L_x_1835:
[----:B------:R-:W-:Y:S02]  /*29c10*/  IMAD.MOV.U32 R13, RZ, RZ, R45 ;  /* 0x000000ffff0d7224 */ /* 0x000fe400078e002d */
[----:B------:R-:W-:Y:S02]  /*29c20*/  IMAD.MOV.U32 R12, RZ, RZ, R0 ;  /* 0x000000ffff0c7224 */ /* 0x000fe400078e0000 */
[----:B------:R-:W-:-:S07]  /*29c30*/  IMAD.MOV.U32 R43, RZ, RZ, R14 ;  /* 0x000000ffff2b7224 */ /* 0x000fce00078e000e */
[----:B------:R-:W-:Y:S05]  /*29c40*/  WARPSYNC.COLLECTIVE R15, `(.L_x_1836) ;  /* 0x000000000f087348 */ /* 0x000fea0003c00000 */
[----:B------:R0:W1:Y:S02]  /*29c50*/  SHFL.IDX P6, R14, R13, R12, R11 ;  /* 0x0000000c0d0e7389 */ /* 0x00006400000c000b */
[----:B01----:R-:W-:Y:S01]  /*29c60*/  ENDCOLLECTIVE ;  /* 0x000000000000791b */ /* 0x003fe20003800000 */
.L_x_1836:
[----:B------:R-:W-:Y:S02]  /*29c70*/  SEL R40, R42, R43, P0 ;  /* 0x0000002b2a287207 */ /* 0x000fe40000000000 */
[----:B------:R-:W-:Y:S01]  /*29c80*/  SEL R42, R43, R42, P0 ;  /* 0x0000002a2b2a7207 */ /* 0x000fe20000000000 */
[----:B------:R-:W-:Y:S02]  /*29c90*/  IMAD.MOV.U32 R13, RZ, RZ, R47 ;  /* 0x000000ffff0d7224 */ /* 0x000fe400078e002f */
[----:B------:R-:W-:Y:S02]  /*29ca0*/  IMAD.MOV.U32 R12, RZ, RZ, R2 ;  /* 0x000000ffff0c7224 */ /* 0x000fe400078e0002 */
[----:B------:R-:W-:Y:S02]  /*29cb0*/  IMAD.MOV.U32 R47, RZ, RZ, RZ ;  /* 0x000000ffff2f7224 */ /* 0x000fe400078e00ff */
[----:B------:R-:W-:-:S07]  /*29cc0*/  IMAD.MOV.U32 R45, RZ, RZ, R14 ;  /* 0x000000ffff2d7224 */ /* 0x000fce00078e000e */
[----:B------:R-:W-:Y:S05]  /*29cd0*/  WARPSYNC.COLLECTIVE R15, `(.L_x_1837) ;  /* 0x000000000f087348 */ /* 0x000fea0003c00000 */
[----:B------:R0:W1:Y:S02]  /*29ce0*/  SHFL.IDX P6, R14, R13, R12, R11 ;  /* 0x0000000c0d0e7389 */ /* 0x00006400000c000b */
[----:B01----:R-:W-:Y:S01]  /*29cf0*/  ENDCOLLECTIVE ;  /* 0x000000000000791b */ /* 0x003fe20003800000 */
.L_x_1837:
[----:B------:R-:W-:Y:S02]  /*29d00*/  IMAD.MOV.U32 R13, RZ, RZ, R49 ;  /* 0x000000ffff0d7224 */ /* 0x000fe400078e0031 */
[----:B------:R-:W-:Y:S02]  /*29d10*/  IMAD.MOV.U32 R12, RZ, RZ, R0 ;  /* 0x000000ffff0c7224 */ /* 0x000fe400078e0000 */
[----:B------:R-:W-:-:S07]  /*29d20*/  IMAD.MOV.U32 R44, RZ, RZ, R14 ;  /* 0x000000ffff2c7224 */ /* 0x000fce00078e000e */
[----:B------:R-:W-:Y:S05]  /*29d30*/  WARPSYNC.COLLECTIVE R15, `(.L_x_1838) ;  /* 0x000000000f087348 */ /* 0x000fea0003c00000 */
[----:B------:R0:W1:Y:S02]  /*29d40*/  SHFL.IDX P6, R14, R13, R12, R11 ;  /* 0x0000000c0d0e7389 */ /* 0x00006400000c000b */
[----:B01----:R-:W-:Y:S01]  /*29d50*/  ENDCOLLECTIVE ;  /* 0x000000000000791b */ /* 0x003fe20003800000 */
.L_x_1838:
        /* <DEDUP_REMOVED lines=8> */
.L_x_1839:
[----:B------:R-:W-:Y:S02]  /*29de0*/  IMAD.MOV.U32 R13, RZ, RZ, R55 ;  /* 0x000000ffff0d7224 */ /* 0x000fe400078e0037 */
[----:B------:R-:W-:Y:S02]  /*29df0*/  IMAD.MOV.U32 R12, RZ, RZ, R0 ;  /* 0x000000ffff0c7224 */ /* 0x000fe400078e0000 */
[----:B------:R-:W-:-:S07]  /*29e00*/  IMAD.MOV.U32 R46, RZ, RZ, R14 ;  /* 0x000000ffff2e7224 */ /* 0x000fce00078e000e */
[----:B------:R-:W-:Y:S05]  /*29e10*/  WARPSYNC.COLLECTIVE R15, `(.L_x_1840) ;  /* 0x000000000f087348 */ /* 0x000fea0003c00000 */
[----:B------:R0:W1:Y:S02]  /*29e20*/  SHFL.IDX P6, R14, R13, R12, R11 ;  /* 0x0000000c0d0e7389 */ /* 0x00006400000c000b */
[----:B01----:R-:W-:Y:S01]  /*29e30*/  ENDCOLLECTIVE ;  /* 0x000000000000791b */ /* 0x003fe20003800000 */
.L_x_1840:
[----:B------:R-:W-:Y:S02]  /*29e40*/  IMAD.MOV.U32 R13, RZ, RZ, R57 ;  /* 0x000000ffff0d7224 */ /* 0x000fe400078e0039 */
[----:B------:R-:W-:Y:S02]  /*29e50*/  IMAD.MOV.U32 R12, RZ, RZ, R2 ;  /* 0x000000ffff0c7224 */ /* 0x000fe400078e0002 */
[----:B------:R-:W-:-:S07]  /*29e60*/  IMAD.MOV.U32 R55, RZ, RZ, R14 ;  /* 0x000000ffff377224 */ /* 0x000fce00078e000e */
[----:B------:R-:W-:Y:S05]  /*29e70*/  WARPSYNC.COLLECTIVE R15, `(.L_x_1841) ;  /* 0x000000000f087348 */ /* 0x000fea0003c00000 */
[----:B------:R0:W1:Y:S02]  /*29e80*/  SHFL.IDX P6, R14, R13, R12, R11 ;  /* 0x0000000c0d0e7389 */ /* 0x00006400000c000b */
[----:B01----:R-:W-:Y:S01]  /*29e90*/  ENDCOLLECTIVE ;  /* 0x000000000000791b */ /* 0x003fe20003800000 */
.L_x_1841:
[----:B------:R-:W-:Y:S02]  /*29ea0*/  IMAD.MOV.U32 R13, RZ, RZ, R59 ;  /* 0x000000ffff0d7224 */ /* 0x000fe400078e003b */
[----:B------:R-:W-:Y:S01]  /*29eb0*/  IMAD.MOV.U32 R12, RZ, RZ, R0 ;  /* 0x000000ffff0c7224 */ /* 0x000fe200078e0000 */
[----:B------:R-:W-:-:S07]  /*29ec0*/  MOV R48, R14 ;  /* 0x0000000e00307202 */ /* 0x000fce0000000f00 */
[----:B------:R-:W-:Y:S05]  /*29ed0*/  WARPSYNC.COLLECTIVE R15, `(.L_x_1842) ;  /* 0x000000000f087348 */ /* 0x000fea0003c00000 */
[----:B------:R0:W1:Y:S02]  /*29ee0*/  SHFL.IDX P6, R14, R13, R12, R11 ;  /* 0x0000000c0d0e7389 */ /* 0x00006400000c000b */
[----:B01----:R-:W-:Y:S01]  /*29ef0*/  ENDCOLLECTIVE ;  /* 0x000000000000791b */ /* 0x003fe20003800000 */
.L_x_1842:
[----:B------:R-:W-:Y:S02]  /*29f00*/  IMAD.MOV.U32 R13, RZ, RZ, R61 ;  /* 0x000000ffff0d7224 */ /* 0x000fe400078e003d */
[----:B------:R-:W-:Y:S02]  /*29f10*/  IMAD.MOV.U32 R12, RZ, RZ, R2 ;  /* 0x000000ffff0c7224 */ /* 0x000fe400078e0002 */
[----:B------:R-:W-:-:S07]  /*29f20*/  IMAD.MOV.U32 R59, RZ, RZ, R14 ;  /* 0x000000ffff3b7224 */ /* 0x000fce00078e000e */
[----:B------:R-:W-:Y:S05]  /*29f30*/  WARPSYNC.COLLECTIVE R15, `(.L_x_1843) ;  /* 0x000000000f087348 */ /* 0x000fea0003c00000 */
[----:B------:R0:W1:Y:S02]  /*29f40*/  SHFL.IDX P6, R14, R13, R12, R11 ;  /* 0x0000000c0d0e7389 */ /* 0x00006400000c000b */
[----:B01----:R-:W-:Y:S01]  /*29f50*/  ENDCOLLECTIVE ;  /* 0x000000000000791b */ /* 0x003fe20003800000 */
.L_x_1843:
[----:B------:R-:W-:Y:S02]  /*29f60*/  IMAD.MOV.U32 R13, RZ, RZ, R63 ;  /* 0x000000ffff0d7224 */ /* 0x000fe400078e003f */
[----:B------:R-:W-:Y:S02]  /*29f70*/  IMAD.MOV.U32 R12, RZ, RZ, R0 ;  /* 0x000000ffff0c7224 */ /* 0x000fe400078e0000 */
[----:B------:R-:W-:-:S07]  /*29f80*/  IMAD.MOV.U32 R50, RZ, RZ, R14 ;  /* 0x000000ffff327224 */ /* 0x000fce00078e000e */
[----:B------:R-:W-:Y:S05]  /*29f90*/  WARPSYNC.COLLECTIVE R15, `(.L_x_1844) ;  /* 0x000000000f087348 */ /* 0x000fea0003c00000 */
[----:B------:R0:W1:Y:S02]  /*29fa0*/  SHFL.IDX P6, R14, R13, R12, R11 ;  /* 0x0000000c0d0e7389 */ /* 0x00006400000c000b */
[----:B01----:R-:W-:Y:S01]  /*29fb0*/  ENDCOLLECTIVE ;  /* 0x000000000000791b */ /* 0x003fe20003800000 */
.L_x_1844:
        /* <DEDUP_REMOVED lines=8> */
.L_x_1845:
[----:B------:R-:W-:Y:S02]  /*2a040*/  IMAD.MOV.U32 R13, RZ, RZ, R67 ;  /* 0x000000ffff0d7224 */ /* 0x000fe400078e0043 */
[----:B------:R-:W-:Y:S02]  /*2a050*/  IMAD.MOV.U32 R12, RZ, RZ, R0 ;  /* 0x000000ffff0c7224 */ /* 0x000fe400078e0000 */
[----:B------:R-:W-:-:S07]  /*2a060*/  IMAD.MOV.U32 R54, RZ, RZ, R14 ;  /* 0x000000ffff367224 */ /* 0x000fce00078e000e */
[----:B------:R-:W-:Y:S05]  /*2a070*/  WARPSYNC.COLLECTIVE R15, `(.L_x_1846) ;  /* 0x000000000f087348 */ /* 0x000fea0003c00000 */
[----:B------:R0:W1:Y:S02]  /*2a080*/  SHFL.IDX P6, R14, R13, R12, R11 ;  /* 0x0000000c0d0e7389 */ /* 0x00006400000c000b */
[----:B01----:R-:W-:Y:S01]  /*2a090*/  ENDCOLLECTIVE ;  /* 0x000000000000791b */ /* 0x003fe20003800000 */
.L_x_1846:
        /* <DEDUP_REMOVED lines=8> */
.L_x_1847:
[----:B------:R-:W-:Y:S01]  /*2a120*/  MOV R13, R71 ;  /* 0x00000047000d7202 */ /* 0x000fe20000000f00 */
[----:B------:R-:W-:Y:S02]  /*2a130*/  IMAD.MOV.U32 R12, RZ, RZ, R0 ;  /* 0x000000ffff0c7224 */ /* 0x000fe400078e0000 */
[----:B------:R-:W-:-:S07]  /*2a140*/  IMAD.MOV.U32 R56, RZ, RZ, R14 ;  /* 0x000000ffff387224 */ /* 0x000fce00078e000e */
[----:B------:R-:W-:Y:S05]  /*2a150*/  WARPSYNC.COLLECTIVE R15, `(.L_x_1848) ;  /* 0x000000000f087348 */ /* 0x000fea0003c00000 */
[----:B------:R0:W1:Y:S02]  /*2a160*/  SHFL.IDX P6, R14, R13, R12, R11 ;  /* 0x0000000c0d0e7389 */ /* 0x00006400000c000b */
[----:B01----:R-:W-:Y:S01]  /*2a170*/  ENDCOLLECTIVE ;  /* 0x000000000000791b */ /* 0x003fe20003800000 */
.L_x_1848:
        /* <DEDUP_REMOVED lines=8> */
.L_x_1849:
[----:B------:R-:W-:Y:S02]  /*2a200*/  IMAD.MOV.U32 R13, RZ, RZ, R75 ;  /* 0x000000ffff0d7224 */ /* 0x000fe400078e004b */
[----:B------:R-:W-:Y:S02]  /*2a210*/  IMAD.MOV.U32 R12, RZ, RZ, R0 ;  /* 0x000000ffff0c7224 */ /* 0x000fe400078e0000 */
[----:B------:R-:W-:-:S07]  /*2a220*/  IMAD.MOV.U32 R58, RZ, RZ, R14 ;  /* 0x000000ffff3a7224 */ /* 0x000fce00078e000e */
[----:B------:R-:W-:Y:S05]  /*2a230*/  WARPSYNC.COLLECTIVE R15, `(.L_x_1850) ;  /* 0x000000000f087348 */ /* 0x000fea0003c00000 */
[----:B------:R0:W1:Y:S02]  /*2a240*/  SHFL.IDX P6, R14, R13, R12, R11 ;  /* 0x0000000c0d0e7389 */ /* 0x00006400000c000b */
[----:B01----:R-:W-:Y:S01]  /*2a250*/  ENDCOLLECTIVE ;  /* 0x000000000000791b */ /* 0x003fe20003800000 */
.L_x_1850:
        /* <DEDUP_REMOVED lines=8> */
.L_x_1851:
[----:B------:R-:W-:Y:S02]  /*2a2e0*/  SEL R12, R9, R20, P0 ;  /* 0x00000014090c7207 */ /* 0x000fe40000000000 */
[----:B------:R-:W-:Y:S02]  /*2a2f0*/  SEL R11, R46, R49, P0 ;  /* 0x000000312e0b7207 */ /* 0x000fe40000000000 */
[----:B------:R-:W-:Y:S02]  /*2a300*/  SEL R13, R55, R48, P0 ;  /* 0x00000030370d7207 */ /* 0x000fe40000000000 */
[----:B------:R-:W-:Y:S01]  /*2a310*/  SEL R15, R48, R55, P0 ;  /* 0x00000037300f7207 */ /* 0x000fe20000000000 */
[----:B------:R-:W-:Y:S01]  /*2a320*/  IMAD.MOV.U32 R60, RZ, RZ, R14 ;  /* 0x000000ffff3c7224 */ /* 0x000fe200078e000e */
[----:B------:R-:W-:Y:S02]  /*2a330*/  SEL R14, R20, R9, P0 ;  /* 0x00000009140e7207 */ /* 0x000fe40000000000 */
[----:B------:R-:W-:Y:S01]  /*2a340*/  SEL R9, R49, R46, P0 ;  /* 0x0000002e31097207 */ /* 0x000fe20000000000 */
[----:B------:R-:W-:Y:S06]  /*2a350*/  BRA `(.L_x_1852) ;  /* 0xffffff5800907947 */ /* 0x000fec000383ffff */
.L_x_1638:
[----:B------:R-:W-:Y:S02]  /*2a360*/  IMAD.MOV.U32 R13, RZ, RZ, R2 ;  /* 0x000000ffff0d7224 */ /* 0x000fe400078e0002 */
[----:B------:R-:W-:Y:S02]  /*2a370*/  IMAD.MOV.U32 R12, RZ, RZ, RZ ;  /* 0x000000ffff0c7224 */ /* 0x000fe400078e00ff */
[----:B------:R-:W-:Y:S02]  /*2a380*/  IMAD.MOV.U32 R11, RZ, RZ, 0x181f ;  /* 0x0000181fff0b7424 */ /* 0x000fe400078e00ff */
[----:B------:R-:W-:-:S07]  /*2a390*/  IMAD.MOV.U32 R15, RZ, RZ, -0x1 ;  /* 0xffffffffff0f7424 */ /* 0x000fce00078e00ff */
[----:B01----:R-:W-:Y:S05]  /*2a3a0*/  WARPSYNC.COLLECTIVE R15, `(.L_x_1853) ;  /* 0x000000000f087348 */ /* 0x003fea0003c00000 */
[----:B------:R2:W3:Y:S02]  /*2a3b0*/  SHFL.IDX P6, R14, R13, R12, R11 ;  /* 0x0000000c0d0e7389 */ /* 0x0004e400000c000b */
[----:B0123--:R-:W-:Y:S01]  /*2a3c0*/  ENDCOLLECTIVE ;  /* 0x000000000000791b */ /* 0x00ffe20003800000 */
.L_x_1853:
[----:B------:R-:W-:Y:S02]  /*2a3d0*/  IMAD.MOV.U32 R13, RZ, RZ, R0 ;  /* 0x000000ffff0d7224 */ /* 0x000fe400078e0000 */
[----:B------:R-:W-:-:S07]  /*2a3e0*/  IMAD.MOV.U32 R3, RZ, RZ, R14 ;  /* 0x000000ffff037224 */ /* 0x000fce00078e000e */
[----:B------:R-:W-:Y:S05]  /*2a3f0*/  WARPSYNC.COLLECTIVE R15, `(.L_x_1854) ;  /* 0x000000000f087348 */ /* 0x000fea0003c00000 */
[----:B------:R0:W1:Y:S02]  /*2a400*/  SHFL.IDX P6, R14, R13, R12, R11 ;  /* 0x0000000c0d0e7389 */ /* 0x00006400000c000b */
[----:B01----:R-:W-:Y:S01]  /*2a410*/  ENDCOLLECTIVE ;  /* 0x000000000000791b */ /* 0x003fe20003800000 */
.L_x_1854:
[----:B------:R-:W-:Y:S05]  /*2a420*/  BRA `(.L_x_1855) ;  /* 0xffffff6c00e47947 */ /* 0x000fea000383ffff */
.L_x_1641:
[----:B------:R-:W-:Y:S01]  /*2a430*/  BSSY B1, `(.L_x_1856) ;  /* 0x0000008000017945 */ /* 0x000fe20003800000 */
[----:B------:R-:W-:Y:S01]  /*2a440*/  MOV R13, R2 ;  /* 0x00000002000d7202 */ /* 0x000fe20000000f00 */
[----:B------:R-:W-:Y:S02]  /*2a450*/  IMAD.MOV.U32 R12, RZ, RZ, 0x1 ;  /* 0x00000001ff0c7424 */ /* 0x000fe400078e00ff */
[----:B------:R-:W-:Y:S02]  /*2a460*/  IMAD.MOV.U32 R11, RZ, RZ, 0x181f ;  /* 0x0000181fff0b7424 */ /* 0x000fe400078e00ff */
[----:B---3--:R-:W-:-:S07]  /*2a470*/  IMAD.MOV.U32 R15, RZ, RZ, -0x1 ;  /* 0xffffffffff0f7424 */ /* 0x008fce00078e00ff */
[----:B012-4-:R-:W-:Y:S05]  /*2a480*/  WARPSYNC.COLLECTIVE R15, `(.L_x_1857) ;  /* 0x000000000f087348 */ /* 0x017fea0003c00000 */
[----:B----4-:R3:W4:Y:S02]  /*2a490*/  SHFL.IDX P6, R14, R13, R12, R11 ;  /* 0x0000000c0d0e7389 */ /* 0x01072400000c000b */
[----:B01234-:R-:W-:Y:S01]  /*2a4a0*/  ENDCOLLECTIVE ;  /* 0x000000000000791b */ /* 0x01ffe20003800000 */
.L_x_1857:
[----:B------:R-:W-:Y:S05]  /*2a4b0*/  BSYNC B1 ;  /* 0x0000000000017941 */ /* 0x000fea0003800000 */
.L_x_1856:
[----:B------:R-:W-:Y:S02]  /*2a4c0*/  IMAD.MOV.U32 R13, RZ, RZ, R0 ;  /* 0x000000ffff0d7224 */ /* 0x000fe400078e0000 */
[----:B------:R-:W-:Y:S02]  /*2a4d0*/  IMAD.MOV.U32 R12, RZ, RZ, 0x1 ;  /* 0x00000001ff0c7424 */ /* 0x000fe400078e00ff */
[----:B------:R-:W-:Y:S02]  /*2a4e0*/  IMAD.MOV.U32 R11, RZ, RZ, 0x181f ;  /* 0x0000181fff0b7424 */ /* 0x000fe400078e00ff */
[----:B------:R-:W-:Y:S02]  /*2a4f0*/  IMAD.MOV.U32 R15, RZ, RZ, -0x1 ;  /* 0xffffffffff0f7424 */ /* 0x000fe400078e00ff */
[----:B------:R-:W-:-:S07]  /*2a500*/  IMAD.MOV.U32 R3, RZ, RZ, R14 ;  /* 0x000000ffff037224 */ /* 0x000fce00078e000e */
[----:B------:R-:W-:Y:S05]  /*2a510*/  WARPSYNC.COLLECTIVE R15, `(.L_x_1858) ;  /* 0x000000000f087348 */ /* 0x000fea0003c00000 */
[----:B------:R0:W1:Y:S02]  /*2a520*/  SHFL.IDX P6, R14, R13, R12, R11 ;  /* 0x0000000c0d0e7389 */ /* 0x00006400000c000b */
[----:B01----:R-:W-:Y:S01]  /*2a530*/  ENDCOLLECTIVE ;  /* 0x000000000000791b */ /* 0x003fe20003800000 */
.L_x_1858:
[----:B------:R-:W-:Y:S05]  /*2a540*/  BRA `(.L_x_1859) ;  /* 0xffffff6c00e87947 */ /* 0x000fea000383ffff */
.L_x_1644:
[----:B------:R-:W-:Y:S01]  /*2a550*/  BSSY B1, `(.L_x_1860) ;  /* 0x0000008000017945 */ /* 0x000fe20003800000 */
[----:B------:R-:W-:Y:S02]  /*2a560*/  IMAD.MOV.U32 R13, RZ, RZ, R2 ;  /* 0x000000ffff0d7224 */ /* 0x000fe400078e0002 */
[----:B------:R-:W-:Y:S02]  /*2a570*/  IMAD.MOV.U32 R12, RZ, RZ, 0x2 ;  /* 0x00000002ff0c7424 */ /* 0x000fe400078e00ff */
[----:B------:R-:W-:Y:S02]  /*2a580*/  IMAD.MOV.U32 R11, RZ, RZ, 0x181f ;  /* 0x0000181fff0b7424 */ /* 0x000fe400078e00ff */
[----:B0-----:R-:W-:-:S07]  /*2a590*/  IMAD.MOV.U32 R15, RZ, RZ, -0x1 ;  /* 0xffffffffff0f7424 */ /* 0x001fce00078e00ff */
[----:B-1234-:R-:W-:Y:S05]  /*2a5a0*/  WARPSYNC.COLLECTIVE R15, `(.L_x_1861) ;  /* 0x000000000f087348 */ /* 0x01efea0003c00000 */
[----:B----4-:R0:W4:Y:S02]  /*2a5b0*/  SHFL.IDX P6, R14, R13, R12, R11 ;  /* 0x0000000c0d0e7389 */ /* 0x01012400000c000b */
[----:B01234-:R-:W-:Y:S01]  /*2a5c0*/  ENDCOLLECTIVE ;  /* 0x000000000000791b */ /* 0x01ffe20003800000 */
.L_x_1861:
[----:B------:R-:W-:Y:S05]  /*2a5d0*/  BSYNC B1 ;  /* 0x0000000000017941 */ /* 0x000fea0003800000 */
.L_x_1860:
        /* <DEDUP_REMOVED lines=8> */
.L_x_1862:
[----:B------:R-:W-:Y:S05]  /*2a660*/  BRA `(.L_x_1863) ;  /* 0xffffff6c00e87947 */ /* 0x000fea000383ffff */
.L_x_1647:
        /* <DEDUP_REMOVED lines=8> */
.L_x_1865:
[----:B------:R-:W-:Y:S05]  /*2a6f0*/  BSYNC B1 ;  /* 0x0000000000017941 */ /* 0x000fea0003800000 */
.L_x_1864:
        /* <DEDUP_REMOVED lines=8> */
.L_x_1866:
[----:B------:R-:W-:Y:S05]  /*2a780*/  BRA `(.L_x_1867) ;  /* 0xffffff6c00e87947 */ /* 0x000fea000383ffff */
.L_x_1672:
[----:B------:R-:W1:Y:S01]  /*2a790*/  S2R R5, SR_TID.X ;  /* 0x0000000000057919 */ /* 0x000e620000002100 */
[----:B------:R-:W-:Y:S01]  /*2a7a0*/  BSSY B1, `(.L_x_1868) ;  /* 0x000000a000017945 */ /* 0x000fe20003800000 */
[----:B------:R-:W-:Y:S02]  /*2a7b0*/  IMAD.MOV.U32 R12, RZ, RZ, RZ ;  /* 0x000000ffff0c7224 */ /* 0x000fe400078e00ff */
[----:B0-----:R-:W-:Y:S02]  /*2a7c0*/  IMAD.MOV.U32 R11, RZ, RZ, 0x1f ;  /* 0x0000001fff0b7424 */ /* 0x001fe400078e00ff */
[----:B------:R-:W-:Y:S01]  /*2a7d0*/  IMAD.MOV.U32 R15, RZ, RZ, -0x1 ;  /* 0xffffffffff0f7424 */ /* 0x000fe200078e00ff */
[----:B-1----:R-:W-:-:S04]  /*2a7e0*/  SHF.R.U32.HI R5, RZ, 0x5, R5 ;  /* 0x00000005ff057819 */ /* 0x002fc80000011605 */
[----:B------:R-:W-:-:S05]  /*2a7f0*/  LOP3.LUT R5, R5, 0x3, RZ, 0xc0, !PT ;  /* 0x0000000305057812 */ /* 0x000fca00078ec0ff */
[----:B------:R-:W-:-:S07]  /*2a800*/  IMAD.MOV.U32 R13, RZ, RZ, R5 ;  /* 0x000000ffff0d7224 */ /* 0x000fce00078e0005 */
[----:B------:R-:W-:Y:S05]  /*2a810*/  WARPSYNC.COLLECTIVE R15, `(.L_x_1869) ;  /* 0x000000000f087348 */ /* 0x000fea0003c00000 */
[----:B------:R0:W1:Y:S02]  /*2a820*/  SHFL.IDX P6, R14, R13, R12, R11 ;  /* 0x0000000c0d0e7389 */ /* 0x00006400000c000b */
[----:B01----:R-:W-:Y:S01]  /*2a830*/  ENDCOLLECTIVE ;  /* 0x000000000000791b */ /* 0x003fe20003800000 */
.L_x_1869:
[----:B------:R-:W-:Y:S05]  /*2a840*/  BSYNC B1 ;  /* 0x0000000000017941 */ /* 0x000fea0003800000 */
.L_x_1868:
[----:B------:R-:W-:Y:S05]  /*2a850*/  BRA `(.L_x_1870) ;  /* 0xffffff8800607947 */ /* 0x000fea000383ffff */
.L_x_1674:
[----:B------:R-:W-:Y:S01]  /*2a860*/  BSSY B1, `(.L_x_1871) ;  /* 0x0000006000017945 */ /* 0x000fe20003800000 */
[----:B------:R-:W-:-:S07]  /*2a870*/  IMAD.MOV.U32 R15, RZ, RZ, -0x1 ;  /* 0xffffffffff0f7424 */ /* 0x000fce00078e00ff */
[----:B01----:R-:W-:Y:S05]  /*2a880*/  WARPSYNC.COLLECTIVE R15, `(.L_x_1872) ;  /* 0x000000000f0c7348 */ /* 0x003fea0003c00000 */
[----:B------:R-:W-:Y:S02]  /*2a890*/  ELECT P6, UR62, PT ;  /* 0x00000000003e782f */ /* 0x000fe400038c0000 */
[----:B------:R-:W-:Y:S01]  /*2a8a0*/  MOV R14, UR62 ;  /* 0x0000003e000e7c02 */ /* 0x000fe20008000f00 */
[----:B01----:R-:W-:Y:S10]  /*2a8b0*/  ENDCOLLECTIVE ;  /* 0x000000000000791b */ /* 0x003ff40003800000 */
.L_x_1872:
[----:B------:R-:W-:Y:S05]  /*2a8c0*/  BSYNC B1 ;  /* 0x0000000000017941 */ /* 0x000fea0003800000 */
.L_x_1871:
[----:B------:R-:W-:Y:S05]  /*2a8d0*/  BRA `(.L_x_1673) ;  /* 0xffffff8800587947 */ /* 0x000fea000383ffff */
.L_x_1676:
[----:B-1----:R-:W2:Y:S02]  /*2a8e0*/  LDL R5, [R1] ;  /* 0x0000000001057983 */ /* 0x002ea40000100800 */
[----:B--2---:R1:W2:Y:S02]  /*2a8f0*/  SYNCS.PHASECHK.TRANS64.TRYWAIT P0, [R5+URZ+0x22820], R4 ;  /* 0x02282004050075a7 */ /* 0x0042a4000800017f */
[----:B--2---:R-:W-:Y:S05]  /*2a900*/  @!P0 NANOSLEEP.SYNCS 0x989680 ;  /* 0x009896800000895d */ /* 0x004fea0003900000 */
[----:B------:R-:W2:Y:S02]  /*2a910*/  @!P0 SYNCS.PHASECHK.TRANS64 P0, [R5+URZ+0x22820], R4 ;  /* 0x02282004050085a7 */ /* 0x000ea4000800007f */
[----:B--2---:R-:W-:Y:S05]  /*2a920*/  @!P0 BRA `(.L_x_1676) ;  /* 0xfffffffc00ec8947 */ /* 0x004fea000383ffff */
[----:B------:R-:W-:Y:S05]  /*2a930*/  BRA `(.L_x_1873) ;  /* 0xffffff8800687947 */ /* 0x000fea000383ffff */
.L_x_1680:
[----:B-1----:R1:W2:Y:S02]  /*2a940*/  SYNCS.PHASECHK.TRANS64.TRYWAIT P0, [R7+URZ+0x228a0], R10 ;  /* 0x0228a00a070075a7 */ /* 0x0022a4000800017f */
[----:B--2---:R-:W-:Y:S05]  /*2a950*/  @!P0 NANOSLEEP.SYNCS 0x989680 ;  /* 0x009896800000895d */ /* 0x004fea0003900000 */
[----:B------:R-:W2:Y:S02]  /*2a960*/  @!P0 SYNCS.PHASECHK.TRANS64 P0, [R7+URZ+0x228a0], R10 ;  /* 0x0228a00a070085a7 */ /* 0x000ea4000800007f */
[----:B--2---:R-:W-:Y:S05]  /*2a970*/  @!P0 BRA `(.L_x_1680) ;  /* 0xfffffffc00f08947 */ /* 0x004fea000383ffff */
[----:B------:R-:W-:Y:S05]  /*2a980*/  BRA `(.L_x_1874) ;  /* 0xffffff8800907947 */ /* 0x000fea000383ffff */
.L_x_1687:
[----:B0-----:R0:W2:Y:S02]  /*2a990*/  SYNCS.PHASECHK.TRANS64.TRYWAIT P0, [R7+URZ+0x228c0], R10 ;  /* 0x0228c00a070075a7 */ /* 0x0010a4000800017f */
[----:B--2---:R-:W-:Y:S05]  /*2a9a0*/  @!P0 NANOSLEEP.SYNCS 0x989680 ;  /* 0x009896800000895d */ /* 0x004fea0003900000 */
[----:B------:R-:W2:Y:S02]  /*2a9b0*/  @!P0 SYNCS.PHASECHK.TRANS64 P0, [R7+URZ+0x228c0], R10 ;  /* 0x0228c00a070085a7 */ /* 0x000ea4000800007f */
[----:B--2---:R-:W-:Y:S05]  /*2a9c0*/  @!P0 BRA `(.L_x_1687) ;  /* 0xfffffffc00f08947 */ /* 0x004fea000383ffff */
[----:B------:R-:W-:Y:S05]  /*2a9d0*/  BRA `(.L_x_1875) ;  /* 0xffffff8c008c7947 */ /* 0x000fea000383ffff */
.L_x_1694:
[----:B-1----:R1:W2:Y:S02]  /*2a9e0*/  SYNCS.PHASECHK.TRANS64.TRYWAIT P1, [R8+URZ+0x228a0], R7 ;  /* 0x0228a007080075a7 */ /* 0x0022a4000802017f */
[----:B--2---:R-:W-:Y:S05]  /*2a9f0*/  @!P1 NANOSLEEP.SYNCS 0x989680 ;  /* 0x009896800000995d */ /* 0x004fea0003900000 */
[----:B------:R-:W2:Y:S02]  /*2aa00*/  @!P1 SYNCS.PHASECHK.TRANS64 P1, [R8+URZ+0x228a0], R7 ;  /* 0x0228a007080095a7 */ /* 0x000ea4000802007f */
[----:B--2---:R-:W-:Y:S05]  /*2aa10*/  @!P1 BRA `(.L_x_1694) ;  /* 0xfffffffc00f09947 */ /* 0x004fea000383ffff */
[----:B------:R-:W-:Y:S05]  /*2aa20*/  BRA `(.L_x_1876) ;  /* 0xffffff9000707947 */ /* 0x000fea000383ffff */
.L_x_1701:
[----:B0-----:R0:W2:Y:S02]  /*2aa30*/  SYNCS.PHASECHK.TRANS64.TRYWAIT P1, [R8+URZ+0x228c0], R7 ;  /* 0x0228c007080075a7 */ /* 0x0010a4000802017f */
[----:B--2---:R-:W-:Y:S05]  /*2aa40*/  @!P1 NANOSLEEP.SYNCS 0x989680 ;  /* 0x009896800000995d */ /* 0x004fea0003900000 */
[----:B------:R-:W2:Y:S02]  /*2aa50*/  @!P1 SYNCS.PHASECHK.TRANS64 P1, [R8+URZ+0x228c0], R7 ;  /* 0x0228c007080095a7 */ /* 0x000ea4000802007f */
[----:B--2---:R-:W-:Y:S05]  /*2aa60*/  @!P1 BRA `(.L_x_1701) ;  /* 0xfffffffc00f09947 */ /* 0x004fea000383ffff */
[----:B------:R-:W-:Y:S05]  /*2aa70*/  BRA `(.L_x_1877) ;  /* 0xffffff9400687947 */ /* 0x000fea000383ffff */
.L_x_1724:
        /* <DEDUP_REMOVED lines=8> */
[----:B--2---:R-:W-:Y:S05]  /*2ab00*/  WARPSYNC.COLLECTIVE R15, `(.L_x_1879) ;  /* 0x000000000f087348 */ /* 0x004fea0003c00000 */
[----:B------:R0:W1:Y:S02]  /*2ab10*/  SHFL.IDX P6, R14, R13, R12, R11 ;  /* 0x0000000c0d0e7389 */ /* 0x00006400000c000b */
[----:B012---:R-:W-:Y:S01]  /*2ab20*/  ENDCOLLECTIVE ;  /* 0x000000000000791b */ /* 0x007fe20003800000 */
.L_x_1879:
[----:B------:R-:W-:Y:S05]  /*2ab30*/  BSYNC B0 ;  /* 0x0000000000007941 */ /* 0x000fea0003800000 */
.L_x_1878:
[----:B------:R-:W-:Y:S05]  /*2ab40*/  BRA `(.L_x_1880) ;  /* 0xffffffa400147947 */ /* 0x000fea000383ffff */
.L_x_1726:
[----:B------:R-:W-:Y:S01]  /*2ab50*/  BSSY B0, `(.L_x_1881) ;  /* 0x0000006000007945 */ /* 0x000fe20003800000 */
[----:B------:R-:W-:-:S07]  /*2ab60*/  IMAD.MOV.U32 R15, RZ, RZ, -0x1 ;  /* 0xffffffffff0f7424 */ /* 0x000fce00078e00ff */
[----:B012---:R-:W-:Y:S05]  /*2ab70*/  WARPSYNC.COLLECTIVE R15, `(.L_x_1882) ;  /* 0x000000000f0c7348 */ /* 0x007fea0003c00000 */
[----:B------:R-:W-:Y:S02]  /*2ab80*/  ELECT P6, UR62, PT ;  /* 0x00000000003e782f */ /* 0x000fe400038c0000 */
[----:B------:R-:W-:Y:S01]  /*2ab90*/  MOV R14, UR62 ;  /* 0x0000003e000e7c02 */ /* 0x000fe20008000f00 */
[----:B012---:R-:W-:Y:S10]  /*2aba0*/  ENDCOLLECTIVE ;  /* 0x000000000000791b */ /* 0x007ff40003800000 */
.L_x_1882:
[----:B------:R-:W-:Y:S05]  /*2abb0*/  BSYNC B0 ;  /* 0x0000000000007941 */ /* 0x000fea0003800000 */
.L_x_1881:
[----:B------:R-:W-:Y:S05]  /*2abc0*/  BRA `(.L_x_1883) ;  /* 0xffffffa4001c7947 */ /* 0x000fea000383ffff */
.L_x_1728:
[----:B-1----:R1:W2:Y:S02]  /*2abd0*/  SYNCS.PHASECHK.TRANS64.TRYWAIT P0, [R0+URZ+0x22880], R2 ;  /* 0x02288002000075a7 */ /* 0x0022a4000800017f */
[----:B--2---:R-:W-:Y:S05]  /*2abe0*/  @!P0 NANOSLEEP.SYNCS 0x989680 ;  /* 0x009896800000895d */ /* 0x004fea0003900000 */
[----:B------:R-:W2:Y:S02]  /*2abf0*/  @!P0 SYNCS.PHASECHK.TRANS64 P0, [R0+URZ+0x22880], R2 ;  /* 0x02288002000085a7 */ /* 0x000ea4000800007f */
[----:B--2---:R-:W-:Y:S05]  /*2ac00*/  @!P0 BRA `(.L_x_1728) ;  /* 0xfffffffc00f08947 */ /* 0x004fea000383ffff */
[----:B------:R-:W-:Y:S05]  /*2ac10*/  BRA `(.L_x_1884) ;  /* 0xffffffa400907947 */ /* 0x000fea000383ffff */
.L_x_1730:
[----:B--2---:R2:W3:Y:S02]  /*2ac20*/  SYNCS.PHASECHK.TRANS64.TRYWAIT P0, [R0+URZ+0x22840], R2 ;  /* 0x02284002000075a7 */ /* 0x0044e4000800017f */
[----:B---3--:R-:W-:Y:S05]  /*2ac30*/  @!P0 NANOSLEEP.SYNCS 0x989680 ;  /* 0x009896800000895d */ /* 0x008fea0003900000 */
[----:B------:R-:W3:Y:S02]  /*2ac40*/  @!P0 SYNCS.PHASECHK.TRANS64 P0, [R0+URZ+0x22840], R2 ;  /* 0x02284002000085a7 */ /* 0x000ee4000800007f */
[----:B---3--:R-:W-:Y:S05]  /*2ac50*/  @!P0 BRA `(.L_x_1730) ;  /* 0xfffffffc00f08947 */ /* 0x008fea000383ffff */
[----:B------:R-:W-:Y:S05]  /*2ac60*/  BRA `(.L_x_1885) ;  /* 0xffffffa400ec7947 */ /* 0x000fea000383ffff */
.L_x_1734:
[----:B------:R-:W2:Y:S01]  /*2ac70*/  LDL.LU R11, [R1+0x40] ;  /* 0x00004000010b7983 */ /* 0x000ea20000300800 */
[----:B------:R-:W-:Y:S01]  /*2ac80*/  IMAD.MOV.U32 R5, RZ, RZ, R12 ;  /* 0x000000ffff057224 */ /* 0x000fe200078e000c */
[----:B------:R-:W-:Y:S01]  /*2ac90*/  MOV R13, R3 ;  /* 0x00000003000d7202 */ /* 0x000fe20000000f00 */
[----:B------:R-:W-:Y:S02]  /*2aca0*/  IMAD.MOV.U32 R12, RZ, RZ, RZ ;  /* 0x000000ffff0c7224 */ /* 0x000fe400078e00ff */
[----:B------:R-:W-:Y:S02]  /*2acb0*/  IMAD.MOV.U32 R15, RZ, RZ, -0x1 ;  /* 0xffffffffff0f7424 */ /* 0x000fe400078e00ff */
[----:B------:R-:W-:-:S04]  /*2acc0*/  IMAD.IADD R0, R10, 0x1, R5 ;  /* 0x000000010a007824 */ /* 0x000fc800078e0205 */
[----:B------:R-:W-:Y:S02]  /*2acd0*/  VIADD R5, R0, 0x20 ;  /* 0x0000002000057836 */ /* 0x000fe40000000000 */
[----:B--2---:R-:W-:Y:S02]  /*2ace0*/  IMAD R2, R11, R7, RZ ;  /* 0x000000070b027224 */ /* 0x004fe400078e02ff */
[----:B------:R-:W-:-:S03]  /*2acf0*/  IMAD.MOV.U32 R11, RZ, RZ, 0x1c1f ;  /* 0x00001c1fff0b7424 */ /* 0x000fc600078e00ff */
[----:B------:R-:W-:-:S13]  /*2ad00*/  ISETP.GE.AND P4, PT, R0, R2, PT ;  /* 0x000000020000720c */ /* 0x000fda0003f86270 */
[----:B-----5:R-:W-:Y:S05]  /*2ad10*/  WARPSYNC.COLLECTIVE R15, `(.L_x_1886) ;  /* 0x000000000f087348 */ /* 0x020fea0003c00000 */
[----:B------:R0:W1:Y:S02]  /*2ad20*/  SHFL.IDX P6, R14, R13, R12, R11 ;  /* 0x0000000c0d0e7389 */ /* 0x00006400000c000b */
[----:B01---5:R-:W-:Y:S01]  /*2ad30*/  ENDCOLLECTIVE ;  /* 0x000000000000791b */ /* 0x023fe20003800000 */
.L_x_1886:
[----:B------:R-:W-:Y:S02]  /*2ad40*/  IMAD.MOV.U32 R13, RZ, RZ, R4 ;  /* 0x000000ffff0d7224 */ /* 0x000fe400078e0004 */
[----:B------:R-:W-:-:S07]  /*2ad50*/  IMAD.MOV.U32 R6, RZ, RZ, R14 ;  /* 0x000000ffff067224 */ /* 0x000fce00078e000e */
[----:B------:R-:W-:Y:S05]  /*2ad60*/  WARPSYNC.COLLECTIVE R15, `(.L_x_1887) ;  /* 0x000000000f087348 */ /* 0x000fea0003c00000 */
[----:B------:R0:W1:Y:S02]  /*2ad70*/  SHFL.IDX P6, R14, R13, R12, R11 ;  /* 0x0000000c0d0e7389 */ /* 0x00006400000c000b */
[----:B01----:R-:W-:Y:S01]  /*2ad80*/  ENDCOLLECTIVE ;  /* 0x000000000000791b */ /* 0x003fe20003800000 */
.L_x_1887:
[----:B------:R-:W-:Y:S02]  /*2ad90*/  IMAD.MOV.U32 R13, RZ, RZ, R3 ;  /* 0x000000ffff0d7224 */ /* 0x000fe400078e0003 */
[----:B------:R-:W-:Y:S02]  /*2ada0*/  IMAD.MOV.U32 R12, RZ, RZ, 0x1 ;  /* 0x00000001ff0c7424 */ /* 0x000fe400078e00ff */
[----:B------:R-:W-:-:S07]  /*2adb0*/  IMAD.MOV.U32 R7, RZ, RZ, R14 ;  /* 0x000000ffff077224 */ /* 0x000fce00078e000e */
[----:B------:R-:W-:Y:S05]  /*2adc0*/  WARPSYNC.COLLECTIVE R15, `(.L_x_1888) ;  /* 0x000000000f087348 */ /* 0x000fea0003c00000 */
[----:B------:R0:W1:Y:S02]  /*2add0*/  SHFL.IDX P6, R14, R13, R12, R11 ;  /* 0x0000000c0d0e7389 */ /* 0x00006400000c000b */
[----:B01----:R-:W-:Y:S01]  /*2ade0*/  ENDCOLLECTIVE ;  /* 0x000000000000791b */ /* 0x003fe20003800000 */
.L_x_1888:
        /* <DEDUP_REMOVED lines=17> */
.L_x_1889:
[----:B------:R-:W-:Y:S01]  /*2af00*/  MOV R13, R3 ;  /* 0x00000003000d7202 */ /* 0x000fe20000000f00 */
[----:B------:R-:W-:Y:S02]  /*2af10*/  IMAD.MOV.U32 R12, RZ, RZ, 0x2 ;  /* 0x00000002ff0c7424 */ /* 0x000fe400078e00ff */
[----:B------:R-:W-:-:S07]  /*2af20*/  IMAD.MOV.U32 R5, RZ, RZ, R14 ;  /* 0x000000ffff057224 */ /* 0x000fce00078e000e */
[----:B------:R-:W-:Y:S05]  /*2af30*/  WARPSYNC.COLLECTIVE R15, `(.L_x_1890) ;  /* 0x000000000f087348 */ /* 0x000fea0003c00000 */
[----:B------:R0:W1:Y:S02]  /*2af40*/  SHFL.IDX P6, R14, R13, R12, R11 ;  /* 0x0000000c0d0e7389 */ /* 0x00006400000c000b */
[----:B01----:R-:W-:Y:S01]  /*2af50*/  ENDCOLLECTIVE ;  /* 0x000000000000791b */ /* 0x003fe20003800000 */
.L_x_1890:
[----:B------:R-:W-:-:S05]  /*2af60*/  @!P3 IADD3 R5, P4, R9, R5, RZ ;  /* 0x000000050905b210 */ /* 0x000fca0007f9e0ff */
[----:B------:R-:W-:-:S04]  /*2af70*/  @!P3 IMAD.X R6, RZ, RZ, R6, P4 ;  /* 0x000000ffff06b224 */ /* 0x000fc800020e0606 */
[----:B------:R-:W-:Y:S02]  /*2af80*/  @!P3 IMAD.MOV.U32 R7, RZ, RZ, R6 ;  /* 0x000000ffff07b224 */ /* 0x000fe400078e0006 */
[----:B------:R-:W-:Y:S02]  /*2af90*/  @!P3 IMAD.MOV.U32 R6, RZ, RZ, R5 ;  /* 0x000000ffff06b224 */ /* 0x000fe400078e0005 */
[----:B------:R-:W-:Y:S02]  /*2afa0*/  IMAD.MOV.U32 R13, RZ, RZ, R4 ;  /* 0x000000ffff0d7224 */ /* 0x000fe400078e0004 */
[----:B------:R-:W-:Y:S01]  /*2afb0*/  VIADD R5, R0, 0x40 ;  /* 0x0000004000057836 */ /* 0x000fe20000000000 */
        /* <DEDUP_REMOVED lines=11> */
.L_x_1891:
[----:B------:R-:W-:Y:S02]  /*2b070*/  IMAD.MOV.U32 R13, RZ, RZ, R3 ;  /* 0x000000ffff0d7224 */ /* 0x000fe400078e0003 */
[----:B------:R-:W-:Y:S02]  /*2b080*/  IMAD.MOV.U32 R12, RZ, RZ, 0x3 ;  /* 0x00000003ff0c7424 */ /* 0x000fe400078e00ff */
[----:B------:R-:W-:-:S07]  /*2b090*/  IMAD.MOV.U32 R5, RZ, RZ, R14 ;  /* 0x000000ffff057224 */ /* 0x000fce00078e000e */
[----:B------:R-:W-:Y:S05]  /*2b0a0*/  WARPSYNC.COLLECTIVE R15, `(.L_x_1892) ;  /* 0x000000000f087348 */ /* 0x000fea0003c00000 */
[----:B------:R0:W1:Y:S02]  /*2b0b0*/  SHFL.IDX P6, R14, R13, R12, R11 ;  /* 0x0000000c0d0e7389 */ /* 0x00006400000c000b */
[----:B01----:R-:W-:Y:S01]  /*2b0c0*/  ENDCOLLECTIVE ;  /* 0x000000000000791b */ /* 0x003fe20003800000 */
.L_x_1892:
[----:B------:R-:W-:-:S05]  /*2b0d0*/  @!P3 IADD3 R5, P4, R9, R5, RZ ;  /* 0x000000050905b210 */ /* 0x000fca0007f9e0ff */
[----:B------:R-:W-:-:S04]  /*2b0e0*/  @!P3 IMAD.X R6, RZ, RZ, R6, P4 ;  /* 0x000000ffff06b224 */ /* 0x000fc800020e0606 */
[----:B------:R-:W-:Y:S02]  /*2b0f0*/  @!P3 IMAD.MOV.U32 R7, RZ, RZ, R6 ;  /* 0x000000ffff07b224 */ /* 0x000fe400078e0006 */
[----:B------:R-:W-:Y:S02]  /*2b100*/  IMAD.MOV.U32 R13, RZ, RZ, R4 ;  /* 0x000000ffff0d7224 */ /* 0x000fe400078e0004 */
        /* <DEDUP_REMOVED lines=10> */
.L_x_1893:
[----:B------:R-:W-:Y:S01]  /*2b1b0*/  @!PT LDS RZ, [RZ] ;  /* 0x00000000fffff984 */ /* 0x000fe20000000800 */
[----:B------:R-:W-:Y:S01]  /*2b1c0*/  @!PT LDS RZ, [RZ] ;  /* 0x00000000fffff984 */ /* 0x000fe20000000800 */
[----:B------:R-:W-:Y:S01]  /*2b1d0*/  @!PT LDS RZ, [RZ] ;  /* 0x00000000fffff984 */ /* 0x000fe20000000800 */
[----:B------:R0:W-:Y:S01]  /*2b1e0*/  @!P3 LDGSTS.E.BYPASS.LTC128B.128 [R8+0x15400], desc[UR38][R6.64+0x80], !P2 ;  /* 0x154000800608bfae */ /* 0x0001e2000d101d66 */
[----:B------:R-:W-:Y:S01]  /*2b1f0*/  IMAD.MOV.U32 R3, RZ, RZ, R14 ;  /* 0x000000ffff037224 */ /* 0x000fe200078e000e */
[----:B------:R-:W-:Y:S06]  /*2b200*/  BRA `(.L_x_1894) ;  /* 0xffffffac00587947 */ /* 0x000fec000383ffff */
.L_x_1739:
[----:B-1----:R-:W3:Y:S02]  /*2b210*/  LDL R2, [R1] ;  /* 0x0000000001027983 */ /* 0x002ee40000100800 */
[----:B---3--:R1:W3:Y:S02]  /*2b220*/  SYNCS.PHASECHK.TRANS64.TRYWAIT P0, [R2+URZ+0x22820], R0 ;  /* 0x02282000020075a7 */ /* 0x0082e4000800017f */
[----:B---3--:R-:W-:Y:S05]  /*2b230*/  @!P0 NANOSLEEP.SYNCS 0x989680 ;  /* 0x009896800000895d */ /* 0x008fea0003900000 */
[----:B------:R-:W3:Y:S02]  /*2b240*/  @!P0 SYNCS.PHASECHK.TRANS64 P0, [R2+URZ+0x22820], R0 ;  /* 0x02282000020085a7 */ /* 0x000ee4000800007f */
[----:B---3--:R-:W-:Y:S05]  /*2b250*/  @!P0 BRA `(.L_x_1739) ;  /* 0xfffffffc00ec8947 */ /* 0x008fea000383ffff */
[----:B------:R-:W-:Y:S05]  /*2b260*/  BRA `(.L_x_1895) ;  /* 0xffffffac00cc7947 */ /* 0x000fea000383ffff */
.L_x_1745:
[----:B--2---:R2:W4:Y:S02]  /*2b270*/  SYNCS.PHASECHK.TRANS64.TRYWAIT P0, [R3+URZ+0x22880], R2 ;  /* 0x02288002030075a7 */ /* 0x004524000800017f */
[----:B----4-:R-:W-:Y:S05]  /*2b280*/  @!P0 NANOSLEEP.SYNCS 0x989680 ;  /* 0x009896800000895d */ /* 0x010fea0003900000 */
[----:B------:R-:W4:Y:S02]  /*2b290*/  @!P0 SYNCS.PHASECHK.TRANS64 P0, [R3+URZ+0x22880], R2 ;  /* 0x02288002030085a7 */ /* 0x000f24000800007f */
[----:B----4-:R-:W-:Y:S05]  /*2b2a0*/  @!P0 BRA `(.L_x_1745) ;  /* 0xfffffffc00f08947 */ /* 0x010fea000383ffff */
[----:B------:R-:W-:Y:S05]  /*2b2b0*/  BRA `(.L_x_1896) ;  /* 0xffffffb0008c7947 */ /* 0x000fea000383ffff */
.L_x_1750:
[----:B---3--:R3:W4:Y:S02]  /*2b2c0*/  SYNCS.PHASECHK.TRANS64.TRYWAIT P0, [R3+URZ+0x22840], R2 ;  /* 0x02284002030075a7 */ /* 0x008724000800017f */
[----:B----4-:R-:W-:Y:S05]  /*2b2d0*/  @!P0 NANOSLEEP.SYNCS 0x989680 ;  /* 0x009896800000895d */ /* 0x010fea0003900000 */
[----:B------:R-:W4:Y:S02]  /*2b2e0*/  @!P0 SYNCS.PHASECHK.TRANS64 P0, [R3+URZ+0x22840], R2 ;  /* 0x02284002030085a7 */ /* 0x000f24000800007f */
[----:B----4-:R-:W-:Y:S05]  /*2b2f0*/  @!P0 BRA `(.L_x_1750) ;  /* 0xfffffffc00f08947 */ /* 0x010fea000383ffff */
[----:B------:R-:W-:Y:S05]  /*2b300*/  BRA `(.L_x_1897) ;  /* 0xffffffb400107947 */ /* 0x000fea000383ffff */
.L_x_1758:
[----:B----4-:R4:W0:Y:S02]  /*2b310*/  SYNCS.PHASECHK.TRANS64.TRYWAIT P0, [R21+URZ+0x22870], R2 ;  /* 0x02287002150075a7 */ /* 0x010824000800017f */
[----:B0-----:R-:W-:Y:S05]  /*2b320*/  @!P0 NANOSLEEP.SYNCS 0x989680 ;  /* 0x009896800000895d */ /* 0x001fea0003900000 */
[----:B------:R-:W0:Y:S02]  /*2b330*/  @!P0 SYNCS.PHASECHK.TRANS64 P0, [R21+URZ+0x22870], R2 ;  /* 0x02287002150085a7 */ /* 0x000e24000800007f */
[----:B0-----:R-:W-:Y:S05]  /*2b340*/  @!P0 BRA `(.L_x_1758) ;  /* 0xfffffffc00f08947 */ /* 0x001fea000383ffff */
[----:B------:R-:W-:Y:S05]  /*2b350*/  BRA `(.L_x_1898) ;  /* 0xffffffb800347947 */ /* 0x000fea000383ffff */
.L_x_1760:
[----:B----4-:R4:W0:Y:S02]  /*2b360*/  SYNCS.PHASECHK.TRANS64.TRYWAIT P0, [R21+URZ+0x22860], R2 ;  /* 0x02286002150075a7 */ /* 0x010824000800017f */
[----:B0-----:R-:W-:Y:S05]  /*2b370*/  @!P0 NANOSLEEP.SYNCS 0x989680 ;  /* 0x009896800000895d */ /* 0x001fea0003900000 */
[----:B------:R-:W0:Y:S02]  /*2b380*/  @!P0 SYNCS.PHASECHK.TRANS64 P0, [R21+URZ+0x22860], R2 ;  /* 0x02286002150085a7 */ /* 0x000e24000800007f */
[----:B0-----:R-:W-:Y:S05]  /*2b390*/  @!P0 BRA `(.L_x_1760) ;  /* 0xfffffffc00f08947 */ /* 0x001fea000383ffff */
[----:B------:R-:W-:Y:S05]  /*2b3a0*/  BRA `(.L_x_1899) ;  /* 0xffffffb8003c7947 */ /* 0x000fea000383ffff */
.L_x_1767:
[----:B---3--:R3:W4:Y:S02]  /*2b3b0*/  SYNCS.PHASECHK.TRANS64.TRYWAIT P1, [R17+URZ+0x22870], R0 ;  /* 0x02287000110075a7 */ /* 0x008724000802017f */
[----:B----4-:R-:W-:Y:S05]  /*2b3c0*/  @!P1 NANOSLEEP.SYNCS 0x989680 ;  /* 0x009896800000995d */ /* 0x010fea0003900000 */
[----:B------:R-:W4:Y:S02]  /*2b3d0*/  @!P1 SYNCS.PHASECHK.TRANS64 P1, [R17+URZ+0x22870], R0 ;  /* 0x02287000110095a7 */ /* 0x000f24000802007f */
[----:B----4-:R-:W-:Y:S05]  /*2b3e0*/  @!P1 BRA `(.L_x_1767) ;  /* 0xfffffffc00f09947 */ /* 0x010fea000383ffff */
[----:B------:R-:W-:Y:S05]  /*2b3f0*/  BRA `(.L_x_1900) ;  /* 0xffffffc000087947 */ /* 0x000fea000383ffff */
.L_x_1769:
[----:B---3--:R3:W4:Y:S02]  /*2b400*/  SYNCS.PHASECHK.TRANS64.TRYWAIT P1, [R17+URZ+0x22860], R0 ;  /* 0x02286000110075a7 */ /* 0x008724000802017f */
[----:B----4-:R-:W-:Y:S05]  /*2b410*/  @!P1 NANOSLEEP.SYNCS 0x989680 ;  /* 0x009896800000995d */ /* 0x010fea0003900000 */
[----:B------:R-:W4:Y:S02]  /*2b420*/  @!P1 SYNCS.PHASECHK.TRANS64 P1, [R17+URZ+0x22860], R0 ;  /* 0x02286000110095a7 */ /* 0x000f24000802007f */
[----:B----4-:R-:W-:Y:S05]  /*2b430*/  @!P1 BRA `(.L_x_1769) ;  /* 0xfffffffc00f09947 */ /* 0x010fea000383ffff */
[----:B------:R-:W-:Y:S05]  /*2b440*/  BRA `(.L_x_1901) ;  /* 0xffffffc000107947 */ /* 0x000fea000383ffff */
.L_x_1773:
[----:B------:R-:W-:Y:S01]  /*2b450*/  BSSY B0, `(.L_x_1902) ;  /* 0x0000008000007945 */ /* 0x000fe20003800000 */
[----:B------:R-:W-:Y:S02]  /*2b460*/  IMAD.MOV.U32 R13, RZ, RZ, R16 ;  /* 0x000000ffff0d7224 */ /* 0x000fe400078e0010 */
[----:B------:R-:W-:Y:S02]  /*2b470*/  IMAD.MOV.U32 R12, RZ, RZ, RZ ;  /* 0x000000ffff0c7224 */ /* 0x000fe400078e00ff */
[----:B0-----:R-:W-:Y:S02]  /*2b480*/  IMAD.MOV.U32 R11, RZ, RZ, 0x1f ;  /* 0x0000001fff0b7424 */ /* 0x001fe400078e00ff */
[----:B------:R-:W-:-:S07]  /*2b490*/  IMAD.MOV.U32 R15, RZ, RZ, -0x1 ;  /* 0xffffffffff0f7424 */ /* 0x000fce00078e00ff */
[----:B-1----:R-:W-:Y:S05]  /*2b4a0*/  WARPSYNC.COLLECTIVE R15, `(.L_x_1903) ;  /* 0x000000000f087348 */ /* 0x002fea0003c00000 */
[----:B------:R0:W2:Y:S02]  /*2b4b0*/  SHFL.IDX P6, R14, R13, R12, R11 ;  /* 0x0000000c0d0e7389 */ /* 0x0000a400000c000b */
[----:B012---:R-:W-:Y:S01]  /*2b4c0*/  ENDCOLLECTIVE ;  /* 0x000000000000791b */ /* 0x007fe20003800000 */
.L_x_1903:
[----:B------:R-:W-:Y:S05]  /*2b4d0*/  BSYNC B0 ;  /* 0x0000000000007941 */ /* 0x000fea0003800000 */
.L_x_1902:
[----:B------:R-:W-:Y:S01]  /*2b4e0*/  IMAD.MOV.U32 R13, RZ, RZ, R16 ;  /* 0x000000ffff0d7224 */ /* 0x000fe200078e0010 */
[----:B------:R-:W-:Y:S01]  /*2b4f0*/  MOV R12, 0x1 ;  /* 0x00000001000c7802 */ /* 0x000fe20000000f00 */
[----:B------:R-:W-:Y:S02]  /*2b500*/  IMAD.MOV.U32 R11, RZ, RZ, 0x1f ;  /* 0x0000001fff0b7424 */ /* 0x000fe400078e00ff */
[----:B------:R-:W-:Y:S02]  /*2b510*/  IMAD.MOV.U32 R15, RZ, RZ, -0x1 ;  /* 0xffffffffff0f7424 */ /* 0x000fe400078e00ff */
[----:B------:R-:W-:Y:S02]  /*2b520*/  IMAD.IADD R5, R19, 0x1, R6 ;  /* 0x0000000113057824 */ /* 0x000fe400078e0206 */
[----:B------:R-:W-:-:S07]  /*2b530*/  IMAD.MOV.U32 R0, RZ, RZ, R14 ;  /* 0x000000ffff007224 */ /* 0x000fce00078e000e */
[----:B------:R-:W-:Y:S05]  /*2b540*/  WARPSYNC.COLLECTIVE R15, `(.L_x_1904) ;  /* 0x000000000f087348 */ /* 0x000fea0003c00000 */
[----:B------:R0:W1:Y:S02]  /*2b550*/  SHFL.IDX P6, R14, R13, R12, R11 ;  /* 0x0000000c0d0e7389 */ /* 0x00006400000c000b */
[----:B01----:R-:W-:Y:S01]  /*2b560*/  ENDCOLLECTIVE ;  /* 0x000000000000791b */ /* 0x003fe20003800000 */
.L_x_1904:
        /* <DEDUP_REMOVED lines=13> */
[----:B------:R-:W-:-:S03]  /*2b640*/  ISETP.NE.AND P1, PT, R6, RZ, PT ;  /* 0x000000ff0600720c */ /* 0x000fc60003f25270 */
[----:B------:R-:W-:-:S10]  /*2b650*/  IMAD.MOV.U32 R13, RZ, RZ, R2 ;  /* 0x000000ffff0d7224 */ /* 0x000fd400078e0002 */
[----:B------:R-:W-:Y:S05]  /*2b660*/  WARPSYNC.COLLECTIVE R15, `(.L_x_1905) ;  /* 0x000000000f087348 */ /* 0x000fea0003c00000 */
[----:B------:R0:W1:Y:S02]  /*2b670*/  SHFL.UP P6, R14, R13, R12, R11 ;  /* 0x0400000c0d0e7389 */ /* 0x00006400000c000b */
[----:B01----:R-:W-:Y:S01]  /*2b680*/  ENDCOLLECTIVE ;  /* 0x000000000000791b */ /* 0x003fe20003800000 */
.L_x_1905:
[----:B------:R-:W-:Y:S02]  /*2b690*/  IMAD.MOV.U32 R12, RZ, RZ, 0x2 ;  /* 0x00000002ff0c7424 */ /* 0x000fe400078e00ff */
[----:B------:R-:W-:-:S05]  /*2b6a0*/  IMAD.MOV.U32 R3, RZ, RZ, R14 ;  /* 0x000000ffff037224 */ /* 0x000fca00078e000e */
[----:B------:R-:W-:-:S05]  /*2b6b0*/  SEL R3, R3, RZ, P1 ;  /* 0x000000ff03037207 */ /* 0x000fca0000800000 */
[----:B------:R-:W-:-:S04]  /*2b6c0*/  IMAD.IADD R3, R2, 0x1, R3 ;  /* 0x0000000102037824 */ /* 0x000fc800078e0203 */
[----:B------:R-:W-:-:S07]  /*2b6d0*/  IMAD.MOV.U32 R13, RZ, RZ, R3 ;  /* 0x000000ffff0d7224 */ /* 0x000fce00078e0003 */
[----:B------:R-:W-:Y:S05]  /*2b6e0*/  WARPSYNC.COLLECTIVE R15, `(.L_x_1906) ;  /* 0x000000000f087348 */ /* 0x000fea0003c00000 */
[----:B------:R0:W1:Y:S02]  /*2b6f0*/  SHFL.UP P6, R14, R13, R12, R11 ;  /* 0x0400000c0d0e7389 */ /* 0x00006400000c000b */
[----:B01----:R-:W-:Y:S01]  /*2b700*/  ENDCOLLECTIVE ;  /* 0x000000000000791b */ /* 0x003fe20003800000 */
.L_x_1906:
        /* <DEDUP_REMOVED lines=8> */
.L_x_1907:
        /* <DEDUP_REMOVED lines=8> */
.L_x_1908:
        /* <DEDUP_REMOVED lines=8> */
.L_x_1909:
[----:B------:R-:W-:Y:S02]  /*2b890*/  IMAD.MOV.U32 R12, RZ, RZ, 0x1f ;  /* 0x0000001fff0c7424 */ /* 0x000fe400078e00ff */
[----:B------:R-:W-:Y:S02]  /*2b8a0*/  IMAD.MOV.U32 R11, RZ, RZ, 0x1f ;  /* 0x0000001fff0b7424 */ /* 0x000fe400078e00ff */
[----:B------:R-:W-:-:S05]  /*2b8b0*/  IMAD.MOV.U32 R5, RZ, RZ, R14 ;  /* 0x000000ffff057224 */ /* 0x000fca00078e000e */
[----:B------:R-:W-:-:S05]  /*2b8c0*/  SEL R5, R5, RZ, P5 ;  /* 0x000000ff05057207 */ /* 0x000fca0002800000 */
[----:B------:R-:W-:-:S04]  /*2b8d0*/  IMAD.IADD R5, R3, 0x1, R5 ;  /* 0x0000000103057824 */ /* 0x000fc800078e0205 */
[----:B------:R-:W-:-:S07]  /*2b8e0*/  IMAD.MOV.U32 R13, RZ, RZ, R5 ;  /* 0x000000ffff0d7224 */ /* 0x000fce00078e0005 */
[----:B------:R-:W-:Y:S05]  /*2b8f0*/  WARPSYNC.COLLECTIVE R15, `(.L_x_1910) ;  /* 0x000000000f087348 */ /* 0x000fea0003c00000 */
[----:B------:R0:W1:Y:S02]  /*2b900*/  SHFL.IDX P6, R14, R13, R12, R11 ;  /* 0x0000000c0d0e7389 */ /* 0x00006400000c000b */
[----:B01----:R-:W-:Y:S01]  /*2b910*/  ENDCOLLECTIVE ;  /* 0x000000000000791b */ /* 0x003fe20003800000 */
.L_x_1910:
[----:B------:R-:W-:Y:S01]  /*2b920*/  IMAD.MOV.U32 R7, RZ, RZ, R14 ;  /* 0x000000ffff077224 */ /* 0x000fe200078e000e */
[----:B------:R-:W-:Y:S06]  /*2b930*/  BRA `(.L_x_1911) ;  /* 0xffffffc400007947 */ /* 0x000fec000383ffff */
.L_x_1778:
[----:B------:R-:W-:Y:S01]  /*2b940*/  BSSY B0, `(.L_x_1912) ;  /* 0x0000008000007945 */ /* 0x000fe20003800000 */
[----:B-----5:R-:W-:Y:S02]  /*2b950*/  IMAD.MOV.U32 R13, RZ, RZ, R2 ;  /* 0x000000ffff0d7224 */ /* 0x020fe400078e0002 */
[----:B------:R-:W-:Y:S02]  /*2b960*/  IMAD.MOV.U32 R12, RZ, RZ, 0x1 ;  /* 0x00000001ff0c7424 */ /* 0x000fe400078e00ff */
[----:B0-----:R-:W-:Y:S02]  /*2b970*/  IMAD.MOV.U32 R11, RZ, RZ, RZ ;  /* 0x000000ffff0b7224 */ /* 0x001fe400078e00ff */
[----:B------:R-:W-:-:S07]  /*2b980*/  IMAD.MOV.U32 R15, RZ, RZ, -0x1 ;  /* 0xffffffffff0f7424 */ /* 0x000fce00078e00ff */
[----:B-12---:R-:W-:Y:S05]  /*2b990*/  WARPSYNC.COLLECTIVE R15, `(.L_x_1913) ;  /* 0x000000000f087348 */ /* 0x006fea0003c00000 */
[----:B------:R0:W3:Y:S02]  /*2b9a0*/  SHFL.UP P6, R14, R13, R12, R11 ;  /* 0x0400000c0d0e7389 */ /* 0x0000e400000c000b */
[----:B0123--:R-:W-:Y:S01]  /*2b9b0*/  ENDCOLLECTIVE ;  /* 0x000000000000791b */ /* 0x00ffe20003800000 */
.L_x_1913:
[----:B------:R-:W-:Y:S05]  /*2b9c0*/  BSYNC B0 ;  /* 0x0000000000007941 */ /* 0x000fea0003800000 */
.L_x_1912:
[----:B------:R-:W-:Y:S01]  /*2b9d0*/  IMAD.MOV.U32 R3, RZ, RZ, R14 ;  /* 0x000000ffff037224 */ /* 0x000fe200078e000e */
[----:B------:R-:W-:Y:S01]  /*2b9e0*/  MOV R12, 0x2 ;  /* 0x00000002000c7802 */ /* 0x000fe20000000f00 */
[----:B------:R-:W-:Y:S02]  /*2b9f0*/  IMAD.MOV.U32 R11, RZ, RZ, RZ ;  /* 0x000000ffff0b7224 */ /* 0x000fe400078e00ff */
[----:B------:R-:W-:Y:S01]  /*2ba00*/  IMAD.MOV.U32 R15, RZ, RZ, -0x1 ;  /* 0xffffffffff0f7424 */ /* 0x000fe200078e00ff */
[----:B------:R-:W-:-:S05]  /*2ba10*/  SEL R3, R3, RZ, P1 ;  /* 0x000000ff03037207 */ /* 0x000fca0000800000 */
[----:B------:R-:W-:-:S04]  /*2ba20*/  IMAD.IADD R3, R2, 0x1, R3 ;  /* 0x0000000102037824 */ /* 0x000fc800078e0203 */
[----:B------:R-:W-:-:S07]  /*2ba30*/  IMAD.MOV.U32 R13, RZ, RZ, R3 ;  /* 0x000000ffff0d7224 */ /* 0x000fce00078e0003 */
[----:B------:R-:W-:Y:S05]  /*2ba40*/  WARPSYNC.COLLECTIVE R15, `(.L_x_1914) ;  /* 0x000000000f087348 */ /* 0x000fea0003c00000 */
[----:B------:R0:W1:Y:S02]  /*2ba50*/  SHFL.UP P6, R14, R13, R12, R11 ;  /* 0x0400000c0d0e7389 */ /* 0x00006400000c000b */
[----:B01----:R-:W-:Y:S01]  /*2ba60*/  ENDCOLLECTIVE ;  /* 0x000000000000791b */ /* 0x003fe20003800000 */
.L_x_1914:
        /* <DEDUP_REMOVED lines=8> */
.L_x_1915:
        /* <DEDUP_REMOVED lines=8> */
.L_x_1916:
        /* <DEDUP_REMOVED lines=8> */
.L_x_1917:
[----:B------:R-:W-:Y:S01]  /*2bbf0*/  IMAD.MOV.U32 R12, RZ, RZ, 0x1f ;  /* 0x0000001fff0c7424 */ /* 0x000fe200078e00ff */
[----:B------:R-:W-:Y:S01]  /*2bc00*/  MOV R11, 0x1f ;  /* 0x0000001f000b7802 */ /* 0x000fe20000000f00 */
[----:B------:R-:W-:-:S05]  /*2bc10*/  IMAD.MOV.U32 R5, RZ, RZ, R14 ;  /* 0x000000ffff057224 */ /* 0x000fca00078e000e */
[----:B------:R-:W-:-:S05]  /*2bc20*/  SEL R5, R5, RZ, P5 ;  /* 0x000000ff05057207 */ /* 0x000fca0002800000 */
[----:B------:R-:W-:-:S04]  /*2bc30*/  IMAD.IADD R6, R3, 0x1, R5 ;  /* 0x0000000103067824 */ /* 0x000fc800078e0205 */
[----:B------:R-:W-:-:S07]  /*2bc40*/  IMAD.MOV.U32 R13, RZ, RZ, R6 ;  /* 0x000000ffff0d7224 */ /* 0x000fce00078e0006 */
[----:B------:R-:W-:Y:S05]  /*2bc50*/  WARPSYNC.COLLECTIVE R15, `(.L_x_1918) ;  /* 0x000000000f087348 */ /* 0x000fea0003c00000 */
[----:B------:R0:W1:Y:S02]  /*2bc60*/  SHFL.IDX P6, R14, R13, R12, R11 ;  /* 0x0000000c0d0e7389 */ /* 0x00006400000c000b */
[----:B01----:R-:W-:Y:S01]  /*2bc70*/  ENDCOLLECTIVE ;  /* 0x000000000000791b */ /* 0x003fe20003800000 */
.L_x_1918:
[----:B------:R-:W-:Y:S01]  /*2bc80*/  IMAD.MOV.U32 R7, RZ, RZ, R14 ;  /* 0x000000ffff077224 */ /* 0x000fe200078e000e */
[----:B------:R-:W-:Y:S06]  /*2bc90*/  BRA `(.L_x_1919) ;  /* 0xffffffc000c87947 */ /* 0x000fec000383ffff */
.L_x_1780:
[----:B------:R-:W-:Y:S01]  /*2bca0*/  BSSY B0, `(.L_x_1920) ;  /* 0x0000006000007945 */ /* 0x000fe20003800000 */
[----:B------:R-:W-:Y:S01]  /*2bcb0*/  PLOP3.LUT P6, PT, P6, PT, PT, 0x8, 0x0 ;  /* 0x000000000000781c */ /* 0x000fe200037ce170 */
[----:B------:R-:W-:-:S12]  /*2bcc0*/  IMAD.MOV.U32 R15, RZ, RZ, -0x1 ;  /* 0xffffffffff0f7424 */ /* 0x000fd800078e00ff */
[----:B012---:R-:W-:Y:S05]  /*2bcd0*/  WARPSYNC.COLLECTIVE R15, `(.L_x_1921) ;  /* 0x000000000f087348 */ /* 0x007fea0003c00000 */
[----:B------:R-:W-:Y:S01]  /*2bce0*/  VOTE.ANY R14, PT, P6 ;  /* 0x00000000000e7806 */ /* 0x000fe200030e0100 */
[----:B012---:R-:W-:Y:S06]  /*2bcf0*/  ENDCOLLECTIVE ;  /* 0x000000000000791b */ /* 0x007fec0003800000 */
.L_x_1921:
[----:B------:R-:W-:Y:S05]  /*2bd00*/  BSYNC B0 ;  /* 0x0000000000007941 */ /* 0x000fea0003800000 */
.L_x_1920:
[----:B------:R-:W-:Y:S02]  /*2bd10*/  IMAD.MOV.U32 R5, RZ, RZ, R14 ;  /* 0x000000ffff057224 */ /* 0x000fe400078e000e */
[----:B------:R-:W-:Y:S02]  /*2bd20*/  IMAD.MOV.U32 R13, RZ, RZ, R2 ;  /* 0x000000ffff0d7224 */ /* 0x000fe400078e0002 */
[----:B------:R-:W0:Y:S01]  /*2bd30*/  POPC R4, R5 ;  /* 0x0000000500047309 */ /* 0x000e220000000000 */
[----:B------:R-:W-:Y:S02]  /*2bd40*/  IMAD.MOV.U32 R11, RZ, RZ, 0x1f ;  /* 0x0000001fff0b7424 */ /* 0x000fe400078e00ff */
[----:B------:R-:W-:Y:S02]  /*2bd50*/  IMAD.MOV.U32 R15, RZ, RZ, -0x1 ;  /* 0xffffffffff0f7424 */ /* 0x000fe400078e00ff */
[----:B0-----:R-:W-:-:S07]  /*2bd60*/  IMAD.MOV.U32 R12, RZ, RZ, R4 ;  /* 0x000000ffff0c7224 */ /* 0x001fce00078e0004 */
[----:B------:R-:W-:Y:S05]  /*2bd70*/  WARPSYNC.COLLECTIVE R15, `(.L_x_1922) ;  /* 0x000000000f087348 */ /* 0x000fea0003c00000 */
[----:B------:R0:W1:Y:S02]  /*2bd80*/  SHFL.IDX P6, R14, R13, R12, R11 ;  /* 0x0000000c0d0e7389 */ /* 0x00006400000c000b */
[----:B01----:R-:W-:Y:S01]  /*2bd90*/  ENDCOLLECTIVE ;  /* 0x000000000000791b */ /* 0x003fe20003800000 */
.L_x_1922:
[----:B------:R-:W-:Y:S01]  /*2bda0*/  IMAD.MOV.U32 R17, RZ, RZ, R14 ;  /* 0x000000ffff117224 */ /* 0x000fe200078e000e */
[----:B------:R-:W-:Y:S06]  /*2bdb0*/  BRA `(.L_x_1923) ;  /* 0xffffffc000b87947 */ /* 0x000fec000383ffff */
.L_x_1782:
[----:B------:R-:W-:Y:S01]  /*2bdc0*/  BSSY B0, `(.L_x_1924) ;  /* 0x0000007000007945 */ /* 0x000fe20003800000 */
[----:B------:R-:W-:Y:S02]  /*2bdd0*/  IMAD.MOV.U32 R13, RZ, RZ, R6 ;  /* 0x000000ffff0d7224 */ /* 0x000fe400078e0006 */
[----:B0-----:R-:W-:Y:S02]  /*2bde0*/  IMAD.MOV.U32 R11, RZ, RZ, 0x1f ;  /* 0x0000001fff0b7424 */ /* 0x001fe400078e00ff */
[----:B------:R-:W-:-:S07]  /*2bdf0*/  IMAD.MOV.U32 R15, RZ, RZ, -0x1 ;  /* 0xffffffffff0f7424 */ /* 0x000fce00078e00ff */
[----:B-123--:R-:W-:Y:S05]  /*2be00*/  WARPSYNC.COLLECTIVE R15, `(.L_x_1925) ;  /* 0x000000000f087348 */ /* 0x00efea0003c00000 */
[----:B------:R0:W4:Y:S02]  /*2be10*/  SHFL.IDX P6, R14, R13, R12, R11 ;  /* 0x0000000c0d0e7389 */ /* 0x00012400000c000b */
[----:B01234-:R-:W-:Y:S01]  /*2be20*/  ENDCOLLECTIVE ;  /* 0x000000000000791b */ /* 0x01ffe20003800000 */
.L_x_1925:
[----:B------:R-:W-:Y:S05]  /*2be30*/  BSYNC B0 ;  /* 0x0000000000007941 */ /* 0x000fea0003800000 */
.L_x_1924:
[----:B------:R-:W-:Y:S01]  /*2be40*/  IMAD.MOV.U32 R6, RZ, RZ, R14 ;  /* 0x000000ffff067224 */ /* 0x000fe200078e000e */
[----:B------:R-:W-:Y:S06]  /*2be50*/  BRA `(.L_x_1926) ;  /* 0xffffffc000ac7947 */ /* 0x000fec000383ffff */
.L_x_1786:
[----:B0-----:R0:W2:Y:S02]  /*2be60*/  SYNCS.PHASECHK.TRANS64.TRYWAIT P0, [R0+URZ+0x22820], R3 ;  /* 0x02282003000075a7 */ /* 0x0010a4000800017f */
[----:B--2---:R-:W-:Y:S05]  /*2be70*/  @!P0 NANOSLEEP.SYNCS 0x989680 ;  /* 0x009896800000895d */ /* 0x004fea0003900000 */
[----:B------:R-:W2:Y:S02]  /*2be80*/  @!P0 SYNCS.PHASECHK.TRANS64 P0, [R0+URZ+0x22820], R3 ;  /* 0x02282003000085a7 */ /* 0x000ea4000800007f */
[----:B--2---:R-:W-:Y:S05]  /*2be90*/  @!P0 BRA `(.L_x_1786) ;  /* 0xfffffffc00f08947 */ /* 0x004fea000383ffff */
[----:B------:R-:W-:Y:S05]  /*2bea0*/  BRA `(.L_x_1927) ;  /* 0xffffffc800347947 */ /* 0x000fea000383ffff */
.L_x_1787:
[----:B------:R-:W2:Y:S01]  /*2beb0*/  S2R R2, SR_TID.X ;  /* 0x0000000000027919 */ /* 0x000ea20000002100 */
[----:B------:R-:W-:Y:S01]  /*2bec0*/  BSSY B0, `(.L_x_1928) ;  /* 0x000000a000007945 */ /* 0x000fe20003800000 */
[----:B----4-:R-:W-:Y:S02]  /*2bed0*/  IMAD.MOV.U32 R12, RZ, RZ, RZ ;  /* 0x000000ffff0c7224 */ /* 0x010fe400078e00ff */
[----:B------:R-:W-:Y:S02]  /*2bee0*/  IMAD.MOV.U32 R11, RZ, RZ, 0x1f ;  /* 0x0000001fff0b7424 */ /* 0x000fe400078e00ff */
[----:B------:R-:W-:Y:S01]  /*2bef0*/  IMAD.MOV.U32 R15, RZ, RZ, -0x1 ;  /* 0xffffffffff0f7424 */ /* 0x000fe200078e00ff */
[----:B--2---:R-:W-:-:S04]  /*2bf00*/  SHF.R.U32.HI R2, RZ, 0x5, R2 ;  /* 0x00000005ff027819 */ /* 0x004fc80000011602 */
[----:B------:R-:W-:-:S05]  /*2bf10*/  LOP3.LUT R2, R2, 0x3, RZ, 0xc0, !PT ;  /* 0x0000000302027812 */ /* 0x000fca00078ec0ff */
[----:B------:R-:W-:-:S07]  /*2bf20*/  IMAD.MOV.U32 R13, RZ, RZ, R2 ;  /* 0x000000ffff0d7224 */ /* 0x000fce00078e0002 */
[----:B01----:R-:W-:Y:S05]  /*2bf30*/  WARPSYNC.COLLECTIVE R15, `(.L_x_1929) ;  /* 0x000000000f087348 */ /* 0x003fea0003c00000 */
[----:B------:R2:W3:Y:S02]  /*2bf40*/  SHFL.IDX P6, R14, R13, R12, R11 ;  /* 0x0000000c0d0e7389 */ /* 0x0004e400000c000b */
[----:B0123--:R-:W-:Y:S01]  /*2bf50*/  ENDCOLLECTIVE ;  /* 0x000000000000791b */ /* 0x00ffe20003800000 */
.L_x_1929:
[----:B------:R-:W-:Y:S05]  /*2bf60*/  BSYNC B0 ;  /* 0x0000000000007941 */ /* 0x000fea0003800000 */
.L_x_1928:
[----:B------:R-:W-:Y:S05]  /*2bf70*/  BRA `(.L_x_1930) ;  /* 0xffffffc8001c7947 */ /* 0x000fea000383ffff */
.L_x_1788:
[----:B------:R-:W-:Y:S01]  /*2bf80*/  BSSY B0, `(.L_x_1931) ;  /* 0x0000006000007945 */ /* 0x000fe20003800000 */
[----:B------:R-:W-:-:S07]  /*2bf90*/  IMAD.MOV.U32 R15, RZ, RZ, -0x1 ;  /* 0xffffffffff0f7424 */ /* 0x000fce00078e00ff */
[----:B012-4-:R-:W-:Y:S05]  /*2bfa0*/  WARPSYNC.COLLECTIVE R15, `(.L_x_1932) ;  /* 0x000000000f0c7348 */ /* 0x017fea0003c00000 */
[----:B------:R-:W-:Y:S02]  /*2bfb0*/  ELECT P6, UR62, PT ;  /* 0x00000000003e782f */ /* 0x000fe400038c0000 */
[----:B------:R-:W-:Y:S01]  /*2bfc0*/  MOV R14, UR62 ;  /* 0x0000003e000e7c02 */ /* 0x000fe20008000f00 */
[----:B012-4-:R-:W-:Y:S10]  /*2bfd0*/  ENDCOLLECTIVE ;  /* 0x000000000000791b */ /* 0x017ff40003800000 */
.L_x_1932:
[----:B------:R-:W-:Y:S05]  /*2bfe0*/  BSYNC B0 ;  /* 0x0000000000007941 */ /* 0x000fea0003800000 */
.L_x_1931:
[----:B------:R-:W-:Y:S05]  /*2bff0*/  BRA `(.L_x_1933) ;  /* 0xffffffc800107947 */ /* 0x000fea000383ffff */
.L_x_1790:
[----:B0-----:R0:W2:Y:S02]  /*2c000*/  SYNCS.PHASECHK.TRANS64.TRYWAIT P1, [R6+URZ], R5 ;  /* 0x00000005060075a7 */ /* 0x0010a4000802017f */
[----:B--2---:R-:W-:Y:S05]  /*2c010*/  @!P1 NANOSLEEP.SYNCS 0x989680 ;  /* 0x009896800000995d */ /* 0x004fea0003900000 */
[----:B------:R-:W2:Y:S02]  /*2c020*/  @!P1 SYNCS.PHASECHK.TRANS64 P1, [R6+URZ], R5 ;  /* 0x00000005060095a7 */ /* 0x000ea4000802007f */
[----:B--2---:R-:W-:Y:S05]  /*2c030*/  @!P1 BRA `(.L_x_1790) ;  /* 0xfffffffc00f09947 */ /* 0x004fea000383ffff */
[----:B------:R-:W-:Y:S05]  /*2c040*/  BRA `(.L_x_1934) ;  /* 0xffffffc8004c7947 */ /* 0x000fea000383ffff */
.L_x_1791:
[----:B--2---:R2:W3:Y:S02]  /*2c050*/  SYNCS.PHASECHK.TRANS64.TRYWAIT P1, [R7+URZ], R2 ;  /* 0x00000002070075a7 */ /* 0x0044e4000802017f */
[----:B---3--:R-:W-:Y:S05]  /*2c060*/  @!P1 NANOSLEEP.SYNCS 0x989680 ;  /* 0x009896800000995d */ /* 0x008fea0003900000 */
[----:B------:R-:W3:Y:S02]  /*2c070*/  @!P1 SYNCS.PHASECHK.TRANS64 P1, [R7+URZ], R2 ;  /* 0x00000002070095a7 */ /* 0x000ee4000802007f */
[----:B---3--:R-:W-:Y:S05]  /*2c080*/  @!P1 BRA `(.L_x_1791) ;  /* 0xfffffffc00f09947 */ /* 0x008fea000383ffff */
[----:B------:R-:W-:Y:S05]  /*2c090*/  BRA `(.L_x_1935) ;  /* 0xffffffc800407947 */ /* 0x000fea000383ffff */
.L_x_1793:
[----:B---3--:R3:W0:Y:S02]  /*2c0a0*/  SYNCS.PHASECHK.TRANS64.TRYWAIT P1, [R4+URZ+0x22860], R5 ;  /* 0x02286005040075a7 */ /* 0x008624000802017f */
[----:B0-----:R-:W-:Y:S05]  /*2c0b0*/  @!P1 NANOSLEEP.SYNCS 0x989680 ;  /* 0x009896800000995d */ /* 0x001fea0003900000 */
[----:B------:R-:W0:Y:S02]  /*2c0c0*/  @!P1 SYNCS.PHASECHK.TRANS64 P1, [R4+URZ+0x22860], R5 ;  /* 0x02286005040095a7 */ /* 0x000e24000802007f */
[----:B0-----:R-:W-:Y:S05]  /*2c0d0*/  @!P1 BRA `(.L_x_1793) ;  /* 0xfffffffc00f09947 */ /* 0x001fea000383ffff */
[----:B------:R-:W-:Y:S05]  /*2c0e0*/  BRA `(.L_x_1936) ;  /* 0xffffffc800447947 */ /* 0x000fea000383ffff */
.L_x_1795:
[----:B------:R0:W0:Y:S02]  /*2c0f0*/  SYNCS.PHASECHK.TRANS64.TRYWAIT P1, [R3+URZ+0x22860], R2 ;  /* 0x02286002030075a7 */ /* 0x000024000802017f */
[----:B0-----:R-:W-:Y:S05]  /*2c100*/  @!P1 NANOSLEEP.SYNCS 0x989680 ;  /* 0x009896800000995d */ /* 0x001fea0003900000 */
[----:B------:R-:W0:Y:S02]  /*2c110*/  @!P1 SYNCS.PHASECHK.TRANS64 P1, [R3+URZ+0x22860], R2 ;  /* 0x02286002030095a7 */ /* 0x000e24000802007f */
[----:B0-----:R-:W-:Y:S05]  /*2c120*/  @!P1 BRA `(.L_x_1795) ;  /* 0xfffffffc00f09947 */ /* 0x001fea000383ffff */
[----:B------:R-:W-:Y:S05]  /*2c130*/  BRA `(.L_x_1937) ;  /* 0xffffffc800447947 */ /* 0x000fea000383ffff */
.L_x_1797:
[----:B------:R0:W0:Y:S02]  /*2c140*/  SYNCS.PHASECHK.TRANS64.TRYWAIT P0, [R4+URZ+0x22880], R5 ;  /* 0x02288005040075a7 */ /* 0x000024000800017f */
[----:B0-----:R-:W-:Y:S05]  /*2c150*/  @!P0 NANOSLEEP.SYNCS 0x989680 ;  /* 0x009896800000895d */ /* 0x001fea0003900000 */
[----:B------:R-:W0:Y:S02]  /*2c160*/  @!P0 SYNCS.PHASECHK.TRANS64 P0, [R4+URZ+0x22880], R5 ;  /* 0x02288005040085a7 */ /* 0x000e24000800007f */
[----:B0-----:R-:W-:Y:S05]  /*2c170*/  @!P0 BRA `(.L_x_1797) ;  /* 0xfffffffc00f08947 */ /* 0x001fea000383ffff */
[----:B------:R-:W-:Y:S05]  /*2c180*/  BRA `(.L_x_1798) ;  /* 0xffffffc800407947 */ /* 0x000fea000383ffff */
.L_x_1938:
        /* <DEDUP_REMOVED lines=15> */
.L_x_2811:


//--------------------- .text._ZN7cutlass13device_kernelIN5flash11enable_sm90INS1_16FlashAttnFwdSm90INS1_25CollectiveMainloopFwdSm90ILi2EN4cute5tupleIJNS5_1CILi1EEES8_S8_EEENS6_IJNS7_ILi128EEENS7_ILi160EEENS7_ILi192EEEEEELi128ENS_12float_e4m3_tEfNS_4arch4Sm90ELb1ELb0ELb1ELb0ELb0ELb0ELb0ELb1ELb1ELb1ELb0ELb0EEENS1_21CollectiveEpilogueFwdINS6_IJSA_SA_SB_EEES9_NS_10bfloat16_tESG_Li256ELb0ELb1ELb0ELb1EEENS1_30DynamicPersistentTileSchedulerILi256ELi128ELb0ELb1ELb1EEEEEEEEEvNT_6ParamsE --------------------------
	.section	.text._ZN7cutlass13device_kernelIN5flash11enable_sm90INS1_16FlashAttnFwdSm90INS1_25CollectiveMainloopFwdSm90ILi2EN4cute5tupleIJNS5_1CILi1EEES8_S8_EEENS6_IJNS7_ILi128EEENS7_ILi160EEENS7_ILi192EEEEEELi128ENS_12float_e4m3_tEfNS_4arch4Sm90ELb1ELb0ELb1ELb0ELb0ELb0ELb0ELb1ELb1ELb1ELb0ELb0EEENS1_21CollectiveEpilogueFwdINS6_IJSA_SA_SB_EEES9_NS_10bfloat16_tESG_Li256ELb0ELb1ELb0ELb1EEENS1_30DynamicPersistentTileSchedulerILi256ELi128ELb0ELb1ELb1EEEEEEEEEvNT_6ParamsE,"ax",@progbits
	.align	128
.text._ZN7cutlass13device_kernelIN5flash11enable_sm90INS1_16FlashAttnFwdSm90INS1_25CollectiveMainloopFwdSm90ILi2EN4cute5tupleIJNS5_1CILi1EEES8_S8_EEENS6_IJNS7_ILi128EEENS7_ILi160EEENS7_ILi192EEEEEELi128ENS_12float_e4m3_tEfNS_4arch4Sm90ELb1ELb0ELb1ELb0ELb0ELb0ELb0ELb1ELb1ELb1ELb0ELb0EEENS1_21CollectiveEpilogueFwdINS6_IJSA_SA_SB_EEES9_NS_10bfloat16_tESG_Li256ELb0ELb1ELb0ELb1EEENS1_30DynamicPersistentTileSchedulerILi256ELi128ELb0ELb1ELb1EEEEEEEEEvNT_6ParamsE:
        .type           _ZN7cutlass13device_kernelIN5flash11enable_sm90INS1_16FlashAttnFwdSm90INS1_25CollectiveMainloopFwdSm90ILi2EN4cute5tupleIJNS5_1CILi1EEES8_S8_EEENS6_IJNS7_ILi128EEENS7_ILi160EEENS7_ILi192EEEEEELi128ENS_12float_e4m3_tEfNS_4arch4Sm90ELb1ELb0ELb1ELb0ELb0ELb0ELb0ELb1ELb1ELb1ELb0ELb0EEENS1_21CollectiveEpilogueFwdINS6_IJSA_SA_SB_EEES9_NS_10bfloat16_tESG_Li256ELb0ELb1ELb0ELb1EEENS1_30DynamicPersistentTileSchedulerILi256ELi128ELb0ELb1ELb1EEEEEEEEEvNT_6ParamsE,@function
        .size           _ZN7cutlass13device_kernelIN5flash11enable_sm90INS1_16FlashAttnFwdSm90INS1_25CollectiveMainloopFwdSm90ILi2EN4cute5tupleIJNS5_1CILi1EEES8_S8_EEENS6_IJNS7_ILi128EEENS7_ILi160EEENS7_ILi192EEEEEELi128ENS_12float_e4m3_tEfNS_4arch4Sm90ELb1ELb0ELb1ELb0ELb0ELb0ELb0ELb1ELb1ELb1ELb0ELb0EEENS1_21CollectiveEpilogueFwdINS6_IJSA_SA_SB_EEES9_NS_10bfloat16_tESG_Li256ELb0ELb1ELb0ELb1EEENS1_30DynamicPersistentTileSchedulerILi256ELi128ELb0ELb1ELb1EEEEEEEEEvNT_6ParamsE,(.L_x_2812 - _ZN7cutlass13device_kernelIN5flash11enable_sm90INS1_16FlashAttnFwdSm90INS1_25CollectiveMainloopFwdSm90ILi2EN4cute5tupleIJNS5_1CILi1EEES8_S8_EEENS6_IJNS7_ILi128EEENS7_ILi160EEENS7_ILi192EEEEEELi128ENS_12float_e4m3_tEfNS_4arch4Sm90ELb1ELb0ELb1ELb0ELb0ELb0ELb0ELb1ELb1ELb1ELb0ELb0EEENS1_21CollectiveEpilogueFwdINS6_IJSA_SA_SB_EEES9_NS_10bfloat16_tESG_Li256ELb0ELb1ELb0ELb1EEENS1_30DynamicPersistentTileSchedulerILi256ELi128ELb0ELb1ELb1EEEEEEEEEvNT_6ParamsE)
        .other          _ZN7cutlass13device_kernelIN5flash11enable_sm90INS1_16FlashAttnFwdSm90INS1_25CollectiveMainloopFwdSm90ILi2EN4cute5tupleIJNS5_1CILi1EEES8_S8_EEENS6_IJNS7_ILi128EEENS7_ILi160EEENS7_ILi192EEEEEELi128ENS_12float_e4m3_tEfNS_4arch4Sm90ELb1ELb0ELb1ELb0ELb0ELb0ELb0ELb1ELb1ELb1ELb0ELb0EEENS1_21CollectiveEpilogueFwdINS6_IJSA_SA_SB_EEES9_NS_10bfloat16_tESG_Li256ELb0ELb1ELb0ELb1EEENS1_30DynamicPersistentTileSchedulerILi256ELi128ELb0ELb1ELb1EEEEEEEEEvNT_6ParamsE,@"STO_CUDA_ENTRY STV_DEFAULT"
_ZN7cutlass13device_kernelIN5flash11enable_sm90INS1_16FlashAttnFwdSm90INS1_25CollectiveMainloopFwdSm90ILi2EN4cute5tupleIJNS5_1CILi1EEES8_S8_EEENS6_IJNS7_ILi128EEENS7_ILi160EEENS7_ILi192EEEEEELi128ENS_12float_e4m3_tEfNS_4arch4Sm90ELb1ELb0ELb1ELb0ELb0ELb0ELb0ELb1ELb1ELb1ELb0ELb0EEENS1_21CollectiveEpilogueFwdINS6_IJSA_SA_SB_EEES9_NS_10bfloat16_tESG_Li256ELb0ELb1ELb0ELb1EEENS1_30DynamicPersistentTileSchedulerILi256ELi128ELb0ELb1ELb1EEEEEEEEEvNT_6ParamsE:
        /* <DEDUP_REMOVED lines=18> */
.L_x_1940:
[----:B------:R-:W-:Y:S05]  /*0120*/  BSYNC B0 ;  /* 0x0000000000007941 */ /* 0x000fea0003800000 */
.L_x_1939:
        /* <DEDUP_REMOVED lines=41> */
.L_x_1941:
        /* <DEDUP_REMOVED lines=22> */
.L_x_1942:
        /* <DEDUP_REMOVED lines=18> */
.L_x_1943:
        /* <DEDUP_REMOVED lines=22> */
.L_x_1944:
        /* <DEDUP_REMOVED lines=22> */
.L_x_1945:
[----:B------:R-:W-:Y:S01]  /*0900*/  PLOP3.LUT P0, PT, PT, PT, UP0, 0x80, 0x0 ;  /* 0x000000000000781c */ /* 0x000fe20003f0f008 */
[----:B------:R-:W-:Y:S01]  /*0910*/  UMOV UR38, 0x1 ;  /* 0x0000000100267882 */ /* 0x000fe20000000000 */
[----:B------:R-:W-:Y:S01]  /*0920*/  NOP ;  /* 0x0000000000007918 */ /* 0x000fe20000000000 */
[----:B------:R-:W-:Y:S01]  /*0930*/  USEL UR38, UR38, 0x2, !UP0 ;  /* 0x0000000226267887 */ /* 0x000fe2000c000000 */
[----:B------:R-:W-:Y:S01]  /*0940*/  ULDC.64 UR50, c[0x0][0x208] ;  /* 0x0000820000327ab9 */ /* 0x000fe20000000a00 */
[----:B012-4-:R-:W-:Y:S08]  /*0950*/  BAR.SYNC.DEFER_BLOCKING 0x0 ;  /* 0x0000000000007b1d */ /* 0x017ff00000010000 */
[----:B------:R-:W-:Y:S05]  /*0960*/  @!P0 BRA `(.L_x_1946) ;  /* 0x000000f4003c8947 */ /* 0x000fea0003800000 */
.L_x_1947:
        /* <DEDUP_REMOVED lines=67> */
.L_x_2001:
        /* <DEDUP_REMOVED lines=21> */
.L_x_1948:
[----:B------:R-:W-:Y:S01]  /*0ef0*/  ULDC UR8, c[0x0][0xc54] ;  /* 0x0003150000087ab9 */ /* 0x000fe20000000800 */
[----:B------:R-:W-:Y:S01]  /*0f00*/  UMOV UR4, UR9 ;  /* 0x0000000900047c82 */ /* 0x000fe20008000000 */
[----:B------:R-:W-:-:S11]  /*0f10*/  UISETP.NE.AND UP0, UPT, UR8, 0x1, UPT ;  /* 0x000000010800788c */ /* 0x000fd6000bf05270 */
[----:B------:R-:W-:Y:S02]  /*0f20*/  @UP0 ULDC.64 UR10, c[0x0][0xc58] ;  /* 0x00031600000a0ab9 */ /* 0x000fe40000000a00 */
[----:B------:R-:W-:-:S04]  /*0f30*/  UIMAD.WIDE.U32 UR6, UR9, UR10, URZ ;  /* 0x0000000a090672a5 */ /* 0x000fc8000f8e003f */
[----:B------:R-:W-:-:S04]  /*0f40*/  @UP0 USHF.R.U32.HI UR4, URZ, UR11, UR7 ;  /* 0x0000000b3f040299 */ /* 0x000fc80008011607 */
[----:B------:R-:W-:-:S12]  /*0f50*/  UIMAD UR6, UR4, UR8, URZ ;  /* 0x00000008040672a4 */ /* 0x000fd8000f8e023f */
.L_x_1949:
[----:B------:R-:W-:Y:S01]  /*0f60*/  ULOP3.LUT UR4, URZ, UR4, URZ, 0x33, !UPT ;  /* 0x000000043f047292 */ /* 0x000fe2000f8e333f */
[----:B------:R-:W-:Y:S01]  /*0f70*/  PLOP3.LUT P0, PT, PT, PT, PT, 0x80, 0x0 ;  /* 0x000000000000781c */ /* 0x000fe20003f0f070 */
[----:B------:R-:W-:Y:S01]  /*0f80*/  UIADD3 UR10, UR9, -UR6, URZ ;  /* 0x80000006090a7290 */ /* 0x000fe2000fffe03f */
[----:B------:R-:W-:Y:S01]  /*0f90*/  IMAD.MOV.U32 R0, RZ, RZ, RZ ;  /* 0x000000ffff007224 */ /* 0x000fe200078e00ff */
[----:B------:R-:W-:Y:S01]  /*0fa0*/  ULDC UR7, c[0x0][0x448] ;  /* 0x0001120000077ab9 */ /* 0x000fe20000000800 */
[----:B------:R-:W-:Y:S01]  /*0fb0*/  ULDC UR6, c[0x0][0xc3c] ;  /* 0x00030f0000067ab9 */ /* 0x000fe20000000800 */
[----:B------:R-:W-:Y:S01]  /*0fc0*/  UISETP.NE.AND UP2, UPT, UR7, 0x1, UPT ;  /* 0x000000010700788c */ /* 0x000fe2000bf45270 */
[----:B------:R-:W-:Y:S01]  /*0fd0*/  IMAD.MOV.U32 R2, RZ, RZ, RZ ;  /* 0x000000ffff027224 */ /* 0x000fe200078e00ff */
[----:B------:R-:W-:Y:S01]  /*0fe0*/  UIADD3 UR4, UR4, UR6, URZ ;  /* 0x0000000604047290 */ /* 0x000fe2000fffe03f */
[----:B------:R-:W-:Y:S01]  /*0ff0*/  CS2R R86, SRZ ;  /* 0x0000000000567805 */ /* 0x000fe2000001ff00 */
[----:B------:R-:W-:Y:S01]  /*1000*/  ULDC.64 UR12, c[0x0][0x418] ;  /* 0x00010600000c7ab9 */ /* 0x000fe20000000a00 */
[----:B------:R-:W-:Y:S01]  /*1010*/  ULDC UR47, c[0x0][0x424] ;  /* 0x00010900002f7ab9 */ /* 0x000fe20000000800 */
[----:B------:R-:W-:Y:S01]  /*1020*/  UISETP.NE.U32.AND UP0, UPT, UR12, URZ, UPT ;  /* 0x0000003f0c00728c */ /* 0x000fe2000bf05070 */
[----:B------:R-:W-:Y:S01]  /*1030*/  CS2R R4, SRZ ;  /* 0x0000000000047805 */ /* 0x000fe2000001ff00 */
[----:B------:R-:W-:Y:S01]  /*1040*/  USHF.L.U32 UR36, UR4, 0x7, URZ ;  /* 0x0000000704247899 */ /* 0x000fe2000800063f */
[----:B------:R-:W-:Y:S01]  /*1050*/  CS2R R84, SRZ ;  /* 0x0000000000547805 */ /* 0x000fe2000001ff00 */
[----:B------:R-:W-:Y:S01]  /*1060*/  UISETP.NE.AND.EX UP0, UPT, UR13, URZ, UPT, UP0 ;  /* 0x0000003f0d00728c */ /* 0x000fe2000bf05300 */
[----:B------:R-:W-:Y:S01]  /*1070*/  CS2R R6, SRZ ;  /* 0x0000000000067805 */ /* 0x000fe2000001ff00 */
[----:B------:R-:W-:Y:S01]  /*1080*/  UIADD3 UR4, UR36, 0x7f, URZ ;  /* 0x0000007f24047890 */ /* 0x000fe2000fffe03f */
[----:B------:R-:W-:Y:S01]  /*1090*/  CS2R R78, SRZ ;  /* 0x00000000004e7805 */ /* 0x000fe2000001ff00 */
[----:B------:R-:W-:Y:S01]  /*10a0*/  ULDC UR8, c[0x0][0x288] ;  /* 0x0000a20000087ab9 */ /* 0x000fe20000000800 */
[----:B------:R-:W-:Y:S01]  /*10b0*/  @UP2 ULDC UR6, c[0x0][0x44c] ;  /* 0x0001130000062ab9 */ /* 0x000fe20000000800 */
[----:B------:R-:W-:Y:S01]  /*10c0*/  UIADD3 UR8, -UR8, 0xa0, URZ ;  /* 0x000000a008087890 */ /* 0x000fe2000fffe13f */
[----:B------:R-:W-:Y:S01]  /*10d0*/  CS2R R8, SRZ ;  /* 0x0000000000087805 */ /* 0x000fe2000001ff00 */
[----:B------:R-:W-:Y:S01]  /*10e0*/  UIMAD.WIDE.U32 UR6, UR4, UR6, URZ ;  /* 0x00000006040672a5 */ /* 0x000fe2000f8e003f */
[----:B------:R-:W-:Y:S01]  /*10f0*/  CS2R R76, SRZ ;  /* 0x00000000004c7805 */ /* 0x000fe2000001ff00 */
[----:B------:R-:W-:Y:S01]  /*1100*/  USEL UR47, UR47, 0x1, UP0 ;  /* 0x000000012f2f7887 */ /* 0x000fe20008000000 */
[----:B------:R-:W-:Y:S01]  /*1110*/  CS2R R10, SRZ ;  /* 0x00000000000a7805 */ /* 0x000fe2000001ff00 */
[----:B------:R-:W-:Y:S01]  /*1120*/  ULDC UR9, c[0x0][0x2f0] ;  /* 0x0000bc0000097ab9 */ /* 0x000fe20000000800 */
[----:B------:R-:W-:Y:S01]  /*1130*/  @UP2 ULDC UR12, c[0x0][0x450] ;  /* 0x00011400000c2ab9 */ /* 0x000fe20000000800 */
[----:B------:R-:W-:Y:S01]  /*1140*/  UIMAD UR8, UR47, UR9, UR8 ;  /* 0x000000092f0872a4 */ /* 0x000fe2000f8e0208 */
[----:B------:R-:W-:Y:S01]  /*1150*/  CS2R R70, SRZ ;  /* 0x0000000000467805 */ /* 0x000fe2000001ff00 */
[----:B------:R-:W-:Y:S01]  /*1160*/  @UP2 USHF.R.U32.HI UR4, URZ, UR12, UR7 ;  /* 0x0000000c3f042299 */ /* 0x000fe20008011607 */
[----:B------:R-:W-:Y:S01]  /*1170*/  CS2R R12, SRZ ;  /* 0x00000000000c7805 */ /* 0x000fe2000001ff00 */
[----:B------:R-:W-:Y:S01]  /*1180*/  UIMAD UR6, UR47, UR9, 0x9f ;  /* 0x0000009f2f0674a4 */ /* 0x000fe2000f8e0209 */
[----:B------:R-:W-:Y:S01]  /*1190*/  CS2R R68, SRZ ;  /* 0x0000000000447805 */ /* 0x000fe2000001ff00 */
[----:B------:R-:W-:Y:S01]  /*11a0*/  UIADD3 UR8, UR8, UR4, URZ ;  /* 0x0000000408087290 */ /* 0x000fe2000fffe03f */
[----:B------:R-:W-:Y:S01]  /*11b0*/  CS2R R14, SRZ ;  /* 0x00000000000e7805 */ /* 0x000fe2000001ff00 */
[----:B------:R-:W-:Y:S01]  /*11c0*/  UIMAD.WIDE UR6, UR6, 0x66666667, URZ ;  /* 0x66666667060678a5 */ /* 0x000fe2000f8e023f */
[----:B------:R-:W-:Y:S01]  /*11d0*/  CS2R R62, SRZ ;  /* 0x00000000003e7805 */ /* 0x000fe2000001ff00 */
[----:B------:R-:W-:Y:S01]  /*11e0*/  UIMAD.WIDE UR8, UR8, 0x66666667, URZ ;  /* 0x66666667080878a5 */ /* 0x000fe2000f8e023f */
[----:B------:R-:W-:Y:S01]  /*11f0*/  CS2R R20, SRZ ;  /* 0x0000000000147805 */ /* 0x000fe2000001ff00 */
[----:B------:R-:W-:Y:S01]  /*1200*/  ULDC UR11, c[0x0][0xc54] ;  /* 0x00031500000b7ab9 */ /* 0x000fe20000000800 */
[----:B------:R-:W-:Y:S01]  /*1210*/  USHF.R.U32.HI UR4, URZ, 0x1f, UR7 ;  /* 0x0000001f3f047899 */ /* 0x000fe20008011607 */
[----:B------:R-:W-:Y:S01]  /*1220*/  CS2R R60, SRZ ;  /* 0x00000000003c7805 */ /* 0x000fe2000001ff00 */
[----:B------:R-:W-:Y:S01]  /*1230*/  UIMAD UR11, UR5, UR11, UR10 ;  /* 0x0000000b050b72a4 */ /* 0x000fe2000f8e020a */
[----:B------:R-:W-:Y:S01]  /*1240*/  CS2R R28, SRZ ;  /* 0x00000000001c7805 */ /* 0x000fe2000001ff00 */
[----:B------:R-:W-:Y:S01]  /*1250*/  USHF.R.U32.HI UR5, URZ, 0x1f, UR9 ;  /* 0x0000001f3f057899 */ /* 0x000fe20008011609 */
[----:B------:R-:W-:Y:S01]  /*1260*/  CS2R R54, SRZ ;  /* 0x0000000000367805 */ /* 0x000fe2000001ff00 */
[----:B------:R-:W-:Y:S01]  /*1270*/  ULEA.HI.SX32 UR7, UR7, UR4, 0x1a ;  /* 0x0000000407077291 */ /* 0x000fe2000f8fd23f */
[----:B------:R-:W-:Y:S01]  /*1280*/  CS2R R26, SRZ ;  /* 0x00000000001a7805 */ /* 0x000fe2000001ff00 */
[----:B------:R-:W-:Y:S01]  /*1290*/  ULEA.HI.SX32 UR9, UR9, UR5, 0x1a ;  /* 0x0000000509097291 */ /* 0x000fe2000f8fd23f */
[----:B------:R-:W-:Y:S01]  /*12a0*/  CS2R R52, SRZ ;  /* 0x0000000000347805 */ /* 0x000fe2000001ff00 */
[----:B------:R-:W-:Y:S01]  /*12b0*/  ULDC UR37, c[0x0][0xc48] ;  /* 0x0003120000257ab9 */ /* 0x000fe20000000800 */
[----:B------:R-:W-:Y:S01]  /*12c0*/  UMOV UR42, UR11 ;  /* 0x0000000b002a7c82 */ /* 0x000fe20008000000 */
[----:B------:R-:W-:Y:S01]  /*12d0*/  UISETP.LT.AND UP0, UPT, UR7, UR9, UPT ;  /* 0x000000090700728c */ /* 0x000fe2000bf01270 */
[----:B------:R-:W-:Y:S01]  /*12e0*/  CS2R R32, SRZ ;  /* 0x0000000000207805 */ /* 0x000fe2000001ff00 */
[----:B------:R-:W-:Y:S01]  /*12f0*/  UISETP.NE.AND UP1, UPT, UR37, 0x1, UPT ;  /* 0x000000012500788c */ /* 0x000fe2000bf25270 */
[----:B------:R-:W-:Y:S01]  /*1300*/  CS2R R46, SRZ ;  /* 0x00000000002e7805 */ /* 0x000fe2000001ff00 */
[----:B------:R-:W-:Y:S01]  /*1310*/  USEL UR49, UR7, UR9, UP0 ;  /* 0x0000000907317287 */ /* 0x000fe20008000000 */
[----:B------:R-:W-:-:S02]  /*1320*/  CS2R R30, SRZ ;  /* 0x00000000001e7805 */ /* 0x000fc4000001ff00 */
[----:B------:R-:W-:Y:S02]  /*1330*/  CS2R R44, SRZ ;  /* 0x00000000002c7805 */ /* 0x000fe4000001ff00 */
[----:B------:R-:W-:Y:S01]  /*1340*/  CS2R R36, SRZ ;  /* 0x0000000000247805 */ /* 0x000fe2000001ff00 */
[----:B------:R-:W-:Y:S01]  /*1350*/  UISETP.GE.AND UP0, UPT, UR49, 0x1, UPT ;  /* 0x000000013100788c */ /* 0x000fe2000bf06270 */
[----:B------:R-:W-:Y:S01]  /*1360*/  CS2R R38, SRZ ;  /* 0x0000000000267805 */ /* 0x000fe2000001ff00 */
[----:B------:R-:W-:Y:S01]  /*1370*/  IMAD.MOV.U32 R34, RZ, RZ, RZ ;  /* 0x000000ffff227224 */ /* 0x000fe200078e00ff */
[----:B------:R-:W-:Y:S02]  /*1380*/  CS2R R88, SRZ ;  /* 0x0000000000587805 */ /* 0x000fe4000001ff00 */
[----:B------:R-:W-:Y:S01]  /*1390*/  CS2R R40, SRZ ;  /* 0x0000000000287805 */ /* 0x000fe2000001ff00 */
[----:B------:R-:W-:Y:S01]  /*13a0*/  @UP1 ULDC UR10, c[0x0][0xc4c] ;  /* 0x00031300000a1ab9 */ /* 0x000fe20000000800 */
[----:B------:R-:W-:Y:S01]  /*13b0*/  PLOP3.LUT P1, PT, PT, PT, UP0, 0x80, 0x0 ;  /* 0x000000000000781c */ /* 0x000fe20003f2f008 */
[----:B------:R-:W-:Y:S01]  /*13c0*/  UIMAD.WIDE.U32 UR4, UR11, UR10, URZ ;  /* 0x0000000a0b0472a5 */ /* 0x000fe2000f8e003f */
[----:B------:R-:W-:Y:S01]  /*13d0*/  CS2R R90, SRZ ;  /* 0x00000000005a7805 */ /* 0x000fe2000001ff00 */
[----:B------:R-:W-:Y:S01]  /*13e0*/  @UP1 ULDC UR6, c[0x0][0xc50] ;  /* 0x0003140000061ab9 */ /* 0x000fe20000000800 */
[----:B------:R-:W-:Y:S01]  /*13f0*/  CS2R R48, SRZ ;  /* 0x0000000000307805 */ /* 0x000fe2000001ff00 */
[----:B------:R-:W-:Y:S01]  /*1400*/  @UP1 USHF.R.U32.HI UR42, URZ, UR6, UR5 ;  /* 0x000000063f2a1299 */ /* 0x000fe20008011605 */
[----:B------:R-:W-:Y:S01]  /*1410*/  CS2R R92, SRZ ;  /* 0x00000000005c7805 */ /* 0x000fe2000001ff00 */
[----:B------:R-:W-:Y:S01]  /*1420*/  IMAD.MOV.U32 R57, RZ, RZ, RZ ;  /* 0x000000ffff397224 */ /* 0x000fe200078e00ff */
[----:B------:R-:W-:Y:S01]  /*1430*/  CS2R R94, SRZ ;  /* 0x00000000005e7805 */ /* 0x000fe2000001ff00 */
[----:B------:R-:W-:-:S04]  /*1440*/  UIADD3 UR4, -UR42, URZ, URZ ;  /* 0x0000003f2a047290 */ /* 0x000fc8000fffe13f */
[----:B------:R-:W-:Y:S01]  /*1450*/  UIMAD UR37, UR37, UR4, UR11 ;  /* 0x00000004252572a4 */ /* 0x000fe2000f8e020b */
[----:B------:R-:W-:Y:S11]  /*1460*/  @!P1 BRA `(.L_x_1950) ;  /* 0x000000c4009c9947 */ /* 0x000ff60003800000 */
        /* <DEDUP_REMOVED lines=31> */
.L_x_1951:
        /* <DEDUP_REMOVED lines=11> */
[----:B------:R-:W-:Y:S01]  /*1710*/  @UP1 USHF.R.S32.HI UR10, URZ, 0x1f, UR42 ;  /* 0x0000001f3f0a1899 */ /* 0x000fe2000801142a */
[----:B------:R-:W-:Y:S01]  /*1720*/  @UP0 ULDC.64 UR16, c[0x0][0x9a8] ;  /* 0x00026a0000100ab9 */ /* 0x000fe20000000a00 */
[----:B------:R-:W-:Y:S01]  /*1730*/  @UP1 ULDC.64 UR14, c[0x0][0x9b8] ;  /* 0x00026e00000e1ab9 */ /* 0x000fe20000000a00 */
[----:B------:R-:W-:Y:S02]  /*1740*/  @UP0 UIMAD UR8, UR8, UR16, URZ ;  /* 0x00000010080802a4 */ /* 0x000fe4000f8e023f */
[----:B------:R-:W-:Y:S02]  /*1750*/  @UP1 UIMAD UR10, UR10, UR14, URZ ;  /* 0x0000000e0a0a12a4 */ /* 0x000fe4000f8e023f */
[----:B------:R-:W-:Y:S02]  /*1760*/  @UP0 UIMAD.WIDE.U32 UR12, UR42, UR16, URZ ;  /* 0x000000102a0c02a5 */ /* 0x000fe4000f8e003f */
[----:B------:R-:W-:-:S02]  /*1770*/  @UP0 UIMAD UR17, UR42, UR17, UR8 ;  /* 0x000000112a1102a4 */ /* 0x000fc4000f8e0208 */
[----:B------:R-:W-:Y:S02]  /*1780*/  @UP0 USHF.R.S32.HI UR16, URZ, 0x1f, UR37 ;  /* 0x0000001f3f100899 */ /* 0x000fe40008011425 */
[----:B------:R-:W-:Y:S02]  /*1790*/  @UP1 USHF.R.S32.HI UR19, URZ, 0x1f, UR37 ;  /* 0x0000001f3f131899 */ /* 0x000fe40008011425 */
[----:B------:R-:W-:Y:S02]  /*17a0*/  @UP1 UIMAD.WIDE.U32 UR8, UR42, UR14, URZ ;  /* 0x0000000e2a0812a5 */ /* 0x000fe4000f8e003f */
[----:B------:R-:W-:Y:S02]  /*17b0*/  @UP1 UIMAD UR18, UR42, UR15, UR10 ;  /* 0x0000000f2a1212a4 */ /* 0x000fe4000f8e020a */
[----:B------:R-:W-:Y:S01]  /*17c0*/  @UP0 UIADD3 UR13, UR13, UR17, URZ ;  /* 0x000000110d0d0290 */ /* 0x000fe2000fffe03f */
[----:B------:R-:W-:Y:S01]  /*17d0*/  @UP0 ULDC.64 UR14, c[0x0][0x9b0] ;  /* 0x00026c00000e0ab9 */ /* 0x000fe20000000a00 */
[----:B------:R-:W-:Y:S01]  /*17e0*/  @UP1 ULDC.64 UR10, c[0x0][0x9c0] ;  /* 0x00027000000a1ab9 */ /* 0x000fe20000000a00 */
[----:B------:R-:W-:-:S02]  /*17f0*/  @UP0 UIMAD UR16, UR16, UR14, URZ ;  /* 0x0000000e101002a4 */ /* 0x000fc4000f8e023f */
[----:B------:R-:W-:Y:S02]  /*1800*/  @UP1 UIMAD UR17, UR19, UR10, URZ ;  /* 0x0000000a131112a4 */ /* 0x000fe4000f8e023f */
[----:B------:R-:W-:Y:S02]  /*1810*/  @UP1 UIADD3 UR9, UR9, UR18, URZ ;  /* 0x0000001209091290 */ /* 0x000fe4000fffe03f */
[----:B------:R-:W-:Y:S02]  /*1820*/  @UP0 UIMAD UR16, UR37, UR15, UR16 ;  /* 0x0000000f251002a4 */ /* 0x000fe4000f8e0210 */
[----:B------:R-:W-:Y:S02]  /*1830*/  @UP1 UIMAD UR17, UR37, UR11, UR17 ;  /* 0x0000000b251112a4 */ /* 0x000fe4000f8e0211 */
[----:B------:R-:W-:Y:S02]  /*1840*/  @UP0 UIMAD.WIDE.U32 UR14, UR37, UR14, UR12 ;  /* 0x0000000e250e02a5 */ /* 0x000fe4000f8e000c */
[----:B------:R-:W-:-:S02]  /*1850*/  @UP1 UIMAD.WIDE.U32 UR10, UR37, UR10, UR8 ;  /* 0x0000000a250a12a5 */ /* 0x000fc4000f8e0008 */
[----:B------:R-:W-:Y:S02]  /*1860*/  @UP0 UIADD3 UR9, UR15, UR16, URZ ;  /* 0x000000100f090290 */ /* 0x000fe4000fffe03f */
[----:B------:R-:W-:Y:S02]  /*1870*/  @UP0 ULEA UR4, UP2, UR14, UR4, 0x2 ;  /* 0x000000040e040291 */ /* 0x000fe4000f84103f */
[----:B------:R-:W-:Y:S02]  /*1880*/  @UP1 UIADD3 UR8, UR11, UR17, URZ ;  /* 0x000000110b081290 */ /* 0x000fe4000fffe03f */
[----:B------:R-:W-:Y:S02]  /*1890*/  @UP1 ULEA UR6, UP3, UR10, UR6, 0x2 ;  /* 0x000000060a061291 */ /* 0x000fe4000f86103f */
[----:B------:R-:W-:Y:S01]  /*18a0*/  @UP0 ULEA.HI.X UR5, UR14, UR5, UR9, 0x2, UP2 ;  /* 0x000000050e050291 */ /* 0x000fe200090f1409 */
[----:B------:R-:W-:Y:S01]  /*18b0*/  IMAD.U32 R2, RZ, RZ, UR4 ;  /* 0x00000004ff027e24 */ /* 0x000fe2000f8e00ff */
[----:B------:R-:W-:-:S02]  /*18c0*/  @UP1 ULEA.HI.X UR7, UR10, UR7, UR8, 0x2, UP3 ;  /* 0x000000070a071291 */ /* 0x000fc400098f1408 */
[----:B------:R-:W-:Y:S02]  /*18d0*/  IMAD.U32 R4, RZ, RZ, UR6 ;  /* 0x00000006ff047e24 */ /* 0x000fe4000f8e00ff */
[----:B------:R-:W-:Y:S02]  /*18e0*/  IMAD.U32 R3, RZ, RZ, UR5 ;  /* 0x00000005ff037e24 */ /* 0x000fe4000f8e00ff */
[----:B------:R-:W-:-:S03]  /*18f0*/  IMAD.U32 R5, RZ, RZ, UR7 ;  /* 0x00000007ff057e24 */ /* 0x000fc6000f8e00ff */
[----:B------:R-:W2:Y:S04]  /*1900*/  @P0 LDG.E R7, desc[UR50][R2.64] ;  /* 0x0000003202070981 */ /* 0x000ea8000c1e1900 */
[----:B------:R-:W2:Y:S01]  /*1910*/  @P1 LDG.E R0, desc[UR50][R4.64] ;  /* 0x0000003204001981 */ /* 0x000ea2000c1e1900 */
[----:B------:R-:W-:Y:S01]  /*1920*/  ULEA.HI UR4, UR44, UR44, URZ, 0x1 ;  /* 0x0000002c2c047291 */ /* 0x000fe2000f8f083f */
[----:B------:R-:W-:-:S03]  /*1930*/  IMAD.U32 R8, RZ, RZ, UR45 ;  /* 0x0000002dff087e24 */ /* 0x000fc6000f8e00ff */
[----:B------:R-:W-:Y:S02]  /*1940*/  ULOP3.LUT UR4, UR4, 0xfffffffe, URZ, 0xc0, !UPT ;  /* 0xfffffffe04047892 */ /* 0x000fe4000f8ec03f */
[----:B------:R-:W-:Y:S02]  /*1950*/  ISETP.NE.AND P0, PT, R8, 0x3, PT ;  /* 0x000000030800780c */ /* 0x000fe40003f05270 */
[----:B------:R-:W-:-:S06]  /*1960*/  UIADD3 UR4, UR44, -UR4, URZ ;  /* 0x800000042c047290 */ /* 0x000fcc000fffe03f */
[----:B------:R-:W-:Y:S01]  /*1970*/  IMAD.U32 R6, RZ, RZ, UR4 ;  /* 0x00000004ff067e24 */ /* 0x000fe2000f8e00ff */
[----:B------:R-:W-:-:S04]  /*1980*/  ULDC UR4, c[0x0][0x9d8] ;  /* 0x0002760000047ab9 */ /* 0x000fc80000000800 */
[----:B------:R-:W-:-:S04]  /*1990*/  SHF.L.U32 R6, R6, 0x1f, RZ ;  /* 0x0000001f06067819 */ /* 0x000fc800000006ff */
[----:B------:R-:W0:Y:S01]  /*19a0*/  SYNCS.PHASECHK.TRANS64.TRYWAIT P1, [UR41+0x29800], R6 ;  /* 0x02980006ff0075a7 */ /* 0x000e220008020169 */
[----:B--2---:R-:W-:-:S04]  /*19b0*/  FMUL.FTZ R0, R7, R0 ;  /* 0x0000000007007220 */ /* 0x004fc80000410000 */
[----:B------:R-:W-:Y:S01]  /*19c0*/  FMUL.FTZ R0, R0, UR4 ;  /* 0x0000000400007c20 */ /* 0x000fe20008410000 */
[----:B0-----:R-:W-:Y:S06]  /*19d0*/  @!P1 BRA `(.L_x_1952) ;  /* 0x0000012400109947 */ /* 0x001fec0003800000 */
.L_x_2082:
[----:B------:R-:W-:Y:S05]  /*19e0*/  @!P0 BRA `(.L_x_1953) ;  /* 0x0000000000048947 */ /* 0x000fea0003800000 */
[----:B------:R-:W-:Y:S01]  /*19f0*/  BPT.TRAP 0x1 ;  /* 0x000000040000795c */ /* 0x000fe20000300000 */
.L_x_1953:
[----:B------:R-:W-:Y:S02]  /*1a00*/  IMAD.U32 R2, RZ, RZ, UR48 ;  /* 0x00000030ff027e24 */ /* 0x000fe4000f8e00ff */
[----:B0-----:R-:W-:-:S03]  /*1a10*/  IMAD.U32 R3, RZ, RZ, UR43 ;  /* 0x0000002bff037e24 */ /* 0x001fc6000f8e00ff */
[----:B------:R-:W-:Y:S02]  /*1a20*/  LEA R2, R2, UR41, 0x3 ;  /* 0x0000002902027c11 */ /* 0x000fe4000f8e18ff */
[----:B------:R-:W-:-:S04]  /*1a30*/  SHF.L.U32 R3, R3, 0x1f, RZ ;  /* 0x0000001f03037819 */ /* 0x000fc800000006ff */
[----:B------:R0:W1:Y:S01]  /*1a40*/  SYNCS.PHASECHK.TRANS64.TRYWAIT P2, [R2+URZ+0x29830], R3 ;  /* 0x02983003020075a7 */ /* 0x000062000804017f */
[----:B------:R-:W-:Y:S05]  /*1a50*/  @!P0 BRA `(.L_x_1954) ;  /* 0x0000000000048947 */ /* 0x000fea0003800000 */
[----:B------:R-:W-:Y:S01]  /*1a60*/  BPT.TRAP 0x1 ;  /* 0x000000040000795c */ /* 0x000fe20000300000 */
.L_x_1954:
[----:B------:R-:W2:Y:S02]  /*1a70*/  S2R R4, SR_TID.X ;  /* 0x0000000000047919 */ /* 0x000ea40000002100 */
[----:B--2---:R-:W-:Y:S01]  /*1a80*/  LOP3.LUT P1, RZ, R4, 0x7f, RZ, 0xc0, !PT ;  /* 0x0000007f04ff7812 */ /* 0x004fe2000782c0ff */
[----:B-1----:R-:W-:-:S12]  /*1a90*/  @P2 BRA `(.L_x_1955) ;  /* 0x0000000000082947 */ /* 0x002fd80003800000 */
[----:B------:R-:W1:Y:S02]  /*1aa0*/  SYNCS.PHASECHK.TRANS64.TRYWAIT P2, [R2+URZ+0x29830], R3 ;  /* 0x02983003020075a7 */ /* 0x000e64000804017f */
[----:B-1----:R-:W-:Y:S05]  /*1ab0*/  @!P2 BRA `(.L_x_1956) ;  /* 0x0000012000f0a947 */ /* 0x002fea0003800000 */
.L_x_1955:
[----:B------:R-:W-:Y:S05]  /*1ac0*/  WARPSYNC.ALL ;  /* 0x0000000000007948 */ /* 0x000fea0003800000 */
[----:B------:R-:W-:Y:S01]  /*1ad0*/  UIADD3 UR4, UR41, 0x1a400, URZ ;  /* 0x0001a40029047890 */ /* 0x000fe2000fffe03f */
[----:B------:R-:W-:Y:S01]  /*1ae0*/  WARPGROUP.ARRIVE ;  /* 0x00000000000079c5 */ /* 0x000fe20000000000 */
[----:B------:R-:W-:Y:S01]  /*1af0*/  ULOP3.LUT UR28, UR52, 0x10000, URZ, 0xfc, !UPT ;  /* 0x00010000341c7892 */ /* 0x000fe2000f8efc3f */
[----:B01----:R-:W-:Y:S01]  /*1b00*/  @!P1 VIADD R2, R2, 0x29840 ;  /* 0x0002984002029836 */ /* 0x003fe20000000000 */
[----:B------:R-:W-:Y:S01]  /*1b10*/  USHF.R.U32.HI UR4, URZ, 0x4, UR4 ;  /* 0x000000043f047899 */ /* 0x000fe20008011604 */
[----:B------:R-:W-:Y:S01]  /*1b20*/  UMOV UR25, 0x80000020 ;  /* 0x8000002000197882 */ /* 0x000fe20000000000 */
[----:B------:R-:W-:-:S02]  /*1b30*/  UMOV UR27, 0x80000020 ;  /* 0x80000020001b7882 */ /* 0x000fc40000000000 */
[----:B------:R-:W-:Y:S01]  /*1b40*/  ULOP3.LUT UR4, UR4, 0x3fff, URZ, 0xc0, !UPT ;  /* 0x00003fff04047892 */ /* 0x000fe2000f8ec03f */
[----:B------:R-:W-:Y:S01]  /*1b50*/  @!P1 PRMT R2, RZ, 0x654, R2 ;  /* 0x00000654ff029816 */ /* 0x000fe20000000002 */
        /* <DEDUP_REMOVED lines=25> */
[----:B------:R-:W-:Y:S01]  /*1cf0*/  UIADD3 UR52, UR49, -0x2, URZ ;  /* 0xfffffffe31347890 */ /* 0x000fe2000fffe03f */
        /* <DEDUP_REMOVED lines=84> */
[----:B------:R-:W-:Y:S01]  /*2240*/  ULDC UR11, c[0x0][0x2f0] ;  /* 0x0000bc00000b7ab9 */ /* 0x000fe20000000800 */
[----:B------:R-:W-:Y:S01]  /*2250*/  UMOV UR10, UR36 ;  /* 0x00000024000a7c82 */ /* 0x000fe20008000000 */
        /* <DEDUP_REMOVED lines=30> */
[----:B------:R-:W-:Y:S02]  /*2440*/  ULDC UR14, c[0x0][0x288] ;  /* 0x0000a200000e7ab9 */ /* 0x000fe40000000800 */
        /* <DEDUP_REMOVED lines=17> */
[----:B------:R-:W-:Y:S02]  /*2560*/  ULDC UR6, c[0x0][0x448] ;  /* 0x0001120000067ab9 */ /* 0x000fe40000000800 */
[----:B------:R-:W-:-:S06]  /*2570*/  UISETP.NE.AND UP0, UPT, UR6, 0x1, UPT ;  /* 0x000000010600788c */ /* 0x000fcc000bf05270 */
[----:B------:R-:W-:-:S05]  /*2580*/  PLOP3.LUT P2, PT, PT, PT, UP0, 0x80, 0x0 ;  /* 0x000000000000781c */ /* 0x000fca0003f4f008 */
[----:B------:R-:W-:Y:S01]  /*2590*/  @UP0 ULDC UR6, c[0x0][0x44c] ;  /* 0x0001130000060ab9 */ /* 0x000fe20000000800 */
        /* <DEDUP_REMOVED lines=20> */
[----:B------:R-:W0:Y:S01]  /*26e0*/  MUFU.TANH R88, R88 ;  /* 0x0000005800587308 */ /* 0x000e220000002400 */
[----:B------:R-:W-:Y:S01]  /*26f0*/  UMOV UR23, 0x80000020 ;  /* 0x8000002000177882 */ /* 0x000fe20000000000 */
        /* <DEDUP_REMOVED lines=11> */
[----:B------:R-:W-:-:S03]  /*27b0*/  FMUL.FTZ R8, R0, R102 ;  /* 0x0000006600087220 */ /* 0x000fc60000410000 */
[----:B------:R-:W2:Y:S08]  /*27c0*/  MUFU.TANH R92, R92 ;  /* 0x0000005c005c7308 */ /* 0x000eb00000002400 */
[----:B------:R-:W3:Y:S08]  /*27d0*/  MUFU.TANH R93, R93 ;  /* 0x0000005d005d7308 */ /* 0x000ef00000002400 */
[----:B------:R-:W4:Y:S08]  /*27e0*/  MUFU.TANH R96, R96 ;  /* 0x0000006000607308 */ /* 0x000f300000002400 */
[----:B------:R-:W5:Y:S08]  /*27f0*/  MUFU.TANH R97, R97 ;  /* 0x0000006100617308 */ /* 0x000f700000002400 */
[----:B------:R-:W5:Y:S08]  /*2800*/  MUFU.TANH R100, R100 ;  /* 0x0000006400647308 */ /* 0x000f700000002400 */
[----:B------:R-:W5:Y:S01]  /*2810*/  MUFU.TANH R101, R101 ;  /* 0x0000006500657308 */ /* 0x000f620000002400 */
[----:B------:R-:W-:-:S02]  /*2820*/  WARPGROUP.DEPBAR.LE gsb0, 0x0 ;  /* 0x00008000000079c5 */ /* 0x000fc40000010000 */
[----:B------:R-:W-:Y:S01]  /*2830*/  WARPGROUP.ARRIVE ;  /* 0x00000000000079c5 */ /* 0x000fe20000000000 */
[C---:B------:R-:W-:Y:S01]  /*2840*/  FMUL.FTZ R72, R0.reuse, R72 ;  /* 0x0000004800487220 */ /* 0x040fe20000410000 */
[C---:B------:R-:W-:Y:S01]  /*2850*/  FMUL.FTZ R14, R0.reuse, R82 ;  /* 0x00000052000e7220 */ /* 0x040fe20000410000 */
[C---:B------:R-:W-:Y:S01]  /*2860*/  FMUL.FTZ R20, R0.reuse, R86 ;  /* 0x0000005600147220 */ /* 0x040fe20000410000 */
[C---:B------:R-:W-:Y:S01]  /*2870*/  FMUL.FTZ R21, R0.reuse, R83 ;  /* 0x0000005300157220 */ /* 0x040fe20000410000 */
[----:B------:R0:W5:Y:S01]  /*2880*/  MUFU.TANH R105, R72 ;  /* 0x0000004800697308 */ /* 0x0001620000002400 */
[----:B------:R-:W-:Y:S01]  /*2890*/  QGMMA.64x32x32.F32.E4M3.E4M3 R56, gdesc[UR20], R56, gsb0 ;  /* 0x00600000143879f3 */ /* 0x000fe20008000838 */
[----:B------:R-:W-:Y:S01]  /*28a0*/  UIADD3 UR22, UR32, 0x682, URZ ;  /* 0x0000068220167890 */ /* 0x000fe2000fffe03f */
[C---:B------:R-:W-:Y:S01]  /*28b0*/  FMUL.FTZ R15, R0.reuse, R79 ;  /* 0x0000004f000f7220 */ /* 0x040fe20000410000 */
[----:B------:R-:W-:Y:S01]  /*28c0*/  UMOV UR23, 0x80000020 ;  /* 0x8000002000177882 */ /* 0x000fe20000000000 */
[C---:B------:R-:W-:Y:S01]  /*28d0*/  FMUL.FTZ R13, R0.reuse, R75 ;  /* 0x0000004b000d7220 */ /* 0x040fe20000410000 */
[C---:B------:R-:W-:Y:S01]  /*28e0*/  FMUL.FTZ R11, R0.reuse, R74 ;  /* 0x0000004a000b7220 */ /* 0x040fe20000410000 */
[C---:B------:R-:W-:Y:S01]  /*28f0*/  FMUL.FTZ R73, R0.reuse, R73 ;  /* 0x0000004900497220 */ /* 0x040fe20000410000 */
[C---:B------:R-:W-:Y:S01]  /*2900*/  FMUL.FTZ R76, R0.reuse, R76 ;  /* 0x0000004c004c7220 */ /* 0x040fe20000410000 */
[C---:B0-----:R-:W-:Y:S01]  /*2910*/  FMUL.FTZ R72, R0.reuse, R87 ;  /* 0x0000005700487220 */ /* 0x041fe20000410000 */
[C---:B------:R-:W-:Y:S01]  /*2920*/  FMUL.FTZ R77, R0.reuse, R77 ;  /* 0x0000004d004d7220 */ /* 0x040fe20000410000 */
[C---:B------:R-:W-:Y:S01]  /*2930*/  FMUL.FTZ R80, R0.reuse, R80 ;  /* 0x0000005000507220 */ /* 0x040fe20000410000 */
[C---:B------:R-:W-:Y:S01]  /*2940*/  FMUL.FTZ R81, R0.reuse, R81 ;  /* 0x0000005100517220 */ /* 0x040fe20000410000 */
[----:B------:R-:W0:Y:S01]  /*2950*/  MUFU.TANH R73, R73 ;  /* 0x0000004900497308 */ /* 0x000e220000002400 */
[C---:B------:R-:W-:Y:S01]  /*2960*/  FMUL.FTZ R84, R0.reuse, R84 ;  /* 0x0000005400547220 */ /* 0x040fe20000410000 */
[C---:B------:R-:W-:Y:S01]  /*2970*/  FMUL.FTZ R85, R0.reuse, R85 ;  /* 0x0000005500557220 */ /* 0x040fe20000410000 */
[----:B------:R-:W-:-:S05]  /*2980*/  FMUL.FTZ R12, R0, R78 ;  /* 0x0000004e000c7220 */ /* 0x000fca0000410000 */
[----:B------:R-:W0:Y:S08]  /*2990*/  MUFU.TANH R76, R76 ;  /* 0x0000004c004c7308 */ /* 0x000e300000002400 */
[----:B------:R-:W0:Y:S08]  /*29a0*/  MUFU.TANH R77, R77 ;  /* 0x0000004d004d7308 */ /* 0x000e300000002400 */
[----:B------:R-:W0:Y:S08]  /*29b0*/  MUFU.TANH R80, R80 ;  /* 0x0000005000507308 */ /* 0x000e300000002400 */
[----:B------:R-:W0:Y:S08]  /*29c0*/  MUFU.TANH R81, R81 ;  /* 0x0000005100517308 */ /* 0x000e300000002400 */
[----:B------:R-:W0:Y:S01]  /*29d0*/  MUFU.TANH R84, R84 ;  /* 0x0000005400547308 */ /* 0x000e220000002400 */
[----:B------:R-:W-:-:S02]  /*29e0*/  WARPGROUP.DEPBAR.LE gsb0, 0x0 ;  /* 0x00008000000079c5 */ /* 0x000fc40000010000 */
[C---:B------:R-:W-:Y:S01]  /*29f0*/  FMUL.FTZ R68, R0.reuse, R68 ;  /* 0x0000004400447220 */ /* 0x040fe20000410000 */
[C---:B------:R-:W-:Y:S01]  /*2a00*/  FMUL.FTZ R60, R0.reuse, R60 ;  /* 0x0000003c003c7220 */ /* 0x040fe20000410000 */
[----:B------:R-:W-:Y:S01]  /*2a10*/  WARPGROUP.ARRIVE ;  /* 0x00000000000079c5 */ /* 0x000fe20000000000 */
[C---:B------:R-:W-:Y:S02]  /*2a20*/  FMUL.FTZ R69, R0.reuse, R69 ;  /* 0x0000004500457220 */ /* 0x040fe40000410000 */
[----:B------:R1:W-:Y:S01]  /*2a30*/  MUFU.TANH R82, R68 ;  /* 0x0000004400527308 */ /* 0x0003e20000002400 */
[C---:B------:R-:W-:Y:S01]  /*2a40*/  FMUL.FTZ R57, R0.reuse, R57 ;  /* 0x0000003900397220 */ /* 0x040fe20000410000 */
[C---:B------:R-:W-:Y:S01]  /*2a50*/  FMUL.FTZ R64, R0.reuse, R64 ;  /* 0x0000004000407220 */ /* 0x040fe20000410000 */
[C---:B------:R-:W-:Y:S01]  /*2a60*/  FMUL.FTZ R65, R0.reuse, R65 ;  /* 0x0000004100417220 */ /* 0x040fe20000410000 */
[----:B------:R-:W-:Y:S01]  /*2a70*/  QGMMA.64x32x32.F32.E4M3.E4M3 R40, gdesc[UR20], R40, gsb0 ;  /* 0x00600000142879f3 */ /* 0x000fe20008000828 */
[C---:B------:R-:W-:Y:S01]  /*2a80*/  FMUL.FTZ R56, R0.reuse, R56 ;  /* 0x0000003800387220 */ /* 0x040fe20000410000 */
[----:B------:R-:W-:Y:S01]  /*2a90*/  UIADD3 UR22, UR32, 0x702, URZ ;  /* 0x0000070220167890 */ /* 0x000fe2000fffe03f */
[----:B------:R-:W-:Y:S01]  /*2aa0*/  FMUL.FTZ R61, R0, R61 ;  /* 0x0000003d003d7220 */ /* 0x000fe20000410000 */
[----:B------:R2:W-:Y:S01]  /*2ab0*/  MUFU.TANH R87, R60 ;  /* 0x0000003c00577308 */ /* 0x0005e20000002400 */
[----:B-1----:R-:W-:Y:S01]  /*2ac0*/  VIADD R68, R18, UR36 ;  /* 0x0000002412447c36 */ /* 0x002fe20008000000 */
[----:B------:R-:W-:Y:S01]  /*2ad0*/  UMOV UR23, 0x80000020 ;  /* 0x8000002000177882 */ /* 0x000fe20000000000 */
[----:B------:R-:W-:-:S05]  /*2ae0*/  FMUL.FTZ R58, R0, R58 ;  /* 0x0000003a003a7220 */ /* 0x000fca0000410000 */
[----:B------:R1:W-:Y:S01]  /*2af0*/  MUFU.TANH R86, R69 ;  /* 0x0000004500567308 */ /* 0x0003e20000002400 */
[----:B--2---:R-:W-:Y:S01]  /*2b00*/  @P2 IMAD.HI.U32 R60, R68, UR6, RZ ;  /* 0x00000006443c2c27 */ /* 0x004fe2000f8e00ff */
[----:B------:R-:W-:-:S04]  /*2b10*/  @UP0 ULDC UR6, c[0x0][0x450] ;  /* 0x0001140000060ab9 */ /* 0x000fc80000000800 */
[----:B------:R-:W-:Y:S01]  /*2b20*/  @P2 SHF.R.U32.HI R68, RZ, UR6, R60 ;  /* 0x00000006ff442c19 */ /* 0x000fe2000801163c */
[----:B------:R-:W-:Y:S01]  /*2b30*/  UIMAD UR6, UR49, -0xa0, URZ ;  /* 0xffffff60310678a4 */ /* 0x000fe2000f8e023f */
[----:B------:R-:W-:Y:S01]  /*2b40*/  FMUL.FTZ R60, R0, R66 ;  /* 0x00000042003c7220 */ /* 0x000fe20000410000 */
[----:B------:R2:W-:Y:S02]  /*2b50*/  MUFU.TANH R91, R57 ;  /* 0x00000039005b7308 */ /* 0x0005e40000002400 */
[----:B-1----:R-:W1:Y:S01]  /*2b60*/  SHFL.IDX PT, R69, R68, RZ, 0x1c1f ;  /* 0x001c1fff44457589 */ /* 0x002e6200000e0000 */
[----:B------:R-:W-:Y:S02]  /*2b70*/  UIADD3 UR7, UR6, 0xa1, URZ ;  /* 0x000000a106077890 */ /* 0x000fe4000fffe03f */
[----:B------:R-:W-:-:S03]  /*2b80*/  UIMAD UR6, UR47, UR11, UR6 ;  /* 0x0000000b2f0672a4 */ /* 0x000fc6000f8e0206 */
[----:B------:R3:W-:Y:S01]  /*2b90*/  MUFU.TANH R83, R64 ;  /* 0x0000004000537308 */ /* 0x0007e20000002400 */
[----:B------:R-:W-:Y:S02]  /*2ba0*/  IMAD.U32 R66, RZ, RZ, UR7 ;  /* 0x00000007ff427e24 */ /* 0x000fe4000f8e00ff */
[C---:B--2---:R-:W-:Y:S01]  /*2bb0*/  FMUL.FTZ R57, R0.reuse, R59 ;  /* 0x0000003b00397220 */ /* 0x044fe20000410000 */
[----:B------:R-:W-:Y:S01]  /*2bc0*/  UIADD3 UR6, UR6, 0xa0, URZ ;  /* 0x000000a006067890 */ /* 0x000fe2000fffe03f */
[----:B------:R-:W-:Y:S01]  /*2bd0*/  FMUL.FTZ R59, R0, R63 ;  /* 0x0000003f003b7220 */ /* 0x000fe20000410000 */
[----:B------:R-:W-:Y:S01]  /*2be0*/  IMAD.U32 R63, RZ, RZ, UR11 ;  /* 0x0000000bff3f7e24 */ /* 0x000fe2000f8e00ff */
[----:B------:R-:W-:Y:S01]  /*2bf0*/  UIMAD UR11, UR47, UR11, -UR14 ;  /* 0x0000000b2f0b72a4 */ /* 0x000fe2000f8e0a0e */
[----:B------:R-:W-:Y:S01]  /*2c00*/  IMAD R66, R17, -0x2, R66 ;  /* 0xfffffffe11427824 */ /* 0x000fe200078e0242 */
[----:B------:R2:W-:Y:S01]  /*2c10*/  MUFU.TANH R79, R65 ;  /* 0x00000041004f7308 */ /* 0x0005e20000002400 */
[----:B---3--:R-:W-:Y:S01]  /*2c20*/  IMAD.U32 R64, RZ, RZ, UR6 ;  /* 0x00000006ff407e24 */ /* 0x008fe2000f8e00ff */
[----:B------:R-:W-:Y:S01]  /*2c30*/  ULDC UR6, c[0x0][0x988] ;  /* 0x0002620000067ab9 */ /* 0x000fe20000000800 */
[----:B------:R-:W-:-:S02]  /*2c40*/  IMAD R66, R63, UR47, R66 ;  /* 0x0000002f3f427c24 */ /* 0x000fc4000f8e0242 */
[----:B------:R-:W-:Y:S01]  /*2c50*/  FMUL.FTZ R63, R0, R71 ;  /* 0x00000047003f7220 */ /* 0x000fe20000410000 */
[----:B------:R-:W-:Y:S02]  /*2c60*/  IMAD R64, R17, -0x2, R64 ;  /* 0xfffffffe11407824 */ /* 0x000fe400078e0240 */
[----:B------:R3:W-:Y:S01]  /*2c70*/  MUFU.TANH R75, R56 ;  /* 0x00000038004b7308 */ /* 0x0007e20000002400 */
[----:B--2---:R-:W-:-:S07]  /*2c80*/  VIADD R65, R66, -UR14 ;  /* 0x8000000e42417c36 */ /* 0x004fce0008000000 */
[----:B------:R-:W2:Y:S01]  /*2c90*/  MUFU.TANH R85, R85 ;  /* 0x0000005500557308 */ /* 0x000ea20000002400 */
[C---:B---3--:R-:W-:Y:S01]  /*2ca0*/  FMUL.FTZ R56, R0.reuse, R62 ;  /* 0x0000003e00387220 */ /* 0x048fe20000410000 */
[----:B------:R-:W-:Y:S01]  /*2cb0*/  FMUL.FTZ R62, R0, R70 ;  /* 0x00000046003e7220 */ /* 0x000fe20000410000 */
[----:B-1----:R-:W-:-:S04]  /*2cc0*/  VIADDMNMX R70, R69, R65, R64, PT ;  /* 0x0000004145467246 */ /* 0x002fc80003800140 */
[C---:B------:R-:W-:Y:S01]  /*2cd0*/  ISETP.GT.AND P5, PT, R70.reuse, RZ, PT ;  /* 0x000000ff4600720c */ /* 0x040fe20003fa4270 */
[----:B------:R-:W-:Y:S02]  /*2ce0*/  WARPGROUP.DEPBAR.LE gsb0, 0x0 ;  /* 0x00008000000079c5 */ /* 0x000fe40000010000 */
[C---:B------:R-:W-:Y:S01]  /*2cf0*/  ISETP.GT.AND P6, PT, R70.reuse, 0x1, PT ;  /* 0x000000014600780c */ /* 0x040fe20003fc4270 */
[----:B------:R-:W-:Y:S01]  /*2d00*/  WARPGROUP.ARRIVE ;  /* 0x00000000000079c5 */ /* 0x000fe20000000000 */
[----:B------:R-:W-:Y:S01]  /*2d10*/  ISETP.GT.AND P3, PT, R70, 0x8, PT ;  /* 0x000000084600780c */ /* 0x000fe20003f64270 */
[----:B------:R1:W3:Y:S01]  /*2d20*/  MUFU.TANH R78, R61 ;  /* 0x0000003d004e7308 */ /* 0x0002e20000002400 */
[----:B------:R-:W-:Y:S01]  /*2d30*/  FSEL R125, R88, -INF , P5 ;  /* 0xff800000587d7808 */ /* 0x000fe20002800000 */
[----:B------:R-:W-:Y:S01]  /*2d40*/  FMUL.FTZ R40, R0, R40 ;  /* 0x0000002800287220 */ /* 0x000fe20000410000 */
[----:B------:R-:W-:Y:S01]  /*2d50*/  FSEL R117, R89, -INF , P6 ;  /* 0xff80000059757808 */ /* 0x000fe20003000000 */
[----:B------:R-:W-:Y:S01]  /*2d60*/  QGMMA.64x32x32.F32.E4M3.E4M3 R24, gdesc[UR20], R24, gsb0 ;  /* 0x00600000141879f3 */ /* 0x000fe20008000818 */
[----:B------:R-:W-:Y:S01]  /*2d70*/  ISETP.GT.AND P4, PT, R70, 0x9, PT ;  /* 0x000000094600780c */ /* 0x000fe20003f84270 */
[----:B------:R-:W-:Y:S01]  /*2d80*/  FMUL.FTZ R41, R0, R41 ;  /* 0x0000002900297220 */ /* 0x000fe20000410000 */
[----:B------:R-:W-:Y:S01]  /*2d90*/  FSEL R115, R92, -INF , P3 ;  /* 0xff8000005c737808 */ /* 0x000fe20001800000 */
[----:B------:R0:W3:Y:S01]  /*2da0*/  MUFU.TANH R65, R40 ;  /* 0x0000002800417308 */ /* 0x0000e20000002400 */
[----:B------:R-:W-:Y:S01]  /*2db0*/  FMNMX.FTZ R74, R125, R117, !PT ;  /* 0x000000757d4a7209 */ /* 0x000fe20007810000 */
[----:B------:R-:W-:Y:S01]  /*2dc0*/  FMUL.FTZ R44, R0, R44 ;  /* 0x0000002c002c7220 */ /* 0x000fe20000410000 */
[----:B------:R-:W-:Y:S01]  /*2dd0*/  ISETP.GT.AND P5, PT, R70, 0x10, PT ;  /* 0x000000104600780c */ /* 0x000fe20003fa4270 */
[C---:B-1----:R-:W-:Y:S01]  /*2de0*/  FMUL.FTZ R61, R0.reuse, R67 ;  /* 0x00000043003d7220 */ /* 0x042fe20000410000 */
[----:B------:R-:W-:Y:S01]  /*2df0*/  FSEL R113, R93, -INF , P4 ;  /* 0xff8000005d717808 */ /* 0x000fe20002000000 */
[----:B------:R-:W-:Y:S01]  /*2e00*/  FMUL.FTZ R45, R0, R45 ;  /* 0x0000002d002d7220 */ /* 0x000fe20000410000 */
[----:B------:R-:W-:Y:S01]  /*2e10*/  FMNMX.FTZ R74, R115, R74, !PT ;  /* 0x0000004a734a7209 */ /* 0x000fe20007810000 */
[----:B------:R1:W3:Y:S01]  /*2e20*/  MUFU.TANH R67, R41 ;  /* 0x0000002900437308 */ /* 0x0002e20000002400 */
[----:B------:R-:W-:Y:S01]  /*2e30*/  ISETP.GT.AND P3, PT, R70, 0x11, PT ;  /* 0x000000114600780c */ /* 0x000fe20003f64270 */
[----:B------:R-:W-:Y:S01]  /*2e40*/  FMUL.FTZ R53, R0, R53 ;  /* 0x0000003500357220 */ /* 0x000fe20000410000 */
[----:B----4-:R-:W-:Y:S01]  /*2e50*/  FSEL R123, R96, -INF , P5 ;  /* 0xff800000607b7808 */ /* 0x010fe20002800000 */
[C---:B------:R-:W-:Y:S01]  /*2e60*/  FMUL.FTZ R48, R0.reuse, R48 ;  /* 0x0000003000307220 */ /* 0x040fe20000410000 */
[----:B------:R-:W-:Y:S01]  /*2e70*/  FMNMX.FTZ R74, R113, R74, !PT ;  /* 0x0000004a714a7209 */ /* 0x000fe20007810000 */
[----:B------:R-:W-:Y:S01]  /*2e80*/  FMUL.FTZ R49, R0, R49 ;  /* 0x0000003100317220 */ /* 0x000fe20000410000 */
[----:B------:R-:W-:Y:S01]  /*2e90*/  ISETP.GT.AND P4, PT, R70, 0x18, PT ;  /* 0x000000184600780c */ /* 0x000fe20003f84270 */
[----:B------:R-:W4:Y:S01]  /*2ea0*/  MUFU.TANH R44, R44 ;  /* 0x0000002c002c7308 */ /* 0x000f220000002400 */
[----:B-----5:R-:W-:Y:S01]  /*2eb0*/  FSEL R119, R97, -INF , P3 ;  /* 0xff80000061777808 */ /* 0x020fe20001800000 */
[C---:B0-----:R-:W-:Y:S01]  /*2ec0*/  FMUL.FTZ R40, R0.reuse, R42 ;  /* 0x0000002a00287220 */ /* 0x041fe20000410000 */
[----:B------:R-:W-:Y:S01]  /*2ed0*/  FMNMX.FTZ R74, R123, R74, !PT ;  /* 0x0000004a7b4a7209 */ /* 0x000fe20007810000 */
[----:B------:R-:W-:Y:S01]  /*2ee0*/  FMUL.FTZ R42, R0, R43 ;  /* 0x0000002b002a7220 */ /* 0x000fe20000410000 */
[----:B------:R-:W-:Y:S01]  /*2ef0*/  ISETP.GT.AND P3, PT, R70, 0x19, PT ;  /* 0x000000194600780c */ /* 0x000fe20003f64270 */
[----:B------:R-:W-:Y:S01]  /*2f00*/  FMUL.FTZ R52, R0, R52 ;  /* 0x0000003400347220 */ /* 0x000fe20000410000 */
[----:B------:R-:W-:Y:S01]  /*2f10*/  FSEL R121, R100, -INF , P4 ;  /* 0xff80000064797808 */ /* 0x000fe20002000000 */
[----:B------:R-:W0:Y:S01]  /*2f20*/  MUFU.TANH R45, R45 ;  /* 0x0000002d002d7308 */ /* 0x000e220000002400 */
[----:B------:R-:W-:Y:S01]  /*2f30*/  FMNMX.FTZ R74, R119, R74, !PT ;  /* 0x0000004a774a7209 */ /* 0x000fe20007810000 */
[----:B------:R-:W-:Y:S01]  /*2f40*/  IMAD.U32 R88, RZ, RZ, UR6 ;  /* 0x00000006ff587e24 */ /* 0x000fe2000f8e00ff */
[----:B------:R-:W-:Y:S01]  /*2f50*/  ISETP.GT.AND P4, PT, R70, 0x20, PT ;  /* 0x000000204600780c */ /* 0x000fe20003f84270 */
[C---:B------:R-:W-:Y:S01]  /*2f60*/  FMUL.FTZ R55, R0.reuse, R55 ;  /* 0x0000003700377220 */ /* 0x040fe20000410000 */
[----:B------:R-:W-:Y:S01]  /*2f70*/  FSEL R107, R101, -INF , P3 ;  /* 0xff800000656b7808 */ /* 0x000fe20001800000 */
[----:B------:R-:W-:Y:S01]  /*2f80*/  FMUL.FTZ R51, R0, R51 ;  /* 0x0000003300337220 */ /* 0x000fe20000410000 */
[----:B------:R-:W-:Y:S01]  /*2f90*/  FMNMX.FTZ R74, R121, R74, !PT ;  /* 0x0000004a794a7209 */ /* 0x000fe20007810000 */
[----:B------:R-:W-:Y:S01]  /*2fa0*/  MUFU.TANH R69, R53 ;  /* 0x0000003500457308 */ /* 0x000fe20000002400 */
[----:B------:R-:W-:Y:S01]  /*2fb0*/  ISETP.GT.AND P3, PT, R70, 0x21, PT ;  /* 0x000000214600780c */ /* 0x000fe20003f64270 */
[C---:B------:R-:W-:Y:S01]  /*2fc0*/  FMUL.FTZ R46, R0.reuse, R46 ;  /* 0x0000002e002e7220 */ /* 0x040fe20000410000 */
[----:B------:R-:W-:Y:S01]  /*2fd0*/  FSEL R105, R105, -INF , P4 ;  /* 0xff80000069697808 */ /* 0x000fe20002000000 */
[C---:B------:R-:W-:Y:S01]  /*2fe0*/  FMUL.FTZ R50, R0.reuse, R50 ;  /* 0x0000003200327220 */ /* 0x040fe20000410000 */
[----:B------:R-:W-:Y:S01]  /*2ff0*/  FMNMX.FTZ R74, R107, R74, !PT ;  /* 0x0000004a6b4a7209 */ /* 0x000fe20007810000 */
[----:B------:R-:W-:Y:S01]  /*3000*/  FMUL.FTZ R54, R0, R54 ;  /* 0x0000003600367220 */ /* 0x000fe20000410000 */
[C---:B------:R-:W-:Y:S01]  /*3010*/  ISETP.GT.AND P4, PT, R70.reuse, 0x28, PT ;  /* 0x000000284600780c */ /* 0x040fe20003f84270 */
[----:B------:R-:W5:Y:S01]  /*3020*/  MUFU.TANH R48, R48 ;  /* 0x0000003000307308 */ /* 0x000f620000002400 */
[----:B------:R-:W-:Y:S01]  /*3030*/  FSEL R111, R73, -INF , P3 ;  /* 0xff800000496f7808 */ /* 0x000fe20001800000 */
[----:B------:R-:W-:Y:S01]  /*3040*/  @UP0 ULDC UR6, c[0x0][0x44c] ;  /* 0x0001130000060ab9 */ /* 0x000fe20000000800 */
[----:B------:R-:W-:Y:S01]  /*3050*/  FMNMX.FTZ R74, R105, R74, !PT ;  /* 0x0000004a694a7209 */ /* 0x000fe20007810000 */
[----:B------:R-:W-:Y:S01]  /*3060*/  UIMAD.WIDE.U32 UR6, UR36, UR6, URZ ;  /* 0x00000006240672a5 */ /* 0x000fe2000f8e003f */
[----:B------:R-:W-:-:S02]  /*3070*/  ISETP.GT.AND P3, PT, R70, 0x29, PT ;  /* 0x000000294600780c */ /* 0x000fc40003f64270 */
[----:B------:R-:W-:Y:S01]  /*3080*/  FSEL R109, R76, -INF , P4 ;  /* 0xff8000004c6d7808 */ /* 0x000fe20002000000 */
[----:B------:R-:W5:Y:S01]  /*3090*/  MUFU.TANH R49, R49 ;  /* 0x0000003100317308 */ /* 0x000f620000002400 */
[----:B------:R-:W-:Y:S02]  /*30a0*/  FMNMX.FTZ R74, R111, R74, !PT ;  /* 0x0000004a6f4a7209 */ /* 0x000fe40007810000 */
[C---:B------:R-:W-:Y:S02]  /*30b0*/  ISETP.GT.AND P4, PT, R70.reuse, 0x30, PT ;  /* 0x000000304600780c */ /* 0x040fe40003f84270 */
[----:B------:R-:W-:Y:S02]  /*30c0*/  FSEL R103, R77, -INF , P3 ;  /* 0xff8000004d677808 */ /* 0x000fe40001800000 */
[----:B------:R-:W-:Y:S01]  /*30d0*/  FMNMX.FTZ R74, R109, R74, !PT ;  /* 0x0000004a6d4a7209 */ /* 0x000fe20007810000 */
[----:B------:R-:W-:Y:S02]  /*30e0*/  WARPGROUP.DEPBAR.LE gsb0, 0x0 ;  /* 0x00008000000079c5 */ /* 0x000fe40000010000 */
[----:B------:R-:W-:Y:S01]  /*30f0*/  ISETP.GT.AND P3, PT, R70, 0x31, PT ;  /* 0x000000314600780c */ /* 0x000fe20003f64270 */
[----:B------:R-:W-:Y:S01]  /*3100*/  FMUL.FTZ R24, R0, R24 ;  /* 0x0000001800187220 */ /* 0x000fe20000410000 */
[----:B------:R-:W-:Y:S01]  /*3110*/  FSEL R101, R80, -INF , P4 ;  /* 0xff80000050657808 */ /* 0x000fe20002000000 */
[----:B-1----:R-:W-:Y:S01]  /*3120*/  FMUL.FTZ R41, R0, R25 ;  /* 0x0000001900297220 */ /* 0x002fe20000410000 */
[----:B------:R-:W-:Y:S01]  /*3130*/  FMNMX.FTZ R74, R103, R74, !PT ;  /* 0x0000004a674a7209 */ /* 0x000fe20007810000 */
[----:B------:R1:W-:Y:S01]  /*3140*/  MUFU.TANH R71, R24 ;  /* 0x0000001800477308 */ /* 0x0003e20000002400 */
[----:B------:R-:W-:Y:S01]  /*3150*/  ISETP.GT.AND P4, PT, R70, 0x38, PT ;  /* 0x000000384600780c */ /* 0x000fe20003f84270 */
[C---:B------:R-:W-:Y:S01]  /*3160*/  FMUL.FTZ R28, R0.reuse, R28 ;  /* 0x0000001c001c7220 */ /* 0x040fe20000410000 */
[----:B------:R-:W-:Y:S01]  /*3170*/  FSEL R99, R81, -INF , P3 ;  /* 0xff80000051637808 */ /* 0x000fe20001800000 */
[C---:B------:R-:W-:Y:S01]  /*3180*/  FMUL.FTZ R32, R0.reuse, R32 ;  /* 0x0000002000207220 */ /* 0x040fe20000410000 */
[----:B------:R-:W-:Y:S01]  /*3190*/  FMNMX.FTZ R74, R101, R74, !PT ;  /* 0x0000004a654a7209 */ /* 0x000fe20007810000 */
[----:B------:R-:W-:Y:S01]  /*31a0*/  FMUL.FTZ R36, R0, R36 ;  /* 0x0000002400247220 */ /* 0x000fe20000410000 */
[----:B------:R-:W-:Y:S01]  /*31b0*/  ISETP.GT.AND P3, PT, R70, 0x39, PT ;  /* 0x000000394600780c */ /* 0x000fe20003f64270 */
[----:B------:R-:W5:Y:S01]  /*31c0*/  MUFU.TANH R52, R52 ;  /* 0x0000003400347308 */ /* 0x000f620000002400 */
[----:B------:R-:W-:Y:S01]  /*31d0*/  FSEL R97, R84, -INF , P4 ;  /* 0xff80000054617808 */ /* 0x000fe20002000000 */
[C---:B-1----:R-:W-:Y:S01]  /*31e0*/  FMUL.FTZ R24, R0.reuse, R29 ;  /* 0x0000001d00187220 */ /* 0x042fe20000410000 */
[----:B------:R-:W-:Y:S01]  /*31f0*/  FMNMX.FTZ R74, R99, R74, !PT ;  /* 0x0000004a634a7209 */ /* 0x000fe20007810000 */
[----:B------:R-:W-:Y:S01]  /*3200*/  FMUL.FTZ R35, R0, R35 ;  /* 0x0000002300237220 */ /* 0x000fe20000410000 */
[----:B------:R-:W-:Y:S01]  /*3210*/  ISETP.GT.AND P4, PT, R70, 0x40, PT ;  /* 0x000000404600780c */ /* 0x000fe20003f84270 */
[C---:B------:R-:W-:Y:S01]  /*3220*/  FMUL.FTZ R39, R0.reuse, R39 ;  /* 0x0000002700277220 */ /* 0x040fe20000410000 */
[----:B--2---:R-:W-:Y:S01]  /*3230*/  FSEL R95, R85, -INF , P3 ;  /* 0xff800000555f7808 */ /* 0x004fe20001800000 */
[----:B------:R-:W1:Y:S01]  /*3240*/  MUFU.TANH R73, R41 ;  /* 0x0000002900497308 */ /* 0x000e620000002400 */
[----:B------:R-:W-:Y:S01]  /*3250*/  FMNMX.FTZ R74, R97, R74, !PT ;  /* 0x0000004a614a7209 */ /* 0x000fe20007810000 */
[----:B------:R-:W-:Y:S01]  /*3260*/  FMUL.FTZ R31, R0, R31 ;  /* 0x0000001f001f7220 */ /* 0x000fe20000410000 */
[----:B------:R-:W-:Y:S01]  /*3270*/  ISETP.GT.AND P3, PT, R70, 0x41, PT ;  /* 0x000000414600780c */ /* 0x000fe20003f64270 */
[C---:B------:R-:W-:Y:S01]  /*3280*/  FMUL.FTZ R27, R0.reuse, R27 ;  /* 0x0000001b001b7220 */ /* 0x040fe20000410000 */
[----:B------:R-:W-:Y:S01]  /*3290*/  FSEL R93, R75, -INF , P4 ;  /* 0xff8000004b5d7808 */ /* 0x000fe20002000000 */
[----:B------:R-:W-:Y:S01]  /*32a0*/  FMUL.FTZ R30, R0, R30 ;  /* 0x0000001e001e7220 */ /* 0x000fe20000410000 */
[----:B------:R-:W-:Y:S01]  /*32b0*/  FMNMX.FTZ R74, R95, R74, !PT ;  /* 0x0000004a5f4a7209 */ /* 0x000fe20007810000 */
[----:B------:R-:W2:Y:S01]  /*32c0*/  MUFU.TANH R28, R28 ;  /* 0x0000001c001c7308 */ /* 0x000ea20000002400 */
[----:B------:R-:W-:Y:S01]  /*32d0*/  ISETP.GT.AND P4, PT, R70, 0x48, PT ;  /* 0x000000484600780c */ /* 0x000fe20003f84270 */
[C---:B------:R-:W-:Y:S01]  /*32e0*/  FMUL.FTZ R26, R0.reuse, R26 ;  /* 0x0000001a001a7220 */ /* 0x040fe20000410000 */
[----:B------:R-:W-:Y:S01]  /*32f0*/  FSEL R91, R91, -INF , P3 ;  /* 0xff8000005b5b7808 */ /* 0x000fe20001800000 */
[C---:B------:R-:W-:Y:S01]  /*3300*/  FMUL.FTZ R34, R0.reuse, R34 ;  /* 0x0000002200227220 */ /* 0x040fe20000410000 */
[----:B------:R-:W-:Y:S01]  /*3310*/  FMNMX.FTZ R74, R93, R74, !PT ;  /* 0x0000004a5d4a7209 */ /* 0x000fe20007810000 */
[----:B------:R-:W-:Y:S01]  /*3320*/  FMUL.FTZ R38, R0, R38 ;  /* 0x0000002600267220 */ /* 0x000fe20000410000 */
[----:B------:R-:W-:Y:S01]  /*3330*/  ISETP.GT.AND P3, PT, R70, 0x49, PT ;  /* 0x000000494600780c */ /* 0x000fe20003f64270 */
[----:B------:R-:W-:Y:S01]  /*3340*/  MUFU.TANH R32, R32 ;  /* 0x0000002000207308 */ /* 0x000fe20000002400 */
[----:B------:R-:W-:Y:S01]  /*3350*/  FSEL R87, R87, -INF , P4 ;  /* 0xff80000057577808 */ /* 0x000fe20002000000 */
[----:B------:R2:W-:Y:S01]  /*3360*/  @!P1 SYNCS.ARRIVE.TRANS64.RED.A1T0 RZ, [R2+URZ], RZ ;  /* 0x000000ff02ff99a7 */ /* 0x0005e2000810043f */
[----:B------:R-:W-:-:S02]  /*3370*/  FMNMX.FTZ R74, R91, R74, !PT ;  /* 0x0000004a5b4a7209 */ /* 0x000fc40007810000 */
[----:B------:R-:W-:Y:S02]  /*3380*/  ISETP.GT.AND P4, PT, R70, 0x50, PT ;  /* 0x000000504600780c */ /* 0x000fe40003f84270 */
[----:B---3--:R-:W-:Y:S01]  /*3390*/  FSEL R85, R78, -INF , P3 ;  /* 0xff8000004e557808 */ /* 0x008fe20001800000 */
[----:B------:R-:W-:Y:S01]  /*33a0*/  MUFU.TANH R36, R36 ;  /* 0x0000002400247308 */ /* 0x000fe20000002400 */
[----:B------:R-:W-:Y:S02]  /*33b0*/  FMNMX.FTZ R74, R87, R74, !PT ;  /* 0x0000004a574a7209 */ /* 0x000fe40007810000 */
[C---:B------:R-:W-:Y:S02]  /*33c0*/  ISETP.GT.AND P3, PT, R70.reuse, 0x51, PT ;  /* 0x000000514600780c */ /* 0x040fe40003f64270 */
[----:B------:R-:W-:Y:S02]  /*33d0*/  FSEL R83, R83, -INF , P4 ;  /* 0xff80000053537808 */ /* 0x000fe40002000000 */
[----:B------:R-:W-:Y:S01]  /*33e0*/  FMNMX.FTZ R74, R85, R74, !PT ;  /* 0x0000004a554a7209 */ /* 0x000fe20007810000 */
[----:B------:R3:W-:Y:S01]  /*33f0*/  MUFU.TANH R143, R35 ;  /* 0x00000023008f7308 */ /* 0x0007e20000002400 */
[----:B------:R-:W-:-:S02]  /*3400*/  ISETP.GT.AND P4, PT, R70, 0x58, PT ;  /* 0x000000584600780c */ /* 0x000fc40003f84270 */
[----:B------:R-:W-:Y:S02]  /*3410*/  FSEL R81, R79, -INF , P3 ;  /* 0xff8000004f517808 */ /* 0x000fe40001800000 */
[----:B------:R-:W-:Y:S02]  /*3420*/  FMNMX.FTZ R74, R83, R74, !PT ;  /* 0x0000004a534a7209 */ /* 0x000fe40007810000 */
[----:B------:R-:W-:Y:S01]  /*3430*/  ISETP.GT.AND P3, PT, R70, 0x59, PT ;  /* 0x000000594600780c */ /* 0x000fe20003f64270 */
[----:B------:R-:W-:Y:S01]  /*3440*/  MUFU.TANH R4, R4 ;  /* 0x0000000400047308 */ /* 0x000fe20000002400 */
[----:B------:R-:W-:Y:S01]  /*3450*/  FSEL R75, R82, -INF , P4 ;  /* 0xff800000524b7808 */ /* 0x000fe20002000000 */
[----:B---3--:R-:W3:Y:S01]  /*3460*/  SHFL.IDX PT, R35, R68, 0x1, 0x1c1f ;  /* 0x003c1f0044237f89 */ /* 0x008ee200000e0000 */
[----:B------:R-:W-:Y:S02]  /*3470*/  FMNMX.FTZ R74, R81, R74, !PT ;  /* 0x0000004a514a7209 */ /* 0x000fe40007810000 */
[----:B------:R-:W-:-:S02]  /*3480*/  ISETP.GT.AND P4, PT, R70, 0x60, PT ;  /* 0x000000604600780c */ /* 0x000fc40003f84270 */
[----:B------:R-:W-:Y:S01]  /*3490*/  FSEL R53, R86, -INF , P3 ;  /* 0xff80000056357808 */ /* 0x000fe20001800000 */
[----:B------:R-:W-:Y:S01]  /*34a0*/  MUFU.TANH R3, R3 ;  /* 0x0000000300037308 */ /* 0x000fe20000002400 */
[----:B------:R-:W-:Y:S02]  /*34b0*/  FMNMX.FTZ R74, R75, R74, !PT ;  /* 0x0000004a4b4a7209 */ /* 0x000fe40007810000 */
[C---:B------:R-:W-:Y:S02]  /*34c0*/  ISETP.GT.AND P3, PT, R70.reuse, 0x61, PT ;  /* 0x000000614600780c */ /* 0x040fe40003f64270 */
[----:B------:R-:W-:Y:S02]  /*34d0*/  FSEL R43, R65, -INF , P4 ;  /* 0xff800000412b7808 */ /* 0x000fe40002000000 */
[----:B------:R-:W-:Y:S01]  /*34e0*/  FMNMX.FTZ R74, R53, R74, !PT ;  /* 0x0000004a354a7209 */ /* 0x000fe20007810000 */
[----:B------:R-:W-:Y:S01]  /*34f0*/  MUFU.TANH R5, R5 ;  /* 0x0000000500057308 */ /* 0x000fe20000002400 */
[----:B------:R-:W-:-:S02]  /*3500*/  ISETP.GT.AND P4, PT, R70, 0x68, PT ;  /* 0x000000684600780c */ /* 0x000fc40003f84270 */
[----:B------:R-:W-:Y:S02]  /*3510*/  FSEL R25, R67, -INF , P3 ;  /* 0xff80000043197808 */ /* 0x000fe40001800000 */
[----:B------:R-:W-:Y:S02]  /*3520*/  FMNMX.FTZ R74, R43, R74, !PT ;  /* 0x0000004a2b4a7209 */ /* 0x000fe40007810000 */
[----:B------:R-:W-:Y:S01]  /*3530*/  ISETP.GT.AND P3, PT, R70, 0x69, PT ;  /* 0x000000694600780c */ /* 0x000fe20003f64270 */
[----:B------:R-:W-:Y:S01]  /*3540*/  MUFU.TANH R6, R6 ;  /* 0x0000000600067308 */ /* 0x000fe20000002400 */
[----:B----4-:R-:W-:Y:S02]  /*3550*/  FSEL R29, R44, -INF , P4 ;  /* 0xff8000002c1d7808 */ /* 0x010fe40002000000 */
[----:B------:R-:W-:Y:S02]  /*3560*/  FMNMX.FTZ R74, R25, R74, !PT ;  /* 0x0000004a194a7209 */ /* 0x000fe40007810000 */
[----:B------:R-:W-:-:S02]  /*3570*/  ISETP.GT.AND P4, PT, R70, 0x70, PT ;  /* 0x000000704600780c */ /* 0x000fc40003f84270 */
[----:B0-----:R-:W-:Y:S01]  /*3580*/  FSEL R41, R45, -INF , P3 ;  /* 0xff8000002d297808 */ /* 0x001fe20001800000 */
[----:B------:R0:W4:Y:S01]  /*3590*/  MUFU.TANH R44, R24 ;  /* 0x00000018002c7308 */ /* 0x0001220000002400 */
[----:B------:R-:W-:Y:S02]  /*35a0*/  FMNMX.FTZ R74, R29, R74, !PT ;  /* 0x0000004a1d4a7209 */ /* 0x000fe40007810000 */
[----:B------:R-:W-:Y:S02]  /*35b0*/  ISETP.GT.AND P3, PT, R70, 0x71, PT ;  /* 0x000000714600780c */ /* 0x000fe40003f64270 */
[----:B-----5:R-:W-:Y:S02]  /*35c0*/  FSEL R45, R48, -INF , P4 ;  /* 0xff800000302d7808 */ /* 0x020fe40002000000 */
[----:B------:R-:W-:Y:S01]  /*35d0*/  FMNMX.FTZ R74, R41, R74, !PT ;  /* 0x0000004a294a7209 */ /* 0x000fe20007810000 */
[----:B------:R-:W-:Y:S01]  /*35e0*/  MUFU.TANH R7, R7 ;  /* 0x0000000700077308 */ /* 0x000fe20000002400 */
[----:B------:R-:W-:Y:S01]  /*35f0*/  ISETP.GT.AND P4, PT, R70, 0x78, PT ;  /* 0x000000784600780c */ /* 0x000fe20003f84270 */
[----:B0-----:R-:W-:Y:S01]  /*3600*/  FMUL.FTZ R24, R0, R33 ;  /* 0x0000002100187220 */ /* 0x001fe20000410000 */
[----:B------:R-:W-:-:S02]  /*3610*/  FSEL R49, R49, -INF , P3 ;  /* 0xff80000031317808 */ /* 0x000fc40001800000 */
[----:B------:R-:W-:Y:S02]  /*3620*/  FMNMX.FTZ R74, R45, R74, !PT ;  /* 0x0000004a2d4a7209 */ /* 0x000fe40007810000 */
[----:B------:R-:W-:Y:S01]  /*3630*/  ISETP.GT.AND P3, PT, R70, 0x79, PT ;  /* 0x000000794600780c */ /* 0x000fe20003f64270 */
[----:B------:R0:W5:Y:S01]  /*3640*/  MUFU.TANH R77, R24 ;  /* 0x00000018004d7308 */ /* 0x0001620000002400 */
[----:B------:R-:W-:Y:S02]  /*3650*/  FSEL R33, R52, -INF , P4 ;  /* 0xff80000034217808 */ /* 0x000fe40002000000 */
[----:B------:R-:W-:Y:S02]  /*3660*/  FMNMX.FTZ R74, R49, R74, !PT ;  /* 0x0000004a314a7209 */ /* 0x000fe40007810000 */
[----:B------:R-:W-:Y:S02]  /*3670*/  ISETP.GT.AND P4, PT, R70, 0x80, PT ;  /* 0x000000804600780c */ /* 0x000fe40003f84270 */
[----:B------:R-:W-:Y:S01]  /*3680*/  FSEL R65, R69, -INF , P3 ;  /* 0xff80000045417808 */ /* 0x000fe20001800000 */
[----:B------:R-:W-:Y:S01]  /*3690*/  MUFU.TANH R9, R9 ;  /* 0x0000000900097308 */ /* 0x000fe20000002400 */
[----:B------:R-:W-:Y:S01]  /*36a0*/  FMNMX.FTZ R74, R33, R74, !PT ;  /* 0x0000004a214a7209 */ /* 0x000fe20007810000 */
[----:B0-----:R-:W-:Y:S01]  /*36b0*/  FMUL.FTZ R24, R0, R37 ;  /* 0x0000002500187220 */ /* 0x001fe20000410000 */
[----:B------:R-:W-:-:S02]  /*36c0*/  ISETP.GT.AND P3, PT, R70, 0x81, PT ;  /* 0x000000814600780c */ /* 0x000fc40003f64270 */
[----:B------:R-:W-:Y:S02]  /*36d0*/  FSEL R67, R71, -INF , P4 ;  /* 0xff80000047437808 */ /* 0x000fe40002000000 */
[----:B------:R-:W-:Y:S01]  /*36e0*/  FMNMX.FTZ R74, R65, R74, !PT ;  /* 0x0000004a414a7209 */ /* 0x000fe20007810000 */
[----:B------:R0:W3:Y:S01]  /*36f0*/  MUFU.TANH R79, R24 ;  /* 0x00000018004f7308 */ /* 0x0000e20000002400 */
[C---:B------:R-:W-:Y:S02]  /*3700*/  ISETP.GT.AND P4, PT, R70.reuse, 0x88, PT ;  /* 0x000000884600780c */ /* 0x040fe40003f84270 */
[----:B-1----:R-:W-:Y:S02]  /*3710*/  FSEL R69, R73, -INF , P3 ;  /* 0xff80000049457808 */ /* 0x002fe40001800000 */
[----:B------:R-:W-:Y:S02]  /*3720*/  FMNMX.FTZ R74, R67, R74, !PT ;  /* 0x0000004a434a7209 */ /* 0x000fe40007810000 */
[----:B------:R-:W-:Y:S01]  /*3730*/  ISETP.GT.AND P3, PT, R70, 0x89, PT ;  /* 0x000000894600780c */ /* 0x000fe20003f64270 */
[----:B------:R-:W-:Y:S01]  /*3740*/  MUFU.TANH R147, R39 ;  /* 0x0000002700937308 */ /* 0x000fe20000002400 */
[----:B--2---:R-:W-:Y:S01]  /*3750*/  FSEL R37, R28, -INF , P4 ;  /* 0xff8000001c257808 */ /* 0x004fe20002000000 */
[----:B0-----:R-:W-:Y:S01]  /*3760*/  FMUL.FTZ R24, R0, R47 ;  /* 0x0000002f00187220 */ /* 0x001fe20000410000 */
[----:B------:R-:W-:-:S02]  /*3770*/  FMNMX.FTZ R74, R69, R74, !PT ;  /* 0x0000004a454a7209 */ /* 0x000fc40007810000 */
[----:B------:R-:W-:Y:S02]  /*3780*/  ISETP.GT.AND P4, PT, R70, 0x90, PT ;  /* 0x000000904600780c */ /* 0x000fe40003f84270 */
[----:B----4-:R-:W-:Y:S01]  /*3790*/  FSEL R71, R44, -INF , P3 ;  /* 0xff8000002c477808 */ /* 0x010fe20001800000 */
[----:B------:R-:W0:Y:S01]  /*37a0*/  MUFU.TANH R8, R8 ;  /* 0x0000000800087308 */ /* 0x000e220000002400 */
[----:B------:R-:W-:Y:S02]  /*37b0*/  FMNMX.FTZ R74, R37, R74, !PT ;  /* 0x0000004a254a7209 */ /* 0x000fe40007810000 */
[----:B------:R-:W-:Y:S02]  /*37c0*/  ISETP.GT.AND P3, PT, R70, 0x91, PT ;  /* 0x000000914600780c */ /* 0x000fe40003f64270 */
[----:B------:R-:W-:Y:S02]  /*37d0*/  FSEL R73, R32, -INF , P4 ;  /* 0xff80000020497808 */ /* 0x000fe40002000000 */
[----:B------:R-:W-:Y:S01]  /*37e0*/  FMNMX.FTZ R74, R71, R74, !PT ;  /* 0x0000004a474a7209 */ /* 0x000fe20007810000 */
[----:B------:R-:W1:Y:S01]  /*37f0*/  MUFU.TANH R10, R10 ;  /* 0x0000000a000a7308 */ /* 0x000e620000002400 */
[----:B------:R-:W-:-:S02]  /*3800*/  ISETP.GT.AND P4, PT, R70, 0x98, PT ;  /* 0x000000984600780c */ /* 0x000fc40003f84270 */
[----:B-----5:R-:W-:Y:S02]  /*3810*/  FSEL R77, R77, -INF , P3 ;  /* 0xff8000004d4d7808 */ /* 0x020fe40001800000 */
[----:B------:R-:W-:Y:S02]  /*3820*/  FMNMX.FTZ R74, R73, R74, !PT ;  /* 0x0000004a494a7209 */ /* 0x000fe40007810000 */
[----:B------:R-:W-:Y:S01]  /*3830*/  ISETP.GT.AND P3, PT, R70, 0x99, PT ;  /* 0x000000994600780c */ /* 0x000fe20003f64270 */
[----:B------:R-:W-:Y:S01]  /*3840*/  MUFU.TANH R48, R55 ;  /* 0x0000003700307308 */ /* 0x000fe20000002400 */
[----:B------:R-:W-:Y:S02]  /*3850*/  FSEL R47, R36, -INF , P4 ;  /* 0xff800000242f7808 */ /* 0x000fe40002000000 */
[----:B------:R-:W-:Y:S02]  /*3860*/  FMNMX.FTZ R74, R77, R74, !PT ;  /* 0x0000004a4d4a7209 */ /* 0x000fe40007810000 */
[----:B---3--:R-:W-:-:S02]  /*3870*/  FSEL R79, R79, -INF , P3 ;  /* 0xff8000004f4f7808 */ /* 0x008fc40001800000 */
[----:B------:R-:W-:Y:S01]  /*3880*/  FMNMX.FTZ R74, R47, R74, !PT ;  /* 0x0000004a2f4a7209 */ /* 0x000fe20007810000 */
[----:B------:R2:W-:Y:S01]  /*3890*/  MUFU.TANH R36, R24 ;  /* 0x0000001800247308 */ /* 0x0005e20000002400 */
[----:B------:R-:W-:Y:S01]  /*38a0*/  IADD3 R35, R35, -UR14, R66 ;  /* 0x8000000e23237c10 */ /* 0x000fe2000fffe042 */
[----:B------:R-:W-:Y:S01]  /*38b0*/  @UP0 ULDC UR14, c[0x0][0x450] ;  /* 0x00011400000e0ab9 */ /* 0x000fe20000000800 */
[----:B------:R-:W-:Y:S01]  /*38c0*/  FMNMX.FTZ R74, R79, R74, !PT ;  /* 0x0000004a4f4a7209 */ /* 0x000fe20007810000 */
[----:B------:R-:W-:Y:S01]  /*38d0*/  @UP0 USHF.R.U32.HI UR10, URZ, UR14, UR7 ;  /* 0x0000000e3f0a0299 */ /* 0x000fe20008011607 */
[----:B------:R-:W-:-:S03]  /*38e0*/  VIMNMX R64, R64, R35, PT ;  /* 0x0000002340407248 */ /* 0x000fc60003fe0100 */
[----:B------:R-:W2:Y:S01]  /*38f0*/  SHFL.BFLY PT, R89, R74, 0x2, 0x1f ;  /* 0x0c401f004a597f89 */ /* 0x000ea200000e0000 */
[C---:B------:R-:W-:Y:S01]  /*3900*/  ISETP.GT.AND P4, PT, R64.reuse, 0x1, PT ;  /* 0x000000014000780c */ /* 0x040fe20003f84270 */
[----:B------:R-:W3:Y:S01]  /*3910*/  MUFU.TANH R11, R11 ;  /* 0x0000000b000b7308 */ /* 0x000ee20000002400 */
[C---:B------:R-:W-:Y:S01]  /*3920*/  ISETP.GT.AND P5, PT, R64.reuse, 0x8, PT ;  /* 0x000000084000780c */ /* 0x040fe20003fa4270 */
[----:B------:R-:W-:Y:S01]  /*3930*/  UIADD3 UR6, UR11, UR10, URZ ;  /* 0x0000000a0b067290 */ /* 0x000fe2000fffe03f */
[----:B------:R-:W-:Y:S02]  /*3940*/  FSEL R3, R3, -INF , P4 ;  /* 0xff80000003037808 */ /* 0x000fe40002000000 */
[----:B------:R-:W-:Y:S01]  /*3950*/  FSEL R5, R5, -INF , P5 ;  /* 0xff80000005057808 */ /* 0x000fe20002800000 */
[----:B------:R-:W-:Y:S01]  /*3960*/  UIMAD.WIDE UR6, UR6, 0x66666667, URZ ;  /* 0x66666667060678a5 */ /* 0x000fe2000f8e023f */
[----:B------:R-:W-:Y:S01]  /*3970*/  ISETP.GT.AND P4, PT, R64, 0x10, PT ;  /* 0x000000104000780c */ /* 0x000fe20003f84270 */
[----:B------:R-:W4:Y:S02]  /*3980*/  MUFU.TANH R13, R13 ;  /* 0x0000000d000d7308 */ /* 0x000f240000002400 */
[----:B------:R-:W-:Y:S01]  /*3990*/  USHF.R.U32.HI UR6, URZ, 0x1f, UR7 ;  /* 0x0000001f3f067899 */ /* 0x000fe20008011607 */
[----:B------:R-:W-:-:S02]  /*39a0*/  FSEL R7, R7, -INF , P4 ;  /* 0xff80000007077808 */ /* 0x000fc40002000000 */
[----:B------:R-:W-:Y:S01]  /*39b0*/  ISETP.GT.AND P4, PT, R64, 0x18, PT ;  /* 0x000000184000780c */ /* 0x000fe20003f84270 */
[----:B------:R-:W-:Y:S02]  /*39c0*/  ULEA.HI.SX32 UR6, UR7, UR6, 0x1a ;  /* 0x0000000607067291 */ /* 0x000fe4000f8fd23f */
[----:B------:R5:W-:Y:S02]  /*39d0*/  MUFU.TANH R44, R51 ;  /* 0x00000033002c7308 */ /* 0x000be40000002400 */
[----:B------:R-:W-:Y:S01]  /*39e0*/  UISETP.LT.AND UP1, UPT, URZ, UR6, UPT ;  /* 0x000000063f00728c */ /* 0x000fe2000bf21270 */
[----:B--2---:R-:W-:-:S03]  /*39f0*/  FMNMX.FTZ R24, R74, R89, !PT ;  /* 0x000000594a187209 */ /* 0x004fc60007810000 */
[----:B------:R-:W-:Y:S02]  /*3a00*/  USEL UR49, URZ, UR6, !UP1 ;  /* 0x000000063f317287 */ /* 0x000fe4000c800000 */
[----:B------:R-:W2:Y:S01]  /*3a10*/  MUFU.TANH R12, R12 ;  /* 0x0000000c000c7308 */ /* 0x000ea20000002400 */
[----:B------:R-:W0:Y:S01]  /*3a20*/  SHFL.BFLY PT, R89, R24, 0x1, 0x1f ;  /* 0x0c201f0018597f89 */ /* 0x000e2200000e0000 */
[----:B------:R-:W-:-:S06]  /*3a30*/  UISETP.GE.AND UP1, UPT, UR52, UR49, UPT ;  /* 0x000000313400728c */ /* 0x000fcc000bf26270 */
[----:B------:R-:W2:Y:S08]  /*3a40*/  MUFU.TANH R15, R15 ;  /* 0x0000000f000f7308 */ /* 0x000eb00000002400 */
[----:B------:R1:W-:Y:S08]  /*3a50*/  MUFU.TANH R141, R31 ;  /* 0x0000001f008d7308 */ /* 0x0003f00000002400 */
[----:B------:R-:W2:Y:S01]  /*3a60*/  MUFU.TANH R14, R14 ;  /* 0x0000000e000e7308 */ /* 0x000ea20000002400 */
[----:B0-----:R-:W-:-:S04]  /*3a70*/  FMNMX.FTZ R89, R24, R89, !PT ;  /* 0x0000005918597209 */ /* 0x001fc80007810000 */
[C---:B------:R-:W-:Y:S01]  /*3a80*/  FSETP.NEU.FTZ.AND P3, PT, R89.reuse, -INF , PT ;  /* 0xff8000005900780b */ /* 0x040fe20003f7d000 */
[----:B------:R-:W-:-:S02]  /*3a90*/  FFMA.FTZ R24, R89, R88, -8 ;  /* 0xc100000059187423 */ /* 0x000fc40000010058 */
[----:B------:R-:W0:Y:S03]  /*3aa0*/  MUFU.TANH R21, R21 ;  /* 0x0000001500157308 */ /* 0x000e260000002400 */
[----:B------:R-:W-:Y:S02]  /*3ab0*/  FSEL R24, R24, RZ, P3 ;  /* 0x000000ff18187208 */ /* 0x000fe40001800000 */
[----:B------:R-:W-:-:S03]  /*3ac0*/  ISETP.GT.AND P3, PT, R64, RZ, PT ;  /* 0x000000ff4000720c */ /* 0x000fc60003f64270 */
[----:B------:R-:W0:Y:S01]  /*3ad0*/  MUFU.TANH R20, R20 ;  /* 0x0000001400147308 */ /* 0x000e220000002400 */
[----:B-----5:R-:W-:-:S01]  /*3ae0*/  FFMA.FTZ R51, R107, R88, -R24 ;  /* 0x000000586b337223 */ /* 0x020fc20000010818 */
[----:B------:R-:W-:Y:S01]  /*3af0*/  FSEL R39, R4, -INF , P3 ;  /* 0xff80000004277808 */ /* 0x000fe20001800000 */
[----:B-1----:R-:W-:-:S01]  /*3b00*/  FFMA.FTZ R31, R113, R88, -R24 ;  /* 0x00000058711f7223 */ /* 0x002fc20000010818 */
[----:B------:R-:W-:Y:S01]  /*3b10*/  ISETP.GT.AND P3, PT, R64, 0x9, PT ;  /* 0x000000094000780c */ /* 0x000fe20003f64270 */
[----:B------:R-:W-:-:S01]  /*3b20*/  FFMA.FTZ R28, R115, R88, -R24 ;  /* 0x00000058731c7223 */ /* 0x000fc20000010818 */
[----:B------:R-:W-:Y:S01]  /*3b30*/  FMNMX.FTZ R32, R39, R3, !PT ;  /* 0x0000000327207209 */ /* 0x000fe20007810000 */
[----:B------:R-:W-:-:S01]  /*3b40*/  FFMA.FTZ R119, R119, R88, -R24 ;  /* 0x0000005877777223 */ /* 0x000fc20000010818 */
[----:B------:R-:W-:Y:S01]  /*3b50*/  FSEL R55, R6, -INF , P3 ;  /* 0xff80000006377808 */ /* 0x000fe20001800000 */
[----:B------:R-:W-:-:S01]  /*3b60*/  FFMA.FTZ R6, R105, R88, -R24 ;  /* 0x0000005869067223 */ /* 0x000fc20000010818 */
[----:B------:R-:W-:Y:S01]  /*3b70*/  FMNMX.FTZ R32, R5, R32, !PT ;  /* 0x0000002005207209 */ /* 0x000fe20007810000 */
[----:B------:R-:W1:Y:S01]  /*3b80*/  MUFU.TANH R72, R72 ;  /* 0x0000004800487308 */ /* 0x000e620000002400 */
[C---:B------:R-:W-:Y:S01]  /*3b90*/  ISETP.GT.AND P3, PT, R64.reuse, 0x11, PT ;  /* 0x000000114000780c */ /* 0x040fe20003f64270 */
[--C-:B------:R-:W-:Y:S01]  /*3ba0*/  FFMA.FTZ R121, R121, R88, -R24.reuse ;  /* 0x0000005879797223 */ /* 0x100fe20000010818 */
[----:B------:R-:W-:Y:S01]  /*3bb0*/  FMNMX.FTZ R32, R55, R32, !PT ;  /* 0x0000002037207209 */ /* 0x000fe20007810000 */
[-CC-:B------:R-:W-:Y:S01]  /*3bc0*/  FFMA.FTZ R53, R53, R88.reuse, -R24.reuse ;  /* 0x0000005835357223 */ /* 0x180fe20000010818 */
[----:B------:R-:W-:Y:S01]  /*3bd0*/  FSEL R105, R9, -INF , P3 ;  /* 0xff80000009697808 */ /* 0x000fe20001800000 */
[--C-:B------:R-:W-:Y:S01]  /*3be0*/  FFMA.FTZ R9, R111, R88, -R24.reuse ;  /* 0x000000586f097223 */ /* 0x100fe20000010818 */
[----:B------:R-:W-:Y:S01]  /*3bf0*/  FMNMX.FTZ R32, R7, R32, !PT ;  /* 0x0000002007207209 */ /* 0x000fe20007810000 */
[----:B------:R5:W-:Y:S01]  /*3c00*/  MUFU.TANH R70, R27 ;  /* 0x0000001b00467308 */ /* 0x000be20000002400 */
[----:B------:R-:W-:Y:S01]  /*3c10*/  ISETP.GT.AND P3, PT, R64, 0x19, PT ;  /* 0x000000194000780c */ /* 0x000fe20003f64270 */
[-CC-:B------:R-:W-:Y:S01]  /*3c20*/  FFMA.FTZ R25, R25, R88.reuse, -R24.reuse ;  /* 0x0000005819197223 */ /* 0x180fe20000010818 */
[----:B------:R-:W-:Y:S01]  /*3c30*/  FSEL R107, R8, -INF , P4 ;  /* 0xff800000086b7808 */ /* 0x000fe20002000000 */
[--C-:B------:R-:W-:Y:S01]  /*3c40*/  FFMA.FTZ R8, R109, R88, -R24.reuse ;  /* 0x000000586d087223 */ /* 0x100fe20000010818 */
[----:B------:R-:W-:Y:S01]  /*3c50*/  FMNMX.FTZ R32, R105, R32, !PT ;  /* 0x0000002069207209 */ /* 0x000fe20007810000 */
[-CC-:B------:R-:W-:Y:S01]  /*3c60*/  FFMA.FTZ R29, R29, R88.reuse, -R24.reuse ;  /* 0x000000581d1d7223 */ /* 0x180fe20000010818 */
[----:B------:R-:W-:Y:S01]  /*3c70*/  ISETP.GT.AND P4, PT, R64, 0x20, PT ;  /* 0x000000204000780c */ /* 0x000fe20003f84270 */
[----:B------:R-:W-:Y:S01]  /*3c80*/  MUFU.TANH R58, R58 ;  /* 0x0000003a003a7308 */ /* 0x000fe20000002400 */
[----:B------:R-:W-:Y:S01]  /*3c90*/  FSEL R111, R10, -INF , P3 ;  /* 0xff8000000a6f7808 */ /* 0x000fe20001800000 */
[--C-:B-----5:R-:W-:Y:S01]  /*3ca0*/  FFMA.FTZ R27, R117, R88, -R24.reuse ;  /* 0x00000058751b7223 */ /* 0x120fe20000010818 */
[----:B------:R-:W-:Y:S01]  /*3cb0*/  FMNMX.FTZ R32, R107, R32, !PT ;  /* 0x000000206b207209 */ /* 0x000fe20007810000 */
[-CC-:B------:R-:W-:Y:S01]  /*3cc0*/  FFMA.FTZ R10, R101, R88.reuse, -R24.reuse ;  /* 0x00000058650a7223 */ /* 0x180fe20000010818 */
[C---:B------:R-:W-:Y:S01]  /*3cd0*/  ISETP.GT.AND P3, PT, R64.reuse, 0x21, PT ;  /* 0x000000214000780c */ /* 0x040fe20003f64270 */
[-CC-:B------:R-:W-:Y:S01]  /*3ce0*/  FFMA.FTZ R33, R33, R88.reuse, -R24.reuse ;  /* 0x0000005821217223 */ /* 0x180fe20000010818 */
[----:B---3--:R-:W-:Y:S01]  /*3cf0*/  FSEL R113, R11, -INF , P4 ;  /* 0xff8000000b717808 */ /* 0x008fe20002000000 */
[--C-:B------:R-:W-:Y:S01]  /*3d00*/  FFMA.FTZ R11, R103, R88, -R24.reuse ;  /* 0x00000058670b7223 */ /* 0x100fe20000010818 */
[----:B------:R-:W-:Y:S01]  /*3d10*/  FMNMX.FTZ R32, R111, R32, !PT ;  /* 0x000000206f207209 */ /* 0x000fe20007810000 */
[----:B------:R-:W3:Y:S01]  /*3d20*/  MUFU.TANH R57, R57 ;  /* 0x0000003900397308 */ /* 0x000ee20000002400 */
[C---:B------:R-:W-:Y:S01]  /*3d30*/  ISETP.GT.AND P4, PT, R64.reuse, 0x28, PT ;  /* 0x000000284000780c */ /* 0x040fe20003f84270 */
[-CC-:B------:R-:W-:Y:S01]  /*3d40*/  FFMA.FTZ R37, R37, R88.reuse, -R24.reuse ;  /* 0x0000005825257223 */ /* 0x180fe20000010818 */
[----:B----4-:R-:W-:Y:S01]  /*3d50*/  FSEL R109, R13, -INF , P3 ;  /* 0xff8000000d6d7808 */ /* 0x010fe20001800000 */
[--C-:B------:R-:W-:Y:S01]  /*3d60*/  FFMA.FTZ R13, R99, R88, -R24.reuse ;  /* 0x00000058630d7223 */ /* 0x100fe20000010818 */
[----:B------:R-:W-:Y:S01]  /*3d70*/  FMNMX.FTZ R32, R113, R32, !PT ;  /* 0x0000002071207209 */ /* 0x000fe20007810000 */
[-CC-:B------:R-:W-:Y:S01]  /*3d80*/  FFMA.FTZ R77, R77, R88.reuse, -R24.reuse ;  /* 0x000000584d4d7223 */ /* 0x180fe20000010818 */
[----:B------:R-:W-:Y:S01]  /*3d90*/  ISETP.GT.AND P3, PT, R64, 0x29, PT ;  /* 0x000000294000780c */ /* 0x000fe20003f64270 */
[----:B------:R-:W-:Y:S01]  /*3da0*/  MUFU.TANH R56, R56 ;  /* 0x0000003800387308 */ /* 0x000fe20000002400 */
[----:B--2---:R-:W-:Y:S01]  /*3db0*/  FSEL R115, R12, -INF , P4 ;  /* 0xff8000000c737808 */ /* 0x004fe20002000000 */
[--C-:B------:R-:W-:Y:S01]  /*3dc0*/  FFMA.FTZ R12, R97, R88, -R24.reuse ;  /* 0x00000058610c7223 */ /* 0x100fe20000010818 */
[----:B------:R-:W-:Y:S01]  /*3dd0*/  FMNMX.FTZ R32, R109, R32, !PT ;  /* 0x000000206d207209 */ /* 0x000fe20007810000 */
[----:B------:R-:W-:Y:S01]  /*3de0*/  FFMA.FTZ R47, R47, R88, -R24 ;  /* 0x000000582f2f7223 */ /* 0x000fe20000010818 */
[----:B------:R-:W-:-:S02]  /*3df0*/  ISETP.GT.AND P4, PT, R64, 0x30, PT ;  /* 0x000000304000780c */ /* 0x000fc40003f84270 */
[----:B------:R-:W-:Y:S01]  /*3e00*/  FSEL R103, R15, -INF , P3 ;  /* 0xff8000000f677808 */ /* 0x000fe20001800000 */
[----:B------:R2:W-:Y:S01]  /*3e10*/  MUFU.EX2 R35, R119 ;  /* 0x0000007700237308 */ /* 0x0005e20000000800 */
[----:B------:R-:W-:Y:S01]  /*3e20*/  FMNMX.FTZ R32, R115, R32, !PT ;  /* 0x0000002073207209 */ /* 0x000fe20007810000 */
[-CC-:B------:R-:W-:Y:S01]  /*3e30*/  FFMA.FTZ R15, R95, R88.reuse, -R24.reuse ;  /* 0x000000585f0f7223 */ /* 0x180fe20000010818 */
[----:B------:R-:W-:Y:S02]  /*3e40*/  ISETP.GT.AND P3, PT, R64, 0x31, PT ;  /* 0x000000314000780c */ /* 0x000fe40003f64270 */
[----:B------:R-:W-:Y:S01]  /*3e50*/  FSEL R117, R14, -INF , P4 ;  /* 0xff8000000e757808 */ /* 0x000fe20002000000 */
[----:B------:R-:W-:-:S01]  /*3e60*/  FFMA.FTZ R14, R93, R88, -R24 ;  /* 0x000000585d0e7223 */ /* 0x000fc20000010818 */
[----:B------:R-:W-:Y:S01]  /*3e70*/  FMNMX.FTZ R32, R103, R32, !PT ;  /* 0x0000002067207209 */ /* 0x000fe20007810000 */
[----:B------:R-:W4:Y:S01]  /*3e80*/  MUFU.TANH R59, R59 ;  /* 0x0000003b003b7308 */ /* 0x000f220000002400 */
[----:B------:R-:W-:-:S02]  /*3e90*/  ISETP.GT.AND P4, PT, R64, 0x38, PT ;  /* 0x000000384000780c */ /* 0x000fc40003f84270 */
[----:B0-----:R-:W-:Y:S01]  /*3ea0*/  FSEL R101, R21, -INF , P3 ;  /* 0xff80000015657808 */ /* 0x001fe20001800000 */
[----:B------:R-:W-:-:S01]  /*3eb0*/  FFMA.FTZ R21, R91, R88, -R24 ;  /* 0x000000585b157223 */ /* 0x000fc20000010818 */
[----:B------:R-:W-:Y:S02]  /*3ec0*/  FMNMX.FTZ R32, R117, R32, !PT ;  /* 0x0000002075207209 */ /* 0x000fe40007810000 */
[----:B------:R-:W-:Y:S01]  /*3ed0*/  ISETP.GT.AND P3, PT, R64, 0x39, PT ;  /* 0x000000394000780c */ /* 0x000fe20003f64270 */
[----:B------:R-:W0:Y:S01]  /*3ee0*/  MUFU.TANH R60, R60 ;  /* 0x0000003c003c7308 */ /* 0x000e220000002400 */
[----:B--2---:R-:W-:Y:S01]  /*3ef0*/  FSEL R119, R20, -INF , P4 ;  /* 0xff80000014777808 */ /* 0x004fe20002000000 */
[----:B------:R-:W-:Y:S01]  /*3f00*/  FFMA.FTZ R20, R87, R88, -R24 ;  /* 0x0000005857147223 */ /* 0x000fe20000010818 */
[----:B------:R-:W-:Y:S02]  /*3f10*/  FMNMX.FTZ R32, R101, R32, !PT ;  /* 0x0000002065207209 */ /* 0x000fe40007810000 */
[----:B------:R-:W-:-:S02]  /*3f20*/  ISETP.GT.AND P4, PT, R64, 0x40, PT ;  /* 0x000000404000780c */ /* 0x000fc40003f84270 */
[----:B-1----:R-:W-:Y:S01]  /*3f30*/  FSEL R99, R72, -INF , P3 ;  /* 0xff80000048637808 */ /* 0x002fe20001800000 */
[----:B------:R1:W-:Y:S01]  /*3f40*/  MUFU.EX2 R4, R121 ;  /* 0x0000007900047308 */ /* 0x0003e20000000800 */
[----:B------:R-:W-:Y:S02]  /*3f50*/  FMNMX.FTZ R32, R119, R32, !PT ;  /* 0x0000002077207209 */ /* 0x000fe40007810000 */
[----:B------:R-:W-:Y:S02]  /*3f60*/  ISETP.GT.AND P3, PT, R64, 0x41, PT ;  /* 0x000000414000780c */ /* 0x000fe40003f64270 */
[----:B------:R-:W-:Y:S02]  /*3f70*/  FMNMX.FTZ R32, R99, R32, !PT ;  /* 0x0000002063207209 */ /* 0x000fe40007810000 */
[----:B---3--:R-:W-:Y:S01]  /*3f80*/  FSEL R97, R57, -INF , P3 ;  /* 0xff80000039617808 */ /* 0x008fe20001800000 */
[----:B------:R-:W2:Y:S01]  /*3f90*/  MUFU.TANH R61, R61 ;  /* 0x0000003d003d7308 */ /* 0x000ea20000002400 */
[----:B-1----:R-:W-:Y:S01]  /*3fa0*/  FSEL R121, R58, -INF , P4 ;  /* 0xff8000003a797808 */ /* 0x002fe20002000000 */
[----:B------:R-:W-:Y:S01]  /*3fb0*/  FFMA.FTZ R57, R85, R88, -R24 ;  /* 0x0000005855397223 */ /* 0x000fe20000010818 */
[----:B------:R-:W-:-:S02]  /*3fc0*/  ISETP.GT.AND P4, PT, R64, 0x48, PT ;  /* 0x000000484000780c */ /* 0x000fc40003f84270 */
[----:B------:R-:W-:Y:S02]  /*3fd0*/  FMNMX.FTZ R32, R121, R32, !PT ;  /* 0x0000002079207209 */ /* 0x000fe40007810000 */
[----:B------:R-:W-:Y:S01]  /*3fe0*/  ISETP.GT.AND P3, PT, R64, 0x49, PT ;  /* 0x000000494000780c */ /* 0x000fe20003f64270 */
[----:B------:R1:W-:Y:S01]  /*3ff0*/  MUFU.TANH R74, R30 ;  /* 0x0000001e004a7308 */ /* 0x0003e20000002400 */
[----:B------:R-:W-:Y:S02]  /*4000*/  FMNMX.FTZ R32, R97, R32, !PT ;  /* 0x0000002061207209 */ /* 0x000fe40007810000 */
[----:B----4-:R-:W-:Y:S01]  /*4010*/  FSEL R129, R59, -INF , P3 ;  /* 0xff8000003b817808 */ /* 0x010fe20001800000 */
[----:B------:R-:W-:-:S01]  /*4020*/  FFMA.FTZ R59, R81, R88, -R24 ;  /* 0x00000058513b7223 */ /* 0x000fc20000010818 */
[----:B------:R-:W-:-:S03]  /*4030*/  ISETP.GT.AND P3, PT, R64, 0x51, PT ;  /* 0x000000514000780c */ /* 0x000fc60003f64270 */
[----:B------:R-:W3:Y:S01]  /*4040*/  MUFU.TANH R62, R62 ;  /* 0x0000003e003e7308 */ /* 0x000ee20000002400 */
[----:B-1----:R-:W-:-:S01]  /*4050*/  FFMA.FTZ R30, R123, R88, -R24 ;  /* 0x000000587b1e7223 */ /* 0x002fc20000010818 */
[----:B------:R-:W-:Y:S02]  /*4060*/  FSEL R123, R56, -INF , P4 ;  /* 0xff800000387b7808 */ /* 0x000fe40002000000 */
[----:B------:R-:W-:Y:S02]  /*4070*/  ISETP.GT.AND P4, PT, R64, 0x50, PT ;  /* 0x000000504000780c */ /* 0x000fe40003f84270 */
[----:B------:R-:W-:Y:S02]  /*4080*/  FMNMX.FTZ R32, R123, R32, !PT ;  /* 0x000000207b207209 */ /* 0x000fe40007810000 */
[----:B------:R-:W1:Y:S01]  /*4090*/  MUFU.TANH R63, R63 ;  /* 0x0000003f003f7308 */ /* 0x000e620000002400 */
[----:B0-----:R-:W-:Y:S02]  /*40a0*/  FSEL R131, R60, -INF , P4 ;  /* 0xff8000003c837808 */ /* 0x001fe40002000000 */
[----:B------:R-:W-:-:S02]  /*40b0*/  FMNMX.FTZ R32, R129, R32, !PT ;  /* 0x0000002081207209 */ /* 0x000fc40007810000 */
[C---:B------:R-:W-:Y:S02]  /*40c0*/  ISETP.GT.AND P4, PT, R64.reuse, 0x58, PT ;  /* 0x000000584000780c */ /* 0x040fe40003f84270 */
[----:B--2---:R-:W-:Y:S01]  /*40d0*/  FSEL R133, R61, -INF , P3 ;  /* 0xff8000003d857808 */ /* 0x004fe20001800000 */
[----:B------:R-:W0:Y:S01]  /*40e0*/  MUFU.TANH R40, R40 ;  /* 0x0000002800287308 */ /* 0x000e220000002400 */
[----:B------:R-:W-:Y:S02]  /*40f0*/  FMNMX.FTZ R32, R131, R32, !PT ;  /* 0x0000002083207209 */ /* 0x000fe40007810000 */
[----:B------:R-:W-:Y:S02]  /*4100*/  ISETP.GT.AND P3, PT, R64, 0x59, PT ;  /* 0x000000594000780c */ /* 0x000fe40003f64270 */
[----:B---3--:R-:W-:Y:S02]  /*4110*/  FSEL R135, R62, -INF , P4 ;  /* 0xff8000003e877808 */ /* 0x008fe40002000000 */
[----:B------:R-:W-:Y:S01]  /*4120*/  FMNMX.FTZ R32, R133, R32, !PT ;  /* 0x0000002085207209 */ /* 0x000fe20007810000 */
[----:B------:R-:W2:Y:S01]  /*4130*/  MUFU.TANH R42, R42 ;  /* 0x0000002a002a7308 */ /* 0x000ea20000002400 */
[----:B------:R-:W-:-:S02]  /*4140*/  ISETP.GT.AND P4, PT, R64, 0x60, PT ;  /* 0x000000604000780c */ /* 0x000fc40003f84270 */
[----:B-1----:R-:W-:Y:S02]  /*4150*/  FSEL R137, R63, -INF , P3 ;  /* 0xff8000003f897808 */ /* 0x002fe40001800000 */
[----:B------:R-:W-:Y:S02]  /*4160*/  FMNMX.FTZ R32, R135, R32, !PT ;  /* 0x0000002087207209 */ /* 0x000fe40007810000 */
[----:B------:R-:W-:Y:S01]  /*4170*/  ISETP.GT.AND P3, PT, R64, 0x61, PT ;  /* 0x000000614000780c */ /* 0x000fe20003f64270 */
[----:B------:R-:W1:Y:S01]  /*4180*/  MUFU.TANH R46, R46 ;  /* 0x0000002e002e7308 */ /* 0x000e620000002400 */
[----:B0-----:R-:W-:Y:S01]  /*4190*/  FSEL R139, R40, -INF , P4 ;  /* 0xff800000288b7808 */ /* 0x001fe20002000000 */
[----:B------:R-:W-:Y:S01]  /*41a0*/  FFMA.FTZ R40, R43, R88, -R24 ;  /* 0x000000582b287223 */ /* 0x000fe20000010818 */
[----:B------:R-:W-:Y:S02]  /*41b0*/  FMNMX.FTZ R32, R137, R32, !PT ;  /* 0x0000002089207209 */ /* 0x000fe40007810000 */
[----:B------:R-:W-:-:S02]  /*41c0*/  ISETP.GT.AND P4, PT, R64, 0x68, PT ;  /* 0x000000684000780c */ /* 0x000fc40003f84270 */
[----:B------:R-:W-:Y:S01]  /*41d0*/  FMNMX.FTZ R32, R139, R32, !PT ;  /* 0x000000208b207209 */ /* 0x000fe20007810000 */
[----:B------:R-:W0:Y:S01]  /*41e0*/  MUFU.TANH R50, R50 ;  /* 0x0000003200327308 */ /* 0x000e220000002400 */
[----:B--2---:R-:W-:Y:S01]  /*41f0*/  FSEL R61, R42, -INF , P3 ;  /* 0xff8000002a3d7808 */ /* 0x004fe20001800000 */
[--C-:B------:R-:W-:Y:S01]  /*4200*/  FFMA.FTZ R42, R65, R88, -R24.reuse ;  /* 0x00000058412a7223 */ /* 0x100fe20000010818 */
[----:B------:R-:W-:Y:S02]  /*4210*/  ISETP.GT.AND P3, PT, R64, 0x69, PT ;  /* 0x000000694000780c */ /* 0x000fe40003f64270 */
[----:B------:R-:W-:Y:S02]  /*4220*/  FMNMX.FTZ R32, R61, R32, !PT ;  /* 0x000000203d207209 */ /* 0x000fe40007810000 */
[----:B------:R-:W-:Y:S01]  /*4230*/  FSEL R63, R36, -INF , P3 ;  /* 0xff800000243f7808 */ /* 0x000fe20001800000 */
[----:B------:R-:W2:Y:S01]  /*4240*/  MUFU.TANH R54, R54 ;  /* 0x0000003600367308 */ /* 0x000ea20000002400 */
[----:B-1----:R-:W-:Y:S01]  /*4250*/  FSEL R87, R46, -INF , P4 ;  /* 0xff8000002e577808 */ /* 0x002fe20002000000 */
[-CC-:B------:R-:W-:Y:S01]  /*4260*/  FFMA.FTZ R36, R83, R88.reuse, -R24.reuse ;  /* 0x0000005853247223 */ /* 0x180fe20000010818 */
[----:B------:R-:W-:Y:S01]  /*4270*/  ISETP.GT.AND P4, PT, R64, 0x70, PT ;  /* 0x000000704000780c */ /* 0x000fe20003f84270 */
[----:B------:R-:W-:Y:S01]  /*4280*/  FFMA.FTZ R46, R71, R88, -R24 ;  /* 0x00000058472e7223 */ /* 0x000fe20000010818 */
[----:B------:R-:W-:-:S02]  /*4290*/  FMNMX.FTZ R32, R87, R32, !PT ;  /* 0x0000002057207209 */ /* 0x000fc40007810000 */
[----:B------:R-:W-:Y:S01]  /*42a0*/  ISETP.GT.AND P3, PT, R64, 0x71, PT ;  /* 0x000000714000780c */ /* 0x000fe20003f64270 */
[----:B------:R1:W3:Y:S01]  /*42b0*/  MUFU.TANH R52, R26 ;  /* 0x0000001a00347308 */ /* 0x0002e20000002400 */
[----:B0-----:R-:W-:Y:S02]  /*42c0*/  FSEL R85, R50, -INF , P4 ;  /* 0xff80000032557808 */ /* 0x001fe40002000000 */
[----:B------:R-:W-:Y:S02]  /*42d0*/  ISETP.GT.AND P4, PT, R64, 0x78, PT ;  /* 0x000000784000780c */ /* 0x000fe40003f84270 */
[----:B------:R-:W-:Y:S02]  /*42e0*/  FSEL R93, R44, -INF , P3 ;  /* 0xff8000002c5d7808 */ /* 0x000fe40001800000 */
[----:B------:R-:W-:Y:S01]  /*42f0*/  ISETP.GT.AND P3, PT, R64, 0x79, PT ;  /* 0x000000794000780c */ /* 0x000fe20003f64270 */
[----:B------:R0:W4:Y:S01]  /*4300*/  MUFU.TANH R127, R34 ;  /* 0x00000022007f7308 */ /* 0x0001220000002400 */
[----:B--2---:R-:W-:Y:S01]  /*4310*/  FSEL R83, R54, -INF , P4 ;  /* 0xff80000036537808 */ /* 0x004fe20002000000 */
[----:B-1----:R-:W-:Y:S01]  /*4320*/  FFMA.FTZ R26, R125, R88, -R24 ;  /* 0x000000587d1a7223 */ /* 0x002fe20000010818 */
[----:B------:R-:W-:-:S02]  /*4330*/  ISETP.GT.AND P4, PT, R64, 0x80, PT ;  /* 0x000000804000780c */ /* 0x000fc40003f84270 */
[----:B------:R-:W-:Y:S02]  /*4340*/  FSEL R81, R48, -INF , P3 ;  /* 0xff80000030517808 */ /* 0x000fe40001800000 */
[----:B------:R-:W-:Y:S01]  /*4350*/  ISETP.GT.AND P3, PT, R64, 0x81, PT ;  /* 0x000000814000780c */ /* 0x000fe20003f64270 */
[----:B------:R1:W2:Y:S01]  /*4360*/  MUFU.TANH R145, R38 ;  /* 0x0000002600917308 */ /* 0x0002a20000002400 */
[----:B0-----:R-:W-:Y:S02]  /*4370*/  FMNMX.FTZ R34, R63, R32, !PT ;  /* 0x000000203f227209 */ /* 0x001fe40007810000 */
[----:B---3--:R-:W-:Y:S02]  /*4380*/  FSEL R95, R52, -INF , P4 ;  /* 0xff800000345f7808 */ /* 0x008fe40002000000 */
[----:B------:R-:W-:Y:S02]  /*4390*/  FMNMX.FTZ R34, R85, R34, !PT ;  /* 0x0000002255227209 */ /* 0x000fe40007810000 */
[----:B------:R-:W-:Y:S01]  /*43a0*/  ISETP.GT.AND P4, PT, R64, 0x88, PT ;  /* 0x000000884000780c */ /* 0x000fe20003f84270 */
[----:B------:R0:W-:Y:S01]  /*43b0*/  MUFU.EX2 R32, R36 ;  /* 0x0000002400207308 */ /* 0x0001e20000000800 */
[----:B------:R-:W-:Y:S01]  /*43c0*/  FMNMX.FTZ R34, R93, R34, !PT ;  /* 0x000000225d227209 */ /* 0x000fe20007810000 */
[----:B-1----:R-:W-:Y:S01]  /*43d0*/  FFMA.FTZ R38, R75, R88, -R24 ;  /* 0x000000584b267223 */ /* 0x002fe20000010818 */
[----:B------:R-:W-:-:S02]  /*43e0*/  FSEL R75, R70, -INF , P3 ;  /* 0xff800000464b7808 */ /* 0x000fc40001800000 */
[----:B------:R-:W-:Y:S02]  /*43f0*/  FMNMX.FTZ R34, R83, R34, !PT ;  /* 0x0000002253227209 */ /* 0x000fe40007810000 */
[----:B------:R-:W-:Y:S01]  /*4400*/  ISETP.GT.AND P3, PT, R64, 0x89, PT ;  /* 0x000000894000780c */ /* 0x000fe20003f64270 */
[----:B------:R-:W-:Y:S01]  /*4410*/  MUFU.EX2 R26, R26 ;  /* 0x0000001a001a7308 */ /* 0x000fe20000000800 */
[----:B0-----:R-:W-:Y:S02]  /*4420*/  FMNMX.FTZ R36, R81, R34, !PT ;  /* 0x0000002251247209 */ /* 0x001fe40007810000 */
[----:B------:R-:W-:Y:S02]  /*4430*/  FSEL R125, R74, -INF , P4 ;  /* 0xff8000004a7d7808 */ /* 0x000fe40002000000 */
[----:B------:R-:W-:Y:S02]  /*4440*/  FMNMX.FTZ R36, R95, R36, !PT ;  /* 0x000000245f247209 */ /* 0x000fe40007810000 */
[----:B------:R-:W-:Y:S01]  /*4450*/  ISETP.GT.AND P4, PT, R64, 0x90, PT ;  /* 0x000000904000780c */ /* 0x000fe20003f84270 */
[----:B------:R0:W-:Y:S01]  /*4460*/  MUFU.EX2 R34, R38 ;  /* 0x0000002600227308 */ /* 0x0001e20000000800 */
[----:B------:R-:W-:-:S02]  /*4470*/  FMNMX.FTZ R36, R75, R36, !PT ;  /* 0x000000244b247209 */ /* 0x000fc40007810000 */
[----:B------:R-:W-:Y:S02]  /*4480*/  FSEL R141, R141, -INF , P3 ;  /* 0xff8000008d8d7808 */ /* 0x000fe40001800000 */
[----:B------:R-:W-:Y:S02]  /*4490*/  FMNMX.FTZ R36, R125, R36, !PT ;  /* 0x000000247d247209 */ /* 0x000fe40007810000 */
[C---:B------:R-:W-:Y:S01]  /*44a0*/  ISETP.GT.AND P3, PT, R64.reuse, 0x91, PT ;  /* 0x000000914000780c */ /* 0x040fe20003f64270 */
[----:B------:R-:W1:Y:S01]  /*44b0*/  MUFU.EX2 R27, R27 ;  /* 0x0000001b001b7308 */ /* 0x000e620000000800 */
[----:B----4-:R-:W-:Y:S02]  /*44c0*/  FSEL R127, R127, -INF , P4 ;  /* 0xff8000007f7f7808 */ /* 0x010fe40002000000 */
[----:B0-----:R-:W-:Y:S02]  /*44d0*/  FMNMX.FTZ R38, R141, R36, !PT ;  /* 0x000000248d267209 */ /* 0x001fe40007810000 */
[----:B------:R-:W-:-:S02]  /*44e0*/  ISETP.GT.AND P4, PT, R64, 0x98, PT ;  /* 0x000000984000780c */ /* 0x000fc40003f84270 */
[----:B------:R-:W-:Y:S01]  /*44f0*/  FSEL R143, R143, -INF , P3 ;  /* 0xff8000008f8f7808 */ /* 0x000fe20001800000 */
[----:B------:R0:W-:Y:S01]  /*4500*/  MUFU.EX2 R36, R40 ;  /* 0x0000002800247308 */ /* 0x0001e20000000800 */
[----:B------:R-:W-:Y:S02]  /*4510*/  FMNMX.FTZ R38, R127, R38, !PT ;  /* 0x000000267f267209 */ /* 0x000fe40007810000 */
[----:B------:R-:W-:Y:S02]  /*4520*/  ISETP.GT.AND P3, PT, R64, 0x99, PT ;  /* 0x000000994000780c */ /* 0x000fe40003f64270 */
[----:B--2---:R-:W-:Y:S02]  /*4530*/  FSEL R145, R145, -INF , P4 ;  /* 0xff80000091917808 */ /* 0x004fe40002000000 */
[----:B------:R-:W-:Y:S01]  /*4540*/  FMNMX.FTZ R38, R143, R38, !PT ;  /* 0x000000268f267209 */ /* 0x000fe20007810000 */
[----:B------:R-:W2:Y:S01]  /*4550*/  MUFU.EX2 R28, R28 ;  /* 0x0000001c001c7308 */ /* 0x000ea20000000800 */
[----:B------:R-:W-:Y:S01]  /*4560*/  FSEL R147, R147, -INF , P3 ;  /* 0xff80000093937808 */ /* 0x000fe20001800000 */
[--C-:B0-----:R-:W-:Y:S01]  /*4570*/  FFMA.FTZ R40, R41, R88, -R24.reuse ;  /* 0x0000005829287223 */ /* 0x101fe20000010818 */
[----:B------:R-:W-:Y:S01]  /*4580*/  FMNMX.FTZ R38, R145, R38, !PT ;  /* 0x0000002691267209 */ /* 0x000fe20007810000 */
[----:B------:R-:W-:-:S03]  /*4590*/  FFMA.FTZ R41, R49, R88, -R24 ;  /* 0x0000005831297223 */ /* 0x000fc60000010818 */
[----:B------:R-:W-:Y:S01]  /*45a0*/  FMNMX.FTZ R43, R147, R38, !PT ;  /* 0x00000026932b7209 */ /* 0x000fe20007810000 */
[----:B------:R-:W0:Y:S01]  /*45b0*/  MUFU.EX2 R31, R31 ;  /* 0x0000001f001f7308 */ /* 0x000e220000000800 */
[----:B------:R-:W-:-:S01]  /*45c0*/  FFMA.FTZ R38, R45, R88, -R24 ;  /* 0x000000582d267223 */ /* 0x000fc20000010818 */
[--C-:B------:R-:W-:Y:S02]  /*45d0*/  FFMA.FTZ R45, R73, R88, -R24.reuse ;  /* 0x00000058492d7223 */ /* 0x100fe40000010818 */
[----:B------:R-:W3:Y:S04]  /*45e0*/  SHFL.BFLY PT, R44, R43, 0x2, 0x1f ;  /* 0x0c401f002b2c7f89 */ /* 0x000ee800000e0000 */
[----:B------:R-:W4:Y:S08]  /*45f0*/  MUFU.EX2 R30, R30 ;  /* 0x0000001e001e7308 */ /* 0x000f300000000800 */
[----:B------:R-:W-:Y:S08]  /*4600*/  MUFU.EX2 R51, R51 ;  /* 0x0000003300337308 */ /* 0x000ff00000000800 */
[----:B------:R-:W-:Y:S01]  /*4610*/  MUFU.EX2 R6, R6 ;  /* 0x0000000600067308 */ /* 0x000fe20000000800 */
[----:B---3--:R-:W-:Y:S01]  /*4620*/  FMNMX.FTZ R48, R43, R44, !PT ;  /* 0x0000002c2b307209 */ /* 0x008fe20007810000 */
[-CC-:B------:R-:W-:Y:S01]  /*4630*/  FFMA.FTZ R43, R67, R88.reuse, -R24.reuse ;  /* 0x00000058432b7223 */ /* 0x180fe20000010818 */
[----:B------:R-:W-:-:S01]  /*4640*/  FFMA.FTZ R44, R69, R88, -R24 ;  /* 0x00000058452c7223 */ /* 0x000fc20000010818 */
[----:B------:R-:W-:-:S04]  /*4650*/  FFMA.FTZ R24, R79, R88, -R24 ;  /* 0x000000584f187223 */ /* 0x000fc80000010818 */
[----:B------:R-:W-:Y:S01]  /*4660*/  MUFU.EX2 R9, R9 ;  /* 0x0000000900097308 */ /* 0x000fe20000000800 */
[----:B------:R-:W3:Y:S07]  /*4670*/  SHFL.BFLY PT, R91, R48, 0x1, 0x1f ;  /* 0x0c201f00305b7f89 */ /* 0x000eee00000e0000 */
[----:B------:R-:W-:Y:S08]  /*4680*/  MUFU.EX2 R8, R8 ;  /* 0x0000000800087308 */ /* 0x000ff00000000800 */
[----:B------:R-:W-:Y:S08]  /*4690*/  MUFU.EX2 R11, R11 ;  /* 0x0000000b000b7308 */ /* 0x000ff00000000800 */
[----:B------:R-:W-:Y:S01]  /*46a0*/  MUFU.EX2 R10, R10 ;  /* 0x0000000a000a7308 */ /* 0x000fe20000000800 */
[----:B---3--:R-:W-:-:S04]  /*46b0*/  FMNMX.FTZ R91, R48, R91, !PT ;  /* 0x0000005b305b7209 */ /* 0x008fc80007810000 */
[C---:B------:R-:W-:Y:S01]  /*46c0*/  FSETP.NEU.FTZ.AND P3, PT, R91.reuse, -INF , PT ;  /* 0xff8000005b00780b */ /* 0x040fe20003f7d000 */
[----:B------:R-:W-:-:S02]  /*46d0*/  FFMA.FTZ R49, R91, R88, -8 ;  /* 0xc10000005b317423 */ /* 0x000fc40000010058 */
[----:B------:R-:W-:Y:S03]  /*46e0*/  MUFU.EX2 R13, R13 ;  /* 0x0000000d000d7308 */ /* 0x000fe60000000800 */
[----:B------:R-:W-:Y:S02]  /*46f0*/  FSEL R50, R49, RZ, P3 ;  /* 0x000000ff31327208 */ /* 0x000fe40001800000 */
[----:B------:R-:W-:-:S03]  /*4700*/  PLOP3.LUT P3, PT, PT, PT, UP1, 0x80, 0x0 ;  /* 0x000000000000781c */ /* 0x000fc60003f6f018 */
[-CC-:B------:R-:W-:Y:S01]  /*4710*/  FFMA.FTZ R39, R39, R88.reuse, -R50.reuse ;  /* 0x0000005827277223 */ /* 0x180fe20000010832 */
[----:B------:R-:W-:-:S01]  /*4720*/  FFMA.FTZ R3, R3, R88, -R50 ;  /* 0x0000005803037223 */ /* 0x000fc20000010832 */
[-CC-:B------:R-:W-:Y:S01]  /*4730*/  FFMA.FTZ R5, R5, R88.reuse, -R50.reuse ;  /* 0x0000005805057223 */ /* 0x180fe20000010832 */
[----:B------:R-:W-:-:S01]  /*4740*/  FFMA.FTZ R55, R55, R88, -R50 ;  /* 0x0000005837377223 */ /* 0x000fc20000010832 */
[-CC-:B------:R-:W-:Y:S01]  /*4750*/  FFMA.FTZ R7, R7, R88.reuse, -R50.reuse ;  /* 0x0000005807077223 */ /* 0x180fe20000010832 */
        /* <DEDUP_REMOVED lines=8> */
[----:B------:R-:W3:Y:S01]  /*47e0*/  MUFU.EX2 R39, R39 ;  /* 0x0000002700277308 */ /* 0x000ee20000000800 */
[----:B-1----:R-:W-:-:S01]  /*47f0*/  FADD.FTZ R3, R26, R27 ;  /* 0x0000001b1a037221 */ /* 0x002fc20000010000 */
[-CC-:B------:R-:W-:Y:S01]  /*4800*/  FFMA.FTZ R117, R117, R88.reuse, -R50.reuse ;  /* 0x0000005875757223 */ /* 0x180fe20000010832 */
[----:B------:R-:W-:-:S01]  /*4810*/  FFMA.FTZ R101, R101, R88, -R50 ;  /* 0x0000005865657223 */ /* 0x000fc20000010832 */
[----:B------:R-:W-:Y:S01]  /*4820*/  FFMA.FTZ R119, R119, R88, -R50 ;  /* 0x0000005877777223 */ /* 0x000fe20000010832 */
[----:B--2---:R-:W-:-:S01]  /*4830*/  FADD.FTZ R78, R28, R3 ;  /* 0x000000031c4e7221 */ /* 0x004fc20000010000 */
[-CC-:B------:R-:W-:Y:S01]  /*4840*/  FFMA.FTZ R99, R99, R88.reuse, -R50.reuse ;  /* 0x0000005863637223 */ /* 0x180fe20000010832 */
[----:B------:R-:W-:-:S01]  /*4850*/  FFMA.FTZ R121, R121, R88, -R50 ;  /* 0x0000005879797223 */ /* 0x000fc20000010832 */
[----:B------:R-:W1:Y:S01]  /*4860*/  MUFU.EX2 R5, R5 ;  /* 0x0000000500057308 */ /* 0x000e620000000800 */
[----:B0-----:R-:W-:-:S01]  /*4870*/  FADD.FTZ R49, R31, R78 ;  /* 0x0000004e1f317221 */ /* 0x001fc20000010000 */
[-CC-:B------:R-:W-:Y:S01]  /*4880*/  FFMA.FTZ R97, R97, R88.reuse, -R50.reuse ;  /* 0x0000005861617223 */ /* 0x180fe20000010832 */
[----:B------:R-:W-:-:S01]  /*4890*/  FFMA.FTZ R123, R123, R88, -R50 ;  /* 0x000000587b7b7223 */ /* 0x000fc20000010832 */
[----:B------:R-:W-:Y:S01]  /*48a0*/  FFMA.FTZ R129, R129, R88, -R50 ;  /* 0x0000005881817223 */ /* 0x000fe20000010832 */
[----:B----4-:R-:W-:-:S01]  /*48b0*/  FADD.FTZ R78, R30, R49 ;  /* 0x000000311e4e7221 */ /* 0x010fc20000010000 */
[-CC-:B------:R-:W-:Y:S01]  /*48c0*/  FFMA.FTZ R131, R131, R88.reuse, -R50.reuse ;  /* 0x0000005883837223 */ /* 0x180fe20000010832 */
[----:B------:R-:W-:-:S01]  /*48d0*/  FFMA.FTZ R133, R133, R88, -R50 ;  /* 0x0000005885857223 */ /* 0x000fc20000010832 */
[----:B------:R-:W0:Y:S01]  /*48e0*/  MUFU.EX2 R54, R55 ;  /* 0x0000003700367308 */ /* 0x000e220000000800 */
[----:B---3--:R-:W-:-:S01]  /*48f0*/  FADD.FTZ R76, R39, R52 ;  /* 0x00000034274c7221 */ /* 0x008fc20000010000 */
[----:B------:R-:W-:Y:S01]  /*4900*/  FADD.FTZ R49, R35, R78 ;  /* 0x0000004e23317221 */ /* 0x000fe20000010000 */
[----:B------:R-:W-:-:S01]  /*4910*/  FFMA.FTZ R135, R135, R88, -R50 ;  /* 0x0000005887877223 */ /* 0x000fc20000010832 */
[-CC-:B------:R-:W-:Y:S01]  /*4920*/  FFMA.FTZ R137, R137, R88.reuse, -R50.reuse ;  /* 0x0000005889897223 */ /* 0x180fe20000010832 */
[----:B------:R-:W-:-:S01]  /*4930*/  FFMA.FTZ R139, R139, R88, -R50 ;  /* 0x000000588b8b7223 */ /* 0x000fc20000010832 */
[----:B------:R-:W-:Y:S01]  /*4940*/  FADD.FTZ R78, R4, R49 ;  /* 0x00000031044e7221 */ /* 0x000fe20000010000 */
[----:B------:R-:W-:-:S01]  /*4950*/  FFMA.FTZ R61, R61, R88, -R50 ;  /* 0x000000583d3d7223 */ /* 0x000fc20000010832 */
[----:B------:R-:W2:Y:S01]  /*4960*/  MUFU.EX2 R7, R7 ;  /* 0x0000000700077308 */ /* 0x000ea20000000800 */
[----:B-1----:R-:W-:-:S01]  /*4970*/  FADD.FTZ R3, R5, R76 ;  /* 0x0000004c05037221 */ /* 0x002fc20000010000 */
[----:B------:R-:W-:Y:S01]  /*4980*/  FADD.FTZ R49, R51, R78 ;  /* 0x0000004e33317221 */ /* 0x000fe20000010000 */
[----:B------:R-:W-:-:S01]  /*4990*/  FFMA.FTZ R87, R87, R88, -R50 ;  /* 0x0000005857577223 */ /* 0x000fc20000010832 */
[-CC-:B------:R-:W-:Y:S01]  /*49a0*/  FFMA.FTZ R63, R63, R88.reuse, -R50.reuse ;  /* 0x000000583f3f7223 */ /* 0x180fe20000010832 */
[----:B------:R-:W-:-:S01]  /*49b0*/  FFMA.FTZ R85, R85, R88, -R50 ;  /* 0x0000005855557223 */ /* 0x000fc20000010832 */
[----:B------:R-:W-:Y:S01]  /*49c0*/  FADD.FTZ R78, R6, R49 ;  /* 0x00000031064e7221 */ /* 0x000fe20000010000 */
[----:B------:R-:W-:-:S01]  /*49d0*/  FFMA.FTZ R93, R93, R88, -R50 ;  /* 0x000000585d5d7223 */ /* 0x000fc20000010832 */
[----:B------:R-:W1:Y:S01]  /*49e0*/  MUFU.EX2 R56, R105 ;  /* 0x0000006900387308 */ /* 0x000e620000000800 */
[----:B0-----:R-:W-:-:S01]  /*49f0*/  FADD.FTZ R76, R54, R3 ;  /* 0x00000003364c7221 */ /* 0x001fc20000010000 */
[----:B------:R-:W-:Y:S01]  /*4a00*/  FADD.FTZ R49, R9, R78 ;  /* 0x0000004e09317221 */ /* 0x000fe20000010000 */
[----:B------:R-:W-:Y:S01]  /*4a10*/  F2FP.SATFINITE.E4M3.F32.PACK_AB_MERGE_C R55, R54, R5, RZ ;  /* 0x000000053637723e */ /* 0x000fe200048070ff */
[-CC-:B------:R-:W-:Y:S01]  /*4a20*/  FFMA.FTZ R83, R83, R88.reuse, -R50.reuse ;  /* 0x0000005853537223 */ /* 0x180fe20000010832 */
[----:B------:R-:W-:-:S01]  /*4a30*/  FFMA.FTZ R81, R81, R88, -R50 ;  /* 0x0000005851517223 */ /* 0x000fc20000010832 */
[----:B------:R-:W-:Y:S01]  /*4a40*/  FADD.FTZ R80, R8, R49 ;  /* 0x0000003108507221 */ /* 0x000fe20000010000 */
[----:B------:R-:W-:-:S01]  /*4a50*/  FFMA.FTZ R95, R95, R88, -R50 ;  /* 0x000000585f5f7223 */ /* 0x000fc20000010832 */
[----:B------:R-:W0:Y:S01]  /*4a60*/  MUFU.EX2 R107, R107 ;  /* 0x0000006b006b7308 */ /* 0x000e220000000800 */
[----:B--2---:R-:W-:-:S01]  /*4a70*/  FADD.FTZ R3, R7, R76 ;  /* 0x0000004c07037221 */ /* 0x004fc20000010000 */
[C---:B------:R-:W-:Y:S01]  /*4a80*/  FADD.FTZ R49, R11.reuse, R80 ;  /* 0x000000500b317221 */ /* 0x040fe20000010000 */
[----:B------:R-:W-:Y:S01]  /*4a90*/  F2FP.SATFINITE.E4M3.F32.PACK_AB_MERGE_C R11, R11, R8, RZ ;  /* 0x000000080b0b723e */ /* 0x000fe200048070ff */
[--C-:B------:R-:W-:Y:S01]  /*4aa0*/  FFMA.FTZ R75, R75, R88, -R50.reuse ;  /* 0x000000584b4b7223 */ /* 0x100fe20000010832 */
[----:B------:R-:W-:Y:S01]  /*4ab0*/  F2FP.SATFINITE.E4M3.F32.PACK_AB_MERGE_C R51, R51, R4, RZ ;  /* 0x000000043333723e */ /* 0x000fe200048070ff */
[----:B------:R-:W-:Y:S01]  /*4ac0*/  FADD.FTZ R80, R10, R49 ;  /* 0x000000310a507221 */ /* 0x000fe20000010000 */
[----:B------:R-:W-:-:S01]  /*4ad0*/  FFMA.FTZ R125, R125, R88, -R50 ;  /* 0x000000587d7d7223 */ /* 0x000fc20000010832 */
[----:B------:R-:W2:Y:S01]  /*4ae0*/  MUFU.EX2 R58, R111 ;  /* 0x0000006f003a7308 */ /* 0x000ea20000000800 */
[----:B-1----:R-:W-:-:S01]  /*4af0*/  FADD.FTZ R76, R56, R3 ;  /* 0x00000003384c7221 */ /* 0x002fc20000010000 */
[----:B------:R-:W-:Y:S01]  /*4b00*/  FADD.FTZ R49, R13, R80 ;  /* 0x000000500d317221 */ /* 0x000fe20000010000 */
[----:B------:R-:W-:-:S01]  /*4b10*/  FFMA.FTZ R141, R141, R88, -R50 ;  /* 0x000000588d8d7223 */ /* 0x000fc20000010832 */
[--C-:B------:R-:W-:Y:S01]  /*4b20*/  FFMA.FTZ R127, R127, R88, -R50.reuse ;  /* 0x000000587f7f7223 */ /* 0x100fe20000010832 */
[----:B------:R-:W-:Y:S01]  /*4b30*/  F2FP.SATFINITE.E4M3.F32.PACK_AB_MERGE_C R180, R9, R6, R11 ;  /* 0x0000000609b4723e */ /* 0x000fe2000480700b */
[-CC-:B------:R-:W-:Y:S01]  /*4b40*/  FFMA.FTZ R143, R143, R88.reuse, -R50.reuse ;  /* 0x000000588f8f7223 */ /* 0x180fe20000010832 */
[----:B------:R-:W-:-:S01]  /*4b50*/  FFMA.FTZ R145, R145, R88, -R50 ;  /* 0x0000005891917223 */ /* 0x000fc20000010832 */
[----:B------:R-:W1:Y:S01]  /*4b60*/  MUFU.EX2 R113, R113 ;  /* 0x0000007100717308 */ /* 0x000e620000000800 */
[----:B0-----:R-:W-:-:S01]  /*4b70*/  FADD.FTZ R3, R107, R76 ;  /* 0x0000004c6b037221 */ /* 0x001fc20000010000 */
[----:B------:R-:W-:Y:S01]  /*4b80*/  FFMA.FTZ R50, R147, R88, -R50 ;  /* 0x0000005893327223 */ /* 0x000fe20000010832 */
[----:B------:R-:W-:-:S02]  /*4b90*/  F2FP.SATFINITE.E4M3.F32.PACK_AB_MERGE_C R185, R52, R39, R55 ;  /* 0x0000002734b9723e */ /* 0x000fc40004807037 */
[----:B------:R-:W-:-:S03]  /*4ba0*/  F2FP.SATFINITE.E4M3.F32.PACK_AB_MERGE_C R186, R35, R30, R51 ;  /* 0x0000001e23ba723e */ /* 0x000fc60004807033 */
[----:B------:R-:W0:Y:S01]  /*4bb0*/  MUFU.EX2 R60, R109 ;  /* 0x0000006d003c7308 */ /* 0x000e220000000800 */
[----:B--2---:R-:W-:-:S01]  /*4bc0*/  FADD.FTZ R76, R58, R3 ;  /* 0x000000033a4c7221 */ /* 0x004fc20000010000 */
[----:B------:R-:W-:-:S04]  /*4bd0*/  F2FP.SATFINITE.E4M3.F32.PACK_AB_MERGE_C R58, R58, R107, RZ ;  /* 0x0000006b3a3a723e */ /* 0x000fc800048070ff */
[----:B------:R-:W-:Y:S02]  /*4be0*/  F2FP.SATFINITE.E4M3.F32.PACK_AB_MERGE_C R187, R56, R7, R58 ;  /* 0x0000000738bb723e */ /* 0x000fe4000480703a */
        /* <DEDUP_REMOVED lines=8> */
[----:B------:R-:W-:-:S04]  /*4c70*/  F2FP.SATFINITE.E4M3.F32.PACK_AB_MERGE_C R62, R62, R115, RZ ;  /* 0x000000733e3e723e */ /* 0x000fc800048070ff */
[----:B------:R-:W-:Y:S02]  /*4c80*/  F2FP.SATFINITE.E4M3.F32.PACK_AB_MERGE_C R181, R60, R113, R62 ;  /* 0x000000713cb5723e */ /* 0x000fe4000480703e */
        /* <DEDUP_REMOVED lines=8> */
[----:B------:R-:W-:Y:S01]  /*4d10*/  CS2R R26, SRZ ;  /* 0x00000000001a7805 */ /* 0x000fe2000001ff00 */
[----:B------:R-:W1:Y:S01]  /*4d20*/  MUFU.EX2 R66, R99 ;  /* 0x0000006300427308 */ /* 0x000e620000000800 */
[----:B0-----:R-:W-:-:S07]  /*4d30*/  FADD.FTZ R3, R119, R80 ;  /* 0x0000005077037221 */ /* 0x001fce0000010000 */
[----:B------:R-:W0:Y:S01]  /*4d40*/  MUFU.EX2 R14, R14 ;  /* 0x0000000e000e7308 */ /* 0x000e220000000800 */
[----:B--2---:R-:W-:-:S01]  /*4d50*/  FADD.FTZ R31, R15, R82 ;  /* 0x000000520f1f7221 */ /* 0x004fc20000010000 */
[----:B------:R-:W-:-:S04]  /*4d60*/  F2FP.SATFINITE.E4M3.F32.PACK_AB_MERGE_C R15, R15, R12, RZ ;  /* 0x0000000c0f0f723e */ /* 0x000fc800048070ff */
[----:B------:R-:W-:Y:S02]  /*4d70*/  F2FP.SATFINITE.E4M3.F32.PACK_AB_MERGE_C R182, R13, R10, R15 ;  /* 0x0000000a0db6723e */ /* 0x000fe4000480700f */
[----:B------:R-:W2:Y:S01]  /*4d80*/  MUFU.EX2 R121, R121 ;  /* 0x0000007900797308 */ /* 0x000ea20000000800 */
[----:B-1----:R-:W-:-:S01]  /*4d90*/  FADD.FTZ R28, R66, R3 ;  /* 0x00000003421c7221 */ /* 0x002fc20000010000 */
[----:B------:R-:W-:-:S04]  /*4da0*/  F2FP.SATFINITE.E4M3.F32.PACK_AB_MERGE_C R66, R66, R119, RZ ;  /* 0x000000774242723e */ /* 0x000fc800048070ff */
[----:B------:R-:W-:Y:S02]  /*4db0*/  F2FP.SATFINITE.E4M3.F32.PACK_AB_MERGE_C R183, R64, R117, R66 ;  /* 0x0000007540b7723e */ /* 0x000fe40004807042 */
[----:B------:R-:W-:Y:S01]  /*4dc0*/  CS2R R66, SRZ ;  /* 0x0000000000427805 */ /* 0x000fe2000001ff00 */
[----:B------:R-:W1:Y:S01]  /*4dd0*/  MUFU.EX2 R21, R21 ;  /* 0x0000001500157308 */ /* 0x000e620000000800 */
[----:B0-----:R-:W-:-:S01]  /*4de0*/  FADD.FTZ R54, R14, R31 ;  /* 0x0000001f0e367221 */ /* 0x001fc20000010000 */
[----:B------:R-:W-:Y:S02]  /*4df0*/  CS2R R64, SRZ ;  /* 0x0000000000407805 */ /* 0x000fe4000001ff00 */
[----:B------:R-:W-:-:S04]  /*4e00*/  CS2R R30, SRZ ;  /* 0x00000000001e7805 */ /* 0x000fc8000001ff00 */
[----:B------:R-:W0:Y:S01]  /*4e10*/  MUFU.EX2 R68, R97 ;  /* 0x0000006100447308 */ /* 0x000e220000000800 */
[----:B--2---:R-:W-:-:S07]  /*4e20*/  FADD.FTZ R3, R121, R28 ;  /* 0x0000001c79037221 */ /* 0x004fce0000010000 */
[----:B------:R-:W2:Y:S01]  /*4e30*/  MUFU.EX2 R20, R20 ;  /* 0x0000001400147308 */ /* 0x000ea20000000800 */
[----:B-1----:R-:W-:-:S01]  /*4e40*/  FADD.FTZ R5, R21, R54 ;  /* 0x0000003615057221 */ /* 0x002fc20000010000 */
[----:B------:R-:W-:-:S06]  /*4e50*/  CS2R R54, SRZ ;  /* 0x0000000000367805 */ /* 0x000fcc000001ff00 */
        /* <DEDUP_REMOVED lines=8> */
[----:B------:R-:W-:-:S03]  /*4ee0*/  F2FP.SATFINITE.E4M3.F32.PACK_AB_MERGE_C R57, R57, R20, RZ ;  /* 0x000000143939723e */ /* 0x000fc600048070ff */
[----:B------:R-:W-:Y:S01]  /*4ef0*/  FADD.FTZ R12, R32, R5 ;  /* 0x00000005200c7221 */ /* 0x000fe20000010000 */
[----:B------:R-:W-:Y:S02]  /*4f00*/  F2FP.SATFINITE.E4M3.F32.PACK_AB_MERGE_C R176, R21, R14, R57 ;  /* 0x0000000e15b0723e */ /* 0x000fe40004807039 */
[----:B------:R-:W-:Y:S01]  /*4f10*/  CS2R R56, SRZ ;  /* 0x0000000000387805 */ /* 0x000fe2000001ff00 */
[----:B------:R-:W0:Y:S01]  /*4f20*/  MUFU.EX2 R59, R59 ;  /* 0x0000003b003b7308 */ /* 0x000e220000000800 */
[----:B--2---:R-:W-:-:S01]  /*4f30*/  FADD.FTZ R8, R70, R3 ;  /* 0x0000000346087221 */ /* 0x004fc20000010000 */
[----:B------:R-:W-:-:S04]  /*4f40*/  F2FP.SATFINITE.E4M3.F32.PACK_AB_MERGE_C R70, R70, R123, RZ ;  /* 0x0000007b4646723e */ /* 0x000fc800048070ff */
[----:B------:R-:W-:Y:S02]  /*4f50*/  F2FP.SATFINITE.E4M3.F32.PACK_AB_MERGE_C R177, R68, R121, R70 ;  /* 0x0000007944b1723e */ /* 0x000fe40004807046 */
[----:B------:R-:W-:Y:S01]  /*4f60*/  CS2R R70, SRZ ;  /* 0x0000000000467805 */ /* 0x000fe2000001ff00 */
[----:B------:R-:W2:Y:S01]  /*4f70*/  MUFU.EX2 R72, R133 ;  /* 0x0000008500487308 */ /* 0x000ea20000000800 */
[----:B-1----:R-:W-:-:S01]  /*4f80*/  FADD.FTZ R3, R131, R8 ;  /* 0x0000000883037221 */ /* 0x002fc20000010000 */
[----:B------:R-:W-:-:S06]  /*4f90*/  CS2R R68, SRZ ;  /* 0x0000000000447805 */ /* 0x000fcc000001ff00 */
        /* <DEDUP_REMOVED lines=8> */
[C---:B0-----:R-:W-:Y:S01]  /*5020*/  F2FP.SATFINITE.E4M3.F32.PACK_AB_MERGE_C R34, R53.reuse, R34, RZ ;  /* 0x000000223522723e */ /* 0x041fe200048070ff */
[----:B------:R-:W-:-:S03]  /*5030*/  FADD.FTZ R53, R53, R20 ;  /* 0x0000001435357221 */ /* 0x000fc60000010000 */
[----:B------:R-:W-:Y:S01]  /*5040*/  F2FP.SATFINITE.E4M3.F32.PACK_AB_MERGE_C R178, R59, R32, R34 ;  /* 0x000000203bb2723e */ /* 0x000fe20004807022 */
[----:B------:R-:W-:-:S01]  /*5050*/  FADD.FTZ R12, R36, R53 ;  /* 0x00000035240c7221 */ /* 0x000fc20000010000 */
[----:B------:R-:W-:Y:S01]  /*5060*/  CS2R R58, SRZ ;  /* 0x00000000003a7805 */ /* 0x000fe2000001ff00 */
[----:B------:R-:W0:Y:S01]  /*5070*/  MUFU.EX2 R25, R25 ;  /* 0x0000001900197308 */ /* 0x000e220000000800 */
[C---:B--2---:R-:W-:Y:S01]  /*5080*/  F2FP.SATFINITE.E4M3.F32.PACK_AB_MERGE_C R135, R74.reuse, R135, RZ ;  /* 0x000000874a87723e */ /* 0x044fe200048070ff */
[----:B------:R-:W-:Y:S01]  /*5090*/  FADD.FTZ R74, R74, R3 ;  /* 0x000000034a4a7221 */ /* 0x000fe20000010000 */
[----:B------:R-:W-:Y:S02]  /*50a0*/  CS2R R52, SRZ ;  /* 0x0000000000347805 */ /* 0x000fe4000001ff00 */
[----:B------:R-:W-:Y:S02]  /*50b0*/  CS2R R34, SRZ ;  /* 0x0000000000227805 */ /* 0x000fe4000001ff00 */
[----:B------:R-:W-:-:S02]  /*50c0*/  F2FP.SATFINITE.E4M3.F32.PACK_AB_MERGE_C R179, R72, R131, R135 ;  /* 0x0000008348b3723e */ /* 0x000fc40004807087 */
[----:B------:R-:W-:Y:S01]  /*50d0*/  CS2R R72, SRZ ;  /* 0x0000000000487805 */ /* 0x000fe2000001ff00 */
[----:B------:R2:W3:Y:S01]  /*50e0*/  MUFU.EX2 R2, R61 ;  /* 0x0000003d00027308 */ /* 0x0004e20000000800 */
[----:B-1----:R-:W-:-:S07]  /*50f0*/  FADD.FTZ R3, R139, R74 ;  /* 0x0000004a8b037221 */ /* 0x002fce0000010000 */
[----:B------:R-:W1:Y:S01]  /*5100*/  MUFU.EX2 R29, R29 ;  /* 0x0000001d001d7308 */ /* 0x000e620000000800 */
[----:B0-----:R-:W-:-:S01]  /*5110*/  FADD.FTZ R12, R25, R12 ;  /* 0x0000000c190c7221 */ /* 0x001fc20000010000 */
[----:B--2---:R-:W-:-:S06]  /*5120*/  CS2R R60, SRZ ;  /* 0x00000000003c7805 */ /* 0x004fcc000001ff00 */
[----:B------:R-:W0:Y:S01]  /*5130*/  MUFU.EX2 R87, R87 ;  /* 0x0000005700577308 */ /* 0x000e220000000800 */
[----:B---3--:R-:W-:-:S07]  /*5140*/  FADD.FTZ R20, R2, R3 ;  /* 0x0000000302147221 */ /* 0x008fce0000010000 */
[----:B------:R-:W2:Y:S01]  /*5150*/  MUFU.EX2 R40, R40 ;  /* 0x0000002800287308 */ /* 0x000ea20000000800 */
[----:B-1----:R-:W-:-:S07]  /*5160*/  FADD.FTZ R3, R29, R12 ;  /* 0x0000000c1d037221 */ /* 0x002fce0000010000 */
[----:B------:R1:W3:Y:S01]  /*5170*/  MUFU.EX2 R76, R63 ;  /* 0x0000003f004c7308 */ /* 0x0002e20000000800 */
[----:B0-----:R-:W-:-:S07]  /*5180*/  FADD.FTZ R5, R87, R20 ;  /* 0x0000001457057221 */ /* 0x001fce0000010000 */
[----:B------:R-:W0:Y:S01]  /*5190*/  MUFU.EX2 R38, R38 ;  /* 0x0000002600267308 */ /* 0x000e220000000800 */
[----:B--2---:R-:W-:-:S01]  /*51a0*/  FADD.FTZ R3, R40, R3 ;  /* 0x0000000328037221 */ /* 0x004fc20000010000 */
[----:B------:R-:W-:Y:S02]  /*51b0*/  F2FP.SATFINITE.E4M3.F32.PACK_AB_MERGE_C R29, R40, R29, RZ ;  /* 0x0000001d281d723e */ /* 0x000fe400048070ff */
[----:B-1----:R-:W-:Y:S02]  /*51c0*/  CS2R R62, SRZ ;  /* 0x00000000003e7805 */ /* 0x002fe4000001ff00 */
[----:B------:R-:W-:Y:S02]  /*51d0*/  F2FP.SATFINITE.E4M3.F32.PACK_AB_MERGE_C R172, R25, R36, R29 ;  /* 0x0000002419ac723e */ /* 0x000fe4000480701d */
        /* <DEDUP_REMOVED lines=16> */
[----:B------:R1:W3:Y:S01]  /*52e0*/  MUFU.EX2 R4, R81 ;  /* 0x0000005100047308 */ /* 0x0002e20000000800 */
[----:B--2---:R-:W-:-:S07]  /*52f0*/  FADD.FTZ R5, R83, R14 ;  /* 0x0000000e53057221 */ /* 0x004fce0000010000 */
[----:B------:R-:W2:Y:S01]  /*5300*/  MUFU.EX2 R43, R43 ;  /* 0x0000002b002b7308 */ /* 0x000ea20000000800 */
[C---:B0-----:R-:W-:Y:S01]  /*5310*/  F2FP.SATFINITE.E4M3.F32.PACK_AB_MERGE_C R33, R42.reuse, R33, RZ ;  /* 0x000000212a21723e */ /* 0x041fe200048070ff */
[----:B------:R-:W-:Y:S01]  /*5320*/  FADD.FTZ R42, R42, R3 ;  /* 0x000000032a2a7221 */ /* 0x000fe20000010000 */
[----:B-1----:R-:W-:Y:S02]  /*5330*/  CS2R R80, SRZ ;  /* 0x0000000000507805 */ /* 0x002fe4000001ff00 */
[----:B------:R-:W-:Y:S02]  /*5340*/  F2FP.SATFINITE.E4M3.F32.PACK_AB_MERGE_C R174, R41, R38, R33 ;  /* 0x0000002629ae723e */ /* 0x000fe40004807021 */
[----:B------:R-:W-:Y:S02]  /*5350*/  CS2R R40, SRZ ;  /* 0x0000000000287805 */ /* 0x000fe4000001ff00 */
[----:B------:R-:W-:Y:S01]  /*5360*/  CS2R R38, SRZ ;  /* 0x0000000000267805 */ /* 0x000fe2000001ff00 */
[----:B------:R-:W0:Y:S01]  /*5370*/  MUFU.EX2 R95, R95 ;  /* 0x0000005f005f7308 */ /* 0x000e220000000800 */
[C---:B---3--:R-:W-:Y:S01]  /*5380*/  F2FP.SATFINITE.E4M3.F32.PACK_AB_MERGE_C R83, R4.reuse, R83, RZ ;  /* 0x000000530453723e */ /* 0x048fe200048070ff */
[----:B------:R-:W-:Y:S01]  /*5390*/  FADD.FTZ R4, R4, R5 ;  /* 0x0000000504047221 */ /* 0x000fe20000010000 */
[----:B------:R-:W-:-:S02]  /*53a0*/  CS2R R32, SRZ ;  /* 0x0000000000207805 */ /* 0x000fc4000001ff00 */
[----:B------:R-:W-:Y:S02]  /*53b0*/  F2FP.SATFINITE.E4M3.F32.PACK_AB_MERGE_C R175, R78, R85, R83 ;  /* 0x000000554eaf723e */ /* 0x000fe40004807053 */
[----:B------:R-:W-:Y:S02]  /*53c0*/  CS2R R84, SRZ ;  /* 0x0000000000547805 */ /* 0x000fe4000001ff00 */
[----:B------:R-:W-:Y:S01]  /*53d0*/  CS2R R82, SRZ ;  /* 0x0000000000527805 */ /* 0x000fe2000001ff00 */
[----:B------:R-:W1:Y:S01]  /*53e0*/  MUFU.EX2 R44, R44 ;  /* 0x0000002c002c7308 */ /* 0x000e620000000800 */
[----:B--2---:R-:W-:-:S01]  /*53f0*/  FADD.FTZ R3, R43, R42 ;  /* 0x0000002a2b037221 */ /* 0x004fc20000010000 */
[----:B------:R-:W-:-:S06]  /*5400*/  CS2R R78, SRZ ;  /* 0x00000000004e7805 */ /* 0x000fcc000001ff00 */
[----:B------:R2:W3:Y:S01]  /*5410*/  MUFU.EX2 R8, R75 ;  /* 0x0000004b00087308 */ /* 0x0004e20000000800 */
[----:B0-----:R-:W-:-:S07]  /*5420*/  FADD.FTZ R5, R95, R4 ;  /* 0x000000045f057221 */ /* 0x001fce0000010000 */
[----:B------:R-:W0:Y:S01]  /*5430*/  MUFU.EX2 R37, R37 ;  /* 0x0000002500257308 */ /* 0x000e220000000800 */
[----:B-1----:R-:W-:-:S01]  /*5440*/  FADD.FTZ R4, R44, R3 ;  /* 0x000000032c047221 */ /* 0x002fc20000010000 */
[----:B--2---:R-:W-:-:S06]  /*5450*/  CS2R R74, SRZ ;  /* 0x00000000004a7805 */ /* 0x004fcc000001ff00 */
[----:B------:R-:W1:Y:S01]  /*5460*/  MUFU.EX2 R125, R125 ;  /* 0x0000007d007d7308 */ /* 0x000e620000000800 */
[----:B---3--:R-:W-:-:S07]  /*5470*/  FADD.FTZ R12, R8, R5 ;  /* 0x00000005080c7221 */ /* 0x008fce0000010000 */
[----:B------:R-:W2:Y:S01]  /*5480*/  MUFU.EX2 R46, R46 ;  /* 0x0000002e002e7308 */ /* 0x000ea20000000800 */
[----:B0-----:R-:W-:-:S07]  /*5490*/  FADD.FTZ R3, R37, R4 ;  /* 0x0000000425037221 */ /* 0x001fce0000010000 */
[----:B------:R-:W0:Y:S01]  /*54a0*/  MUFU.EX2 R6, R141 ;  /* 0x0000008d00067308 */ /* 0x000e220000000800 */
[----:B-1----:R-:W-:-:S07]  /*54b0*/  FADD.FTZ R5, R125, R12 ;  /* 0x0000000c7d057221 */ /* 0x002fce0000010000 */
[----:B------:R-:W1:Y:S01]  /*54c0*/  MUFU.EX2 R45, R45 ;  /* 0x0000002d002d7308 */ /* 0x000e620000000800 */
[C---:B--2---:R-:W-:Y:S01]  /*54d0*/  F2FP.SATFINITE.E4M3.F32.PACK_AB_MERGE_C R37, R46.reuse, R37, RZ ;  /* 0x000000252e25723e */ /* 0x044fe200048070ff */
[----:B------:R-:W-:-:S03]  /*54e0*/  FADD.FTZ R46, R46, R3 ;  /* 0x000000032e2e7221 */ /* 0x000fc60000010000 */
[----:B------:R-:W-:Y:S02]  /*54f0*/  F2FP.SATFINITE.E4M3.F32.PACK_AB_MERGE_C R168, R44, R43, R37 ;  /* 0x0000002b2ca8723e */ /* 0x000fe40004807025 */
[----:B------:R-:W-:Y:S02]  /*5500*/  CS2R R42, SRZ ;  /* 0x00000000002a7805 */ /* 0x000fe4000001ff00 */
[----:B------:R-:W-:Y:S01]  /*5510*/  CS2R R36, SRZ ;  /* 0x0000000000247805 */ /* 0x000fe2000001ff00 */
[----:B------:R-:W2:Y:S01]  /*5520*/  MUFU.EX2 R127, R127 ;  /* 0x0000007f007f7308 */ /* 0x000ea20000000800 */
[C---:B0-----:R-:W-:Y:S01]  /*5530*/  F2FP.SATFINITE.E4M3.F32.PACK_AB_MERGE_C R125, R6.reuse, R125, RZ ;  /* 0x0000007d067d723e */ /* 0x041fe200048070ff */
[----:B------:R-:W-:-:S03]  /*5540*/  FADD.FTZ R6, R6, R5 ;  /* 0x0000000506067221 */ /* 0x000fc60000010000 */
[----:B------:R-:W-:-:S03]  /*5550*/  F2FP.SATFINITE.E4M3.F32.PACK_AB_MERGE_C R169, R8, R95, R125 ;  /* 0x0000005f08a9723e */ /* 0x000fc6000480707d */
[----:B------:R0:W3:Y:S01]  /*5560*/  MUFU.EX2 R48, R77 ;  /* 0x0000004d00307308 */ /* 0x0000e20000000800 */
[----:B-1----:R-:W-:-:S07]  /*5570*/  FADD.FTZ R3, R45, R46 ;  /* 0x0000002e2d037221 */ /* 0x002fce0000010000 */
[----:B------:R-:W1:Y:S01]  /*5580*/  MUFU.EX2 R10, R143 ;  /* 0x0000008f000a7308 */ /* 0x000e620000000800 */
[----:B--2---:R-:W-:-:S01]  /*5590*/  FADD.FTZ R5, R127, R6 ;  /* 0x000000067f057221 */ /* 0x004fc20000010000 */
[----:B0-----:R-:W-:-:S06]  /*55a0*/  CS2R R76, SRZ ;  /* 0x00000000004c7805 */ /* 0x001fcc000001ff00 */
[----:B------:R-:W-:Y:S01]  /*55b0*/  MUFU.EX2 R145, R145 ;  /* 0x0000009100917308 */ /* 0x000fe20000000800 */
[----:B---3--:R-:W-:-:S07]  /*55c0*/  FADD.FTZ R2, R48, R3 ;  /* 0x0000000330027221 */ /* 0x008fce0000010000 */
[----:B------:R-:W0:Y:S01]  /*55d0*/  MUFU.EX2 R50, R50 ;  /* 0x0000003200327308 */ /* 0x000e220000000800 */
[----:B-1----:R-:W-:-:S07]  /*55e0*/  FADD.FTZ R4, R10, R5 ;  /* 0x000000050a047221 */ /* 0x002fce0000010000 */
[----:B------:R-:W1:Y:S08]  /*55f0*/  MUFU.EX2 R47, R47 ;  /* 0x0000002f002f7308 */ /* 0x000e700000000800 */
[----:B------:R-:W2:Y:S01]  /*5600*/  MUFU.EX2 R24, R24 ;  /* 0x0000001800187308 */ /* 0x000ea20000000800 */
[----:B0-----:R-:W-:Y:S01]  /*5610*/  F2FP.SATFINITE.E4M3.F32.PACK_AB_MERGE_C R6, R50, R145, RZ ;  /* 0x000000913206723e */ /* 0x001fe200048070ff */
[----:B------:R-:W-:-:S03]  /*5620*/  FADD.FTZ R145, R145, R4 ;  /* 0x0000000491917221 */ /* 0x000fc60000010000 */
[----:B------:R-:W-:Y:S01]  /*5630*/  F2FP.SATFINITE.E4M3.F32.PACK_AB_MERGE_C R171, R10, R127, R6 ;  /* 0x0000007f0aab723e */ /* 0x000fe20004807006 */
[----:B-1----:R-:W-:-:S01]  /*5640*/  FADD.FTZ R3, R47, R2 ;  /* 0x000000022f037221 */ /* 0x002fc20000010000 */
[----:B------:R-:W-:Y:S01]  /*5650*/  FADD.FTZ R2, R50, R145 ;  /* 0x0000009132027221 */ /* 0x000fe20000010000 */
[----:B------:R-:W-:Y:S02]  /*5660*/  CS2R R50, SRZ ;  /* 0x0000000000327805 */ /* 0x000fe4000001ff00 */
[C---:B--2---:R-:W-:Y:S01]  /*5670*/  F2FP.SATFINITE.E4M3.F32.PACK_AB_MERGE_C R5, R24.reuse, R47, RZ ;  /* 0x0000002f1805723e */ /* 0x044fe200048070ff */
[----:B------:R-:W-:-:S01]  /*5680*/  FADD.FTZ R3, R24, R3 ;  /* 0x0000000318037221 */ /* 0x000fc20000010000 */
[----:B------:R-:W-:Y:S02]  /*5690*/  CS2R R46, SRZ ;  /* 0x00000000002e7805 */ /* 0x000fe4000001ff00 */
[----:B------:R-:W-:Y:S02]  /*56a0*/  CS2R R24, SRZ ;  /* 0x0000000000187805 */ /* 0x000fe4000001ff00 */
[----:B------:R-:W-:-:S02]  /*56b0*/  F2FP.SATFINITE.E4M3.F32.PACK_AB_MERGE_C R170, R48, R45, R5 ;  /* 0x0000002d30aa723e */ /* 0x000fc40004807005 */
[----:B------:R-:W-:Y:S02]  /*56c0*/  CS2R R48, SRZ ;  /* 0x0000000000307805 */ /* 0x000fe4000001ff00 */
[----:B------:R-:W-:Y:S01]  /*56d0*/  CS2R R44, SRZ ;  /* 0x00000000002c7805 */ /* 0x000fe2000001ff00 */
[----:B------:R-:W-:Y:S06]  /*56e0*/  @!P3 BRA `(.L_x_1957) ;  /* 0x000000400098b947 */ /* 0x000fec0003800000 */
[----:B------:R-:W-:Y:S01]  /*56f0*/  IMAD.MOV.U32 R4, RZ, RZ, R91 ;  /* 0x000000ffff047224 */ /* 0x000fe200078e005b */
[----:B------:R-:W-:Y:S01]  /*5700*/  UMOV UR54, UR48 ;  /* 0x0000003000367c82 */ /* 0x000fe20008000000 */
[----:B------:R-:W-:Y:S01]  /*5710*/  IMAD.MOV.U32 R5, RZ, RZ, R89 ;  /* 0x000000ffff057224 */ /* 0x000fe200078e0059 */
[----:B------:R-:W-:Y:S01]  /*5720*/  UMOV UR55, UR43 ;  /* 0x0000002b00377c82 */ /* 0x000fe20008000000 */
[----:B------:R-:W-:Y:S01]  /*5730*/  IMAD.MOV.U32 R87, RZ, RZ, RZ ;  /* 0x000000ffff577224 */ /* 0x000fe200078e00ff */
[----:B------:R-:W-:-:S06]  /*5740*/  ULDC UR48, c[0x0][0x288] ;  /* 0x0000a20000307ab9 */ /* 0x000fcc0000000800 */
.L_x_1967:
[----:B------:R-:W-:Y:S01]  /*5750*/  ISETP.NE.AND P4, PT, RZ, UR40, PT ;  /* 0x00000028ff007c0c */ /* 0x000fe2000bf85270 */
[----:B------:R-:W-:-:S04]  /*5760*/  UISETP.NE.AND UP1, UPT, UR54, 0x1, UPT ;  /* 0x000000013600788c */ /* 0x000fc8000bf25270 */
[----:B------:R-:W-:-:S04]  /*5770*/  USEL UR43, URZ, 0x1, UP1 ;  /* 0x000000013f2b7887 */ /* 0x000fc80008800000 */
[----:B------:R-:W-:-:S04]  /*5780*/  ULOP3.LUT UR43, UR55, UR43, URZ, 0x3c, !UPT ;  /* 0x0000002b372b7292 */ /* 0x000fc8000f8e3c3f */
[----:B------:R-:W-:Y:S08]  /*5790*/  @P4 BRA `(.L_x_1958) ;  /* 0x0000000000384947 */ /* 0x000ff00003800000 */
[----:B------:R-:W-:Y:S05]  /*57a0*/  @!P0 BRA `(.L_x_1959) ;  /* 0x0000000000048947 */ /* 0x000fea0003800000 */
[----:B------:R-:W-:Y:S01]  /*57b0*/  BPT.TRAP 0x1 ;  /* 0x000000040000795c */ /* 0x000fe20000300000 */
.L_x_1959:
        /* <DEDUP_REMOVED lines=9> */
.L_x_1960:
[----:B-1----:R-:W-:Y:S05]  /*5850*/  @P3 BRA `(.L_x_1958) ;  /* 0x0000000000083947 */ /* 0x002fea0003800000 */
[----:B------:R-:W1:Y:S02]  /*5860*/  SYNCS.PHASECHK.TRANS64.TRYWAIT P3, [UR6+0x29830], R6 ;  /* 0x02983006ff0075a7 */ /* 0x000e640008060146 */
[----:B-1----:R-:W-:Y:S05]  /*5870*/  @!P3 BRA `(.L_x_1961) ;  /* 0x000000e40094b947 */ /* 0x002fea0003800000 */
.L_x_1958:
        /* <DEDUP_REMOVED lines=191> */
.L_x_1963:
[----:B------:R-:W-:Y:S01]  /*6470*/  ULEA UR6, UR54, UR41, 0x3 ;  /* 0x0000002936067291 */ /* 0x000fe2000f8e183f */
[----:B------:R-:W-:-:S05]  /*6480*/  IMAD.U32 R6, RZ, RZ, UR55 ;  /* 0x00000037ff067e24 */ /* 0x000fca000f8e00ff */
[----:B------:R-:W-:-:S04]  /*6490*/  SHF.L.U32 R6, R6, 0x1f, RZ ;  /* 0x0000001f06067819 */ /* 0x000fc800000006ff */
[----:B------:R0:W1:Y:S01]  /*64a0*/  SYNCS.PHASECHK.TRANS64.TRYWAIT P3, [UR6+0x29850], R6 ;  /* 0x02985006ff0075a7 */ /* 0x0000620008060146 */
[----:B------:R-:W-:Y:S05]  /*64b0*/  @!P0 BRA `(.L_x_1964) ;  /* 0x0000000000048947 */ /* 0x000fea0003800000 */
[----:B------:R-:W-:Y:S01]  /*64c0*/  BPT.TRAP 0x1 ;  /* 0x000000040000795c */ /* 0x000fe20000300000 */
.L_x_1964:
[----:B-1----:R-:W-:Y:S05]  /*64d0*/  @P3 BRA `(.L_x_1962) ;  /* 0x0000000000083947 */ /* 0x002fea0003800000 */
[----:B------:R-:W1:Y:S02]  /*64e0*/  SYNCS.PHASECHK.TRANS64.TRYWAIT P3, [UR6+0x29850], R6 ;  /* 0x02985006ff0075a7 */ /* 0x000e640008060146 */
[----:B-1----:R-:W-:Y:S05]  /*64f0*/  @!P3 BRA `(.L_x_1965) ;  /* 0x000000d8008cb947 */ /* 0x002fea0003800000 */
.L_x_1962:
[C---:B------:R-:W-:Y:S01]  /*6500*/  FMUL.FTZ R205, R0.reuse, R136 ;  /* 0x0000008800cd7220 */ /* 0x040fe20000410000 */
[C---:B------:R-:W-:Y:S01]  /*6510*/  FMUL.FTZ R136, R0.reuse, R146 ;  /* 0x0000009200887220 */ /* 0x040fe20000410000 */
[C---:B------:R-:W-:Y:S01]  /*6520*/  FMUL.FTZ R146, R0.reuse, R124 ;  /* 0x0000007c00927220 */ /* 0x040fe20000410000 */
[C---:B------:R-:W-:Y:S01]  /*6530*/  FMUL.FTZ R201, R0.reuse, R140 ;  /* 0x0000008c00c97220 */ /* 0x040fe20000410000 */
[C---:B------:R-:W-:Y:S01]  /*6540*/  FMUL.FTZ R124, R0.reuse, R130 ;  /* 0x00000082007c7220 */ /* 0x040fe20000410000 */
[----:B------:R-:W-:Y:S01]  /*6550*/  FMUL.FTZ R140, R0, R144 ;  /* 0x00000090008c7220 */ /* 0x000fe20000410000 */
[----:B------:R-:W-:Y:S02]  /*6560*/  VIADD R130, R18, UR36 ;  /* 0x0000002412827c36 */ /* 0x000fe40008000000 */
[C---:B------:R-:W-:Y:S01]  /*6570*/  FMUL.FTZ R144, R0.reuse, R120 ;  /* 0x0000007800907220 */ /* 0x040fe20000410000 */
[C---:B------:R-:W-:Y:S01]  /*6580*/  FMUL.FTZ R120, R0.reuse, R122 ;  /* 0x0000007a00787220 */ /* 0x040fe20000410000 */
[----:B------:R-:W-:Y:S01]  /*6590*/  @UP0 ULDC UR6, c[0x0][0x44c] ;  /* 0x0001130000060ab9 */ /* 0x000fe20000000800 */
[----:B------:R-:W-:Y:S01]  /*65a0*/  FMUL.FTZ R122, R0, R126 ;  /* 0x0000007e007a7220 */ /* 0x000fe20000410000 */
[----:B------:R-:W-:-:S04]  /*65b0*/  @P2 IMAD.HI.U32 R126, R130, UR6, RZ ;  /* 0x00000006827e2c27 */ /* 0x000fc8000f8e00ff */
[C---:B------:R-:W-:Y:S01]  /*65c0*/  FMUL.FTZ R203, R0.reuse, R137 ;  /* 0x0000008900cb7220 */ /* 0x040fe20000410000 */
[C---:B------:R-:W-:Y:S01]  /*65d0*/  FMUL.FTZ R137, R0.reuse, R147 ;  /* 0x0000009300897220 */ /* 0x040fe20000410000 */
[C---:B------:R-:W-:Y:S01]  /*65e0*/  FMUL.FTZ R147, R0.reuse, R125 ;  /* 0x0000007d00937220 */ /* 0x040fe20000410000 */
[----:B------:R-:W-:Y:S01]  /*65f0*/  @UP0 ULDC UR6, c[0x0][0x450] ;  /* 0x0001140000060ab9 */ /* 0x000fe20000000800 */
[C---:B------:R-:W-:Y:S01]  /*6600*/  FMUL.FTZ R125, R0.reuse, R131 ;  /* 0x00000083007d7220 */ /* 0x040fe20000410000 */
[----:B------:R-:W-:Y:S01]  /*6610*/  @P2 SHF.R.U32.HI R130, RZ, UR6, R126 ;  /* 0x00000006ff822c19 */ /* 0x000fe2000801167e */
[----:B------:R-:W2:Y:S01]  /*6620*/  LDC R131, c[0x0][0x2f0] ;  /* 0x0000bc00ff837b82 */ /* 0x000ea20000000800 */
[C---:B------:R-:W-:Y:S01]  /*6630*/  FMUL.FTZ R21, R0.reuse, R143 ;  /* 0x0000008f00157220 */ /* 0x040fe20000410000 */
[C---:B------:R-:W-:Y:S01]  /*6640*/  FMUL.FTZ R143, R0.reuse, R149 ;  /* 0x00000095008f7220 */ /* 0x040fe20000410000 */
[C---:B------:R-:W-:Y:S01]  /*6650*/  FMUL.FTZ R149, R0.reuse, R129 ;  /* 0x0000008100957220 */ /* 0x040fe20000410000 */
[----:B------:R-:W-:Y:S01]  /*6660*/  UMOV UR6, 0x1 ;  /* 0x0000000100067882 */ /* 0x000fe20000000000 */
[----:B------:R-:W3:Y:S01]  /*6670*/  SHFL.IDX PT, R129, R130, RZ, 0x1c1f ;  /* 0x001c1fff82817589 */ /* 0x000ee200000e0000 */
[----:B------:R-:W-:Y:S01]  /*6680*/  UIMAD UR6, UR52, -0xa0, UR6 ;  /* 0xffffff60340678a4 */ /* 0x000fe2000f8e0206 */
[C---:B------:R-:W-:Y:S01]  /*6690*/  FMUL.FTZ R20, R0.reuse, R142 ;  /* 0x0000008e00147220 */ /* 0x040fe20000410000 */
[C---:B------:R-:W-:Y:S01]  /*66a0*/  FMUL.FTZ R207, R0.reuse, R152 ;  /* 0x0000009800cf7220 */ /* 0x040fe20000410000 */
[C---:B------:R-:W-:Y:S01]  /*66b0*/  FMUL.FTZ R142, R0.reuse, R148 ;  /* 0x00000094008e7220 */ /* 0x040fe20000410000 */
[C---:B------:R-:W-:Y:S01]  /*66c0*/  FMUL.FTZ R148, R0.reuse, R128 ;  /* 0x0000008000947220 */ /* 0x040fe20000410000 */
[----:B------:R-:W-:Y:S01]  /*66d0*/  FMUL.FTZ R209, R0, R153 ;  /* 0x0000009900d17220 */ /* 0x000fe20000410000 */
[----:B------:R-:W-:-:S02]  /*66e0*/  IMAD.U32 R128, RZ, RZ, UR6 ;  /* 0x00000006ff807e24 */ /* 0x000fc4000f8e00ff */
[C---:B------:R-:W-:Y:S01]  /*66f0*/  FMUL.FTZ R211, R0.reuse, R156 ;  /* 0x0000009c00d37220 */ /* 0x040fe20000410000 */
[----:B------:R-:W4:Y:S01]  /*6700*/  MUFU.TANH R207, R207 ;  /* 0x000000cf00cf7308 */ /* 0x000f220000002400 */
[C---:B------:R-:W-:Y:S01]  /*6710*/  FMUL.FTZ R215, R0.reuse, R157 ;  /* 0x0000009d00d77220 */ /* 0x040fe20000410000 */
[----:B------:R-:W-:Y:S02]  /*6720*/  IMAD R128, R17, -0x2, R128 ;  /* 0xfffffffe11807824 */ /* 0x000fe400078e0280 */
[C---:B------:R-:W-:Y:S01]  /*6730*/  FMUL.FTZ R14, R0.reuse, R138 ;  /* 0x0000008a000e7220 */ /* 0x040fe20000410000 */
[----:B------:R-:W-:Y:S01]  /*6740*/  UIADD3 UR6, UR41, 0x400, URZ ;  /* 0x0000040029067890 */ /* 0x000fe2000fffe03f */
[C---:B------:R-:W-:Y:S01]  /*6750*/  FMUL.FTZ R138, R0.reuse, R150 ;  /* 0x00000096008a7220 */ /* 0x040fe20000410000 */
[C---:B------:R-:W-:Y:S01]  /*6760*/  FMUL.FTZ R150, R0.reuse, R132 ;  /* 0x0000008400967220 */ /* 0x040fe20000410000 */
[----:B------:R-:W-:Y:S01]  /*6770*/  FMUL.FTZ R217, R0, R160 ;  /* 0x000000a000d97220 */ /* 0x000fe20000410000 */
[----:B------:R-:W5:Y:S01]  /*6780*/  MUFU.TANH R209, R209 ;  /* 0x000000d100d17308 */ /* 0x000f620000002400 */
[----:B------:R-:W-:Y:S01]  /*6790*/  USHF.R.U32.HI UR6, URZ, 0x4, UR6 ;  /* 0x000000043f067899 */ /* 0x000fe20008011606 */
[----:B--2---:R-:W-:-:S02]  /*67a0*/  IMAD R128, R131, UR47, R128 ;  /* 0x0000002f83807c24 */ /* 0x004fc4000f8e0280 */
[C---:B------:R-:W-:Y:S01]  /*67b0*/  FMUL.FTZ R219, R0.reuse, R161 ;  /* 0x000000a100db7220 */ /* 0x040fe20000410000 */
[C---:B------:R-:W-:Y:S01]  /*67c0*/  FMUL.FTZ R221, R0.reuse, R164 ;  /* 0x000000a400dd7220 */ /* 0x040fe20000410000 */
[----:B------:R-:W-:Y:S01]  /*67d0*/  ULOP3.LUT UR6, UR6, 0x3fff, URZ, 0xc0, !UPT ;  /* 0x00003fff06067892 */ /* 0x000fe2000f8ec03f */
[----:B------:R-:W-:Y:S01]  /*67e0*/  FMUL.FTZ R213, R0, R165 ;  /* 0x000000a500d57220 */ /* 0x000fe20000410000 */
[----:B---3--:R-:W-:Y:S01]  /*67f0*/  IADD3 R132, R129, -UR48, R128 ;  /* 0x8000003081847c10 */ /* 0x008fe2000fffe080 */
[----:B------:R-:W2:Y:S01]  /*6800*/  MUFU.TANH R211, R211 ;  /* 0x000000d300d37308 */ /* 0x000ea20000002400 */
[----:B------:R-:W-:Y:S01]  /*6810*/  ULOP3.LUT UR6, UR6, 0x10000, URZ, 0xfc, !UPT ;  /* 0x0001000006067892 */ /* 0x000fe2000f8efc3f */
[----:B------:R-:W-:Y:S01]  /*6820*/  WARPGROUP.ARRIVE ;  /* 0x00000000000079c5 */ /* 0x000fe20000000000 */
[C---:B------:R-:W-:Y:S01]  /*6830*/  ISETP.GT.AND P3, PT, R132.reuse, RZ, PT ;  /* 0x000000ff8400720c */ /* 0x040fe20003f64270 */
[----:B------:R-:W-:Y:S01]  /*6840*/  UMOV UR7, 0xc0000010 ;  /* 0xc000001000077882 */ /* 0x000fe20000000000 */
[C---:B------:R-:W-:Y:S01]  /*6850*/  ISETP.GT.AND P4, PT, R132.reuse, 0x1, PT ;  /* 0x000000018400780c */ /* 0x040fe20003f84270 */
[----:B------:R-:W-:Y:S01]  /*6860*/  UIMAD UR10, UR54, 0x500, UR6 ;  /* 0x00000500360a78a4 */ /* 0x000fe2000f8e0206 */
[----:B----4-:R-:W-:Y:S01]  /*6870*/  FSEL R207, R207, -INF , P3 ;  /* 0xff800000cfcf7808 */ /* 0x010fe20001800000 */
[----:B------:R-:W3:Y:S01]  /*6880*/  MUFU.TANH R215, R215 ;  /* 0x000000d700d77308 */ /* 0x000ee20000002400 */
[----:B------:R-:W-:Y:S01]  /*6890*/  ISETP.GT.AND P3, PT, R132, 0x8, PT ;  /* 0x000000088400780c */ /* 0x000fe20003f64270 */
[C---:B------:R-:W-:Y:S01]  /*68a0*/  FMUL.FTZ R199, R0.reuse, R141 ;  /* 0x0000008d00c77220 */ /* 0x040fe20000410000 */
[----:B-----5:R-:W-:Y:S01]  /*68b0*/  FSEL R209, R209, -INF , P4 ;  /* 0xff800000d1d17808 */ /* 0x020fe20002000000 */
[----:B------:R-:W-:Y:S01]  /*68c0*/  FMUL.FTZ R141, R0, R145 ;  /* 0x00000091008d7220 */ /* 0x000fe20000410000 */
[----:B------:R-:W-:Y:S01]  /*68d0*/  FMNMX.FTZ R152, R207, R5, !PT ;  /* 0x00000005cf987209 */ /* 0x000fe20007810000 */
[----:B------:R-:W-:Y:S01]  /*68e0*/  UMOV UR6, UR10 ;  /* 0x0000000a00067c82 */ /* 0x000fe20008000000 */
[----:B------:R-:W-:Y:S01]  /*68f0*/  ISETP.GT.AND P4, PT, R132, 0x9, PT ;  /* 0x000000098400780c */ /* 0x000fe20003f84270 */
[----:B------:R-:W4:Y:S01]  /*6900*/  MUFU.TANH R217, R217 ;  /* 0x000000d900d97308 */ /* 0x000f220000002400 */
[----:B--2---:R-:W-:Y:S01]  /*6910*/  FSEL R211, R211, -INF , P3 ;  /* 0xff800000d3d37808 */ /* 0x004fe20001800000 */
[----:B------:R-:W-:Y:S01]  /*6920*/  QGMMA.64x128x32.F32.E4M3.E4M3 R24, R184, gdesc[UR4], R24, gsb0 ;  /* 0x01e00004b8187df3 */ /* 0x000fe20008000818 */
[----:B------:R-:W-:Y:S01]  /*6930*/  FMNMX.FTZ R152, R209, R152, !PT ;  /* 0x00000098d1987209 */ /* 0x000fe20007810000 */
[----:B------:R-:W-:Y:S01]  /*6940*/  FMUL.FTZ R105, R0, R105 ;  /* 0x0000006900697220 */ /* 0x000fe20000410000 */
[----:B------:R-:W-:Y:S01]  /*6950*/  ISETP.GT.AND P3, PT, R132, 0x10, PT ;  /* 0x000000108400780c */ /* 0x000fe20003f64270 */
[C---:B------:R-:W-:Y:S01]  /*6960*/  FMUL.FTZ R126, R0.reuse, R134 ;  /* 0x00000086007e7220 */ /* 0x040fe20000410000 */
[----:B------:R-:W-:Y:S01]  /*6970*/  FMNMX.FTZ R152, R211, R152, !PT ;  /* 0x00000098d3987209 */ /* 0x000fe20007810000 */
[----:B------:R-:W2:Y:S01]  /*6980*/  MUFU.TANH R219, R219 ;  /* 0x000000db00db7308 */ /* 0x000ea20000002400 */
[----:B---3--:R-:W-:Y:S01]  /*6990*/  FSEL R215, R215, -INF , P4 ;  /* 0xff800000d7d77808 */ /* 0x008fe20002000000 */
[----:B------:R-:W-:Y:S01]  /*69a0*/  FMUL.FTZ R107, R0, R107 ;  /* 0x0000006b006b7220 */ /* 0x000fe20000410000 */
[----:B------:R-:W-:Y:S01]  /*69b0*/  ISETP.GT.AND P4, PT, R132, 0x11, PT ;  /* 0x000000118400780c */ /* 0x000fe20003f84270 */
[C---:B------:R-:W-:Y:S01]  /*69c0*/  FMUL.FTZ R134, R0.reuse, R104 ;  /* 0x0000006800867220 */ /* 0x040fe20000410000 */
[----:B------:R-:W-:Y:S01]  /*69d0*/  FMNMX.FTZ R152, R215, R152, !PT ;  /* 0x00000098d7987209 */ /* 0x000fe20007810000 */
[C---:B------:R-:W-:Y:S01]  /*69e0*/  FMUL.FTZ R145, R0.reuse, R121 ;  /* 0x0000007900917220 */ /* 0x040fe20000410000 */
[C---:B------:R-:W-:Y:S01]  /*69f0*/  FMUL.FTZ R104, R0.reuse, R106 ;  /* 0x0000006a00687220 */ /* 0x040fe20000410000 */
[----:B------:R-:W3:Y:S01]  /*6a00*/  MUFU.TANH R221, R221 ;  /* 0x000000dd00dd7308 */ /* 0x000ee20000002400 */
[----:B----4-:R-:W-:Y:S01]  /*6a10*/  FSEL R217, R217, -INF , P3 ;  /* 0xff800000d9d97808 */ /* 0x010fe20001800000 */
[----:B------:R-:W-:Y:S01]  /*6a20*/  FMUL.FTZ R153, R0, R109 ;  /* 0x0000006d00997220 */ /* 0x000fe20000410000 */
[----:B------:R-:W-:Y:S01]  /*6a30*/  ISETP.GT.AND P3, PT, R132, 0x18, PT ;  /* 0x000000188400780c */ /* 0x000fe20003f64270 */
[C---:B------:R-:W-:Y:S01]  /*6a40*/  FMUL.FTZ R15, R0.reuse, R139 ;  /* 0x0000008b000f7220 */ /* 0x040fe20000410000 */
[----:B------:R-:W-:Y:S01]  /*6a50*/  FMNMX.FTZ R152, R217, R152, !PT ;  /* 0x00000098d9987209 */ /* 0x000fe20007810000 */
[C---:B------:R-:W-:Y:S01]  /*6a60*/  FMUL.FTZ R139, R0.reuse, R151 ;  /* 0x00000097008b7220 */ /* 0x040fe20000410000 */
[C---:B------:R-:W-:Y:S01]  /*6a70*/  FMUL.FTZ R151, R0.reuse, R133 ;  /* 0x0000008500977220 */ /* 0x040fe20000410000 */
[----:B------:R-:W4:Y:S01]  /*6a80*/  MUFU.TANH R213, R213 ;  /* 0x000000d500d57308 */ /* 0x000f220000002400 */
[----:B--2---:R-:W-:Y:S01]  /*6a90*/  FSEL R219, R219, -INF , P4 ;  /* 0xff800000dbdb7808 */ /* 0x004fe20002000000 */
[----:B------:R-:W-:Y:S01]  /*6aa0*/  FMUL.FTZ R133, R0, R113 ;  /* 0x0000007100857220 */ /* 0x000fe20000410000 */
[----:B------:R-:W-:Y:S01]  /*6ab0*/  ISETP.GT.AND P4, PT, R132, 0x19, PT ;  /* 0x000000198400780c */ /* 0x000fe20003f84270 */
[C---:B------:R-:W-:Y:S01]  /*6ac0*/  FMUL.FTZ R112, R0.reuse, R112 ;  /* 0x0000007000707220 */ /* 0x040fe20000410000 */
[----:B------:R-:W-:Y:S01]  /*6ad0*/  FMNMX.FTZ R152, R219, R152, !PT ;  /* 0x00000098db987209 */ /* 0x000fe20007810000 */
[C---:B-1----:R-:W-:Y:S01]  /*6ae0*/  FMUL.FTZ R7, R0.reuse, R155 ;  /* 0x0000009b00077220 */ /* 0x042fe20000410000 */
[C---:B------:R-:W-:Y:S01]  /*6af0*/  FMUL.FTZ R121, R0.reuse, R123 ;  /* 0x0000007b00797220 */ /* 0x040fe20000410000 */
[----:B------:R-:W1:Y:S01]  /*6b00*/  MUFU.TANH R205, R205 ;  /* 0x000000cd00cd7308 */ /* 0x000e620000002400 */
[----:B---3--:R-:W-:Y:S01]  /*6b10*/  FSEL R221, R221, -INF , P3 ;  /* 0xff800000dddd7808 */ /* 0x008fe20001800000 */
[----:B------:R-:W-:Y:S01]  /*6b20*/  FMUL.FTZ R123, R0, R127 ;  /* 0x0000007f007b7220 */ /* 0x000fe20000410000 */
[----:B------:R-:W-:Y:S01]  /*6b30*/  ISETP.GT.AND P3, PT, R132, 0x20, PT ;  /* 0x000000208400780c */ /* 0x000fe20003f64270 */
[C---:B------:R-:W-:Y:S01]  /*6b40*/  FMUL.FTZ R127, R0.reuse, R135 ;  /* 0x00000087007f7220 */ /* 0x040fe20000410000 */
[----:B------:R-:W-:Y:S01]  /*6b50*/  FMNMX.FTZ R152, R221, R152, !PT ;  /* 0x00000098dd987209 */ /* 0x000fe20007810000 */
[C---:B------:R-:W-:Y:S01]  /*6b60*/  FMUL.FTZ R108, R0.reuse, R108 ;  /* 0x0000006c006c7220 */ /* 0x040fe20000410000 */
[C---:B------:R-:W-:Y:S01]  /*6b70*/  FMUL.FTZ R88, R0.reuse, R88 ;  /* 0x0000005800587220 */ /* 0x040fe20000410000 */
[----:B------:R-:W2:Y:S01]  /*6b80*/  MUFU.TANH R203, R203 ;  /* 0x000000cb00cb7308 */ /* 0x000ea20000002400 */
[----:B----4-:R-:W-:Y:S01]  /*6b90*/  FSEL R213, R213, -INF , P4 ;  /* 0xff800000d5d57808 */ /* 0x010fe20002000000 */
[----:B------:R-:W-:Y:S01]  /*6ba0*/  FMUL.FTZ R116, R0, R116 ;  /* 0x0000007400747220 */ /* 0x000fe20000410000 */
[----:B------:R-:W-:Y:S01]  /*6bb0*/  ISETP.GT.AND P4, PT, R132, 0x21, PT ;  /* 0x000000218400780c */ /* 0x000fe20003f84270 */
[C---:B------:R-:W-:Y:S01]  /*6bc0*/  FMUL.FTZ R89, R0.reuse, R89 ;  /* 0x0000005900597220 */ /* 0x040fe20000410000 */
[----:B------:R-:W-:Y:S01]  /*6bd0*/  FMNMX.FTZ R152, R213, R152, !PT ;  /* 0x00000098d5987209 */ /* 0x000fe20007810000 */
[----:B------:R-:W-:Y:S01]  /*6be0*/  UIADD3 UR6, UR10, 0x100, URZ ;  /* 0x000001000a067890 */ /* 0x000fe2000fffe03f */
[C---:B------:R-:W-:Y:S01]  /*6bf0*/  FMUL.FTZ R13, R0.reuse, R167 ;  /* 0x000000a7000d7220 */ /* 0x040fe20000410000 */
[----:B------:R-:W3:Y:S01]  /*6c00*/  MUFU.TANH R201, R201 ;  /* 0x000000c900c97308 */ /* 0x000ee20000002400 */
[----:B-1----:R-:W-:Y:S01]  /*6c10*/  FSEL R205, R205, -INF , P3 ;  /* 0xff800000cdcd7808 */ /* 0x002fe20001800000 */
[----:B------:R-:W-:Y:S01]  /*6c20*/  FMUL.FTZ R92, R0, R92 ;  /* 0x0000005c005c7220 */ /* 0x000fe20000410000 */
[----:B------:R-:W-:Y:S01]  /*6c30*/  ISETP.GT.AND P3, PT, R132, 0x28, PT ;  /* 0x000000288400780c */ /* 0x000fe20003f64270 */
[----:B------:R-:W-:Y:S01]  /*6c40*/  UMOV UR7, 0xc0000010 ;  /* 0xc000001000077882 */ /* 0x000fe20000000000 */
[----:B------:R-:W-:Y:S01]  /*6c50*/  FMNMX.FTZ R152, R205, R152, !PT ;  /* 0x00000098cd987209 */ /* 0x000fe20007810000 */
[C---:B------:R-:W-:Y:S01]  /*6c60*/  FMUL.FTZ R96, R0.reuse, R96 ;  /* 0x0000006000607220 */ /* 0x040fe20000410000 */
[C---:B------:R-:W-:Y:S01]  /*6c70*/  FMUL.FTZ R9, R0.reuse, R159 ;  /* 0x0000009f00097220 */ /* 0x040fe20000410000 */
[----:B------:R-:W1:Y:S01]  /*6c80*/  MUFU.TANH R199, R199 ;  /* 0x000000c700c77308 */ /* 0x000e620000002400 */
[----:B--2---:R-:W-:Y:S01]  /*6c90*/  FSEL R203, R203, -INF , P4 ;  /* 0xff800000cbcb7808 */ /* 0x004fe20002000000 */
[----:B------:R-:W-:Y:S01]  /*6ca0*/  FMUL.FTZ R100, R0, R100 ;  /* 0x0000006400647220 */ /* 0x000fe20000410000 */
[----:B------:R-:W-:Y:S01]  /*6cb0*/  ISETP.GT.AND P4, PT, R132, 0x29, PT ;  /* 0x000000298400780c */ /* 0x000fe20003f84270 */
[C---:B------:R-:W-:Y:S01]  /*6cc0*/  FMUL.FTZ R11, R0.reuse, R163 ;  /* 0x000000a3000b7220 */ /* 0x040fe20000410000 */
[----:B------:R-:W-:Y:S01]  /*6cd0*/  FMNMX.FTZ R152, R203, R152, !PT ;  /* 0x00000098cb987209 */ /* 0x000fe20007810000 */
[----:B------:R-:W-:Y:S01]  /*6ce0*/  FMUL.FTZ R101, R0, R101 ;  /* 0x0000006500657220 */ /* 0x000fe20000410000 */
[----:B------:R-:W-:Y:S01]  /*6cf0*/  ISETP.GT.AND P5, PT, R132, 0x89, PT ;  /* 0x000000898400780c */ /* 0x000fe20003fa4270 */
[----:B------:R-:W-:Y:S01]  /*6d00*/  MUFU.TANH R140, R140 ;  /* 0x0000008c008c7308 */ /* 0x000fe20000002400 */
[----:B---3--:R-:W-:Y:S01]  /*6d10*/  FSEL R201, R201, -INF , P3 ;  /* 0xff800000c9c97808 */ /* 0x008fe20001800000 */
[----:B0-----:R-:W-:Y:S01]  /*6d20*/  FMUL.FTZ R6, R0, R154 ;  /* 0x0000009a00067220 */ /* 0x001fe20000410000 */
[----:B------:R-:W-:Y:S01]  /*6d30*/  ISETP.GT.AND P3, PT, R132, 0x30, PT ;  /* 0x000000308400780c */ /* 0x000fe20003f64270 */
[C---:B------:R-:W-:Y:S01]  /*6d40*/  FMUL.FTZ R8, R0.reuse, R158 ;  /* 0x0000009e00087220 */ /* 0x040fe20000410000 */
[----:B------:R-:W-:Y:S01]  /*6d50*/  FMNMX.FTZ R152, R201, R152, !PT ;  /* 0x00000098c9987209 */ /* 0x000fe20007810000 */
[----:B------:R-:W-:Y:S01]  /*6d60*/  FMUL.FTZ R10, R0, R162 ;  /* 0x000000a2000a7220 */ /* 0x000fe20000410000 */
[----:B------:R-:W-:Y:S01]  /*6d70*/  ISETP.GT.AND P6, PT, R132, 0x99, PT ;  /* 0x000000998400780c */ /* 0x000fe20003fc4270 */
[----:B------:R-:W0:Y:S01]  /*6d80*/  MUFU.TANH R141, R141 ;  /* 0x0000008d008d7308 */ /* 0x000e220000002400 */
[----:B-1----:R-:W-:Y:S01]  /*6d90*/  FSEL R199, R199, -INF , P4 ;  /* 0xff800000c7c77808 */ /* 0x002fe20002000000 */
[----:B------:R-:W-:Y:S01]  /*6da0*/  FMUL.FTZ R12, R0, R166 ;  /* 0x000000a6000c7220 */ /* 0x000fe20000410000 */
[----:B------:R-:W-:Y:S01]  /*6db0*/  ISETP.GT.AND P4, PT, R132, 0x31, PT ;  /* 0x000000318400780c */ /* 0x000fe20003f84270 */
[C---:B------:R-:W-:Y:S01]  /*6dc0*/  FMUL.FTZ R110, R0.reuse, R110 ;  /* 0x0000006e006e7220 */ /* 0x040fe20000410000 */
[----:B------:R-:W-:Y:S01]  /*6dd0*/  FMNMX.FTZ R152, R199, R152, !PT ;  /* 0x00000098c7987209 */ /* 0x000fe20007810000 */
[C---:B------:R-:W-:Y:S01]  /*6de0*/  FMUL.FTZ R90, R0.reuse, R90 ;  /* 0x0000005a005a7220 */ /* 0x040fe20000410000 */
[C---:B------:R-:W-:Y:S01]  /*6df0*/  FMUL.FTZ R91, R0.reuse, R91 ;  /* 0x0000005b005b7220 */ /* 0x040fe20000410000 */
[----:B------:R-:W-:Y:S01]  /*6e00*/  MUFU.TANH R142, R142 ;  /* 0x0000008e008e7308 */ /* 0x000fe20000002400 */
[C---:B------:R-:W-:Y:S01]  /*6e10*/  FMUL.FTZ R94, R0.reuse, R94 ;  /* 0x0000005e005e7220 */ /* 0x040fe20000410000 */
[C---:B------:R-:W-:Y:S01]  /*6e20*/  FMUL.FTZ R95, R0.reuse, R95 ;  /* 0x0000005f005f7220 */ /* 0x040fe20000410000 */
[C---:B------:R-:W-:Y:S01]  /*6e30*/  FMUL.FTZ R98, R0.reuse, R98 ;  /* 0x0000006200627220 */ /* 0x040fe20000410000 */
[C---:B------:R-:W-:Y:S01]  /*6e40*/  FMUL.FTZ R99, R0.reuse, R99 ;  /* 0x0000006300637220 */ /* 0x040fe20000410000 */
[----:B------:R-:W-:Y:S01]  /*6e50*/  FMUL.FTZ R103, R0, R103 ;  /* 0x0000006700677220 */ /* 0x000fe20000410000 */
[----:B------:R-:W1:Y:S02]  /*6e60*/  S2R R196, SR_TID.X ;  /* 0x0000000000c47919 */ /* 0x000e640000002100 */
[----:B------:R-:W2:Y:S01]  /*6e70*/  MUFU.TANH R143, R143 ;  /* 0x0000008f008f7308 */ /* 0x000ea20000002400 */
[----:B0-----:R-:W-:-:S02]  /*6e80*/  FSEL R109, R141, -INF , P4 ;  /* 0xff8000008d6d7808 */ /* 0x001fc40002000000 */
[----:B------:R-:W-:-:S05]  /*6e90*/  ISETP.GT.AND P4, PT, R132, 0x39, PT ;  /* 0x000000398400780c */ /* 0x000fca0003f84270 */
[----:B------:R-:W-:Y:S08]  /*6ea0*/  MUFU.TANH R106, R105 ;  /* 0x00000069006a7308 */ /* 0x000ff00000002400 */
[----:B------:R-:W0:Y:S01]  /*6eb0*/  MUFU.TANH R144, R144 ;  /* 0x0000009000907308 */ /* 0x000e220000002400 */
[----:B--2---:R-:W-:Y:S02]  /*6ec0*/  FSEL R129, R143, -INF , P4 ;  /* 0xff8000008f817808 */ /* 0x004fe40002000000 */
[----:B------:R-:W-:-:S05]  /*6ed0*/  ISETP.GT.AND P4, PT, R132, 0x41, PT ;  /* 0x000000418400780c */ /* 0x000fca0003f84270 */
[----:B------:R2:W-:Y:S01]  /*6ee0*/  MUFU.TANH R105, R107 ;  /* 0x0000006b00697308 */ /* 0x0005e20000002400 */
[----:B-1----:R-:W-:-:S07]  /*6ef0*/  SHF.R.U32.HI R196, RZ, 0x7, R196 ;  /* 0x00000007ffc47819 */ /* 0x002fce00000116c4 */
[----:B------:R-:W1:Y:S01]  /*6f00*/  MUFU.TANH R145, R145 ;  /* 0x0000009100917308 */ /* 0x000e620000002400 */
[----:B--2---:R-:W-:Y:S02]  /*6f10*/  FSEL R107, R140, -INF , P3 ;  /* 0xff8000008c6b7808 */ /* 0x004fe40001800000 */
[----:B------:R-:W-:Y:S02]  /*6f20*/  ISETP.GT.AND P3, PT, R132, 0x38, PT ;  /* 0x000000388400780c */ /* 0x000fe40003f64270 */
[----:B------:R-:W-:Y:S02]  /*6f30*/  FMNMX.FTZ R152, R107, R152, !PT ;  /* 0x000000986b987209 */ /* 0x000fe40007810000 */
[----:B------:R-:W-:Y:S01]  /*6f40*/  FSEL R113, R142, -INF , P3 ;  /* 0xff8000008e717808 */ /* 0x000fe20001800000 */
[----:B------:R-:W-:Y:S01]  /*6f50*/  MUFU.TANH R146, R146 ;  /* 0x0000009200927308 */ /* 0x000fe20000002400 */
[----:B------:R-:W-:Y:S02]  /*6f60*/  FMNMX.FTZ R152, R109, R152, !PT ;  /* 0x000000986d987209 */ /* 0x000fe40007810000 */
[----:B------:R-:W-:-:S02]  /*6f70*/  ISETP.GT.AND P3, PT, R132, 0x40, PT ;  /* 0x000000408400780c */ /* 0x000fc40003f64270 */
[----:B------:R-:W-:Y:S02]  /*6f80*/  FMNMX.FTZ R152, R113, R152, !PT ;  /* 0x0000009871987209 */ /* 0x000fe40007810000 */
[----:B0-----:R-:W-:Y:S01]  /*6f90*/  FSEL R131, R144, -INF , P3 ;  /* 0xff80000090837808 */ /* 0x001fe20001800000 */
[----:B------:R-:W0:Y:S01]  /*6fa0*/  MUFU.TANH R147, R147 ;  /* 0x0000009300937308 */ /* 0x000e220000002400 */
[----:B------:R-:W-:Y:S02]  /*6fb0*/  FMNMX.FTZ R152, R129, R152, !PT ;  /* 0x0000009881987209 */ /* 0x000fe40007810000 */
[----:B------:R-:W-:Y:S02]  /*6fc0*/  ISETP.GT.AND P3, PT, R132, 0x48, PT ;  /* 0x000000488400780c */ /* 0x000fe40003f64270 */
[----:B------:R-:W-:-:S03]  /*6fd0*/  FMNMX.FTZ R152, R131, R152, !PT ;  /* 0x0000009883987209 */ /* 0x000fc60007810000 */
[----:B------:R-:W-:Y:S01]  /*6fe0*/  MUFU.TANH R148, R148 ;  /* 0x0000009400947308 */ /* 0x000fe20000002400 */
[----:B------:R-:W-:Y:S02]  /*6ff0*/  WARPGROUP.DEPBAR.LE gsb0, 0x0 ;  /* 0x00008000000079c5 */ /* 0x000fe40000010000 */
[----:B------:R-:W-:Y:S01]  /*7000*/  WARPGROUP.ARRIVE ;  /* 0x00000000000079c5 */ /* 0x000fe20000000000 */
[----:B------:R-:W2:Y:S04]  /*7010*/  SHFL.IDX PT, R185, R130, 0x1, 0x1c1f ;  /* 0x003c1f0082b97f89 */ /* 0x000ea800000e0000 */
[----:B------:R3:W-:Y:S01]  /*7020*/  MUFU.TANH R155, R112 ;  /* 0x00000070009b7308 */ /* 0x0007e20000002400 */
[----:B------:R-:W-:Y:S01]  /*7030*/  QGMMA.64x128x32.F32.E4M3.E4M3 R24, R180, gdesc[UR4], R24, gsb0 ;  /* 0x01e00004b4187df3 */ /* 0x000fe20008000818 */
[----:B------:R-:W-:Y:S01]  /*7040*/  UIADD3 UR6, UR10, 0x200, URZ ;  /* 0x000002000a067890 */ /* 0x000fe2000fffe03f */
[----:B------:R-:W-:-:S05]  /*7050*/  UMOV UR7, 0xc0000010 ;  /* 0xc000001000077882 */ /* 0x000fca0000000000 */
[----:B------:R-:W4:Y:S01]  /*7060*/  MUFU.TANH R149, R149 ;  /* 0x0000009500957308 */ /* 0x000f220000002400 */
[----:B---3--:R-:W-:Y:S01]  /*7070*/  FMUL.FTZ R112, R0, R117 ;  /* 0x0000007500707220 */ /* 0x008fe20000410000 */
[----:B-1----:R-:W-:Y:S02]  /*7080*/  FSEL R117, R145, -INF , P4 ;  /* 0xff80000091757808 */ /* 0x002fe40002000000 */
[C---:B------:R-:W-:Y:S02]  /*7090*/  ISETP.GT.AND P4, PT, R132.reuse, 0x49, PT ;  /* 0x000000498400780c */ /* 0x040fe40003f84270 */
[----:B------:R-:W-:Y:S02]  /*70a0*/  FMNMX.FTZ R152, R117, R152, !PT ;  /* 0x0000009875987209 */ /* 0x000fe40007810000 */
[----:B------:R-:W1:Y:S01]  /*70b0*/  MUFU.TANH R150, R150 ;  /* 0x0000009600967308 */ /* 0x000e620000002400 */
[----:B0-----:R-:W-:Y:S02]  /*70c0*/  FSEL R135, R147, -INF , P4 ;  /* 0xff80000093877808 */ /* 0x001fe40002000000 */
[----:B------:R-:W-:-:S02]  /*70d0*/  ISETP.GT.AND P4, PT, R132, 0x51, PT ;  /* 0x000000518400780c */ /* 0x000fc40003f84270 */
[----:B--2---:R-:W-:-:S03]  /*70e0*/  IADD3 R128, R185, -UR48, R128 ;  /* 0x80000030b9807c10 */ /* 0x004fc6000fffe080 */
[----:B------:R0:W-:Y:S01]  /*70f0*/  MUFU.TANH R140, R133 ;  /* 0x00000085008c7308 */ /* 0x0001e20000002400 */
[----:B----4-:R-:W-:Y:S02]  /*7100*/  FSEL R143, R149, -INF , P4 ;  /* 0xff800000958f7808 */ /* 0x010fe40002000000 */
[----:B------:R-:W-:-:S05]  /*7110*/  ISETP.GT.AND P4, PT, R132, 0x59, PT ;  /* 0x000000598400780c */ /* 0x000fca0003f84270 */
[----:B------:R-:W2:Y:S01]  /*7120*/  MUFU.TANH R151, R151 ;  /* 0x0000009700977308 */ /* 0x000ea20000002400 */
[----:B0-----:R-:W-:Y:S02]  /*7130*/  FSEL R133, R146, -INF , P3 ;  /* 0xff80000092857808 */ /* 0x001fe40001800000 */
[----:B------:R-:W-:Y:S02]  /*7140*/  ISETP.GT.AND P3, PT, R132, 0x50, PT ;  /* 0x000000508400780c */ /* 0x000fe40003f64270 */
[----:B------:R-:W-:Y:S02]  /*7150*/  FMNMX.FTZ R152, R133, R152, !PT ;  /* 0x0000009885987209 */ /* 0x000fe40007810000 */
[----:B------:R-:W-:Y:S01]  /*7160*/  FSEL R141, R148, -INF , P3 ;  /* 0xff800000948d7808 */ /* 0x000fe20001800000 */
[----:B------:R-:W0:Y:S01]  /*7170*/  MUFU.TANH R134, R134 ;  /* 0x0000008600867308 */ /* 0x000e220000002400 */
[----:B------:R-:W-:Y:S02]  /*7180*/  FMNMX.FTZ R152, R135, R152, !PT ;  /* 0x0000009887987209 */ /* 0x000fe40007810000 */
[----:B------:R-:W-:-:S02]  /*7190*/  ISETP.GT.AND P3, PT, R132, 0x58, PT ;  /* 0x000000588400780c */ /* 0x000fc40003f64270 */
[----:B------:R-:W-:Y:S02]  /*71a0*/  FMNMX.FTZ R152, R141, R152, !PT ;  /* 0x000000988d987209 */ /* 0x000fe40007810000 */
[----:B-1----:R-:W-:Y:S01]  /*71b0*/  FSEL R145, R150, -INF , P3 ;  /* 0xff80000096917808 */ /* 0x002fe20001800000 */
[----:B------:R-:W1:Y:S01]  /*71c0*/  MUFU.TANH R108, R108 ;  /* 0x0000006c006c7308 */ /* 0x000e620000002400 */
[----:B------:R-:W-:Y:S02]  /*71d0*/  FMNMX.FTZ R152, R143, R152, !PT ;  /* 0x000000988f987209 */ /* 0x000fe40007810000 */
[C---:B------:R-:W-:Y:S02]  /*71e0*/  ISETP.GT.AND P3, PT, R132.reuse, 0x60, PT ;  /* 0x000000608400780c */ /* 0x040fe40003f64270 */
[----:B--2---:R-:W-:Y:S02]  /*71f0*/  FSEL R147, R151, -INF , P4 ;  /* 0xff80000097937808 */ /* 0x004fe40002000000 */
[----:B------:R-:W-:Y:S01]  /*7200*/  FMNMX.FTZ R152, R145, R152, !PT ;  /* 0x0000009891987209 */ /* 0x000fe20007810000 */
[----:B------:R-:W2:Y:S01]  /*7210*/  MUFU.TANH R153, R153 ;  /* 0x0000009900997308 */ /* 0x000ea20000002400 */
[----:B------:R-:W-:-:S02]  /*7220*/  ISETP.GT.AND P4, PT, R132, 0x61, PT ;  /* 0x000000618400780c */ /* 0x000fc40003f84270 */
[----:B0-----:R-:W-:Y:S02]  /*7230*/  FSEL R149, R134, -INF , P3 ;  /* 0xff80000086957808 */ /* 0x001fe40001800000 */
[----:B------:R-:W-:Y:S02]  /*7240*/  FMNMX.FTZ R152, R147, R152, !PT ;  /* 0x0000009893987209 */ /* 0x000fe40007810000 */
[----:B------:R-:W-:Y:S01]  /*7250*/  ISETP.GT.AND P3, PT, R132, 0x68, PT ;  /* 0x000000688400780c */ /* 0x000fe20003f64270 */
[----:B------:R0:W-:Y:S01]  /*7260*/  MUFU.TANH R161, R88 ;  /* 0x0000005800a17308 */ /* 0x0001e20000002400 */
[----:B------:R-:W-:Y:S02]  /*7270*/  FMNMX.FTZ R152, R149, R152, !PT ;  /* 0x0000009895987209 */ /* 0x000fe40007810000 */
[----:B-1----:R-:W-:Y:S01]  /*7280*/  FSEL R151, R108, -INF , P3 ;  /* 0xff8000006c977808 */ /* 0x002fe20001800000 */
[----:B------:R-:W-:Y:S01]  /*7290*/  FMUL.FTZ R108, R0, R118 ;  /* 0x00000076006c7220 */ /* 0x000fe20000410000 */
[----:B------:R-:W-:-:S03]  /*72a0*/  ISETP.GT.AND P3, PT, R132, 0x70, PT ;  /* 0x000000708400780c */ /* 0x000fc60003f64270 */
[----:B------:R-:W1:Y:S01]  /*72b0*/  MUFU.TANH R116, R116 ;  /* 0x0000007400747308 */ /* 0x000e620000002400 */
[----:B0-----:R-:W-:Y:S01]  /*72c0*/  FMUL.FTZ R88, R0, R93 ;  /* 0x0000005d00587220 */ /* 0x001fe20000410000 */
[----:B------:R-:W-:Y:S01]  /*72d0*/  FSEL R93, R106, -INF , P4 ;  /* 0xff8000006a5d7808 */ /* 0x000fe20002000000 */
[----:B------:R-:W-:Y:S01]  /*72e0*/  FMUL.FTZ R106, R0, R115 ;  /* 0x00000073006a7220 */ /* 0x000fe20000410000 */
[----:B------:R-:W-:Y:S02]  /*72f0*/  ISETP.GT.AND P4, PT, R132, 0x69, PT ;  /* 0x000000698400780c */ /* 0x000fe40003f84270 */
[----:B------:R-:W-:Y:S02]  /*7300*/  FMNMX.FTZ R152, R93, R152, !PT ;  /* 0x000000985d987209 */ /* 0x000fe40007810000 */
[----:B------:R-:W0:Y:S01]  /*7310*/  MUFU.TANH R112, R112 ;  /* 0x0000007000707308 */ /* 0x000e220000002400 */
[----:B--2---:R-:W-:Y:S02]  /*7320*/  FSEL R153, R153, -INF , P4 ;  /* 0xff80000099997808 */ /* 0x004fe40002000000 */
[----:B------:R-:W-:-:S02]  /*7330*/  FMNMX.FTZ R152, R151, R152, !PT ;  /* 0x0000009897987209 */ /* 0x000fc40007810000 */
[C---:B------:R-:W-:Y:S02]  /*7340*/  ISETP.GT.AND P4, PT, R132.reuse, 0x71, PT ;  /* 0x000000718400780c */ /* 0x040fe40003f84270 */
[----:B------:R-:W-:Y:S01]  /*7350*/  FSEL R155, R155, -INF , P3 ;  /* 0xff8000009b9b7808 */ /* 0x000fe20001800000 */
[----:B------:R2:W-:Y:S01]  /*7360*/  MUFU.TANH R167, R88 ;  /* 0x0000005800a77308 */ /* 0x0005e20000002400 */
[----:B------:R-:W-:Y:S02]  /*7370*/  FMNMX.FTZ R152, R153, R152, !PT ;  /* 0x0000009899987209 */ /* 0x000fe40007810000 */
[----:B------:R-:W-:Y:S02]  /*7380*/  ISETP.GT.AND P3, PT, R132, 0x78, PT ;  /* 0x000000788400780c */ /* 0x000fe40003f64270 */
[----:B------:R-:W-:Y:S02]  /*7390*/  FMNMX.FTZ R152, R155, R152, !PT ;  /* 0x000000989b987209 */ /* 0x000fe40007810000 */
[----:B-1----:R-:W-:Y:S01]  /*73a0*/  FSEL R157, R116, -INF , P3 ;  /* 0xff800000749d7808 */ /* 0x002fe20001800000 */
[----:B------:R-:W1:Y:S01]  /*73b0*/  MUFU.TANH R89, R89 ;  /* 0x0000005900597308 */ /* 0x000e620000002400 */
[----:B--2---:R-:W-:Y:S01]  /*73c0*/  FMUL.FTZ R88, R0, R97 ;  /* 0x0000006100587220 */ /* 0x004fe20000410000 */
[----:B------:R-:W-:-:S02]  /*73d0*/  FSEL R97, R140, -INF , P4 ;  /* 0xff8000008c617808 */ /* 0x000fc40002000000 */
[C---:B------:R-:W-:Y:S02]  /*73e0*/  ISETP.GT.AND P4, PT, R132.reuse, 0x79, PT ;  /* 0x000000798400780c */ /* 0x040fe40003f84270 */
[----:B------:R-:W-:Y:S02]  /*73f0*/  FMNMX.FTZ R152, R97, R152, !PT ;  /* 0x0000009861987209 */ /* 0x000fe40007810000 */
[----:B------:R-:W2:Y:S01]  /*7400*/  MUFU.TANH R92, R92 ;  /* 0x0000005c005c7308 */ /* 0x000ea20000002400 */
[----:B------:R-:W-:Y:S02]  /*7410*/  ISETP.GT.AND P3, PT, R132, 0x80, PT ;  /* 0x000000808400780c */ /* 0x000fe40003f64270 */
[----:B0-----:R-:W-:Y:S02]  /*7420*/  FSEL R159, R112, -INF , P4 ;  /* 0xff800000709f7808 */ /* 0x001fe40002000000 */
[----:B------:R-:W-:Y:S02]  /*7430*/  FMNMX.FTZ R152, R157, R152, !PT ;  /* 0x000000989d987209 */ /* 0x000fe40007810000 */
[----:B------:R-:W-:Y:S01]  /*7440*/  ISETP.GT.AND P4, PT, R132, 0x81, PT ;  /* 0x000000818400780c */ /* 0x000fe20003f84270 */
[----:B------:R-:W0:Y:S01]  /*7450*/  MUFU.TANH R96, R96 ;  /* 0x0000006000607308 */ /* 0x000e220000002400 */
[----:B------:R-:W-:-:S02]  /*7460*/  FSEL R161, R161, -INF , P3 ;  /* 0xff800000a1a17808 */ /* 0x000fc40001800000 */
[----:B------:R-:W-:Y:S02]  /*7470*/  FMNMX.FTZ R152, R159, R152, !PT ;  /* 0x000000989f987209 */ /* 0x000fe40007810000 */
[----:B------:R-:W-:Y:S02]  /*7480*/  ISETP.GT.AND P3, PT, R132, 0x88, PT ;  /* 0x000000888400780c */ /* 0x000fe40003f64270 */
[----:B-1----:R-:W-:Y:S01]  /*7490*/  FSEL R163, R89, -INF , P4 ;  /* 0xff80000059a37808 */ /* 0x002fe20002000000 */
[----:B------:R-:W1:Y:S01]  /*74a0*/  MUFU.TANH R88, R88 ;  /* 0x0000005800587308 */ /* 0x000e620000002400 */
[----:B------:R-:W-:Y:S02]  /*74b0*/  FMNMX.FTZ R152, R161, R152, !PT ;  /* 0x00000098a1987209 */ /* 0x000fe40007810000 */
[----:B--2---:R-:W-:Y:S02]  /*74c0*/  FSEL R165, R92, -INF , P3 ;  /* 0xff8000005ca57808 */ /* 0x004fe40001800000 */
[----:B------:R-:W-:-:S02]  /*74d0*/  FMNMX.FTZ R152, R163, R152, !PT ;  /* 0x00000098a3987209 */ /* 0x000fc40007810000 */
[C---:B------:R-:W-:Y:S01]  /*74e0*/  ISETP.GT.AND P4, PT, R132.reuse, 0x90, PT ;  /* 0x000000908400780c */ /* 0x040fe20003f84270 */
[----:B------:R-:W2:Y:S01]  /*74f0*/  MUFU.TANH R100, R100 ;  /* 0x0000006400647308 */ /* 0x000ea20000002400 */
[----:B------:R-:W-:Y:S02]  /*7500*/  FSEL R167, R167, -INF , P5 ;  /* 0xff800000a7a77808 */ /* 0x000fe40002800000 */
[----:B------:R-:W-:Y:S02]  /*7510*/  FMNMX.FTZ R152, R165, R152, !PT ;  /* 0x00000098a5987209 */ /* 0x000fe40007810000 */
[----:B------:R-:W-:Y:S02]  /*7520*/  ISETP.GT.AND P3, PT, R132, 0x91, PT ;  /* 0x000000918400780c */ /* 0x000fe40003f64270 */
[----:B0-----:R-:W-:Y:S01]  /*7530*/  FSEL R195, R96, -INF , P4 ;  /* 0xff80000060c37808 */ /* 0x001fe20002000000 */
[----:B------:R2:W0:Y:S01]  /*7540*/  MUFU.TANH R89, R101 ;  /* 0x0000006500597308 */ /* 0x0004220000002400 */
[----:B------:R-:W-:Y:S01]  /*7550*/  FMNMX.FTZ R152, R167, R152, !PT ;  /* 0x00000098a7987209 */ /* 0x000fe20007810000 */
[----:B------:R-:W-:Y:S01]  /*7560*/  FMUL.FTZ R96, R0, R111 ;  /* 0x0000006f00607220 */ /* 0x000fe20000410000 */
[----:B------:R-:W-:-:S02]  /*7570*/  ISETP.GT.AND P5, PT, R132, 0x98, PT ;  /* 0x000000988400780c */ /* 0x000fc40003fa4270 */
[----:B-1----:R-:W-:Y:S02]  /*7580*/  FSEL R197, R88, -INF , P3 ;  /* 0xff80000058c57808 */ /* 0x002fe40001800000 */
[----:B------:R-:W-:Y:S01]  /*7590*/  FMNMX.FTZ R152, R195, R152, !PT ;  /* 0x00000098c3987209 */ /* 0x000fe20007810000 */
[----:B------:R-:W1:Y:S01]  /*75a0*/  LDC R88, c[0x0][0x988] ;  /* 0x00026200ff587b82 */ /* 0x000e620000000800 */
[----:B--2---:R-:W-:Y:S01]  /*75b0*/  FSEL R101, R100, -INF , P5 ;  /* 0xff80000064657808 */ /* 0x004fe20002800000 */
[----:B------:R-:W2:Y:S01]  /*75c0*/  MUFU.TANH R6, R6 ;  /* 0x0000000600067308 */ /* 0x000ea20000002400 */
[----:B------:R-:W-:Y:S01]  /*75d0*/  FMNMX.FTZ R152, R197, R152, !PT ;  /* 0x00000098c5987209 */ /* 0x000fe20007810000 */
[----:B------:R-:W-:Y:S02]  /*75e0*/  WARPGROUP.DEPBAR.LE gsb0, 0x0 ;  /* 0x00008000000079c5 */ /* 0x000fe40000010000 */
[----:B------:R-:W-:Y:S01]  /*75f0*/  ISETP.GT.AND P4, PT, R128, RZ, PT ;  /* 0x000000ff8000720c */ /* 0x000fe20003f84270 */
[----:B------:R-:W-:Y:S01]  /*7600*/  FMUL.FTZ R100, R0, R114 ;  /* 0x0000007200647220 */ /* 0x000fe20000410000 */
[----:B------:R-:W-:Y:S01]  /*7610*/  FMNMX.FTZ R152, R101, R152, !PT ;  /* 0x0000009865987209 */ /* 0x000fe20007810000 */
[----:B------:R-:W-:Y:S01]  /*7620*/  WARPGROUP.ARRIVE ;  /* 0x00000000000079c5 */ /* 0x000fe20000000000 */
[----:B0-----:R-:W-:Y:S01]  /*7630*/  FSEL R111, R89, -INF , P6 ;  /* 0xff800000596f7808 */ /* 0x001fe20003000000 */
[----:B------:R-:W0:Y:S01]  /*7640*/  MUFU.TANH R7, R7 ;  /* 0x0000000700077308 */ /* 0x000e220000002400 */
[----:B------:R-:W-:-:S02]  /*7650*/  ISETP.GT.AND P5, PT, R128, 0x1, PT ;  /* 0x000000018000780c */ /* 0x000fc40003fa4270 */
[----:B------:R-:W-:Y:S01]  /*7660*/  FMNMX.FTZ R152, R111, R152, !PT ;  /* 0x000000986f987209 */ /* 0x000fe20007810000 */
[----:B------:R-:W-:Y:S01]  /*7670*/  QGMMA.64x128x32.F32.E4M3.E4M3 R24, R176, gdesc[UR4], R24, gsb0 ;  /* 0x01e00004b0187df3 */ /* 0x000fe20008000818 */
[----:B------:R-:W-:Y:S01]  /*7680*/  UIADD3 UR6, UR10, 0x300, URZ ;  /* 0x000003000a067890 */ /* 0x000fe2000fffe03f */
[----:B------:R-:W-:Y:S02]  /*7690*/  UMOV UR7, 0xc0000010 ;  /* 0xc000001000077882 */ /* 0x000fe40000000000 */
[----:B------:R-:W3:Y:S01]  /*76a0*/  SHFL.BFLY PT, R89, R152, 0x2, 0x1f ;  /* 0x0c401f0098597f89 */ /* 0x000ee200000e0000 */
[----:B------:R-:W4:Y:S01]  /*76b0*/  MUFU.TANH R8, R8 ;  /* 0x0000000800087308 */ /* 0x000f220000002400 */
[----:B--2---:R-:W-:Y:S02]  /*76c0*/  FSEL R181, R6, -INF , P4 ;  /* 0xff80000006b57808 */ /* 0x004fe40002000000 */
[----:B------:R-:W-:Y:S02]  /*76d0*/  ISETP.GT.AND P4, PT, R128, 0x8, PT ;  /* 0x000000088000780c */ /* 0x000fe40003f84270 */
[----:B------:R-:W-:-:S03]  /*76e0*/  FMNMX.FTZ R6, R181, R4, !PT ;  /* 0x00000004b5067209 */ /* 0x000fc60007810000 */
[----:B------:R-:W2:Y:S01]  /*76f0*/  MUFU.TANH R9, R9 ;  /* 0x0000000900097308 */ /* 0x000ea20000002400 */
[----:B0-----:R-:W-:Y:S02]  /*7700*/  FSEL R7, R7, -INF , P5 ;  /* 0xff80000007077808 */ /* 0x001fe40002800000 */
[----:B------:R-:W-:Y:S02]  /*7710*/  ISETP.GT.AND P5, PT, R128, 0x9, PT ;  /* 0x000000098000780c */ /* 0x000fe40003fa4270 */
[----:B------:R-:W-:-:S03]  /*7720*/  FMNMX.FTZ R6, R7, R6, !PT ;  /* 0x0000000607067209 */ /* 0x000fc60007810000 */
[----:B------:R-:W-:Y:S01]  /*7730*/  MUFU.TANH R10, R10 ;  /* 0x0000000a000a7308 */ /* 0x000fe20000002400 */
[----:B----4-:R-:W-:Y:S02]  /*7740*/  FSEL R187, R8, -INF , P4 ;  /* 0xff80000008bb7808 */ /* 0x010fe40002000000 */
[----:B------:R-:W-:Y:S02]  /*7750*/  ISETP.GT.AND P4, PT, R128, 0x10, PT ;  /* 0x000000108000780c */ /* 0x000fe40003f84270 */
[----:B------:R-:W-:Y:S02]  /*7760*/  FMNMX.FTZ R8, R187, R6, !PT ;  /* 0x00000006bb087209 */ /* 0x000fe40007810000 */
[----:B---3--:R-:W-:Y:S01]  /*7770*/  FMNMX.FTZ R112, R152, R89, !PT ;  /* 0x0000005998707209 */ /* 0x008fe20007810000 */
[----:B------:R-:W0:Y:S01]  /*7780*/  MUFU.TANH R11, R11 ;  /* 0x0000000b000b7308 */ /* 0x000e220000002400 */
[----:B--2---:R-:W-:Y:S02]  /*7790*/  FSEL R9, R9, -INF , P5 ;  /* 0xff80000009097808 */ /* 0x004fe40002800000 */
[----:B------:R-:W-:Y:S01]  /*77a0*/  ISETP.GT.AND P5, PT, R128, 0x11, PT ;  /* 0x000000118000780c */ /* 0x000fe20003fa4270 */
[----:B------:R-:W2:Y:S01]  /*77b0*/  SHFL.BFLY PT, R89, R112, 0x1, 0x1f ;  /* 0x0c201f0070597f89 */ /* 0x000ea200000e0000 */
[----:B------:R-:W-:-:S03]  /*77c0*/  FMNMX.FTZ R8, R9, R8, !PT ;  /* 0x0000000809087209 */ /* 0x000fc60007810000 */
[----:B------:R-:W-:Y:S08]  /*77d0*/  MUFU.TANH R12, R12 ;  /* 0x0000000c000c7308 */ /* 0x000ff00000002400 */
[----:B------:R-:W3:Y:S01]  /*77e0*/  MUFU.TANH R13, R13 ;  /* 0x0000000d000d7308 */ /* 0x000ee20000002400 */
[----:B0-----:R-:W-:Y:S02]  /*77f0*/  FSEL R11, R11, -INF , P5 ;  /* 0xff8000000b0b7808 */ /* 0x001fe40002800000 */
[----:B------:R-:W-:-:S05]  /*7800*/  ISETP.GT.AND P5, PT, R128, 0x19, PT ;  /* 0x000000198000780c */ /* 0x000fca0003fa4270 */
[----:B------:R-:W0:Y:S01]  /*7810*/  MUFU.TANH R14, R14 ;  /* 0x0000000e000e7308 */ /* 0x000e220000002400 */
[----:B--2---:R-:W-:Y:S01]  /*7820*/  FMNMX.FTZ R89, R112, R89, !PT ;  /* 0x0000005970597209 */ /* 0x004fe20007810000 */
[----:B------:R-:W-:-:S03]  /*7830*/  FMUL.FTZ R112, R0, R102 ;  /* 0x0000006600707220 */ /* 0x000fc60000410000 */
[C---:B------:R-:W-:Y:S01]  /*7840*/  FSETP.NEU.FTZ.AND P3, PT, R89.reuse, -INF , PT ;  /* 0xff8000005900780b */ /* 0x040fe20003f7d000 */
[----:B-1----:R-:W-:-:S02]  /*7850*/  FFMA.FTZ R102, R89, R88, -8 ;  /* 0xc100000059667423 */ /* 0x002fc40000010058 */
[----:B------:R-:W1:Y:S01]  /*7860*/  MUFU.TANH R15, R15 ;  /* 0x0000000f000f7308 */ /* 0x000e620000002400 */
[----:B---3--:R-:W-:Y:S02]  /*7870*/  FSEL R13, R13, -INF , P5 ;  /* 0xff8000000d0d7808 */ /* 0x008fe40002800000 */
[----:B------:R-:W-:Y:S02]  /*7880*/  ISETP.GT.AND P5, PT, R128, 0x21, PT ;  /* 0x000000218000780c */ /* 0x000fe40003fa4270 */
[----:B------:R-:W-:-:S03]  /*7890*/  FSEL R102, R102, RZ, P3 ;  /* 0x000000ff66667208 */ /* 0x000fc60001800000 */
[----:B------:R-:W2:Y:S02]  /*78a0*/  MUFU.TANH R20, R20 ;  /* 0x0000001400147308 */ /* 0x000ea40000002400 */
[----:B------:R-:W-:-:S01]  /*78b0*/  FFMA.FTZ R132, R205, R88, -R102 ;  /* 0x00000058cd847223 */ /* 0x000fc20000010866 */
[----:B------:R-:W-:Y:S01]  /*78c0*/  FSEL R205, R10, -INF , P4 ;  /* 0xff8000000acd7808 */ /* 0x000fe20002000000 */
[----:B------:R-:W-:-:S01]  /*78d0*/  FFMA.FTZ R114, R207, R88, -R102 ;  /* 0x00000058cf727223 */ /* 0x000fc20000010866 */
[----:B------:R-:W-:Y:S01]  /*78e0*/  ISETP.GT.AND P4, PT, R128, 0x18, PT ;  /* 0x000000188000780c */ /* 0x000fe20003f84270 */
[----:B------:R-:W-:-:S01]  /*78f0*/  FFMA.FTZ R115, R209, R88, -R102 ;  /* 0x00000058d1737223 */ /* 0x000fc20000010866 */
[----:B------:R-:W-:Y:S01]  /*7900*/  FMNMX.FTZ R8, R205, R8, !PT ;  /* 0x00000008cd087209 */ /* 0x000fe20007810000 */
[----:B------:R-:W3:Y:S01]  /*7910*/  MUFU.TANH R21, R21 ;  /* 0x0000001500157308 */ /* 0x000ee20000002400 */
[----:B------:R-:W-:Y:S01]  /*7920*/  FSEL R207, R12, -INF , P4 ;  /* 0xff8000000ccf7808 */ /* 0x000fe20002000000 */
[--C-:B------:R-:W-:Y:S01]  /*7930*/  FFMA.FTZ R12, R201, R88, -R102.reuse ;  /* 0x00000058c90c7223 */ /* 0x100fe20000010866 */
[----:B------:R-:W-:Y:S01]  /*7940*/  FMNMX.FTZ R8, R11, R8, !PT ;  /* 0x000000080b087209 */ /* 0x000fe20007810000 */
[-CC-:B------:R-:W-:Y:S01]  /*7950*/  FFMA.FTZ R209, R199, R88.reuse, -R102.reuse ;  /* 0x00000058c7d17223 */ /* 0x180fe20000010866 */
[----:B------:R-:W-:Y:S01]  /*7960*/  ISETP.GT.AND P4, PT, R128, 0x20, PT ;  /* 0x000000208000780c */ /* 0x000fe20003f84270 */
[--C-:B------:R-:W-:Y:S01]  /*7970*/  FFMA.FTZ R116, R211, R88, -R102.reuse ;  /* 0x00000058d3747223 */ /* 0x100fe20000010866 */
[----:B------:R-:W-:Y:S01]  /*7980*/  FMNMX.FTZ R10, R207, R8, !PT ;  /* 0x00000008cf0a7209 */ /* 0x000fe20007810000 */
[----:B------:R-:W4:Y:S01]  /*7990*/  MUFU.TANH R136, R136 ;  /* 0x0000008800887308 */ /* 0x000f220000002400 */
[----:B0-----:R-:W-:Y:S01]  /*79a0*/  FSEL R201, R14, -INF , P4 ;  /* 0xff8000000ec97808 */ /* 0x001fe20002000000 */
[--C-:B------:R-:W-:Y:S01]  /*79b0*/  FFMA.FTZ R14, R107, R88, -R102.reuse ;  /* 0x000000586b0e7223 */ /* 0x100fe20000010866 */
[----:B------:R-:W-:Y:S01]  /*79c0*/  FMNMX.FTZ R10, R13, R10, !PT ;  /* 0x0000000a0d0a7209 */ /* 0x000fe20007810000 */
[-CC-:B------:R-:W-:Y:S01]  /*79d0*/  FFMA.FTZ R183, R213, R88.reuse, -R102.reuse ;  /* 0x00000058d5b77223 */ /* 0x180fe20000010866 */
[C---:B------:R-:W-:Y:S01]  /*79e0*/  ISETP.GT.AND P4, PT, R128.reuse, 0x28, PT ;  /* 0x000000288000780c */ /* 0x040fe20003f84270 */
[--C-:B------:R-:W-:Y:S01]  /*79f0*/  FFMA.FTZ R118, R217, R88, -R102.reuse ;  /* 0x00000058d9767223 */ /* 0x100fe20000010866 */
[----:B-1----:R-:W-:Y:S01]  /*7a00*/  FSEL R15, R15, -INF , P5 ;  /* 0xff8000000f0f7808 */ /* 0x002fe20002800000 */
[----:B------:R-:W0:Y:S01]  /*7a10*/  MUFU.TANH R137, R137 ;  /* 0x0000008900897308 */ /* 0x000e220000002400 */
[----:B------:R-:W-:Y:S01]  /*7a20*/  FMNMX.FTZ R10, R201, R10, !PT ;  /* 0x0000000ac90a7209 */ /* 0x000fe20007810000 */
[-CC-:B------:R-:W-:Y:S01]  /*7a30*/  FFMA.FTZ R185, R219, R88.reuse, -R102.reuse ;  /* 0x00000058dbb97223 */ /* 0x180fe20000010866 */
[----:B------:R-:W-:Y:S01]  /*7a40*/  ISETP.GT.AND P5, PT, R128, 0x29, PT ;  /* 0x000000298000780c */ /* 0x000fe20003fa4270 */
[-CC-:B------:R-:W-:Y:S01]  /*7a50*/  FFMA.FTZ R130, R221, R88.reuse, -R102.reuse ;  /* 0x00000058dd827223 */ /* 0x180fe20000010866 */
[----:B--2---:R-:W-:Y:S01]  /*7a60*/  FSEL R199, R20, -INF , P4 ;  /* 0xff80000014c77808 */ /* 0x004fe20002000000 */
[--C-:B------:R-:W-:Y:S01]  /*7a70*/  FFMA.FTZ R20, R113, R88, -R102.reuse ;  /* 0x0000005871147223 */ /* 0x100fe20000010866 */
[----:B------:R-:W-:Y:S01]  /*7a80*/  FMNMX.FTZ R10, R15, R10, !PT ;  /* 0x0000000a0f0a7209 */ /* 0x000fe20007810000 */
[----:B------:R-:W1:Y:S01]  /*7a90*/  MUFU.TANH R138, R138 ;  /* 0x0000008a008a7308 */ /* 0x000e620000002400 */
[C---:B------:R-:W-:Y:S01]  /*7aa0*/  ISETP.GT.AND P4, PT, R128.reuse, 0x30, PT ;  /* 0x000000308000780c */ /* 0x040fe20003f84270 */
[-CC-:B------:R-:W-:Y:S01]  /*7ab0*/  FFMA.FTZ R203, R203, R88.reuse, -R102.reuse ;  /* 0x00000058cbcb7223 */ /* 0x180fe20000010866 */
[----:B---3--:R-:W-:Y:S01]  /*7ac0*/  FSEL R21, R21, -INF , P5 ;  /* 0xff80000015157808 */ /* 0x008fe20002800000 */
[-CC-:B------:R-:W-:Y:S01]  /*7ad0*/  FFMA.FTZ R109, R109, R88.reuse, -R102.reuse ;  /* 0x000000586d6d7223 */ /* 0x180fe20000010866 */
[----:B------:R-:W-:Y:S01]  /*7ae0*/  ISETP.GT.AND P5, PT, R128, 0x31, PT ;  /* 0x000000318000780c */ /* 0x000fe20003fa4270 */
[-CC-:B------:R-:W-:Y:S01]  /*7af0*/  FFMA.FTZ R129, R129, R88.reuse, -R102.reuse ;  /* 0x0000005881817223 */ /* 0x180fe20000010866 */
[----:B----4-:R-:W-:Y:S01]  /*7b00*/  FSEL R107, R136, -INF , P4 ;  /* 0xff800000886b7808 */ /* 0x010fe20002000000 */
[----:B------:R-:W2:Y:S01]  /*7b10*/  MUFU.TANH R139, R139 ;  /* 0x0000008b008b7308 */ /* 0x000ea20000002400 */
[C---:B------:R-:W-:Y:S01]  /*7b20*/  ISETP.GT.AND P4, PT, R128.reuse, 0x38, PT ;  /* 0x000000388000780c */ /* 0x040fe20003f84270 */
[-CC-:B------:R-:W-:Y:S01]  /*7b30*/  FFMA.FTZ R117, R117, R88.reuse, -R102.reuse ;  /* 0x0000005875757223 */ /* 0x180fe20000010866 */
[----:B0-----:R-:W-:Y:S01]  /*7b40*/  FSEL R137, R137, -INF , P5 ;  /* 0xff80000089897808 */ /* 0x001fe20002800000 */
[-CC-:B------:R-:W-:Y:S01]  /*7b50*/  FFMA.FTZ R135, R135, R88.reuse, -R102.reuse ;  /* 0x0000005887877223 */ /* 0x180fe20000010866 */
[----:B------:R-:W-:Y:S01]  /*7b60*/  ISETP.GT.AND P5, PT, R128, 0x39, PT ;  /* 0x000000398000780c */ /* 0x000fe20003fa4270 */
[-CC-:B------:R-:W-:Y:S01]  /*7b70*/  FFMA.FTZ R143, R143, R88.reuse, -R102.reuse ;  /* 0x000000588f8f7223 */ /* 0x180fe20000010866 */
[----:B------:R-:W-:-:S01]  /*7b80*/  FFMA.FTZ R147, R147, R88, -R102 ;  /* 0x0000005893937223 */ /* 0x000fc20000010866 */
[----:B------:R0:W-:Y:S01]  /*7b90*/  MUFU.EX2 R8, R12 ;  /* 0x0000000c00087308 */ /* 0x0001e20000000800 */
[----:B-1----:R-:W-:Y:S01]  /*7ba0*/  FSEL R211, R138, -INF , P4 ;  /* 0xff8000008ad37808 */ /* 0x002fe20002000000 */
[-CC-:B------:R-:W-:Y:S01]  /*7bb0*/  FFMA.FTZ R93, R93, R88.reuse, -R102.reuse ;  /* 0x000000585d5d7223 */ /* 0x180fe20000010866 */
[----:B------:R-:W-:Y:S01]  /*7bc0*/  ISETP.GT.AND P4, PT, R128, 0x40, PT ;  /* 0x000000408000780c */ /* 0x000fe20003f84270 */
[-CC-:B------:R-:W-:Y:S01]  /*7bd0*/  FFMA.FTZ R97, R97, R88.reuse, -R102.reuse ;  /* 0x0000005861617223 */ /* 0x180fe20000010866 */
[----:B------:R-:W-:-:S01]  /*7be0*/  FFMA.FTZ R101, R101, R88, -R102 ;  /* 0x0000005865657223 */ /* 0x000fc20000010866 */
[----:B------:R-:W-:-:S02]  /*7bf0*/  FSEL R138, R89, RZ, P3 ;  /* 0x000000ff598a7208 */ /* 0x000fc40001800000 */
[----:B------:R-:W1:Y:S01]  /*7c00*/  MUFU.TANH R120, R120 ;  /* 0x0000007800787308 */ /* 0x000e620000002400 */
[----:B0-----:R-:W-:Y:S02]  /*7c10*/  FMNMX.FTZ R12, R199, R10, !PT ;  /* 0x0000000ac70c7209 */ /* 0x001fe40007810000 */
[----:B--2---:R-:W-:Y:S02]  /*7c20*/  FSEL R139, R139, -INF , P5 ;  /* 0xff8000008b8b7808 */ /* 0x004fe40002800000 */
[----:B------:R-:W-:Y:S02]  /*7c30*/  FMNMX.FTZ R12, R21, R12, !PT ;  /* 0x0000000c150c7209 */ /* 0x000fe40007810000 */
[----:B------:R-:W-:Y:S01]  /*7c40*/  ISETP.GT.AND P5, PT, R128, 0x41, PT ;  /* 0x000000418000780c */ /* 0x000fe20003fa4270 */
[----:B------:R-:W0:Y:S01]  /*7c50*/  MUFU.TANH R121, R121 ;  /* 0x0000007900797308 */ /* 0x000e220000002400 */
[----:B------:R-:W-:-:S04]  /*7c60*/  FMNMX.FTZ R12, R107, R12, !PT ;  /* 0x0000000c6b0c7209 */ /* 0x000fc80007810000 */
[----:B------:R-:W-:Y:S01]  /*7c70*/  FMNMX.FTZ R12, R137, R12, !PT ;  /* 0x0000000c890c7209 */ /* 0x000fe20007810000 */
[----:B------:R-:W-:Y:S02]  /*7c80*/  WARPGROUP.DEPBAR.LE gsb0, 0x0 ;  /* 0x00008000000079c5 */ /* 0x000fe40000010000 */
[----:B------:R-:W2:Y:S01]  /*7c90*/  MUFU.TANH R122, R122 ;  /* 0x0000007a007a7308 */ /* 0x000ea20000002400 */
[----:B-1----:R-:W-:Y:S01]  /*7ca0*/  FSEL R113, R120, -INF , P4 ;  /* 0xff80000078717808 */ /* 0x002fe20002000000 */
[----:B------:R-:W-:Y:S01]  /*7cb0*/  FFMA.FTZ R120, R131, R88, -R102 ;  /* 0x0000005883787223 */ /* 0x000fe20000010866 */
[----:B------:R-:W-:Y:S01]  /*7cc0*/  ISETP.GT.AND P4, PT, R128, 0x48, PT ;  /* 0x000000488000780c */ /* 0x000fe20003f84270 */
[----:B------:R-:W-:-:S04]  /*7cd0*/  WARPGROUP.ARRIVE ;  /* 0x00000000000079c5 */ /* 0x000fc80000000000 */
[----:B------:R-:W1:Y:S01]  /*7ce0*/  MUFU.TANH R123, R123 ;  /* 0x0000007b007b7308 */ /* 0x000e620000002400 */
[----:B0-----:R-:W-:Y:S01]  /*7cf0*/  FSEL R121, R121, -INF , P5 ;  /* 0xff80000079797808 */ /* 0x001fe20002800000 */
[----:B------:R-:W-:Y:S01]  /*7d00*/  QGMMA.64x128x32.F32.E4M3.E4M3 R24, R172, gdesc[UR4], R24, gsb0 ;  /* 0x01e00004ac187df3 */ /* 0x000fe20008000818 */
[----:B------:R-:W-:Y:S01]  /*7d10*/  ISETP.GT.AND P5, PT, R128, 0x49, PT ;  /* 0x000000498000780c */ /* 0x000fe20003fa4270 */
[----:B------:R-:W-:Y:S01]  /*7d20*/  UIADD3 UR6, UR10, 0x400, URZ ;  /* 0x000004000a067890 */ /* 0x000fe2000fffe03f */
[----:B------:R-:W-:-:S03]  /*7d30*/  UMOV UR7, 0xc0000010 ;  /* 0xc000001000077882 */ /* 0x000fc60000000000 */
[----:B------:R0:W-:Y:S01]  /*7d40*/  MUFU.EX2 R10, R14 ;  /* 0x0000000e000a7308 */ /* 0x0001e20000000800 */
[----:B--2---:R-:W-:Y:S01]  /*7d50*/  FSEL R213, R122, -INF , P4 ;  /* 0xff8000007ad57808 */ /* 0x004fe20002000000 */
[----:B------:R-:W-:Y:S01]  /*7d60*/  FFMA.FTZ R122, R133, R88, -R102 ;  /* 0x00000058857a7223 */ /* 0x000fe20000010866 */
[----:B------:R-:W-:-:S05]  /*7d70*/  ISETP.GT.AND P4, PT, R128, 0x50, PT ;  /* 0x000000508000780c */ /* 0x000fca0003f84270 */
[----:B------:R-:W2:Y:S01]  /*7d80*/  MUFU.TANH R124, R124 ;  /* 0x0000007c007c7308 */ /* 0x000ea20000002400 */
[----:B0-----:R-:W-:Y:S02]  /*7d90*/  FMNMX.FTZ R14, R211, R12, !PT ;  /* 0x0000000cd30e7209 */ /* 0x001fe40007810000 */
[----:B-1----:R-:W-:Y:S02]  /*7da0*/  FSEL R123, R123, -INF , P5 ;  /* 0xff8000007b7b7808 */ /* 0x002fe40002800000 */
[----:B------:R-:W-:Y:S02]  /*7db0*/  FMNMX.FTZ R14, R139, R14, !PT ;  /* 0x0000000e8b0e7209 */ /* 0x000fe40007810000 */
[----:B------:R-:W-:Y:S01]  /*7dc0*/  ISETP.GT.AND P5, PT, R128, 0x51, PT ;  /* 0x000000518000780c */ /* 0x000fe20003fa4270 */
[----:B------:R-:W0:Y:S01]  /*7dd0*/  MUFU.TANH R125, R125 ;  /* 0x0000007d007d7308 */ /* 0x000e220000002400 */
[----:B------:R-:W-:-:S04]  /*7de0*/  FMNMX.FTZ R14, R113, R14, !PT ;  /* 0x0000000e710e7209 */ /* 0x000fc80007810000 */
[----:B------:R-:W-:-:S03]  /*7df0*/  FMNMX.FTZ R14, R121, R14, !PT ;  /* 0x0000000e790e7209 */ /* 0x000fc60007810000 */
[----:B------:R-:W-:Y:S01]  /*7e00*/  MUFU.TANH R126, R126 ;  /* 0x0000007e007e7308 */ /* 0x000fe20000002400 */
[----:B--2---:R-:W-:Y:S02]  /*7e10*/  FSEL R131, R124, -INF , P4 ;  /* 0xff8000007c837808 */ /* 0x004fe40002000000 */
[----:B------:R-:W-:-:S05]  /*7e20*/  ISETP.GT.AND P4, PT, R128, 0x58, PT ;  /* 0x000000588000780c */ /* 0x000fca0003f84270 */
[----:B------:R-:W1:Y:S01]  /*7e30*/  MUFU.TANH R127, R127 ;  /* 0x0000007f007f7308 */ /* 0x000e620000002400 */
[----:B0-----:R-:W-:Y:S02]  /*7e40*/  FSEL R125, R125, -INF , P5 ;  /* 0xff8000007d7d7808 */ /* 0x001fe40002800000 */
[----:B------:R-:W-:-:S05]  /*7e50*/  ISETP.GT.AND P5, PT, R128, 0x59, PT ;  /* 0x000000598000780c */ /* 0x000fca0003fa4270 */
[----:B------:R0:W-:Y:S08]  /*7e60*/  MUFU.EX2 R12, R20 ;  /* 0x00000014000c7308 */ /* 0x0001f00000000800 */
[----:B------:R-:W2:Y:S01]  /*7e70*/  MUFU.TANH R104, R104 ;  /* 0x0000006800687308 */ /* 0x000ea20000002400 */
[----:B0-----:R-:W-:Y:S02]  /*7e80*/  FMNMX.FTZ R20, R213, R14, !PT ;  /* 0x0000000ed5147209 */ /* 0x001fe40007810000 */
[----:B-1----:R-:W-:-:S02]  /*7e90*/  FSEL R127, R127, -INF , P5 ;  /* 0xff8000007f7f7808 */ /* 0x002fc40002800000 */
[----:B------:R-:W-:Y:S02]  /*7ea0*/  FMNMX.FTZ R20, R123, R20, !PT ;  /* 0x000000147b147209 */ /* 0x000fe40007810000 */
[C---:B------:R-:W-:Y:S01]  /*7eb0*/  ISETP.GT.AND P5, PT, R128.reuse, 0x61, PT ;  /* 0x000000618000780c */ /* 0x040fe20003fa4270 */
[----:B------:R0:W1:Y:S01]  /*7ec0*/  MUFU.TANH R92, R110 ;  /* 0x0000006e005c7308 */ /* 0x0000620000002400 */
[----:B------:R-:W-:Y:S02]  /*7ed0*/  FMNMX.FTZ R20, R131, R20, !PT ;  /* 0x0000001483147209 */ /* 0x000fe40007810000 */
[----:B------:R-:W-:Y:S02]  /*7ee0*/  FSEL R105, R105, -INF , P5 ;  /* 0xff80000069697808 */ /* 0x000fe40002800000 */
[----:B------:R-:W-:Y:S02]  /*7ef0*/  FMNMX.FTZ R20, R125, R20, !PT ;  /* 0x000000147d147209 */ /* 0x000fe40007810000 */
[----:B------:R-:W-:Y:S01]  /*7f00*/  ISETP.GT.AND P5, PT, R128, 0x69, PT ;  /* 0x000000698000780c */ /* 0x000fe20003fa4270 */
[----:B------:R-:W3:Y:S01]  /*7f10*/  MUFU.TANH R96, R96 ;  /* 0x0000006000607308 */ /* 0x000ee20000002400 */
[----:B0-----:R-:W-:Y:S01]  /*7f20*/  FMUL.FTZ R110, R0, R119 ;  /* 0x00000077006e7220 */ /* 0x001fe20000410000 */
[----:B------:R-:W-:Y:S01]  /*7f30*/  FFMA.FTZ R119, R215, R88, -R102 ;  /* 0x00000058d7777223 */ /* 0x000fe20000010866 */
[----:B------:R-:W-:-:S02]  /*7f40*/  FSEL R215, R126, -INF , P4 ;  /* 0xff8000007ed77808 */ /* 0x000fc40002000000 */
[----:B------:R-:W-:-:S03]  /*7f50*/  ISETP.GT.AND P4, PT, R128, 0x60, PT ;  /* 0x000000608000780c */ /* 0x000fc60003f84270 */
[----:B------:R0:W-:Y:S01]  /*7f60*/  MUFU.EX2 R14, R120 ;  /* 0x00000078000e7308 */ /* 0x0001e20000000800 */
[----:B--2---:R-:W-:Y:S01]  /*7f70*/  FSEL R133, R104, -INF , P4 ;  /* 0xff80000068857808 */ /* 0x004fe20002000000 */
[----:B------:R-:W-:Y:S01]  /*7f80*/  FFMA.FTZ R104, R161, R88, -R102 ;  /* 0x00000058a1687223 */ /* 0x000fe20000010866 */
[----:B------:R-:W-:-:S04]  /*7f90*/  ISETP.GT.AND P4, PT, R128, 0x68, PT ;  /* 0x000000688000780c */ /* 0x000fc80003f84270 */
[----:B-1----:R-:W-:Y:S01]  /*7fa0*/  FSEL R217, R92, -INF , P4 ;  /* 0xff8000005cd97808 */ /* 0x002fe20002000000 */
[----:B------:R-:W1:Y:S01]  /*7fb0*/  MUFU.TANH R100, R100 ;  /* 0x0000006400647308 */ /* 0x000e620000002400 */
[----:B0-----:R-:W-:Y:S01]  /*7fc0*/  FMNMX.FTZ R120, R215, R20, !PT ;  /* 0x00000014d7787209 */ /* 0x001fe20007810000 */
[--C-:B------:R-:W-:Y:S01]  /*7fd0*/  FFMA.FTZ R92, R141, R88, -R102.reuse ;  /* 0x000000588d5c7223 */ /* 0x100fe20000010866 */
[----:B------:R-:W-:Y:S02]  /*7fe0*/  ISETP.GT.AND P4, PT, R128, 0x70, PT ;  /* 0x000000708000780c */ /* 0x000fe40003f84270 */
[----:B------:R-:W-:Y:S02]  /*7ff0*/  FMNMX.FTZ R120, R127, R120, !PT ;  /* 0x000000787f787209 */ /* 0x000fe40007810000 */
[----:B---3--:R-:W-:Y:S01]  /*8000*/  FSEL R219, R96, -INF , P5 ;  /* 0xff80000060db7808 */ /* 0x008fe20002800000 */
[----:B------:R-:W0:Y:S01]  /*8010*/  MUFU.TANH R106, R106 ;  /* 0x0000006a006a7308 */ /* 0x000e220000002400 */
[----:B------:R-:W-:Y:S01]  /*8020*/  FMNMX.FTZ R120, R133, R120, !PT ;  /* 0x0000007885787209 */ /* 0x000fe20007810000 */
[----:B------:R-:W-:Y:S01]  /*8030*/  FFMA.FTZ R96, R145, R88, -R102 ;  /* 0x0000005891607223 */ /* 0x000fe20000010866 */
[----:B------:R-:W-:-:S02]  /*8040*/  ISETP.GT.AND P5, PT, R128, 0x71, PT ;  /* 0x000000718000780c */ /* 0x000fc40003fa4270 */
[----:B------:R-:W-:-:S03]  /*8050*/  FMNMX.FTZ R120, R105, R120, !PT ;  /* 0x0000007869787209 */ /* 0x000fc60007810000 */
[----:B------:R-:W2:Y:S01]  /*8060*/  MUFU.TANH R108, R108 ;  /* 0x0000006c006c7308 */ /* 0x000ea20000002400 */
[----:B------:R-:W-:Y:S02]  /*8070*/  FMNMX.FTZ R120, R217, R120, !PT ;  /* 0x00000078d9787209 */ /* 0x000fe40007810000 */
[----:B-1----:R-:W-:Y:S01]  /*8080*/  FSEL R141, R100, -INF , P4 ;  /* 0xff800000648d7808 */ /* 0x002fe20002000000 */
[----:B------:R-:W-:-:S01]  /*8090*/  FFMA.FTZ R100, R157, R88, -R102 ;  /* 0x000000589d647223 */ /* 0x000fc20000010866 */
[----:B------:R-:W-:Y:S01]  /*80a0*/  FMNMX.FTZ R120, R219, R120, !PT ;  /* 0x00000078db787209 */ /* 0x000fe20007810000 */
[----:B------:R-:W-:-:S01]  /*80b0*/  FFMA.FTZ R157, R167, R88, -R102 ;  /* 0x00000058a79d7223 */ /* 0x000fc20000010866 */
[----:B------:R-:W-:Y:S01]  /*80c0*/  ISETP.GT.AND P4, PT, R128, 0x78, PT ;  /* 0x000000788000780c */ /* 0x000fe20003f84270 */
[----:B------:R-:W1:Y:S01]  /*80d0*/  MUFU.TANH R110, R110 ;  /* 0x0000006e006e7308 */ /* 0x000e620000002400 */
[----:B0-----:R-:W-:Y:S01]  /*80e0*/  FSEL R221, R106, -INF , P5 ;  /* 0xff8000006add7808 */ /* 0x001fe20002800000 */
[----:B------:R-:W-:Y:S01]  /*80f0*/  FFMA.FTZ R106, R165, R88, -R102 ;  /* 0x00000058a56a7223 */ /* 0x000fe20000010866 */
[----:B------:R-:W-:-:S02]  /*8100*/  FMNMX.FTZ R120, R141, R120, !PT ;  /* 0x000000788d787209 */ /* 0x000fc40007810000 */
[----:B------:R-:W-:Y:S02]  /*8110*/  ISETP.GT.AND P5, PT, R128, 0x79, PT ;  /* 0x000000798000780c */ /* 0x000fe40003fa4270 */
[----:B------:R-:W-:Y:S01]  /*8120*/  FMNMX.FTZ R120, R221, R120, !PT ;  /* 0x00000078dd787209 */ /* 0x000fe20007810000 */
[----:B------:R-:W0:Y:S01]  /*8130*/  MUFU.TANH R90, R90 ;  /* 0x0000005a005a7308 */ /* 0x000e220000002400 */
[----:B--2---:R-:W-:Y:S01]  /*8140*/  FSEL R223, R108, -INF , P4 ;  /* 0xff8000006cdf7808 */ /* 0x004fe20002000000 */
[----:B------:R-:W-:Y:S01]  /*8150*/  FFMA.FTZ R108, R195, R88, -R102 ;  /* 0x00000058c36c7223 */ /* 0x000fe20000010866 */
[----:B------:R-:W-:Y:S02]  /*8160*/  ISETP.GT.AND P4, PT, R128, 0x80, PT ;  /* 0x000000808000780c */ /* 0x000fe40003f84270 */
[----:B------:R-:W-:-:S03]  /*8170*/  FMNMX.FTZ R120, R223, R120, !PT ;  /* 0x00000078df787209 */ /* 0x000fc60007810000 */
[----:B------:R-:W2:Y:S01]  /*8180*/  MUFU.TANH R91, R91 ;  /* 0x0000005b005b7308 */ /* 0x000ea20000002400 */
[----:B-1----:R-:W-:Y:S02]  /*8190*/  FSEL R225, R110, -INF , P5 ;  /* 0xff8000006ee17808 */ /* 0x002fe40002800000 */
[----:B------:R-:W-:Y:S02]  /*81a0*/  ISETP.GT.AND P5, PT, R128, 0x81, PT ;  /* 0x000000818000780c */ /* 0x000fe40003fa4270 */
[----:B------:R-:W-:-:S03]  /*81b0*/  FMNMX.FTZ R120, R225, R120, !PT ;  /* 0x00000078e1787209 */ /* 0x000fc60007810000 */
[----:B------:R-:W1:Y:S01]  /*81c0*/  MUFU.TANH R94, R94 ;  /* 0x0000005e005e7308 */ /* 0x000e620000002400 */
[----:B0-----:R-:W-:Y:S02]  /*81d0*/  FSEL R145, R90, -INF , P4 ;  /* 0xff8000005a917808 */ /* 0x001fe40002000000 */
[----:B------:R-:W-:Y:S02]  /*81e0*/  ISETP.GT.AND P4, PT, R128, 0x88, PT ;  /* 0x000000888000780c */ /* 0x000fe40003f84270 */
[----:B------:R-:W-:-:S03]  /*81f0*/  FMNMX.FTZ R120, R145, R120, !PT ;  /* 0x0000007891787209 */ /* 0x000fc60007810000 */
[----:B------:R-:W0:Y:S01]  /*8200*/  MUFU.TANH R95, R95 ;  /* 0x0000005f005f7308 */ /* 0x000e220000002400 */
[----:B--2---:R-:W-:Y:S01]  /*8210*/  FSEL R227, R91, -INF , P5 ;  /* 0xff8000005be37808 */ /* 0x004fe20002800000 */
[----:B------:R-:W-:Y:S02]  /*8220*/  WARPGROUP.DEPBAR.LE gsb0, 0x0 ;  /* 0x00008000000079c5 */ /* 0x000fe40000010000 */
[----:B------:R-:W-:Y:S01]  /*8230*/  ISETP.GT.AND P5, PT, R128, 0x89, PT ;  /* 0x000000898000780c */ /* 0x000fe20003fa4270 */
[----:B------:R-:W-:Y:S01]  /*8240*/  WARPGROUP.ARRIVE ;  /* 0x00000000000079c5 */ /* 0x000fe20000000000 */
[----:B------:R-:W-:Y:S02]  /*8250*/  FMNMX.FTZ R120, R227, R120, !PT ;  /* 0x00000078e3787209 */ /* 0x000fe40007810000 */
[----:B------:R-:W2:Y:S01]  /*8260*/  MUFU.TANH R98, R98 ;  /* 0x0000006200627308 */ /* 0x000ea20000002400 */
[----:B-1----:R-:W-:Y:S01]  /*8270*/  FSEL R229, R94, -INF , P4 ;  /* 0xff8000005ee57808 */ /* 0x002fe20002000000 */
[----:B------:R-:W-:Y:S01]  /*8280*/  FFMA.FTZ R94, R149, R88, -R102 ;  /* 0x00000058955e7223 */ /* 0x000fe20000010866 */
[----:B------:R-:W-:Y:S01]  /*8290*/  ISETP.GT.AND P4, PT, R128, 0x90, PT ;  /* 0x000000908000780c */ /* 0x000fe20003f84270 */
[----:B------:R-:W-:Y:S01]  /*82a0*/  QGMMA.64x128x32.F32.E4M3.E4M3 R24, R168, gdesc[UR4], R24, gsb0 ;  /* 0x01e00004a8187df3 */ /* 0x000fe20008000818 */
[----:B------:R-:W-:-:S03]  /*82b0*/  FMNMX.FTZ R120, R229, R120, !PT ;  /* 0x00000078e5787209 */ /* 0x000fc60007810000 */
[----:B------:R-:W1:Y:S01]  /*82c0*/  MUFU.TANH R99, R99 ;  /* 0x0000006300637308 */ /* 0x000e620000002400 */
[----:B0-----:R-:W-:Y:S02]  /*82d0*/  FSEL R95, R95, -INF , P5 ;  /* 0xff8000005f5f7808 */ /* 0x001fe40002800000 */
[----:B------:R-:W-:Y:S02]  /*82e0*/  ISETP.GT.AND P5, PT, R128, 0x91, PT ;  /* 0x000000918000780c */ /* 0x000fe40003fa4270 */
[----:B------:R-:W-:-:S03]  /*82f0*/  FMNMX.FTZ R120, R95, R120, !PT ;  /* 0x000000785f787209 */ /* 0x000fc60007810000 */
[----:B------:R-:W0:Y:S01]  /*8300*/  MUFU.TANH R112, R112 ;  /* 0x0000007000707308 */ /* 0x000e220000002400 */
[----:B--2---:R-:W-:Y:S01]  /*8310*/  FSEL R149, R98, -INF , P4 ;  /* 0xff80000062957808 */ /* 0x004fe20002000000 */
[-CC-:B------:R-:W-:Y:S01]  /*8320*/  FFMA.FTZ R98, R155, R88.reuse, -R102.reuse ;  /* 0x000000589b627223 */ /* 0x180fe20000010866 */
[----:B------:R-:W-:Y:S01]  /*8330*/  ISETP.GT.AND P4, PT, R128, 0x98, PT ;  /* 0x000000988000780c */ /* 0x000fe20003f84270 */
[----:B------:R-:W-:Y:S01]  /*8340*/  FFMA.FTZ R155, R163, R88, -R102 ;  /* 0x00000058a39b7223 */ /* 0x000fe20000010866 */
[----:B------:R-:W-:-:S03]  /*8350*/  FMNMX.FTZ R120, R149, R120, !PT ;  /* 0x0000007895787209 */ /* 0x000fc60007810000 */
[----:B------:R-:W2:Y:S01]  /*8360*/  MUFU.TANH R103, R103 ;  /* 0x0000006700677308 */ /* 0x000ea20000002400 */
[----:B-1----:R-:W-:Y:S02]  /*8370*/  FSEL R99, R99, -INF , P5 ;  /* 0xff80000063637808 */ /* 0x002fe40002800000 */
[----:B------:R-:W-:Y:S02]  /*8380*/  ISETP.GT.AND P5, PT, R128, 0x99, PT ;  /* 0x000000998000780c */ /* 0x000fe40003fa4270 */
[----:B------:R-:W-:-:S03]  /*8390*/  FMNMX.FTZ R120, R99, R120, !PT ;  /* 0x0000007863787209 */ /* 0x000fc60007810000 */
[----:B------:R1:W-:Y:S01]  /*83a0*/  MUFU.EX2 R90, R96 ;  /* 0x00000060005a7308 */ /* 0x0003e20000000800 */
[----:B0-----:R-:W-:-:S04]  /*83b0*/  FSEL R231, R112, -INF , P4 ;  /* 0xff80000070e77808 */ /* 0x001fc80002000000 */
[----:B------:R-:W-:-:S03]  /*83c0*/  FMNMX.FTZ R120, R231, R120, !PT ;  /* 0x00000078e7787209 */ /* 0x000fc60007810000 */
[----:B------:R0:W-:Y:S01]  /*83d0*/  MUFU.EX2 R6, R132 ;  /* 0x0000008400067308 */ /* 0x0001e20000000800 */
[----:B--2---:R-:W-:Y:S01]  /*83e0*/  FSEL R103, R103, -INF , P5 ;  /* 0xff80000067677808 */ /* 0x004fe20002800000 */
[-CC-:B-1----:R-:W-:Y:S01]  /*83f0*/  FFMA.FTZ R96, R151, R88.reuse, -R102.reuse ;  /* 0x0000005897607223 */ /* 0x182fe20000010866 */
[----:B------:R-:W-:-:S01]  /*8400*/  FFMA.FTZ R151, R153, R88, -R102 ;  /* 0x0000005899977223 */ /* 0x000fc20000010866 */
[--C-:B------:R-:W-:Y:S01]  /*8410*/  FFMA.FTZ R153, R159, R88, -R102.reuse ;  /* 0x000000589f997223 */ /* 0x100fe20000010866 */
[----:B------:R-:W-:Y:S01]  /*8420*/  FMNMX.FTZ R120, R103, R120, !PT ;  /* 0x0000007867787209 */ /* 0x000fe20007810000 */
[----:B------:R-:W-:Y:S02]  /*8430*/  FFMA.FTZ R159, R197, R88, -R102 ;  /* 0x00000058c59f7223 */ /* 0x000fe40000010866 */
[----:B------:R-:W-:Y:S02]  /*8440*/  MUFU.EX2 R114, R114 ;  /* 0x0000007200727308 */ /* 0x000fe40000000800 */
[----:B------:R-:W1:Y:S06]  /*8450*/  SHFL.BFLY PT, R91, R120, 0x2, 0x1f ;  /* 0x0c401f00785b7f89 */ /* 0x000e6c00000e0000 */
[----:B------:R-:W-:Y:S08]  /*8460*/  MUFU.EX2 R115, R115 ;  /* 0x0000007300737308 */ /* 0x000ff00000000800 */
[----:B------:R-:W-:Y:S08]  /*8470*/  MUFU.EX2 R116, R116 ;  /* 0x0000007400747308 */ /* 0x000ff00000000800 */
[----:B------:R-:W-:Y:S01]  /*8480*/  MUFU.EX2 R119, R119 ;  /* 0x0000007700777308 */ /* 0x000fe20000000800 */
[----:B-1----:R-:W-:-:S05]  /*8490*/  FMNMX.FTZ R110, R120, R91, !PT ;  /* 0x0000005b786e7209 */ /* 0x002fca0007810000 */
[----:B------:R-:W1:Y:S02]  /*84a0*/  SHFL.BFLY PT, R91, R110, 0x1, 0x1f ;  /* 0x0c201f006e5b7f89 */ /* 0x000e6400000e0000 */
[----:B------:R2:W-:Y:S08]  /*84b0*/  MUFU.EX2 R20, R122 ;  /* 0x0000007a00147308 */ /* 0x0005f00000000800 */
[----:B------:R-:W-:Y:S08]  /*84c0*/  MUFU.EX2 R118, R118 ;  /* 0x0000007600767308 */ /* 0x000ff00000000800 */
[----:B------:R-:W-:Y:S01]  /*84d0*/  MUFU.EX2 R185, R185 ;  /* 0x000000b900b97308 */ /* 0x000fe20000000800 */
[----:B-1----:R-:W-:Y:S01]  /*84e0*/  FMNMX.FTZ R91, R110, R91, !PT ;  /* 0x0000005b6e5b7209 */ /* 0x002fe20007810000 */
[----:B------:R-:W-:-:S06]  /*84f0*/  FFMA.FTZ R110, R111, R88, -R102 ;  /* 0x000000586f6e7223 */ /* 0x000fcc0000010866 */
[----:B------:R-:W-:Y:S01]  /*8500*/  MUFU.EX2 R130, R130 ;  /* 0x0000008200827308 */ /* 0x000fe20000000800 */
[C---:B------:R-:W-:Y:S01]  /*8510*/  FSETP.NEU.FTZ.AND P4, PT, R91.reuse, -INF , PT ;  /* 0xff8000005b00780b */ /* 0x040fe20003f9d000 */
[----:B------:R-:W-:-:S05]  /*8520*/  FFMA.FTZ R112, R91, R88, -8 ;  /* 0xc10000005b707423 */ /* 0x000fca0000010058 */
[----:B------:R-:W-:Y:S01]  /*8530*/  FSEL R102, R112, RZ, P4 ;  /* 0x000000ff70667208 */ /* 0x000fe20002000000 */
[----:B------:R-:W-:Y:S04]  /*8540*/  MUFU.EX2 R183, R183 ;  /* 0x000000b700b77308 */ /* 0x000fe80000000800 */
[----:B0-----:R-:W-:-:S01]  /*8550*/  FFMA.FTZ R132, R137, R88, -R102 ;  /* 0x0000005889847223 */ /* 0x001fc20000010866 */
[----:B------:R-:W-:Y:S01]  /*8560*/  FSEL R137, R91, RZ, P4 ;  /* 0x000000ff5b897208 */ /* 0x000fe20002000000 */
[----:B------:R-:W-:-:S01]  /*8570*/  FFMA.FTZ R136, R121, R88, -R102 ;  /* 0x0000005879887223 */ /* 0x000fc20000010866 */
[----:B------:R-:W-:Y:S01]  /*8580*/  FADD.FTZ R121, -R138, R5 ;  /* 0x000000058a797221 */ /* 0x000fe20000010100 */
[----:B------:R-:W-:-:S01]  /*8590*/  FFMA.FTZ R111, R181, R88, -R102 ;  /* 0x00000058b56f7223 */ /* 0x000fc20000010866 */
[----:B------:R-:W-:Y:S01]  /*85a0*/  FFMA.FTZ R112, R7, R88, -R102 ;  /* 0x0000005807707223 */ /* 0x000fe20000010866 */
[----:B------:R-:W-:-:S01]  /*85b0*/  FADD.FTZ R137, -R137, R4 ;  /* 0x0000000489897221 */ /* 0x000fc20000010100 */
[-C--:B------:R-:W-:Y:S01]  /*85c0*/  FMUL.FTZ R121, R121, R88.reuse ;  /* 0x0000005879797220 */ /* 0x080fe20000410000 */
[----:B------:R-:W-:-:S01]  /*85d0*/  FFMA.FTZ R7, R187, R88, -R102 ;  /* 0x00000058bb077223 */ /* 0x000fc20000010866 */
[-CC-:B------:R-:W-:Y:S01]  /*85e0*/  FFMA.FTZ R120, R9, R88.reuse, -R102.reuse ;  /* 0x0000005809787223 */ /* 0x180fe20000010866 */
[-C--:B------:R-:W-:Y:S01]  /*85f0*/  FMUL.FTZ R4, R137, R88.reuse ;  /* 0x0000005889047220 */ /* 0x080fe20000410000 */
[----:B------:R-:W-:Y:S01]  /*8600*/  MUFU.EX2 R111, R111 ;  /* 0x0000006f006f7308 */ /* 0x000fe20000000800 */
[----:B------:R-:W-:-:S01]  /*8610*/  FFMA.FTZ R9, R205, R88, -R102 ;  /* 0x00000058cd097223 */ /* 0x000fc20000010866 */
[-CC-:B--2---:R-:W-:Y:S01]  /*8620*/  FFMA.FTZ R122, R11, R88.reuse, -R102.reuse ;  /* 0x000000580b7a7223 */ /* 0x184fe20000010866 */
        /* <DEDUP_REMOVED lines=19> */
[----:B------:R-:W-:Y:S01]  /*8760*/  FFMA.FTZ R99, R99, R88, -R102 ;  /* 0x0000005863637223 */ /* 0x000fe20000010866 */
[----:B------:R-:W-:-:S02]  /*8770*/  WARPGROUP.DEPBAR.LE gsb0, 0x0 ;  /* 0x00008000000079c5 */ /* 0x000fc40000010000 */
[----:B------:R-:W2:Y:S01]  /*8780*/  MUFU.EX2 R112, R112 ;  /* 0x0000007000707308 */ /* 0x000ea20000000800 */
[----:B0-----:R-:W-:-:S01]  /*8790*/  FFMA.FTZ R142, R121, R3, R114 ;  /* 0x00000003798e7223 */ /* 0x001fc20000010072 */
[----:B------:R-:W-:-:S03]  /*87a0*/  FFMA.FTZ R231, R231, R88, -R102 ;  /* 0x00000058e7e77223 */ /* 0x000fc60000010866 */
[----:B------:R-:W-:Y:S01]  /*87b0*/  FADD.FTZ R131, R115, R142 ;  /* 0x0000008e73837221 */ /* 0x000fe20000010000 */
[----:B------:R-:W-:-:S01]  /*87c0*/  FFMA.FTZ R142, R127, R88, -R102 ;  /* 0x000000587f8e7223 */ /* 0x000fc20000010866 */
[----:B------:R-:W-:Y:S01]  /*87d0*/  FFMA.FTZ R127, R133, R88, -R102 ;  /* 0x00000058857f7223 */ /* 0x000fe20000010866 */
[----:B------:R-:W0:Y:S01]  /*87e0*/  MUFU.EX2 R7, R7 ;  /* 0x0000000700077308 */ /* 0x000e220000000800 */
[----:B-1----:R-:W-:-:S01]  /*87f0*/  FFMA.FTZ R3, R4, R2, R111 ;  /* 0x0000000204037223 */ /* 0x002fc2000001006f */
[----:B------:R-:W-:-:S04]  /*8800*/  FADD.FTZ R144, R116, R131 ;  /* 0x0000008374907221 */ /* 0x000fc80000010000 */
[----:B------:R-:W-:Y:S02]  /*8810*/  FADD.FTZ R131, R119, R144 ;  /* 0x0000009077837221 */ /* 0x000fe40000010000 */
[----:B------:R-:W1:Y:S01]  /*8820*/  MUFU.EX2 R120, R120 ;  /* 0x0000007800787308 */ /* 0x000e620000000800 */
[----:B--2---:R-:W-:-:S01]  /*8830*/  FADD.FTZ R2, R112, R3 ;  /* 0x0000000370027221 */ /* 0x004fc20000010000 */
[----:B------:R-:W-:-:S04]  /*8840*/  FADD.FTZ R144, R118, R131 ;  /* 0x0000008376907221 */ /* 0x000fc80000010000 */
[----:B------:R-:W-:Y:S01]  /*8850*/  FADD.FTZ R131, R185, R144 ;  /* 0x00000090b9837221 */ /* 0x000fe20000010000 */
[----:B------:R-:W-:-:S01]  /*8860*/  FFMA.FTZ R144, R105, R88, -R102 ;  /* 0x0000005869907223 */ /* 0x000fc20000010866 */
[----:B------:R-:W2:Y:S01]  /*8870*/  MUFU.EX2 R9, R9 ;  /* 0x0000000900097308 */ /* 0x000ea20000000800 */
[----:B0-----:R-:W-:-:S01]  /*8880*/  FADD.FTZ R3, R7, R2 ;  /* 0x0000000207037221 */ /* 0x001fc20000010000 */
[----:B------:R-:W-:Y:S01]  /*8890*/  FADD.FTZ R146, R130, R131 ;  /* 0x0000008382927221 */ /* 0x000fe20000010000 */
[----:B------:R-:W-:-:S03]  /*88a0*/  FFMA.FTZ R105, R217, R88, -R102 ;  /* 0x00000058d9697223 */ /* 0x000fc60000010866 */
[----:B------:R-:W-:Y:S02]  /*88b0*/  FADD.FTZ R131, R183, R146 ;  /* 0x00000092b7837221 */ /* 0x000fe40000010000 */
[----:B------:R-:W0:Y:S01]  /*88c0*/  MUFU.EX2 R122, R122 ;  /* 0x0000007a007a7308 */ /* 0x000e220000000800 */
[----:B-1----:R-:W-:-:S01]  /*88d0*/  FADD.FTZ R2, R120, R3 ;  /* 0x0000000378027221 */ /* 0x002fc20000010000 */
[----:B------:R-:W-:-:S06]  /*88e0*/  FADD.FTZ R146, R6, R131 ;  /* 0x0000008306927221 */ /* 0x000fcc0000010000 */
        /* <DEDUP_REMOVED lines=12> */
[----:B------:R-:W-:-:S03]  /*89b0*/  FFMA.FTZ R146, R219, R88, -R102 ;  /* 0x00000058db927223 */ /* 0x000fc60000010866 */
[----:B------:R-:W-:Y:S01]  /*89c0*/  FADD.FTZ R148, R8, R131 ;  /* 0x0000008308947221 */ /* 0x000fe20000010000 */
[----:B------:R-:W-:-:S02]  /*89d0*/  FFMA.FTZ R131, R141, R88, -R102 ;  /* 0x000000588d837223 */ /* 0x000fc40000010866 */
        /* <DEDUP_REMOVED lines=28> */
[----:B-1----:R-:W-:-:S04]  /*8ba0*/  FADD.FTZ R137, R117, R150 ;  /* 0x0000009675897221 */ /* 0x002fc80000010000 */
[----:B------:R-:W-:Y:S01]  /*8bb0*/  FADD.FTZ R150, R20, R137 ;  /* 0x0000008914967221 */ /* 0x000fe20000010000 */
[----:B------:R-:W-:-:S02]  /*8bc0*/  FFMA.FTZ R137, R145, R88, -R102 ;  /* 0x0000005891897223 */ /* 0x000fc40000010866 */
        /* <DEDUP_REMOVED lines=14> */
[----:B------:R-:W-:-:S03]  /*8cb0*/  FFMA.FTZ R150, R227, R88, -R102 ;  /* 0x00000058e3967223 */ /* 0x000fc60000010866 */
        /* <DEDUP_REMOVED lines=32> */
[----:B------:R-:W-:-:S06]  /*8ec0*/  IADD3 R2, -R196, 0xb, RZ ;  /* 0x0000000bc4027810 */ /* 0x000fcc0007ffe1ff */
[----:B------:R-:W1:Y:S01]  /*8ed0*/  MUFU.EX2 R100, R100 ;  /* 0x0000006400647308 */ /* 0x000e620000000800 */
[----:B--2---:R-:W-:-:S07]  /*8ee0*/  FADD.FTZ R141, R97, R154 ;  /* 0x0000009a618d7221 */ /* 0x004fce0000010000 */
[----:B------:R-:W-:Y:S01]  /*8ef0*/  MUFU.EX2 R133, R133 ;  /* 0x0000008500857308 */ /* 0x000fe20000000800 */
[----:B0-----:R-:W-:-:S07]  /*8f00*/  FADD.FTZ R154, R148, R139 ;  /* 0x0000008b949a7221 */ /* 0x001fce0000010000 */
[----:B------:R-:W0:Y:S01]  /*8f10*/  MUFU.EX2 R153, R153 ;  /* 0x0000009900997308 */ /* 0x000e220000000800 */
[----:B-1----:R-:W-:-:S01]  /*8f20*/  FADD.FTZ R156, R100, R141 ;  /* 0x0000008d649c7221 */ /* 0x002fc20000010000 */
[----:B------:R-:W-:-:S05]  /*8f30*/  IMAD.U32 R141, RZ, RZ, UR53 ;  /* 0x00000035ff8d7e24 */ /* 0x000fca000f8e00ff */
[----:B------:R-:W-:Y:S01]  /*8f40*/  @!P1 LEA R141, R141, UR41, 0x3 ;  /* 0x000000298d8d9c11 */ /* 0x000fe2000f8e18ff */
[----:B------:R-:W-:Y:S01]  /*8f50*/  MUFU.EX2 R152, R152 ;  /* 0x0000009800987308 */ /* 0x000fe20000000800 */
[----:B------:R1:W-:Y:S07]  /*8f60*/  BAR.ARV R2, 0x100 ;  /* 0x000400020000751d */ /* 0x0003ee0000002000 */
[----:B------:R-:W2:Y:S01]  /*8f70*/  MUFU.EX2 R104, R104 ;  /* 0x0000006800687308 */ /* 0x000ea20000000800 */
[----:B0-----:R-:W-:-:S01]  /*8f80*/  FADD.FTZ R139, R153, R156 ;  /* 0x0000009c998b7221 */ /* 0x001fc20000010000 */
[----:B-1----:R-:W-:-:S05]  /*8f90*/  @!P1 VIADD R2, R141, 0x29840 ;  /* 0x000298408d029836 */ /* 0x002fca0000000000 */
[----:B------:R-:W-:Y:S01]  /*8fa0*/  @!P1 PRMT R2, RZ, 0x654, R2 ;  /* 0x00000654ff029816 */ /* 0x000fe20000000002 */
[----:B------:R-:W-:Y:S03]  /*8fb0*/  MUFU.EX2 R137, R137 ;  /* 0x0000008900897308 */ /* 0x000fe60000000800 */
[----:B------:R0:W-:Y:S05]  /*8fc0*/  @!P1 SYNCS.ARRIVE.TRANS64.RED.A1T0 RZ, [R2+URZ], RZ ;  /* 0x000000ff02ff99a7 */ /* 0x0001ea000810043f */
[----:B------:R-:W1:Y:S01]  /*8fd0*/  MUFU.EX2 R155, R155 ;  /* 0x0000009b009b7308 */ /* 0x000e620000000800 */
[----:B--2---:R-:W-:-:S07]  /*8fe0*/  FADD.FTZ R156, R104, R139 ;  /* 0x0000008b689c7221 */ /* 0x004fce0000010000 */
[----:B------:R-:W-:Y:S08]  /*8ff0*/  MUFU.EX2 R150, R150 ;  /* 0x0000009600967308 */ /* 0x000ff00000000800 */
[----:B------:R-:W2:Y:S01]  /*9000*/  MUFU.EX2 R106, R106 ;  /* 0x0000006a006a7308 */ /* 0x000ea20000000800 */
[----:B-1----:R-:W-:-:S07]  /*9010*/  FADD.FTZ R139, R155, R156 ;  /* 0x0000009c9b8b7221 */ /* 0x002fce0000010000 */
[----:B------:R-:W1:Y:S08]  /*9020*/  MUFU.EX2 R158, R229 ;  /* 0x000000e5009e7308 */ /* 0x000e700000000800 */
[----:B------:R3:W0:Y:S08]  /*9030*/  MUFU.EX2 R145, R3 ;  /* 0x0000000300917308 */ /* 0x0006300000000800 */
[----:B------:R-:W-:Y:S01]  /*9040*/  MUFU.EX2 R157, R157 ;  /* 0x0000009d009d7308 */ /* 0x000fe20000000800 */
[----:B---3--:R-:W-:-:S04]  /*9050*/  FADD.FTZ R3, R133, R154 ;  /* 0x0000009a85037221 */ /* 0x008fc80000010000 */
[----:B------:R-:W-:-:S03]  /*9060*/  FADD.FTZ R154, R152, R3 ;  /* 0x00000003989a7221 */ /* 0x000fc60000010000 */
[----:B------:R-:W-:Y:S01]  /*9070*/  MUFU.EX2 R108, R108 ;  /* 0x0000006c006c7308 */ /* 0x000fe20000000800 */
[----:B------:R-:W-:-:S01]  /*9080*/  FADD.FTZ R3, R137, R154 ;  /* 0x0000009a89037221 */ /* 0x000fc20000010000 */
[----:B--2---:R-:W-:-:S03]  /*9090*/  FADD.FTZ R154, R106, R139 ;  /* 0x0000008b6a9a7221 */ /* 0x004fc60000010000 */
[----:B------:R-:W-:-:S03]  /*90a0*/  FADD.FTZ R3, R150, R3 ;  /* 0x0000000396037221 */ /* 0x000fc60000010000 */
[----:B------:R-:W2:Y:S01]  /*90b0*/  MUFU.EX2 R95, R95 ;  /* 0x0000005f005f7308 */ /* 0x000ea20000000800 */
[----:B-1----:R-:W-:-:S04]  /*90c0*/  FADD.FTZ R3, R158, R3 ;  /* 0x000000039e037221 */ /* 0x002fc80000010000 */
[----:B0-----:R-:W-:-:S03]  /*90d0*/  FADD.FTZ R2, R145, R3 ;  /* 0x0000000391027221 */ /* 0x001fc60000010000 */
[----:B------:R-:W0:Y:S08]  /*90e0*/  MUFU.EX2 R159, R159 ;  /* 0x0000009f009f7308 */ /* 0x000e300000000800 */
[----:B------:R1:W3:Y:S01]  /*90f0*/  MUFU.EX2 R171, R99 ;  /* 0x0000006300ab7308 */ /* 0x0002e20000000800 */
[----:B--2---:R-:W-:-:S07]  /*9100*/  FADD.FTZ R2, R95, R2 ;  /* 0x000000025f027221 */ /* 0x004fce0000010000 */
[----:B------:R-:W2:Y:S01]  /*9110*/  MUFU.EX2 R101, R101 ;  /* 0x0000006500657308 */ /* 0x000ea20000000800 */
[----:B-1----:R-:W-:-:S04]  /*9120*/  FADD.FTZ R99, R157, R154 ;  /* 0x0000009a9d637221 */ /* 0x002fc80000010000 */
[----:B------:R-:W-:-:S03]  /*9130*/  FADD.FTZ R154, R108, R99 ;  /* 0x000000636c9a7221 */ /* 0x000fc60000010000 */
[----:B------:R-:W1:Y:S01]  /*9140*/  MUFU.EX2 R231, R231 ;  /* 0x000000e700e77308 */ /* 0x000e620000000800 */
[----:B0-----:R-:W-:-:S01]  /*9150*/  FADD.FTZ R154, R159, R154 ;  /* 0x0000009a9f9a7221 */ /* 0x001fc20000010000 */
[----:B---3--:R-:W-:-:S06]  /*9160*/  FADD.FTZ R2, R171, R2 ;  /* 0x00000002ab027221 */ /* 0x008fcc0000010000 */
        /* <DEDUP_REMOVED lines=8> */
.L_x_1966:
[----:B------:R-:W-:Y:S01]  /*91f0*/  UISETP.GT.AND UP1, UPT, UR52, UR49, UPT ;  /* 0x000000313400728c */ /* 0x000fe2000bf24270 */
[----:B------:R-:W-:Y:S01]  /*9200*/  F2FP.SATFINITE.E4M3.F32.PACK_AB_MERGE_C R7, R120, R7, RZ ;  /* 0x000000077807723e */ /* 0x000fe200048070ff */
[----:B------:R-:W-:Y:S01]  /*9210*/  ULEA UR6, UR54, UR41, 0x3 ;  /* 0x0000002936067291 */ /* 0x000fe2000f8e183f */
[----:B------:R-:W-:Y:S01]  /*9220*/  F2FP.SATFINITE.E4M3.F32.PACK_AB_MERGE_C R130, R183, R130, RZ ;  /* 0x00000082b782723e */ /* 0x000fe200048070ff */
[----:B------:R-:W-:Y:S01]  /*9230*/  UIADD3 UR52, UR52, -0x1, URZ ;  /* 0xffffffff34347890 */ /* 0x000fe2000fffe03f */
[----:B------:R-:W-:Y:S01]  /*9240*/  F2FP.SATFINITE.E4M3.F32.PACK_AB_MERGE_C R5, R138, R5, RZ ;  /* 0x000000058a05723e */ /* 0x000fe200048070ff */
[----:B------:R-:W-:Y:S01]  /*9250*/  UIADD3 UR6, UR6, 0x29860, URZ ;  /* 0x0002986006067890 */ /* 0x000fe2000fffe03f */
[----:B------:R-:W-:Y:S01]  /*9260*/  PLOP3.LUT P3, PT, PT, PT, UP1, 0x80, 0x0 ;  /* 0x000000000000781c */ /* 0x000fe20003f6f018 */
[----:B------:R-:W-:Y:S01]  /*9270*/  UMOV UR55, UR43 ;  /* 0x0000002b00377c82 */ /* 0x000fe20008000000 */
[----:B------:R-:W-:Y:S01]  /*9280*/  F2FP.SATFINITE.E4M3.F32.PACK_AB_MERGE_C R7, R112, R111, R7 ;  /* 0x0000006f7007723e */ /* 0x000fe20004807007 */
[----:B------:R-:W-:Y:S01]  /*9290*/  UPRMT UR6, UR39, 0x654, UR6 ;  /* 0x0000065427067896 */ /* 0x000fe20008000006 */
[----:B------:R-:W-:Y:S01]  /*92a0*/  F2FP.SATFINITE.E4M3.F32.PACK_AB_MERGE_C R116, R119, R116, RZ ;  /* 0x000000747774723e */ /* 0x000fe200048070ff */
[----:B------:R-:W-:Y:S01]  /*92b0*/  UMOV UR54, UR53 ;  /* 0x0000003500367c82 */ /* 0x000fe20008000000 */
[----:B------:R-:W-:Y:S01]  /*92c0*/  F2FP.SATFINITE.E4M3.F32.PACK_AB_MERGE_C R11, R124, R11, RZ ;  /* 0x0000000b7c0b723e */ /* 0x000fe200048070ff */
[----:B------:R-:W-:Y:S01]  /*92d0*/  FMUL.FTZ R26, R26, R4 ;  /* 0x000000041a1a7220 */ /* 0x000fe20000410000 */
[----:B------:R-:W-:Y:S01]  /*92e0*/  F2FP.SATFINITE.E4M3.F32.PACK_AB_MERGE_C R8, R209, R8, RZ ;  /* 0x00000008d108723e */ /* 0x000fe200048070ff */
[-C--:B------:R-:W-:Y:S01]  /*92f0*/  FMUL.FTZ R27, R27, R4.reuse ;  /* 0x000000041b1b7220 */ /* 0x080fe20000410000 */
        /* <DEDUP_REMOVED lines=96> */
[----:B------:R-:W-:-:S02]  /*9900*/  IMAD.MOV.U32 R4, RZ, RZ, R91 ;  /* 0x000000ffff047224 */ /* 0x000fc400078e005b */
[----:B------:R-:W-:Y:S02]  /*9910*/  IMAD.MOV.U32 R5, RZ, RZ, R89 ;  /* 0x000000ffff057224 */ /* 0x000fe400078e0059 */
[----:B------:R-:W-:Y:S01]  /*9920*/  IMAD.MOV.U32 R185, RZ, RZ, R7 ;  /* 0x000000ffffb97224 */ /* 0x000fe200078e0007 */
[----:B------:R-:W-:Y:S06]  /*9930*/  @P3 BRA `(.L_x_1967) ;  /* 0xffffffbc00843947 */ /* 0x000fec000383ffff */
[----:B------:R-:W-:-:S05]  /*9940*/  UMOV UR48, UR53 ;  /* 0x0000003500307c82 */ /* 0x000fca0008000000 */
.L_x_1957:
[----:B------:R-:W-:-:S13]  /*9950*/  ISETP.LE.AND P2, PT, RZ, UR52, PT ;  /* 0x00000034ff007c0c */ /* 0x000fda000bf43270 */
[----:B------:R-:W-:Y:S05]  /*9960*/  @!P2 BRA `(.L_x_1968) ;  /* 0x0000003400a4a947 */ /* 0x000fea0003800000 */
[----:B------:R-:W-:Y:S01]  /*9970*/  IMAD.MOV.U32 R5, RZ, RZ, R91 ;  /* 0x000000ffff057224 */ /* 0x000fe200078e005b */
[----:B------:R-:W-:Y:S01]  /*9980*/  UMOV UR49, UR43 ;  /* 0x0000002b00317c82 */ /* 0x000fe20008000000 */
[----:B------:R-:W-:Y:S01]  /*9990*/  IMAD.MOV.U32 R4, RZ, RZ, R89 ;  /* 0x000000ffff047224 */ /* 0x000fe200078e0059 */
[----:B------:R-:W-:-:S06]  /*99a0*/  UMOV UR47, UR48 ;  /* 0x00000030002f7c82 */ /* 0x000fcc0008000000 */
.L_x_1978:
        /* <DEDUP_REMOVED lines=9> */
.L_x_1970:
[----:B------:R-:W-:Y:S01]  /*9a40*/  ULEA UR6, UR48, UR41, 0x3 ;  /* 0x0000002930067291 */ /* 0x000fe2000f8e183f */
[----:B------:R-:W-:-:S05]  /*9a50*/  IMAD.U32 R6, RZ, RZ, UR43 ;  /* 0x0000002bff067e24 */ /* 0x000fca000f8e00ff */
[----:B------:R-:W-:-:S04]  /*9a60*/  SHF.L.U32 R6, R6, 0x1f, RZ ;  /* 0x0000001f06067819 */ /* 0x000fc800000006ff */
[----:B------:R0:W1:Y:S01]  /*9a70*/  SYNCS.PHASECHK.TRANS64.TRYWAIT P2, [UR6+0x29830], R6 ;  /* 0x02983006ff0075a7 */ /* 0x0000620008040146 */
[----:B------:R-:W-:Y:S05]  /*9a80*/  @!P0 BRA `(.L_x_1971) ;  /* 0x0000000000048947 */ /* 0x000fea0003800000 */
[----:B------:R-:W-:Y:S01]  /*9a90*/  BPT.TRAP 0x1 ;  /* 0x000000040000795c */ /* 0x000fe20000300000 */
.L_x_1971:
[----:B-1----:R-:W-:Y:S05]  /*9aa0*/  @P2 BRA `(.L_x_1969) ;  /* 0x0000000000082947 */ /* 0x002fea0003800000 */
[----:B------:R-:W1:Y:S02]  /*9ab0*/  SYNCS.PHASECHK.TRANS64.TRYWAIT P2, [UR6+0x29830], R6 ;  /* 0x02983006ff0075a7 */ /* 0x000e640008040146 */
[----:B-1----:R-:W-:Y:S05]  /*9ac0*/  @!P2 BRA `(.L_x_1972) ;  /* 0x000000a40030a947 */ /* 0x002fea0003800000 */
.L_x_1969:
[----:B-1----:R-:W1:Y:S01]  /*9ad0*/  S2R R7, SR_TID.X ;  /* 0x0000000000077919 */ /* 0x002e620000002100 */
[----:B------:R-:W-:Y:S01]  /*9ae0*/  UIMAD UR53, UR48, 0x780, UR46 ;  /* 0x00000780303578a4 */ /* 0x000fe2000f8e022e */
[----:B------:R-:W-:Y:S01]  /*9af0*/  UMOV UR27, 0x80000020 ;  /* 0x80000020001b7882 */ /* 0x000fe20000000000 */
[----:B------:R-:W-:Y:S02]  /*9b00*/  UMOV UR28, UR24 ;  /* 0x00000018001c7c82 */ /* 0x000fe40008000000 */
[----:B------:R-:W-:Y:S01]  /*9b10*/  UIADD3 UR30, UR53, 0x80, URZ ;  /* 0x00000080351e7890 */ /* 0x000fe2000fffe03f */
[----:B------:R-:W-:Y:S02]  /*9b20*/  UMOV UR29, UR25 ;  /* 0x00000019001d7c82 */ /* 0x000fe40008000000 */
[----:B------:R-:W-:Y:S01]  /*9b30*/  UMOV UR26, UR53 ;  /* 0x00000035001a7c82 */ /* 0x000fe20008000000 */
[----:B------:R-:W-:Y:S01]  /*9b40*/  UMOV UR31, 0x80000020 ;  /* 0x80000020001f7882 */ /* 0x000fe20000000000 */
[----:B------:R-:W-:Y:S01]  /*9b50*/  UIADD3 UR34, UR53, 0x100, URZ ;  /* 0x0000010035227890 */ /* 0x000fe2000fffe03f */
[----:B------:R-:W-:Y:S01]  /*9b60*/  UMOV UR32, UR24 ;  /* 0x0000001800207c82 */ /* 0x000fe20008000000 */
[----:B------:R-:W-:Y:S01]  /*9b70*/  UMOV UR33, UR25 ;  /* 0x0000001900217c82 */ /* 0x000fe20008000000 */
[----:B------:R-:W-:Y:S01]  /*9b80*/  UMOV UR35, 0x80000020 ;  /* 0x8000002000237882 */ /* 0x000fe20000000000 */
        /* <DEDUP_REMOVED lines=10> */
[----:B-1----:R-:W-:-:S05]  /*9c30*/  SHF.R.U32.HI R7, RZ, 0x7, R7 ;  /* 0x00000007ff077819 */ /* 0x002fca0000011607 */
        /* <DEDUP_REMOVED lines=165> */
.L_x_1974:
[----:B------:R-:W-:Y:S01]  /*a690*/  ULEA UR6, UR47, UR41, 0x3 ;  /* 0x000000292f067291 */ /* 0x000fe2000f8e183f */
[----:B------:R-:W-:-:S05]  /*a6a0*/  IMAD.U32 R6, RZ, RZ, UR49 ;  /* 0x00000031ff067e24 */ /* 0x000fca000f8e00ff */
[----:B------:R-:W-:-:S04]  /*a6b0*/  SHF.L.U32 R6, R6, 0x1f, RZ ;  /* 0x0000001f06067819 */ /* 0x000fc800000006ff */
[----:B------:R0:W1:Y:S01]  /*a6c0*/  SYNCS.PHASECHK.TRANS64.TRYWAIT P2, [UR6+0x29850], R6 ;  /* 0x02985006ff0075a7 */ /* 0x0000620008040146 */
[----:B------:R-:W-:Y:S05]  /*a6d0*/  @!P0 BRA `(.L_x_1975) ;  /* 0x0000000000048947 */ /* 0x000fea0003800000 */
[----:B------:R-:W-:Y:S01]  /*a6e0*/  BPT.TRAP 0x1 ;  /* 0x000000040000795c */ /* 0x000fe20000300000 */
.L_x_1975:
[----:B-1----:R-:W-:Y:S05]  /*a6f0*/  @P2 BRA `(.L_x_1973) ;  /* 0x0000000000082947 */ /* 0x002fea0003800000 */
[----:B------:R-:W1:Y:S02]  /*a700*/  SYNCS.PHASECHK.TRANS64.TRYWAIT P2, [UR6+0x29850], R6 ;  /* 0x02985006ff0075a7 */ /* 0x000e640008040146 */
[----:B-1----:R-:W-:Y:S05]  /*a710*/  @!P2 BRA `(.L_x_1976) ;  /* 0x000000980034a947 */ /* 0x002fea0003800000 */
.L_x_1973:
[----:B------:R-:W-:Y:S01]  /*a720*/  UIADD3 UR6, UR41, 0x400, URZ ;  /* 0x0000040029067890 */ /* 0x000fe2000fffe03f */
[----:B------:R-:W-:Y:S01]  /*a730*/  WARPGROUP.ARRIVE ;  /* 0x00000000000079c5 */ /* 0x000fe20000000000 */
[----:B------:R-:W-:Y:S01]  /*a740*/  UMOV UR7, 0xc0000010 ;  /* 0xc000001000077882 */ /* 0x000fe20000000000 */
[C---:B-1----:R-:W-:Y:S01]  /*a750*/  FMUL.FTZ R7, R0.reuse, R152 ;  /* 0x0000009800077220 */ /* 0x042fe20000410000 */
[----:B------:R-:W-:Y:S01]  /*a760*/  USHF.R.U32.HI UR6, URZ, 0x4, UR6 ;  /* 0x000000043f067899 */ /* 0x000fe20008011606 */
[C---:B0-----:R-:W-:Y:S01]  /*a770*/  FMUL.FTZ R6, R0.reuse, R154 ;  /* 0x0000009a00067220 */ /* 0x041fe20000410000 */
[C---:B------:R-:W-:Y:S01]  /*a780*/  FMUL.FTZ R9, R0.reuse, R153 ;  /* 0x0000009900097220 */ /* 0x040fe20000410000 */
        /* <DEDUP_REMOVED lines=26> */
[----:B------:R-:W-:Y:S01]  /*a930*/  FMUL.FTZ R137, R0, R137 ;  /* 0x0000008900897220 */ /* 0x000fe20000410000 */
        /* <DEDUP_REMOVED lines=78> */
[----:B------:R-:W-:Y:S01]  /*ae20*/  FMUL.FTZ R103, R0, R103 ;  /* 0x0000006700677220 */ /* 0x000fe20000410000 */
[----:B------:R-:W1:Y:S01]  /*ae30*/  S2R R196, SR_TID.X ;  /* 0x0000000000c47919 */ /* 0x000e620000002100 */
[----:B------:R-:W-:Y:S01]  /*ae40*/  IMAD.U32 R158, RZ, RZ, UR48 ;  /* 0x00000030ff9e7e24 */ /* 0x000fe2000f8e00ff */
        /* <DEDUP_REMOVED lines=152> */
[----:B--2---:R-:W-:-:S05]  /*b7d0*/  FMNMX.FTZ R90, R124, R89, !PT ;  /* 0x000000597c5a7209 */ /* 0x004fca0007810000 */
[----:B------:R-:W2:Y:S02]  /*b7e0*/  SHFL.BFLY PT, R89, R90, 0x2, 0x1f ;  /* 0x0c401f005a597f89 */ /* 0x000ea400000e0000 */
[----:B------:R-:W3:Y:S01]  /*b7f0*/  MUFU.TANH R103, R103 ;  /* 0x0000006700677308 */ /* 0x000ee20000002400 */
[----:B-1----:R-:W-:-:S04]  /*b800*/  FMNMX.FTZ R88, R99, R88, !PT ;  /* 0x0000005863587209 */ /* 0x002fc80007810000 */
[----:B0-----:R-:W-:-:S04]  /*b810*/  FMNMX.FTZ R88, R101, R88, !PT ;  /* 0x0000005865587209 */ /* 0x001fc80007810000 */
[----:B---3--:R-:W-:Y:S02]  /*b820*/  FMNMX.FTZ R92, R103, R88, !PT ;  /* 0x00000058675c7209 */ /* 0x008fe40007810000 */
[----:B------:R-:W0:Y:S03]  /*b830*/  LDC R88, c[0x0][0x988] ;  /* 0x00026200ff587b82 */ /* 0x000e260000000800 */
[----:B------:R-:W1:Y:S01]  /*b840*/  SHFL.BFLY PT, R91, R92, 0x2, 0x1f ;  /* 0x0c401f005c5b7f89 */ /* 0x000e6200000e0000 */
[----:B--2---:R-:W-:-:S05]  /*b850*/  FMNMX.FTZ R94, R90, R89, !PT ;  /* 0x000000595a5e7209 */ /* 0x004fca0007810000 */
[----:B------:R-:W2:Y:S01]  /*b860*/  SHFL.BFLY PT, R89, R94, 0x1, 0x1f ;  /* 0x0c201f005e597f89 */ /* 0x000ea200000e0000 */
[----:B-1----:R-:W-:-:S05]  /*b870*/  FMNMX.FTZ R96, R92, R91, !PT ;  /* 0x0000005b5c607209 */ /* 0x002fca0007810000 */
[----:B------:R-:W1:Y:S01]  /*b880*/  SHFL.BFLY PT, R91, R96, 0x1, 0x1f ;  /* 0x0c201f00605b7f89 */ /* 0x000e6200000e0000 */
[----:B--2---:R-:W-:-:S05]  /*b890*/  FMNMX.FTZ R89, R94, R89, !PT ;  /* 0x000000595e597209 */ /* 0x004fca0007810000 */
[C---:B0-----:R-:W-:Y:S01]  /*b8a0*/  FFMA.FTZ R126, R89.reuse, R88, -8 ;  /* 0xc1000000597e7423 */ /* 0x041fe20000010058 */
[----:B------:R-:W-:-:S03]  /*b8b0*/  FADD.FTZ R4, -R89, R4 ;  /* 0x0000000459047221 */ /* 0x000fc60000010100 */
[-CC-:B------:R-:W-:Y:S01]  /*b8c0*/  FFMA.FTZ R90, R9, R88.reuse, -R126.reuse ;  /* 0x00000058095a7223 */ /* 0x180fe2000001087e */
[----:B------:R-:W-:-:S01]  /*b8d0*/  FFMA.FTZ R9, R13, R88, -R126 ;  /* 0x000000580d097223 */ /* 0x000fc2000001087e */
[-CC-:B------:R-:W-:Y:S01]  /*b8e0*/  FFMA.FTZ R13, R155, R88.reuse, -R126.reuse ;  /* 0x000000589b0d7223 */ /* 0x180fe2000001087e */
[----:B------:R-:W-:-:S01]  /*b8f0*/  FFMA.FTZ R155, R112, R88, -R126 ;  /* 0x00000058709b7223 */ /* 0x000fc2000001087e */
[-CC-:B------:R-:W-:Y:S01]  /*b900*/  FFMA.FTZ R112, R114, R88.reuse, -R126.reuse ;  /* 0x0000005872707223 */ /* 0x180fe2000001087e */
[----:B------:R-:W-:-:S01]  /*b910*/  FFMA.FTZ R114, R118, R88, -R126 ;  /* 0x0000005876727223 */ /* 0x000fc2000001087e */
[-C--:B------:R-:W-:Y:S01]  /*b920*/  FMUL.FTZ R4, R4, R88.reuse ;  /* 0x0000005804047220 */ /* 0x080fe20000410000 */
[----:B------:R-:W-:-:S01]  /*b930*/  FFMA.FTZ R7, R7, R88, -R126 ;  /* 0x0000005807077223 */ /* 0x000fc2000001087e */
[----:B------:R-:W-:Y:S01]  /*b940*/  MUFU.EX2 R90, R90 ;  /* 0x0000005a005a7308 */ /* 0x000fe20000000800 */
[----:B------:R-:W-:-:S01]  /*b950*/  FFMA.FTZ R92, R15, R88, -R126 ;  /* 0x000000580f5c7223 */ /* 0x000fc2000001087e */
[-CC-:B------:R-:W-:Y:S01]  /*b960*/  FFMA.FTZ R15, R163, R88.reuse, -R126.reuse ;  /* 0x00000058a30f7223 */ /* 0x180fe2000001087e */
[----:B------:R-:W-:-:S01]  /*b970*/  FFMA.FTZ R163, R120, R88, -R126 ;  /* 0x0000005878a37223 */ /* 0x000fc2000001087e */
[-CC-:B------:R-:W-:Y:S01]  /*b980*/  FFMA.FTZ R94, R157, R88.reuse, -R126.reuse ;  /* 0x000000589d5e7223 */ /* 0x180fe2000001087e */
[----:B------:R-:W-:-:S01]  /*b990*/  FFMA.FTZ R157, R116, R88, -R126 ;  /* 0x00000058749d7223 */ /* 0x000fc2000001087e */
[----:B-1----:R-:W-:Y:S01]  /*b9a0*/  FMNMX.FTZ R91, R96, R91, !PT ;  /* 0x0000005b605b7209 */ /* 0x002fe20007810000 */
[----:B------:R-:W-:-:S01]  /*b9b0*/  FFMA.FTZ R116, R122, R88, -R126 ;  /* 0x000000587a747223 */ /* 0x000fc2000001087e */
[----:B------:R-:W-:Y:S01]  /*b9c0*/  MUFU.EX2 R4, R4 ;  /* 0x0000000400047308 */ /* 0x000fe20000000800 */
[----:B------:R-:W-:-:S01]  /*b9d0*/  FFMA.FTZ R96, R165, R88, -R126 ;  /* 0x00000058a5607223 */ /* 0x000fc2000001087e */
[----:B------:R-:W-:Y:S01]  /*b9e0*/  FFMA.FTZ R165, R124, R88, -R126 ;  /* 0x000000587ca57223 */ /* 0x000fe2000001087e */
[----:B------:R-:W-:-:S01]  /*b9f0*/  FADD.FTZ R5, -R91, R5 ;  /* 0x000000055b057221 */ /* 0x000fc20000010100 */
[-C--:B------:R-:W-:Y:S01]  /*ba00*/  FFMA.FTZ R118, R91, R88.reuse, -8 ;  /* 0xc10000005b767423 */ /* 0x080fe20000010058 */
[----:B------:R-:W-:-:S01]  /*ba10*/  FFMA.FTZ R98, R197, R88, -R126 ;  /* 0x00000058c5627223 */ /* 0x000fc2000001087e */
[-C--:B------:R-:W-:Y:S01]  /*ba20*/  FFMA.FTZ R137, R137, R88.reuse, -R126 ;  /* 0x0000005889897223 */ /* 0x080fe2000001087e */
[-C--:B------:R-:W-:Y:S01]  /*ba30*/  FMUL.FTZ R5, R5, R88.reuse ;  /* 0x0000005805057220 */ /* 0x080fe20000410000 */
        /* <DEDUP_REMOVED lines=23> */
[----:B------:R-:W-:-:S01]  /*bbb0*/  FADD.FTZ R152, R90, R3 ;  /* 0x000000035a987221 */ /* 0x000fc20000010000 */
        /* <DEDUP_REMOVED lines=14> */
[-C--:B------:R-:W-:Y:S01]  /*bca0*/  FFMA.FTZ R110, R110, R88.reuse, -R126 ;  /* 0x000000586e6e7223 */ /* 0x080fe2000001087e */
[----:B------:R-:W-:-:S01]  /*bcb0*/  FFMA.FTZ R126, R199, R88, -R118 ;  /* 0x00000058c77e7223 */ /* 0x000fc20000010876 */
[-CC-:B------:R-:W-:Y:S01]  /*bcc0*/  FFMA.FTZ R139, R139, R88.reuse, -R118.reuse ;  /* 0x000000588b8b7223 */ /* 0x180fe20000010876 */
[----:B------:R-:W-:-:S01]  /*bcd0*/  FFMA.FTZ R138, R203, R88, -R118 ;  /* 0x00000058cb8a7223 */ /* 0x000fc20000010876 */
[----:B------:R-:W1:Y:S01]  /*bce0*/  MUFU.EX2 R21, R21 ;  /* 0x0000001500157308 */ /* 0x000e620000000800 */
        /* <DEDUP_REMOVED lines=15> */
[----:B------:R-:W2:Y:S01]  /*bde0*/  MUFU.EX2 R120, R120 ;  /* 0x0000007800787308 */ /* 0x000ea20000000800 */
        /* <DEDUP_REMOVED lines=11> */
[----:B------:R-:W-:Y:S01]  /*bea0*/  FFMA.FTZ R93, R93, R88, -R118 ;  /* 0x000000585d5d7223 */ /* 0x000fe20000010876 */
[----:B------:R-:W-:-:S02]  /*beb0*/  WARPGROUP.DEPBAR.LE gsb0, 0x0 ;  /* 0x00008000000079c5 */ /* 0x000fc40000010000 */
[----:B------:R-:W-:Y:S01]  /*bec0*/  FFMA.FTZ R95, R95, R88, -R118 ;  /* 0x000000585f5f7223 */ /* 0x000fe20000010876 */
[----:B------:R-:W0:Y:S01]  /*bed0*/  MUFU.EX2 R122, R122 ;  /* 0x0000007a007a7308 */ /* 0x000e220000000800 */
[----:B--2---:R-:W-:-:S01]  /*bee0*/  FADD.FTZ R161, R120, R161 ;  /* 0x000000a178a17221 */ /* 0x004fc20000010000 */
[-CC-:B------:R-:W-:Y:S01]  /*bef0*/  FFMA.FTZ R99, R99, R88.reuse, -R118.reuse ;  /* 0x0000005863637223 */ /* 0x180fe20000010876 */
[----:B------:R-:W-:-:S01]  /*bf00*/  FFMA.FTZ R101, R101, R88, -R118 ;  /* 0x0000005865657223 */ /* 0x000fc20000010876 */
[----:B------:R-:W-:-:S04]  /*bf10*/  FFMA.FTZ R103, R103, R88, -R118 ;  /* 0x0000005867677223 */ /* 0x000fc80000010876 */
        /* <DEDUP_REMOVED lines=99> */
[----:B------:R-:W-:Y:S01]  /*c550*/  FFMA.FTZ R20, R97, R88, -R118 ;  /* 0x0000005861147223 */ /* 0x000fe20000010876 */
[----:B------:R-:W-:-:S05]  /*c560*/  IADD3 R97, -R196, 0xb, RZ ;  /* 0x0000000bc4617810 */ /* 0x000fca0007ffe1ff */
[----:B------:R-:W2:Y:S01]  /*c570*/  MUFU.EX2 R113, R113 ;  /* 0x0000007100717308 */ /* 0x000ea20000000800 */
[----:B-1----:R-:W-:-:S07]  /*c580*/  FADD.FTZ R2, R136, R3 ;  /* 0x0000000388027221 */ /* 0x002fce0000010000 */
[----:B------:R-:W-:Y:S01]  /*c590*/  MUFU.EX2 R115, R115 ;  /* 0x0000007300737308 */ /* 0x000fe20000000800 */
[----:B0-----:R-:W-:-:S07]  /*c5a0*/  FADD.FTZ R156, R8, R167 ;  /* 0x000000a7089c7221 */ /* 0x001fce0000010000 */
[----:B------:R-:W0:Y:S01]  /*c5b0*/  MUFU.EX2 R10, R10 ;  /* 0x0000000a000a7308 */ /* 0x000e220000000800 */
[----:B--2---:R-:W-:-:S07]  /*c5c0*/  FADD.FTZ R3, R113, R2 ;  /* 0x0000000271037221 */ /* 0x004fce0000010000 */
[----:B------:R-:W-:Y:S08]  /*c5d0*/  MUFU.EX2 R12, R12 ;  /* 0x0000000c000c7308 */ /* 0x000ff00000000800 */
[----:B------:R-:W1:Y:S01]  /*c5e0*/  MUFU.EX2 R117, R117 ;  /* 0x0000007500757308 */ /* 0x000e620000000800 */
[----:B0-----:R-:W-:-:S07]  /*c5f0*/  FADD.FTZ R2, R10, R3 ;  /* 0x000000030a027221 */ /* 0x001fce0000010000 */
[----:B------:R-:W0:Y:S08]  /*c600*/  MUFU.EX2 R161, R161 ;  /* 0x000000a100a17308 */ /* 0x000e300000000800 */
[----:B------:R-:W2:Y:S01]  /*c610*/  MUFU.EX2 R110, R110 ;  /* 0x0000006e006e7308 */ /* 0x000ea20000000800 */
[----:B-1----:R-:W-:-:S01]  /*c620*/  FADD.FTZ R3, R117, R2 ;  /* 0x0000000275037221 */ /* 0x002fc20000010000 */
[----:B------:R-:W-:-:S05]  /*c630*/  @!P1 LEA R2, R158, UR41, 0x3 ;  /* 0x000000299e029c11 */ /* 0x000fca000f8e18ff */
[----:B------:R-:W-:Y:S01]  /*c640*/  @!P1 VIADD R2, R2, 0x29840 ;  /* 0x0002984002029836 */ /* 0x000fe20000000000 */
[----:B------:R-:W1:Y:S04]  /*c650*/  MUFU.EX2 R14, R14 ;  /* 0x0000000e000e7308 */ /* 0x000e680000000800 */
[----:B------:R-:W-:Y:S01]  /*c660*/  @!P1 PRMT R2, RZ, 0x654, R2 ;  /* 0x00000654ff029816 */ /* 0x000fe20000000002 */
[----:B------:R3:W-:Y:S06]  /*c670*/  BAR.ARV R97, 0x100 ;  /* 0x000400610000751d */ /* 0x0007ec0000002000 */
[----:B------:R-:W4:Y:S01]  /*c680*/  MUFU.EX2 R155, R155 ;  /* 0x0000009b009b7308 */ /* 0x000f220000000800 */
[----:B------:R5:W-:Y:S07]  /*c690*/  @!P1 SYNCS.ARRIVE.TRANS64.RED.A1T0 RZ, [R2+URZ], RZ ;  /* 0x000000ff02ff99a7 */ /* 0x000bee000810043f */
[----:B------:R-:W3:Y:S08]  /*c6a0*/  MUFU.EX2 R119, R119 ;  /* 0x0000007700777308 */ /* 0x000ef00000000800 */
[----:B------:R0:W-:Y:S08]  /*c6b0*/  MUFU.EX2 R169, R93 ;  /* 0x0000005d00a97308 */ /* 0x0001f00000000800 */
[----:B------:R-:W5:Y:S01]  /*c6c0*/  MUFU.EX2 R112, R112 ;  /* 0x0000007000707308 */ /* 0x000f620000000800 */
[----:B0-----:R-:W-:-:S04]  /*c6d0*/  FADD.FTZ R93, R115, R156 ;  /* 0x0000009c735d7221 */ /* 0x001fc80000010000 */
[----:B------:R-:W-:-:S03]  /*c6e0*/  FADD.FTZ R156, R12, R93 ;  /* 0x0000005d0c9c7221 */ /* 0x000fc60000010000 */
[----:B------:R-:W0:Y:S01]  /*c6f0*/  MUFU.EX2 R157, R157 ;  /* 0x0000009d009d7308 */ /* 0x000e220000000800 */
[----:B------:R-:W-:-:S01]  /*c700*/  FADD.FTZ R93, R161, R156 ;  /* 0x0000009ca15d7221 */ /* 0x000fc20000010000 */
[----:B--2---:R-:W-:-:S03]  /*c710*/  FADD.FTZ R156, R110, R3 ;  /* 0x000000036e9c7221 */ /* 0x004fc60000010000 */
[----:B-1----:R-:W-:Y:S01]  /*c720*/  FADD.FTZ R158, R14, R93 ;  /* 0x0000005d0e9e7221 */ /* 0x002fe20000010000 */
[----:B----4-:R-:W-:-:S02]  /*c730*/  FADD.FTZ R3, R155, R156 ;  /* 0x0000009c9b037221 */ /* 0x010fc40000010000 */
[----:B------:R-:W1:Y:S01]  /*c740*/  MUFU.EX2 R95, R95 ;  /* 0x0000005f005f7308 */ /* 0x000e620000000800 */
[----:B---3--:R-:W-:-:S01]  /*c750*/  FADD.FTZ R158, R119, R158 ;  /* 0x0000009e779e7221 */ /* 0x008fc20000010000 */
[----:B-----5:R-:W-:-:S03]  /*c760*/  FADD.FTZ R118, R112, R3 ;  /* 0x0000000370767221 */ /* 0x020fc60000010000 */
        /* <DEDUP_REMOVED lines=21> */
.L_x_1977:
        /* <DEDUP_REMOVED lines=114> */
[----:B------:R-:W-:Y:S01]  /*cfe0*/  F2FP.SATFINITE.E4M3.F32.PACK_AB_MERGE_C R171, R160, R20, R93 ;  /* 0x00000014a0ab723e */ /* 0x000fe2000480705d */
[----:B------:R-:W-:Y:S06]  /*cff0*/  @P2 BRA `(.L_x_1978) ;  /* 0xffffffc8006c2947 */ /* 0x000fec000383ffff */
.L_x_1968:
[----:B------:R-:W-:Y:S06]  /*d000*/  BAR.ARV 0x8, 0x180 ;  /* 0x0206000000007b1d */ /* 0x000fec0000002000 */
[----:B------:R-:W-:Y:S05]  /*d010*/  @!P0 BRA `(.L_x_1979) ;  /* 0x0000000000048947 */ /* 0x000fea0003800000 */
[----:B------:R-:W-:Y:S01]  /*d020*/  BPT.TRAP 0x1 ;  /* 0x000000040000795c */ /* 0x000fe20000300000 */
.L_x_1979:
[----:B------:R-:W-:Y:S01]  /*d030*/  ULEA UR9, UR48, UR41, 0x3 ;  /* 0x0000002930097291 */ /* 0x000fe2000f8e183f */
[----:B------:R-:W-:-:S05]  /*d040*/  IMAD.U32 R0, RZ, RZ, UR43 ;  /* 0x0000002bff007e24 */ /* 0x000fca000f8e00ff */
[----:B------:R-:W-:-:S04]  /*d050*/  SHF.L.U32 R0, R0, 0x1f, RZ ;  /* 0x0000001f00007819 */ /* 0x000fc800000006ff */
[----:B------:R0:W1:Y:S01]  /*d060*/  SYNCS.PHASECHK.TRANS64.TRYWAIT P1, [UR9+0x29850], R0 ;  /* 0x02985000ff0075a7 */ /* 0x0000620008020149 */
[----:B------:R-:W-:Y:S05]  /*d070*/  @!P0 BRA `(.L_x_1980) ;  /* 0x0000000000048947 */ /* 0x000fea0003800000 */
[----:B------:R-:W-:Y:S01]  /*d080*/  BPT.TRAP 0x1 ;  /* 0x000000040000795c */ /* 0x000fe20000300000 */
.L_x_1980:
[----:B-1----:R-:W-:Y:S05]  /*d090*/  @P1 BRA `(.L_x_1981) ;  /* 0x0000000000081947 */ /* 0x002fea0003800000 */
[----:B------:R-:W1:Y:S02]  /*d0a0*/  SYNCS.PHASECHK.TRANS64.TRYWAIT P1, [UR9+0x29850], R0 ;  /* 0x02985000ff0075a7 */ /* 0x000e640008020149 */
[----:B-1----:R-:W-:Y:S05]  /*d0b0*/  @!P1 BRA `(.L_x_1982) ;  /* 0x0000006c00e49947 */ /* 0x002fea0003800000 */
.L_x_1981:
[----:B------:R-:W-:Y:S01]  /*d0c0*/  UIADD3 UR41, UR41, 0x400, URZ ;  /* 0x0000040029297890 */ /* 0x000fe2000fffe03f */
[----:B------:R-:W-:Y:S01]  /*d0d0*/  WARPGROUP.ARRIVE ;  /* 0x00000000000079c5 */ /* 0x000fe20000000000 */
[----:B------:R-:W-:Y:S01]  /*d0e0*/  UMOV UR7, 0xc0000010 ;  /* 0xc000001000077882 */ /* 0x000fe20000000000 */
[----:B------:R-:W-:Y:S01]  /*d0f0*/  ULDC.64 UR10, c[0x0][0x9a0] ;  /* 0x00026800000a7ab9 */ /* 0x000fe20000000a00 */
[----:B------:R-:W-:Y:S01]  /*d100*/  USHF.R.U32.HI UR41, URZ, 0x4, UR41 ;  /* 0x000000043f297899 */ /* 0x000fe20008011629 */
[----:B------:R-:W-:Y:S01]  /*d110*/  IMAD.MOV.U32 R6, RZ, RZ, 0x3f800000 ;  /* 0x3f800000ff067424 */ /* 0x000fe200078e00ff */
[----:B------:R-:W-:Y:S02]  /*d120*/  UISETP.NE.U32.AND UP0, UPT, UR10, URZ, UPT ;  /* 0x0000003f0a00728c */ /* 0x000fe4000bf05070 */
[----:B------:R-:W-:Y:S02]  /*d130*/  ULOP3.LUT UR41, UR41, 0x3fff, URZ, 0xc0, !UPT ;  /* 0x00003fff29297892 */ /* 0x000fe4000f8ec03f */
[----:B------:R-:W-:-:S02]  /*d140*/  UISETP.NE.AND.EX UP0, UPT, UR11, URZ, UPT, UP0 ;  /* 0x0000003f0b00728c */ /* 0x000fc4000bf05300 */
[----:B------:R-:W-:-:S04]  /*d150*/  ULOP3.LUT UR8, UR41, 0x10000, URZ, 0xfc, !UPT ;  /* 0x0001000029087892 */ /* 0x000fc8000f8efc3f */
[----:B------:R-:W-:Y:S01]  /*d160*/  UIMAD UR8, UR48, 0x500, UR8 ;  /* 0x00000500300878a4 */ /* 0x000fe2000f8e0208 */
[----:B------:R-:W-:-:S03]  /*d170*/  PLOP3.LUT P1, PT, PT, PT, UP0, 0x80, 0x0 ;  /* 0x000000000000781c */ /* 0x000fc60003f2f008 */
[----:B------:R-:W-:Y:S01]  /*d180*/  UIADD3 UR4, UR8, 0x100, URZ ;  /* 0x0000010008047890 */ /* 0x000fe2000fffe03f */
[----:B------:R-:W-:Y:S02]  /*d190*/  @UP0 ULDC.64 UR12, c[0x0][0x9c8] ;  /* 0x00027200000c0ab9 */ /* 0x000fe40000000a00 */
[----:B------:R-:W-:-:S06]  /*d1a0*/  UMOV UR6, UR8 ;  /* 0x0000000800067c82 */ /* 0x000fcc0008000000 */
[----:B------:R-:W-:Y:S01]  /*d1b0*/  QGMMA.64x128x32.F32.E4M3.E4M3 R24, R184, gdesc[UR4], R24, gsb0 ;  /* 0x01e00004b8187df3 */ /* 0x000fe20008000818 */
[----:B------:R-:W-:Y:S01]  /*d1c0*/  UMOV UR7, 0xc0000010 ;  /* 0xc000001000077882 */ /* 0x000fe20000000000 */
[----:B------:R-:W-:Y:S01]  /*d1d0*/  UMOV UR6, UR4 ;  /* 0x0000000400067c82 */ /* 0x000fe20008000000 */
[----:B------:R-:W-:Y:S01]  /*d1e0*/  @UP0 UIMAD.WIDE.U32 UR4, UR42, UR12, URZ ;  /* 0x0000000c2a0402a5 */ /* 0x000fe2000f8e003f */
[----:B------:R-:W-:Y:S02]  /*d1f0*/  WARPGROUP.DEPBAR.LE gsb0, 0x0 ;  /* 0x00008000000079c5 */ /* 0x000fe40000010000 */
[----:B------:R-:W-:-:S06]  /*d200*/  WARPGROUP.ARRIVE ;  /* 0x00000000000079c5 */ /* 0x000fcc0000000000 */
[----:B------:R-:W-:Y:S01]  /*d210*/  QGMMA.64x128x32.F32.E4M3.E4M3 R24, R180, gdesc[UR4], R24, gsb0 ;  /* 0x01e00004b4187df3 */ /* 0x000fe20008000818 */
[----:B------:R-:W-:Y:S02]  /*d220*/  @UP0 USHF.R.S32.HI UR6, URZ, 0x1f, UR42 ;  /* 0x0000001f3f060899 */ /* 0x000fe4000801142a */
[----:B------:R-:W-:Y:S02]  /*d230*/  @UP0 USHF.R.S32.HI UR7, URZ, 0x1f, UR37 ;  /* 0x0000001f3f070899 */ /* 0x000fe40008011425 */
[----:B------:R-:W-:-:S04]  /*d240*/  @UP0 UIMAD UR6, UR6, UR12, URZ ;  /* 0x0000000c060602a4 */ /* 0x000fc8000f8e023f */
[----:B------:R-:W-:-:S03]  /*d250*/  @UP0 UIMAD UR6, UR42, UR13, UR6 ;  /* 0x0000000d2a0602a4 */ /* 0x000fc6000f8e0206 */
[----:B------:R-:W-:Y:S01]  /*d260*/  @UP0 ULDC.64 UR12, c[0x0][0x9d0] ;  /* 0x00027400000c0ab9 */ /* 0x000fe20000000a00 */
[----:B------:R-:W-:Y:S02]  /*d270*/  @UP0 UIADD3 UR5, UR5, UR6, URZ ;  /* 0x0000000605050290 */ /* 0x000fe4000fffe03f */
[----:B------:R-:W-:Y:S02]  /*d280*/  @UP0 UIMAD UR6, UR7, UR12, URZ ;  /* 0x0000000c070602a4 */ /* 0x000fe4000f8e023f */
[----:B------:R-:W-:Y:S02]  /*d290*/  @UP0 UIMAD.WIDE.U32 UR4, UR37, UR12, UR4 ;  /* 0x0000000c250402a5 */ /* 0x000fe4000f8e0004 */
[----:B------:R-:W-:-:S04]  /*d2a0*/  @UP0 UIMAD UR6, UR37, UR13, UR6 ;  /* 0x0000000d250602a4 */ /* 0x000fc8000f8e0206 */
[----:B------:R-:W-:Y:S02]  /*d2b0*/  @UP0 UIADD3 UR5, UR5, UR6, URZ ;  /* 0x0000000605050290 */ /* 0x000fe4000fffe03f */
[----:B------:R-:W-:-:S04]  /*d2c0*/  @UP0 ULEA UR6, UP1, UR4, UR10, 0x2 ;  /* 0x0000000a04060291 */ /* 0x000fc8000f82103f */
[----:B------:R-:W-:Y:S02]  /*d2d0*/  @UP0 ULEA.HI.X UR7, UR4, UR11, UR5, 0x2, UP1 ;  /* 0x0000000b04070291 */ /* 0x000fe400088f1405 */
[----:B------:R-:W-:Y:S01]  /*d2e0*/  UIADD3 UR4, UR8, 0x200, URZ ;  /* 0x0000020008047890 */ /* 0x000fe2000fffe03f */
[----:B------:R-:W-:-:S03]  /*d2f0*/  IMAD.U32 R4, RZ, RZ, UR6 ;  /* 0x00000006ff047e24 */ /* 0x000fc6000f8e00ff */
[----:B-1----:R-:W-:Y:S01]  /*d300*/  IMAD.U32 R5, RZ, RZ, UR7 ;  /* 0x00000007ff057e24 */ /* 0x002fe2000f8e00ff */
[----:B------:R-:W-:Y:S02]  /*d310*/  UMOV UR7, 0xc0000010 ;  /* 0xc000001000077882 */ /* 0x000fe40000000000 */
[----:B------:R-:W-:Y:S02]  /*d320*/  UMOV UR6, UR4 ;  /* 0x0000000400067c82 */ /* 0x000fe40008000000 */
[----:B------:R1:W2:Y:S01]  /*d330*/  @P1 LDG.E R6, desc[UR50][R4.64] ;  /* 0x0000003204061981 */ /* 0x0002a2000c1e1900 */
[----:B------:R-:W-:Y:S02]  /*d340*/  WARPGROUP.DEPBAR.LE gsb0, 0x0 ;  /* 0x00008000000079c5 */ /* 0x000fe40000010000 */
[----:B------:R-:W-:-:S06]  /*d350*/  WARPGROUP.ARRIVE ;  /* 0x00000000000079c5 */ /* 0x000fcc0000000000 */
[----:B------:R-:W-:Y:S01]  /*d360*/  QGMMA.64x128x32.F32.E4M3.E4M3 R24, R176, gdesc[UR4], R24, gsb0 ;  /* 0x01e00004b0187df3 */ /* 0x000fe20008000818 */
[----:B------:R-:W-:Y:S01]  /*d370*/  UIADD3 UR4, UR8, 0x300, URZ ;  /* 0x0000030008047890 */ /* 0x000fe2000fffe03f */
[----:B------:R-:W-:-:S06]  /*d380*/  UMOV UR7, 0xc0000010 ;  /* 0xc000001000077882 */ /* 0x000fcc0000000000 */
[----:B------:R-:W-:Y:S01]  /*d390*/  UMOV UR6, UR4 ;  /* 0x0000000400067c82 */ /* 0x000fe20008000000 */
[----:B------:R-:W-:Y:S01]  /*d3a0*/  UIADD3 UR8, UR8, 0x400, URZ ;  /* 0x0000040008087890 */ /* 0x000fe2000fffe03f */
[----:B0-----:R-:W0:Y:S04]  /*d3b0*/  SHFL.BFLY PT, R0, R3, 0x2, 0x1f ;  /* 0x0c401f0003007f89 */ /* 0x001e2800000e0000 */
[----:B------:R-:W3:Y:S01]  /*d3c0*/  SHFL.BFLY PT, R7, R2, 0x2, 0x1f ;  /* 0x0c401f0002077f89 */ /* 0x000ee200000e0000 */
[----:B------:R-:W-:Y:S02]  /*d3d0*/  WARPGROUP.DEPBAR.LE gsb0, 0x0 ;  /* 0x00008000000079c5 */ /* 0x000fe40000010000 */
[----:B------:R-:W-:-:S06]  /*d3e0*/  WARPGROUP.ARRIVE ;  /* 0x00000000000079c5 */ /* 0x000fcc0000000000 */
[----:B------:R-:W-:Y:S01]  /*d3f0*/  QGMMA.64x128x32.F32.E4M3.E4M3 R24, R172, gdesc[UR4], R24, gsb0 ;  /* 0x01e00004ac187df3 */ /* 0x000fe20008000818 */
[----:B------:R-:W-:Y:S01]  /*d400*/  UMOV UR6, UR8 ;  /* 0x0000000800067c82 */ /* 0x000fe20008000000 */
[----:B------:R-:W-:Y:S01]  /*d410*/  UMOV UR7, 0xc0000010 ;  /* 0xc000001000077882 */ /* 0x000fe20000000000 */
[----:B0-----:R-:W-:-:S01]  /*d420*/  FADD.FTZ R0, R0, R3 ;  /* 0x0000000300007221 */ /* 0x001fc20000010000 */
[----:B---3--:R-:W-:-:S04]  /*d430*/  FADD.FTZ R7, R7, R2 ;  /* 0x0000000207077221 */ /* 0x008fc80000010000 */
[----:B-1----:R-:W0:Y:S04]  /*d440*/  SHFL.BFLY PT, R5, R0, 0x1, 0x1f ;  /* 0x0c201f0000057f89 */ /* 0x002e2800000e0000 */
[----:B------:R-:W1:Y:S01]  /*d450*/  SHFL.BFLY PT, R4, R7, 0x1, 0x1f ;  /* 0x0c201f0007047f89 */ /* 0x000e6200000e0000 */
        /* <DEDUP_REMOVED lines=17> */
[C---:B------:R-:W-:Y:S01]  /*d570*/  @P2 FMUL.FTZ R4, R88.reuse, 0.69314718246459960938 ;  /* 0x3f31721858042820 */ /* 0x040fe20000410000 */
[----:B------:R-:W-:Y:S01]  /*d580*/  @P3 FMUL.FTZ R13, R88, 0.69314718246459960938 ;  /* 0x3f317218580d3820 */ /* 0x000fe20000410000 */
[----:B0-----:R-:W-:Y:S01]  /*d590*/  @P2 FMUL.FTZ R5, R5, 0.69314718246459960938 ;  /* 0x3f31721805052820 */ /* 0x001fe20000410000 */
        /* <DEDUP_REMOVED lines=10> */
.L_x_1983:
        /* <DEDUP_REMOVED lines=73> */
[----:B------:R-:W-:-:S12]  /*dad0*/  ULOP3.LUT UR43, UR43, UR4, URZ, 0x3c, !UPT ;  /* 0x000000042b2b7292 */ /* 0x000fd8000f8e3c3f */
.L_x_1950:
        /* <DEDUP_REMOVED lines=26> */
[----:B------:R-:W-:Y:S01]  /*dc80*/  F2FP.BF16.F32.PACK_AB R27, R54, R27 ;  /* 0x0000001b361b723e */ /* 0x000fe200000010ff */
[----:B0-----:R-:W-:Y:S01]  /*dc90*/  IMAD.SHL.U32 R24, R35, 0x4, RZ ;  /* 0x0000000423187824 */ /* 0x001fe200078e00ff */
        /* <DEDUP_REMOVED lines=15> */
[----:B------:R-:W-:Y:S01]  /*dd90*/  F2FP.BF16.F32.PACK_AB R89, R88, R89 ;  /* 0x000000595859723e */ /* 0x000fe200000010ff */
[----:B------:R-:W-:Y:S01]  /*dda0*/  USHF.R.S32.HI UR12, URZ, 0x1f, UR37 ;  /* 0x0000001f3f0c7899 */ /* 0x000fe20008011425 */
[----:B------:R-:W-:Y:S01]  /*ddb0*/  LOP3.LUT R24, R24, 0xc, RZ, 0xc0, !PT ;  /* 0x0000000c18187812 */ /* 0x000fe200078ec0ff */
[----:B------:R-:W-:Y:S01]  /*ddc0*/  ULDC.64 UR8, c[0x0][0xb90] ;  /* 0x0002e40000087ab9 */ /* 0x000fe20000000a00 */
[----:B------:R-:W-:Y:S01]  /*ddd0*/  USHF.R.S32.HI UR13, URZ, 0x1f, UR42 ;  /* 0x0000001f3f0d7899 */ /* 0x000fe2000801142a */
[----:B------:R-:W-:Y:S01]  /*dde0*/  BAR.SYNC.DEFER_BLOCKING 0x1, 0x100 ;  /* 0x0044000000007b1d */ /* 0x000fe20000010000 */
[----:B------:R-:W-:-:S05]  /*ddf0*/  IADD3 R24, P0, R24, UR6, RZ ;  /* 0x0000000618187c10 */ /* 0x000fca000ff1e0ff */
[----:B------:R-:W-:Y:S01]  /*de00*/  IMAD.X R25, RZ, RZ, UR7, P0 ;  /* 0x00000007ff197e24 */ /* 0x000fe200080e06ff */
[----:B------:R-:W-:-:S04]  /*de10*/  ULDC.64 UR10, c[0x0][0xb98] ;  /* 0x0002e600000a7ab9 */ /* 0x000fc80000000a00 */
[----:B------:R0:W2:Y:S01]  /*de20*/  LDG.E.CONSTANT R24, desc[UR50][R24.64] ;  /* 0x0000003218187981 */ /* 0x0000a2000c1e9900 */
[----:B------:R-:W-:Y:S02]  /*de30*/  UIMAD UR5, UR12, UR8, URZ ;  /* 0x000000080c0572a4 */ /* 0x000fe4000f8e023f */
[----:B------:R-:W-:Y:S01]  /*de40*/  UIMAD.WIDE.U32 UR6, UR37, UR8, URZ ;  /* 0x00000008250672a5 */ /* 0x000fe2000f8e003f */
[----:B------:R-:W1:Y:S01]  /*de50*/  S2R R34, SR_SWINHI ;  /* 0x0000000000227919 */ /* 0x000e620000002f00 */
[----:B------:R-:W-:Y:S02]  /*de60*/  UIMAD UR5, UR37, UR9, UR5 ;  /* 0x00000009250572a4 */ /* 0x000fe4000f8e0205 */
[----:B------:R-:W-:Y:S02]  /*de70*/  UIMAD UR8, UR13, UR10, URZ ;  /* 0x0000000a0d0872a4 */ /* 0x000fe4000f8e023f */
[----:B------:R-:W-:Y:S01]  /*de80*/  UIADD3 UR7, UR7, UR5, URZ ;  /* 0x0000000507077290 */ /* 0x000fe2000fffe03f */
[----:B0-----:R-:W-:Y:S01]  /*de90*/  LOP3.LUT P0, R25, R35, 0x3, RZ, 0xc0, !PT ;  /* 0x0000000323197812 */ /* 0x001fe2000780c0ff */
[----:B------:R-:W-:-:S02]  /*dea0*/  UIMAD UR8, UR42, UR11, UR8 ;  /* 0x0000000b2a0872a4 */ /* 0x000fc4000f8e0208 */
[----:B------:R-:W-:Y:S01]  /*deb0*/  UIMAD.WIDE.U32 UR6, UR42, UR10, UR6 ;  /* 0x0000000a2a0672a5 */ /* 0x000fe2000f8e0006 */
[----:B------:R-:W-:Y:S01]  /*dec0*/  ISETP.EQ.OR P0, PT, R25, 0x3, !P0 ;  /* 0x000000031900780c */ /* 0x000fe20004702670 */
[----:B------:R-:W-:Y:S01]  /*ded0*/  ULDC UR5, c[0x0][0xa88] ;  /* 0x0002a20000057ab9 */ /* 0x000fe20000000800 */
[----:B------:R-:W-:Y:S02]  /*dee0*/  ULDC.64 UR10, c[0x0][0xaf0] ;  /* 0x0002bc00000a7ab9 */ /* 0x000fe40000000a00 */
[----:B------:R-:W-:Y:S02]  /*def0*/  SEL R61, R7, R6, P0 ;  /* 0x00000006073d7207 */ /* 0x000fe40000000000 */
[----:B------:R-:W-:Y:S02]  /*df00*/  SEL R58, R6, R7, P0 ;  /* 0x00000007063a7207 */ /* 0x000fe40000000000 */
[----:B------:R-:W-:Y:S02]  /*df10*/  SEL R53, R33, R32, P0 ;  /* 0x0000002021357207 */ /* 0x000fe40000000000 */
[----:B------:R-:W-:-:S02]  /*df20*/  SEL R50, R32, R33, P0 ;  /* 0x0000002120327207 */ /* 0x000fc40000000000 */
[----:B------:R-:W-:Y:S02]  /*df30*/  SEL R55, R29, R28, P0 ;  /* 0x0000001c1d377207 */ /* 0x000fe40000000000 */
[----:B------:R-:W-:Y:S01]  /*df40*/  SEL R52, R28, R29, P0 ;  /* 0x0000001d1c347207 */ /* 0x000fe20000000000 */
[----:B------:R-:W-:Y:S01]  /*df50*/  IMAD R29, R23, 0x40, R16 ;  /* 0x00000040171d7824 */ /* 0x000fe200078e0210 */
[----:B------:R-:W-:Y:S02]  /*df60*/  SEL R65, R31, R30, P0 ;  /* 0x0000001e1f417207 */ /* 0x000fe40000000000 */
[----:B------:R-:W-:Y:S02]  /*df70*/  SEL R62, R30, R31, P0 ;  /* 0x0000001f1e3e7207 */ /* 0x000fe40000000000 */
[----:B------:R-:W0:Y:S01]  /*df80*/  LDC R30, c[0x0][0xbe8] ;  /* 0x0002fa00ff1e7b82 */ /* 0x000e220000000800 */
[----:B------:R-:W-:Y:S02]  /*df90*/  SEL R73, R9, R8, P0 ;  /* 0x0000000809497207 */ /* 0x000fe40000000000 */
[----:B------:R-:W-:-:S02]  /*dfa0*/  MOV R4, R3 ;  /* 0x0000000300047202 */ /* 0x000fc40000000f00 */
[----:B-1----:R-:W-:Y:S02]  /*dfb0*/  MOV R5, R34 ;  /* 0x0000002200057202 */ /* 0x002fe40000000f00 */
[----:B------:R-:W-:Y:S02]  /*dfc0*/  SEL R72, R8, R9, P0 ;  /* 0x0000000908487207 */ /* 0x000fe40000000000 */
[----:B------:R-:W-:Y:S01]  /*dfd0*/  SEL R67, R27, R26, P0 ;  /* 0x0000001a1b437207 */ /* 0x000fe20000000000 */
[--C-:B------:R-:W-:Y:S01]  /*dfe0*/  IMAD.WIDE R6, R191, 0x2, R4.reuse ;  /* 0x00000002bf067825 */ /* 0x100fe200078e0204 */
[----:B------:R-:W-:Y:S02]  /*dff0*/  SEL R64, R26, R27, P0 ;  /* 0x0000001b1a407207 */ /* 0x000fe40000000000 */
[----:B------:R-:W-:Y:S01]  /*e000*/  SEL R57, R15, R14, P0 ;  /* 0x0000000e0f397207 */ /* 0x000fe20000000000 */
[----:B------:R-:W-:Y:S01]  /*e010*/  IMAD.WIDE R28, R29, 0x2, R4 ;  /* 0x000000021d1c7825 */ /* 0x000fe200078e0204 */
[----:B------:R-:W-:-:S02]  /*e020*/  IADD3 R33, P6, R6, 0x4060, RZ ;  /* 0x0000406006217810 */ /* 0x000fc40007fde0ff */
[----:B------:R-:W-:Y:S02]  /*e030*/  IADD3 R5, P2, R6, 0x20, RZ ;  /* 0x0000002006057810 */ /* 0x000fe40007f5e0ff */
[----:B------:R-:W-:Y:S02]  /*e040*/  LOP3.LUT R32, R33, 0x380, RZ, 0xc0, !PT ;  /* 0x0000038021207812 */ /* 0x000fe400078ec0ff */
[----:B------:R-:W-:Y:S01]  /*e050*/  SEL R54, R14, R15, P0 ;  /* 0x0000000f0e367207 */ /* 0x000fe20000000000 */
[--C-:B------:R-:W-:Y:S01]  /*e060*/  IMAD.X R43, RZ, RZ, R7.reuse, P2 ;  /* 0x000000ffff2b7224 */ /* 0x100fe200010e0607 */
[----:B------:R-:W-:Y:S02]  /*e070*/  SHF.R.U64 R32, R32, 0x3, RZ ;  /* 0x0000000320207819 */ /* 0x000fe400000012ff */
[----:B------:R-:W-:Y:S02]  /*e080*/  SEL R69, R21, R20, P0 ;  /* 0x0000001415457207 */ /* 0x000fe40000000000 */
[----:B------:R-:W-:Y:S01]  /*e090*/  LOP3.LUT R32, R32, R33, RZ, 0x3c, !PT ;  /* 0x0000002120207212 */ /* 0x000fe200078e3cff */
[----:B------:R-:W-:Y:S01]  /*e0a0*/  IMAD.X R33, RZ, RZ, R7, P6 ;  /* 0x000000ffff217224 */ /* 0x000fe200030e0607 */
[----:B------:R-:W-:-:S02]  /*e0b0*/  IADD3 R9, P6, R6, 0x40, RZ ;  /* 0x0000004006097810 */ /* 0x000fc40007fde0ff */
[----:B------:R-:W-:Y:S02]  /*e0c0*/  SEL R66, R20, R21, P0 ;  /* 0x0000001514427207 */ /* 0x000fe40000000000 */
[----:B------:R-:W-:Y:S01]  /*e0d0*/  LOP3.LUT R4, R5, 0x380, RZ, 0xc0, !PT ;  /* 0x0000038005047812 */ /* 0x000fe200078ec0ff */
[----:B------:R-:W-:Y:S01]  /*e0e0*/  IMAD.X R27, RZ, RZ, R7, P6 ;  /* 0x000000ffff1b7224 */ /* 0x000fe200030e0607 */
[C---:B------:R-:W-:Y:S02]  /*e0f0*/  IADD3 R21, P6, R28.reuse, 0x1000, RZ ;  /* 0x000010001c157810 */ /* 0x040fe40007fde0ff */
[----:B------:R-:W-:Y:S02]  /*e100*/  IADD3 R15, P2, R28, 0x2000, RZ ;  /* 0x000020001c0f7810 */ /* 0x000fe40007f5e0ff */
[----:B------:R-:W-:Y:S02]  /*e110*/  SHF.R.U64 R4, R4, 0x3, RZ ;  /* 0x0000000304047819 */ /* 0x000fe400000012ff */
[----:B------:R-:W-:-:S02]  /*e120*/  LOP3.LUT R20, R21, 0x380, RZ, 0xc0, !PT ;  /* 0x0000038015147812 */ /* 0x000fc400078ec0ff */
[----:B------:R-:W-:Y:S02]  /*e130*/  LOP3.LUT R14, R15, 0x380, RZ, 0xc0, !PT ;  /* 0x000003800f0e7812 */ /* 0x000fe400078ec0ff */
[----:B------:R-:W-:Y:S02]  /*e140*/  LOP3.LUT R42, R4, R5, RZ, 0x3c, !PT ;  /* 0x00000005042a7212 */ /* 0x000fe400078e3cff */
[----:B------:R-:W-:Y:S02]  /*e150*/  SHF.R.U64 R20, R20, 0x3, RZ ;  /* 0x0000000314147819 */ /* 0x000fe400000012ff */
[----:B------:R-:W-:Y:S02]  /*e160*/  SHF.R.U64 R14, R14, 0x3, RZ ;  /* 0x000000030e0e7819 */ /* 0x000fe400000012ff */
[----:B------:R-:W-:Y:S02]  /*e170*/  LOP3.LUT R4, R9, 0x380, RZ, 0xc0, !PT ;  /* 0x0000038009047812 */ /* 0x000fe400078ec0ff */
[----:B------:R-:W-:Y:S01]  /*e180*/  LOP3.LUT R20, R20, R21, RZ, 0x3c, !PT ;  /* 0x0000001514147212 */ /* 0x000fe200078e3cff */
[--C-:B------:R-:W-:Y:S01]  /*e190*/  IMAD.X R21, RZ, RZ, R29.reuse, P6 ;  /* 0x000000ffff157224 */ /* 0x100fe200030e061d */
[----:B------:R-:W-:Y:S01]  /*e1a0*/  LOP3.LUT R14, R14, R15, RZ, 0x3c, !PT ;  /* 0x0000000f0e0e7212 */ /* 0x000fe200078e3cff */
[----:B------:R-:W-:Y:S01]  /*e1b0*/  IMAD.X R15, RZ, RZ, R29, P2 ;  /* 0x000000ffff0f7224 */ /* 0x000fe200010e061d */
[----:B------:R-:W-:-:S02]  /*e1c0*/  SHF.R.U64 R4, R4, 0x3, RZ ;  /* 0x0000000304047819 */ /* 0x000fc400000012ff */
[----:B------:R-:W-:Y:S02]  /*e1d0*/  IADD3 R31, P6, R28, 0x7000, RZ ;  /* 0x000070001c1f7810 */ /* 0x000fe40007fde0ff */
[----:B0-----:R-:W-:Y:S02]  /*e1e0*/  ISETP.NE.AND P2, PT, R30, 0x1, PT ;  /* 0x000000011e00780c */ /* 0x001fe40003f45270 */
[----:B------:R-:W-:Y:S02]  /*e1f0*/  LOP3.LUT R26, R4, R9, RZ, 0x3c, !PT ;  /* 0x00000009041a7212 */ /* 0x000fe400078e3cff */
[----:B------:R-:W-:Y:S02]  /*e200*/  LOP3.LUT R4, R31, 0x380, RZ, 0xc0, !PT ;  /* 0x000003801f047812 */ /* 0x000fe400078ec0ff */
[----:B------:R-:W-:Y:S02]  /*e210*/  SEL R71, R13, R12, P0 ;  /* 0x0000000c0d477207 */ /* 0x000fe40000000000 */
[----:B------:R-:W-:-:S02]  /*e220*/  SHF.R.U64 R4, R4, 0x3, RZ ;  /* 0x0000000304047819 */ /* 0x000fc400000012ff */
[----:B------:R-:W-:Y:S02]  /*e230*/  SEL R70, R12, R13, P0 ;  /* 0x0000000d0c467207 */ /* 0x000fe40000000000 */
[----:B------:R-:W-:Y:S02]  /*e240*/  LOP3.LUT R4, R4, R31, RZ, 0x3c, !PT ;  /* 0x0000001f04047212 */ /* 0x000fe400078e3cff */
[----:B------:R-:W0:Y:S01]  /*e250*/  @P2 LDC R31, c[0x0][0xbec] ;  /* 0x0002fb00ff1f2b82 */ /* 0x000e220000000800 */
[C---:B------:R-:W-:Y:S02]  /*e260*/  IADD3 R13, P5, R6.reuse, 0x4040, RZ ;  /* 0x00004040060d7810 */ /* 0x040fe40007fbe0ff */
[----:B------:R-:W-:Y:S02]  /*e270*/  MOV R74, R32 ;  /* 0x00000020004a7202 */ /* 0x000fe40000000f00 */
[----:B------:R-:W-:Y:S01]  /*e280*/  LOP3.LUT R12, R13, 0x380, RZ, 0xc0, !PT ;  /* 0x000003800d0c7812 */ /* 0x000fe200078ec0ff */
[----:B------:R-:W-:Y:S01]  /*e290*/  IMAD.X R35, RZ, RZ, R7, P5 ;  /* 0x000000ffff237224 */ /* 0x000fe200028e0607 */
[----:B------:R-:W-:Y:S01]  /*e2a0*/  LOP3.LUT R45, R6, 0x380, RZ, 0xc0, !PT ;  /* 0x00000380062d7812 */ /* 0x000fe200078ec0ff */
[----:B------:R-:W1:Y:S01]  /*e2b0*/  @P2 LDC R32, c[0x0][0xbf0] ;  /* 0x0002fc00ff202b82 */ /* 0x000e620000000800 */
[----:B------:R-:W-:-:S02]  /*e2c0*/  SHF.R.U64 R12, R12, 0x3, RZ ;  /* 0x000000030c0c7819 */ /* 0x000fc400000012ff */
[----:B------:R-:W-:Y:S02]  /*e2d0*/  SHF.R.U64 R45, R45, 0x3, RZ ;  /* 0x000000032d2d7819 */ /* 0x000fe400000012ff */
[----:B------:R-:W-:Y:S02]  /*e2e0*/  LOP3.LUT R34, R12, R13, RZ, 0x3c, !PT ;  /* 0x0000000d0c227212 */ /* 0x000fe400078e3cff */
[----:B------:R-:W-:Y:S01]  /*e2f0*/  LOP3.LUT R44, R45, R6, RZ, 0x3c, !PT ;  /* 0x000000062d2c7212 */ /* 0x000fe200078e3cff */
[----:B------:R-:W-:Y:S01]  /*e300*/  IMAD.MOV.U32 R45, RZ, RZ, R7 ;  /* 0x000000ffff2d7224 */ /* 0x000fe200078e0007 */
[----:B------:R-:W-:Y:S02]  /*e310*/  SEL R59, R11, R10, P0 ;  /* 0x0000000a0b3b7207 */ /* 0x000fe40000000000 */
[----:B------:R-:W-:Y:S02]  /*e320*/  SEL R56, R10, R11, P0 ;  /* 0x0000000b0a387207 */ /* 0x000fe40000000000 */
[----:B------:R-:W-:-:S02]  /*e330*/  IADD3 R10, P4, R6, 0x4020, RZ ;  /* 0x00004020060a7810 */ /* 0x000fc40007f9e0ff */
[C---:B------:R-:W-:Y:S02]  /*e340*/  IADD3 R11, P3, R6.reuse, 0x4000, RZ ;  /* 0x00004000060b7810 */ /* 0x040fe40007f7e0ff */
[----:B------:R-:W-:Y:S02]  /*e350*/  IADD3 R8, P1, R6, 0x60, RZ ;  /* 0x0000006006087810 */ /* 0x000fe40007f3e0ff */
[----:B------:R-:W-:Y:S01]  /*e360*/  MOV R76, R34 ;  /* 0x00000022004c7202 */ /* 0x000fe20000000f00 */
[----:B------:R-:W-:Y:S01]  /*e370*/  VIADD R34, R18, UR36 ;  /* 0x0000002412227c36 */ /* 0x000fe20008000000 */
[----:B------:R-:W-:Y:S01]  /*e380*/  SEL R63, R48, R49, P0 ;  /* 0x00000031303f7207 */ /* 0x000fe20000000000 */
[----:B------:R-:W-:Y:S01]  /*e390*/  IMAD.X R41, RZ, RZ, R7, P1 ;  /* 0x000000ffff297224 */ /* 0x000fe200008e0607 */
[----:B------:R-:W-:Y:S02]  /*e3a0*/  SEL R48, R49, R48, P0 ;  /* 0x0000003031307207 */ /* 0x000fe40000000000 */
[----:B------:R-:W-:-:S02]  /*e3b0*/  SEL R51, R37, R36, P0 ;  /* 0x0000002425337207 */ /* 0x000fc40000000000 */
[----:B------:R-:W-:Y:S01]  /*e3c0*/  SEL R46, R36, R37, P0 ;  /* 0x00000025242e7207 */ /* 0x000fe20000000000 */
[--C-:B------:R-:W-:Y:S01]  /*e3d0*/  IMAD.X R37, RZ, RZ, R7.reuse, P4 ;  /* 0x000000ffff257224 */ /* 0x100fe200020e0607 */
[----:B------:R-:W-:Y:S02]  /*e3e0*/  SEL R49, R38, R39, P0 ;  /* 0x0000002726317207 */ /* 0x000fe40000000000 */
[----:B------:R-:W-:Y:S01]  /*e3f0*/  SEL R60, R39, R38, P0 ;  /* 0x00000026273c7207 */ /* 0x000fe20000000000 */
[----:B------:R-:W-:Y:S01]  /*e400*/  IMAD.X R39, RZ, RZ, R7, P3 ;  /* 0x000000ffff277224 */ /* 0x000fe200018e0607 */
[----:B------:R-:W-:Y:S02]  /*e410*/  LOP3.LUT R6, R11, 0x380, RZ, 0xc0, !PT ;  /* 0x000003800b067812 */ /* 0x000fe400078ec0ff */
[----:B------:R-:W-:Y:S02]  /*e420*/  MOV R81, R44 ;  /* 0x0000002c00517202 */ /* 0x000fe40000000f00 */
[----:B------:R-:W-:-:S02]  /*e430*/  SEL R25, R94, R93, P0 ;  /* 0x0000005d5e197207 */ /* 0x000fc40000000000 */
[----:B------:R-:W-:Y:S02]  /*e440*/  SEL R47, R90, R89, P0 ;  /* 0x000000595a2f7207 */ /* 0x000fe40000000000 */
[----:B------:R-:W-:Y:S01]  /*e450*/  MOV R45, R26 ;  /* 0x0000001a002d7202 */ /* 0x000fe20000000f00 */
[----:B0-----:R-:W-:Y:S01]  /*e460*/  @P2 IMAD.HI.U32 R27, R34, R31, RZ ;  /* 0x0000001f221b2227 */ /* 0x001fe200078e00ff */
[----:B------:R-:W-:Y:S02]  /*e470*/  SEL R94, R93, R94, P0 ;  /* 0x0000005e5d5e7207 */ /* 0x000fe40000000000 */
[----:B------:R-:W-:Y:S01]  /*e480*/  SEL R90, R89, R90, P0 ;  /* 0x0000005a595a7207 */ /* 0x000fe20000000000 */
[----:B------:R-:W-:Y:S01]  /*e490*/  IMAD.MOV.U32 R26, RZ, RZ, R34 ;  /* 0x000000ffff1a7224 */ /* 0x000fe200078e0022 */
[----:B------:R-:W-:Y:S02]  /*e4a0*/  LOP3.LUT R7, R10, 0x380, RZ, 0xc0, !PT ;  /* 0x000003800a077812 */ /* 0x000fe400078ec0ff */
[----:B------:R-:W-:-:S02]  /*e4b0*/  SHF.R.U64 R6, R6, 0x3, RZ ;  /* 0x0000000306067819 */ /* 0x000fc400000012ff */
[----:B------:R-:W-:Y:S02]  /*e4c0*/  SHF.R.U64 R7, R7, 0x3, RZ ;  /* 0x0000000307077819 */ /* 0x000fe400000012ff */
[----:B------:R-:W-:Y:S02]  /*e4d0*/  LOP3.LUT R38, R6, R11, RZ, 0x3c, !PT ;  /* 0x0000000b06267212 */ /* 0x000fe400078e3cff */
[----:B------:R-:W-:Y:S02]  /*e4e0*/  IADD3 R13, P1, R28, 0x3000, RZ ;  /* 0x000030001c0d7810 */ /* 0x000fe40007f3e0ff */
[----:B------:R-:W-:Y:S02]  /*e4f0*/  LOP3.LUT R6, R8, 0x380, RZ, 0xc0, !PT ;  /* 0x0000038008067812 */ /* 0x000fe400078ec0ff */
[----:B------:R-:W-:Y:S02]  /*e500*/  LOP3.LUT R36, R7, R10, RZ, 0x3c, !PT ;  /* 0x0000000a07247212 */ /* 0x000fe400078e3cff */
[----:B-1----:R-:W-:Y:S01]  /*e510*/  @P2 SHF.R.U32.HI R26, RZ, R32, R27 ;  /* 0x00000020ff1a2219 */ /* 0x002fe2000001161b */
[----:B------:R-:W-:Y:S01]  /*e520*/  IMAD.U32 R27, RZ, RZ, UR8 ;  /* 0x00000008ff1b7e24 */ /* 0x000fe2000f8e00ff */
[----:B------:R-:W-:Y:S01]  /*e530*/  LOP3.LUT R12, R13, 0x380, RZ, 0xc0, !PT ;  /* 0x000003800d0c7812 */ /* 0x000fe200078ec0ff */
[----:B------:R-:W-:Y:S01]  /*e540*/  ULDC.64 UR8, c[0x0][0xae8] ;  /* 0x0002ba0000087ab9 */ /* 0x000fe20000000a00 */
[----:B------:R-:W-:-:S02]  /*e550*/  SHF.R.U64 R5, R6, 0x3, RZ ;  /* 0x0000000306057819 */ /* 0x000fc400000012ff */
[----:B------:R-:W-:Y:S01]  /*e560*/  MOV R77, R36 ;  /* 0x00000024004d7202 */ /* 0x000fe20000000f00 */
[----:B------:R-:W-:Y:S01]  /*e570*/  IMAD.MOV R37, RZ, RZ, -R26 ;  /* 0x000000ffff257224 */ /* 0x000fe200078e0a1a */
[----:B------:R-:W-:Y:S02]  /*e580*/  SEL R75, R86, R87, P0 ;  /* 0x00000057564b7207 */ /* 0x000fe40000000000 */
[----:B------:R-:W-:Y:S01]  /*e590*/  SHF.R.U64 R12, R12, 0x3, RZ ;  /* 0x000000030c0c7819 */ /* 0x000fe200000012ff */
[----:B------:R-:W-:Y:S01]  /*e5a0*/  IMAD R37, R30, R37, R34 ;  /* 0x000000251e257224 */ /* 0x000fe200078e0222 */
[----:B------:R-:W-:Y:S02]  /*e5b0*/  LOP3.LUT R40, R5, R8, RZ, 0x3c, !PT ;  /* 0x0000000805287212 */ /* 0x000fe400078e3cff */
[----:B------:R-:W-:Y:S02]  /*e5c0*/  SEL R86, R87, R86, P0 ;  /* 0x0000005657567207 */ /* 0x000fe40000000000 */
[----:B------:R-:W-:Y:S01]  /*e5d0*/  LOP3.LUT R12, R12, R13, RZ, 0x3c, !PT ;  /* 0x0000000d0c0c7212 */ /* 0x000fe200078e3cff */
[----:B------:R-:W-:Y:S01]  /*e5e0*/  IMAD.X R13, RZ, RZ, R29, P1 ;  /* 0x000000ffff0d7224 */ /* 0x000fe200008e061d */
[----:B------:R-:W-:-:S02]  /*e5f0*/  MOV R80, R42 ;  /* 0x0000002a00507202 */ /* 0x000fc40000000f00 */
[----:B------:R-:W-:Y:S02]  /*e600*/  MOV R79, R40 ;  /* 0x00000028004f7202 */ /* 0x000fe40000000f00 */
[----:B------:R-:W-:Y:S02]  /*e610*/  IADD3 R40, P1, R26, UR6, RZ ;  /* 0x000000061a287c10 */ /* 0x000fe4000ff3e0ff */
[----:B------:R-:W-:Y:S02]  /*e620*/  SHF.R.S32.HI R36, RZ, 0x1f, R37 ;  /* 0x0000001fff247819 */ /* 0x000fe40000011425 */
[C---:B------:R-:W-:Y:S02]  /*e630*/  IADD3 R9, P4, R28.reuse, 0x5000, RZ ;  /* 0x000050001c097810 */ /* 0x040fe40007f9e0ff */
[----:B------:R-:W-:Y:S02]  /*e640*/  IADD3 R11, P3, R28, 0x4000, RZ ;  /* 0x000040001c0b7810 */ /* 0x000fe40007f7e0ff */
[----:B------:R-:W-:-:S02]  /*e650*/  LOP3.LUT R8, R9, 0x380, RZ, 0xc0, !PT ;  /* 0x0000038009087812 */ /* 0x000fc400078ec0ff */
[----:B------:R-:W-:Y:S02]  /*e660*/  LOP3.LUT R10, R11, 0x380, RZ, 0xc0, !PT ;  /* 0x000003800b0a7812 */ /* 0x000fe400078ec0ff */
[----:B------:R-:W-:Y:S02]  /*e670*/  MOV R78, R38 ;  /* 0x00000026004e7202 */ /* 0x000fe40000000f00 */
[----:B------:R-:W-:Y:S02]  /*e680*/  SHF.R.U64 R8, R8, 0x3, RZ ;  /* 0x0000000308087819 */ /* 0x000fe400000012ff */
[----:B------:R-:W-:Y:S02]  /*e690*/  SHF.R.U64 R10, R10, 0x3, RZ ;  /* 0x000000030a0a7819 */ /* 0x000fe400000012ff */
[----:B------:R-:W-:Y:S01]  /*e6a0*/  LOP3.LUT R8, R8, R9, RZ, 0x3c, !PT ;  /* 0x0000000908087212 */ /* 0x000fe200078e3cff */
[--C-:B------:R-:W-:Y:S01]  /*e6b0*/  IMAD.X R9, RZ, RZ, R29.reuse, P4 ;  /* 0x000000ffff097224 */ /* 0x100fe200020e061d */
[----:B------:R-:W-:Y:S01]  /*e6c0*/  LOP3.LUT R10, R10, R11, RZ, 0x3c, !PT ;  /* 0x0000000b0a0a7212 */ /* 0x000fe200078e3cff */
[----:B------:R-:W-:Y:S01]  /*e6d0*/  IMAD.X R11, RZ, RZ, R29, P3 ;  /* 0x000000ffff0b7224 */ /* 0x000fe200018e061d */
[----:B------:R-:W-:-:S02]  /*e6e0*/  IADD3 R7, P5, R28, 0x6000, RZ ;  /* 0x000060001c077810 */ /* 0x000fc40007fbe0ff */
        /* <DEDUP_REMOVED lines=17> */
[----:B------:R-:W-:Y:S04]  /*e800*/  SHFL.IDX PT, R49, R49, R24, 0x1c1f ;  /* 0x001c1f1831317589 */ /* 0x000fe800000e0000 */
[----:B------:R-:W2:Y:S01]  /*e810*/  SHFL.IDX PT, R60, R60, R31, 0x1c1f ;  /* 0x001c1f1f3c3c7589 */ /* 0x000ea200000e0000 */
[----:B0-----:R-:W-:-:S02]  /*e820*/  SEL R32, R47, R90, P0 ;  /* 0x0000005a2f207207 */ /* 0x001fc40000000000 */
[----:B------:R-:W-:Y:S01]  /*e830*/  SEL R34, R90, R47, P0 ;  /* 0x0000002f5a227207 */ /* 0x000fe20000000000 */
[----:B------:R-:W-:Y:S04]  /*e840*/  SHFL.IDX PT, R65, R65, R24, 0x1c1f ;  /* 0x001c1f1841417589 */ /* 0x000fe800000e0000 */
[----:B------:R-:W0:Y:S04]  /*e850*/  SHFL.IDX PT, R62, R62, R31, 0x1c1f ;  /* 0x001c1f1f3e3e7589 */ /* 0x000e2800000e0000 */
[----:B------:R-:W-:Y:S04]  /*e860*/  SHFL.IDX PT, R53, R53, R24, 0x1c1f ;  /* 0x001c1f1835357589 */ /* 0x000fe800000e0000 */
[----:B------:R-:W-:Y:S01]  /*e870*/  SHFL.IDX PT, R55, R55, R24, 0x1c1f ;  /* 0x001c1f1837377589 */ /* 0x000fe200000e0000 */
[----:B-1----:R-:W-:-:S03]  /*e880*/  SEL R38, R46, R51, P0 ;  /* 0x000000332e267207 */ /* 0x002fc60000000000 */
[----:B------:R-:W-:Y:S04]  /*e890*/  SHFL.IDX PT, R57, R57, R24, 0x1c1f ;  /* 0x001c1f1839397589 */ /* 0x000fe800000e0000 */
[----:B------:R-:W-:Y:S01]  /*e8a0*/  SHFL.IDX PT, R59, R59, R24, 0x1c1f ;  /* 0x001c1f183b3b7589 */ /* 0x000fe200000e0000 */
[----:B--2---:R-:W-:Y:S02]  /*e8b0*/  SEL R33, R49, R60, P0 ;  /* 0x0000003c31217207 */ /* 0x004fe40000000000 */
[----:B------:R-:W-:Y:S01]  /*e8c0*/  SEL R35, R60, R49, P0 ;  /* 0x000000313c237207 */ /* 0x000fe20000000000 */
[----:B------:R-:W-:Y:S04]  /*e8d0*/  SHFL.IDX PT, R42, R61, R24, 0x1c1f ;  /* 0x001c1f183d2a7589 */ /* 0x000fe800000e0000 */
[----:B------:R-:W-:Y:S01]  /*e8e0*/  SHFL.IDX PT, R67, R67, R24, 0x1c1f ;  /* 0x001c1f1843437589 */ /* 0x000fe200000e0000 */
[----:B0-----:R-:W-:-:S03]  /*e8f0*/  SEL R39, R62, R65, P0 ;  /* 0x000000413e277207 */ /* 0x001fc60000000000 */
[----:B------:R-:W-:Y:S04]  /*e900*/  SHFL.IDX PT, R69, R69, R24, 0x1c1f ;  /* 0x001c1f1845457589 */ /* 0x000fe800000e0000 */
[----:B------:R-:W-:Y:S04]  /*e910*/  SHFL.IDX PT, R71, R71, R24, 0x1c1f ;  /* 0x001c1f1847477589 */ /* 0x000fe800000e0000 */
[----:B------:R-:W-:Y:S04]  /*e920*/  SHFL.IDX PT, R73, R73, R24, 0x1c1f ;  /* 0x001c1f1849497589 */ /* 0x000fe800000e0000 */
[----:B------:R0:W-:Y:S04]  /*e930*/  SHFL.IDX PT, R75, R75, R24, 0x1c1f ;  /* 0x001c1f184b4b7589 */ /* 0x0001e800000e0000 */
[----:B------:R-:W-:Y:S04]  /*e940*/  SHFL.IDX PT, R50, R50, R31, 0x1c1f ;  /* 0x001c1f1f32327589 */ /* 0x000fe800000e0000 */
[----:B------:R-:W-:Y:S01]  /*e950*/  SHFL.IDX PT, R52, R52, R31, 0x1c1f ;  /* 0x001c1f1f34347589 */ /* 0x000fe200000e0000 */
[----:B0-----:R-:W-:-:S03]  /*e960*/  SHF.R.S32.HI R24, RZ, 0x1f, R26 ;  /* 0x0000001fff187819 */ /* 0x001fc6000001141a */
[----:B------:R-:W-:Y:S01]  /*e970*/  SHFL.IDX PT, R44, R64, R31, 0x1c1f ;  /* 0x001c1f1f402c7589 */ /* 0x000fe200000e0000 */
[----:B------:R-:W-:Y:S02]  /*e980*/  SEL R26, R94, R25, P0 ;  /* 0x000000195e1a7207 */ /* 0x000fe40000000000 */
[----:B------:R-:W-:Y:S01]  /*e990*/  IADD3.X R41, R24, UR7, R27, P1, !PT ;  /* 0x0000000718297c10 */ /* 0x000fe20008ffe41b */
[----:B------:R-:W-:Y:S01]  /*e9a0*/  SHFL.IDX PT, R54, R54, R31, 0x1c1f ;  /* 0x001c1f1f36367589 */ /* 0x000fe200000e0000 */
[----:B------:R-:W-:Y:S01]  /*e9b0*/  ULDC.64 UR6, c[0x0][0xb88] ;  /* 0x0002e20000067ab9 */ /* 0x000fe20000000a00 */
[----:B------:R-:W-:Y:S01]  /*e9c0*/  SEL R24, R25, R94, P0 ;  /* 0x0000005e19187207 */ /* 0x000fe20000000000 */
[----:B------:R-:W-:Y:S01]  /*e9d0*/  IMAD R36, R36, UR6, RZ ;  /* 0x0000000624247c24 */ /* 0x000fe2000f8e02ff */
[----:B------:R-:W-:Y:S01]  /*e9e0*/  SHFL.IDX PT, R68, R66, R31, 0x1c1f ;  /* 0x001c1f1f42447589 */ /* 0x000fe200000e0000 */
[----:B------:R-:W-:Y:S01]  /*e9f0*/  SEL R25, R63, R48, P0 ;  /* 0x000000303f197207 */ /* 0x000fe20000000000 */
[C---:B------:R-:W-:Y:S01]  /*ea00*/  IMAD.WIDE.U32 R40, R37.reuse, UR6, R40 ;  /* 0x0000000625287c25 */ /* 0x040fe2000f8e0028 */
[----:B------:R-:W-:Y:S01]  /*ea10*/  SEL R27, R48, R63, P0 ;  /* 0x0000003f301b7207 */ /* 0x000fe20000000000 */
[----:B------:R-:W-:Y:S01]  /*ea20*/  SHFL.IDX PT, R70, R70, R31, 0x1c1f ;  /* 0x001c1f1f46467589 */ /* 0x000fe200000e0000 */
[----:B------:R-:W-:Y:S01]  /*ea30*/  LOP3.LUT P1, RZ, R188, 0x3, RZ, 0xc0, !PT ;  /* 0x00000003bcff7812 */ /* 0x000fe2000782c0ff */
[----:B------:R-:W-:Y:S01]  /*ea40*/  IMAD R47, R37, UR7, R36 ;  /* 0x00000007252f7c24 */ /* 0x000fe2000f8e0224 */
[----:B------:R-:W-:Y:S01]  /*ea50*/  SEL R36, R51, R46, P0 ;  /* 0x0000002e33247207 */ /* 0x000fe20000000000 */
[----:B------:R-:W0:Y:S01]  /*ea60*/  SHFL.IDX PT, R56, R56, R31, 0x1c1f ;  /* 0x001c1f1f38387589 */ /* 0x000e2200000e0000 */
[----:B------:R-:W-:Y:S01]  /*ea70*/  VIADD R46, R190, UR36 ;  /* 0x00000024be2e7c36 */ /* 0x000fe20008000000 */
[----:B------:R-:W-:Y:S01]  /*ea80*/  ULDC.64 UR6, c[0x0][0xb50] ;  /* 0x0002d40000067ab9 */ /* 0x000fe20000000a00 */
[----:B------:R-:W-:Y:S01]  /*ea90*/  SEL R37, R65, R62, P0 ;  /* 0x0000003e41257207 */ /* 0x000fe20000000000 */
[----:B------:R-:W1:Y:S04]  /*eaa0*/  SHFL.IDX PT, R72, R72, R31, 0x1c1f ;  /* 0x001c1f1f48487589 */ /* 0x000e6800000e0000 */
[----:B------:R-:W2:Y:S04]  /*eab0*/  SHFL.IDX PT, R43, R58, R31, 0x1c1f ;  /* 0x001c1f1f3a2b7589 */ /* 0x000ea800000e0000 */
[----:B------:R3:W4:Y:S04]  /*eac0*/  SHFL.IDX PT, R86, R86, R31, 0x1c1f ;  /* 0x001c1f1f56567589 */ /* 0x00072800000e0000 */
[----:B------:R2:W-:Y:S04]  /*ead0*/  STSM.16.M88.4 [R81], R24 ;  /* 0x0000001851007844 */ /* 0x0005e80000000200 */
[----:B------:R4:W-:Y:S01]  /*eae0*/  STSM.16.M88.4 [R80], R32 ;  /* 0x0000002050007844 */ /* 0x0009e20000000200 */
[----:B---3--:R-:W-:Y:S01]  /*eaf0*/  IMAD R31, R30, UR5, RZ ;  /* 0x000000051e1f7c24 */ /* 0x008fe2000f8e02ff */
[----:B0-----:R-:W-:-:S02]  /*eb00*/  SEL R48, R59, R56, P0 ;  /* 0x000000383b307207 */ /* 0x001fc40000000000 */
[----:B------:R-:W-:Y:S02]  /*eb10*/  STSM.16.M88.4 [R45], R36 ;  /* 0x000000242d007844 */ /* 0x000fe40000000200 */
[----:B------:R-:W-:Y:S02]  /*eb20*/  ISETP.GE.OR P3, PT, R46, R31, P1 ;  /* 0x0000001f2e00720c */ /* 0x000fe40000f66670 */
[----:B-1----:R-:W-:Y:S02]  /*eb30*/  SEL R49, R73, R72, P0 ;  /* 0x0000004849317207 */ /* 0x002fe40000000000 */
[----:B------:R-:W-:Y:S01]  /*eb40*/  SEL R51, R72, R73, P0 ;  /* 0x0000004948337207 */ /* 0x000fe20000000000 */
[----:B--2---:R-:W-:Y:S01]  /*eb50*/  VIADD R24, R46, 0x8 ;  /* 0x000000082e187836 */ /* 0x004fe20000000000 */
[----:B------:R-:W-:Y:S01]  /*eb60*/  SEL R26, R50, R53, P0 ;  /* 0x00000035321a7207 */ /* 0x000fe20000000000 */
[----:B------:R-:W-:Y:S01]  /*eb70*/  IMAD.IADD R25, R41, 0x1, R47 ;  /* 0x0000000129197824 */ /* 0x000fe200078e022f */
[----:B------:R-:W-:-:S02]  /*eb80*/  LEA R41, P4, R40, UR6, 0x2 ;  /* 0x0000000628297c11 */ /* 0x000fc4000f8810ff */
[----:B------:R-:W-:Y:S02]  /*eb90*/  ISETP.GE.OR P1, PT, R24, R31, P1 ;  /* 0x0000001f1800720c */ /* 0x000fe40000f26670 */
[----:B------:R-:W-:Y:S01]  /*eba0*/  LEA.HI.X R40, R40, UR7, R25, 0x2, P4 ;  /* 0x0000000728287c11 */ /* 0x000fe2000a0f1419 */
[----:B------:R-:W-:Y:S01]  /*ebb0*/  SHFL.IDX PT, R60, R41, RZ, 0x1c1f ;  /* 0x001c1fff293c7589 */ /* 0x000fe200000e0000 */
[----:B------:R-:W-:Y:S02]  /*ebc0*/  SEL R24, R53, R50, P0 ;  /* 0x0000003235187207 */ /* 0x000fe40000000000 */
[----:B----4-:R-:W-:Y:S01]  /*ebd0*/  SEL R32, R55, R52, P0 ;  /* 0x0000003437207207 */ /* 0x010fe20000000000 */
[----:B------:R-:W0:Y:S01]  /*ebe0*/  SHFL.IDX PT, R61, R40, RZ, 0x1c1f ;  /* 0x001c1fff283d7589 */ /* 0x000e2200000e0000 */
[----:B------:R-:W-:Y:S02]  /*ebf0*/  SEL R34, R52, R55, P0 ;  /* 0x0000003734227207 */ /* 0x000fe40000000000 */
[----:B------:R-:W-:Y:S01]  /*ec00*/  SEL R25, R67, R44, P0 ;  /* 0x0000002c43197207 */ /* 0x000fe20000000000 */
[----:B------:R-:W-:Y:S01]  /*ec10*/  SHFL.IDX PT, R62, R41, 0x1, 0x1c1f ;  /* 0x003c1f00293e7f89 */ /* 0x000fe200000e0000 */
[----:B------:R-:W-:-:S02]  /*ec20*/  SEL R27, R44, R67, P0 ;  /* 0x000000432c1b7207 */ /* 0x000fc40000000000 */
[----:B------:R-:W-:Y:S01]  /*ec30*/  SEL R52, R57, R54, P0 ;  /* 0x0000003639347207 */ /* 0x000fe20000000000 */
[----:B------:R-:W1:Y:S01]  /*ec40*/  SHFL.IDX PT, R63, R40, 0x1, 0x1c1f ;  /* 0x003c1f00283f7f89 */ /* 0x000e6200000e0000 */
[----:B------:R-:W-:Y:S02]  /*ec50*/  SEL R33, R69, R68, P0 ;  /* 0x0000004445217207 */ /* 0x000fe40000000000 */
[----:B------:R-:W-:Y:S01]  /*ec60*/  SEL R35, R68, R69, P0 ;  /* 0x0000004544237207 */ /* 0x000fe20000000000 */
[----:B------:R-:W-:Y:S01]  /*ec70*/  STSM.16.M88.4 [R79], R24 ;  /* 0x000000184f007844 */ /* 0x000fe20000000200 */
[----:B------:R-:W-:Y:S02]  /*ec80*/  SEL R54, R54, R57, P0 ;  /* 0x0000003936367207 */ /* 0x000fe40000000000 */
[----:B------:R-:W-:Y:S01]  /*ec90*/  SEL R53, R71, R70, P0 ;  /* 0x0000004647357207 */ /* 0x000fe20000000000 */
[----:B------:R-:W-:Y:S01]  /*eca0*/  STSM.16.M88.4 [R78], R32 ;  /* 0x000000204e007844 */ /* 0x000fe20000000200 */
[----:B------:R-:W-:-:S02]  /*ecb0*/  SEL R55, R70, R71, P0 ;  /* 0x0000004746377207 */ /* 0x000fc40000000000 */
[----:B------:R-:W-:Y:S02]  /*ecc0*/  SEL R50, R56, R59, P0 ;  /* 0x0000003b38327207 */ /* 0x000fe40000000000 */
[----:B------:R-:W-:Y:S01]  /*ecd0*/  SEL R64, R42, R43, P0 ;  /* 0x0000002b2a407207 */ /* 0x000fe20000000000 */
[----:B------:R-:W-:Y:S01]  /*ece0*/  STSM.16.M88.4 [R77], R52 ;  /* 0x000000344d007844 */ /* 0x000fe20000000200 */
[----:B------:R-:W-:Y:S02]  /*ecf0*/  SEL R66, R43, R42, P0 ;  /* 0x0000002a2b427207 */ /* 0x000fe40000000000 */
[----:B------:R-:W-:Y:S01]  /*ed00*/  SEL R65, R75, R86, P0 ;  /* 0x000000564b417207 */ /* 0x000fe20000000000 */
[----:B------:R-:W-:Y:S01]  /*ed10*/  STSM.16.M88.4 [R76], R48 ;  /* 0x000000304c007844 */ /* 0x000fe20000000200 */
[----:B------:R-:W-:-:S05]  /*ed20*/  SEL R67, R86, R75, P0 ;  /* 0x0000004b56437207 */ /* 0x000fca0000000000 */
[----:B------:R2:W-:Y:S01]  /*ed30*/  STSM.16.M88.4 [R74], R64 ;  /* 0x000000404a007844 */ /* 0x0005e20000000200 */
[----:B------:R-:W-:Y:S08]  /*ed40*/  BAR.SYNC.DEFER_BLOCKING 0x1, 0x100 ;  /* 0x0044000000007b1d */ /* 0x000ff00000010000 */
[----:B--2---:R-:W2:Y:S01]  /*ed50*/  @P2 LDC R65, c[0x0][0xbec] ;  /* 0x0002fb00ff412b82 */ /* 0x004ea20000000800 */
[----:B0-----:R0:W-:Y:S01]  /*ed60*/  @!P3 ST.E desc[UR50][R60.64], R2 ;  /* 0x000000023c00b985 */ /* 0x0011e2000c101932 */
[----:B------:R-:W-:-:S03]  /*ed70*/  UIMAD UR5, UR12, UR8, URZ ;  /* 0x000000080c0572a4 */ /* 0x000fc6000f8e023f */
[----:B-1----:R1:W-:Y:S03]  /*ed80*/  @!P1 ST.E desc[UR50][R62.64], R0 ;  /* 0x000000003e009985 */ /* 0x0023e6000c101932 */
[----:B0-----:R-:W0:Y:S01]  /*ed90*/  @P2 LDC R61, c[0x0][0xbf0] ;  /* 0x0002fc00ff3d2b82 */ /* 0x001e220000000800 */
[----:B------:R-:W-:Y:S01]  /*eda0*/  UIMAD.WIDE.U32 UR6, UR37, UR8, URZ ;  /* 0x00000008250672a5 */ /* 0x000fe2000f8e003f */
[----:B------:R3:W5:Y:S01]  /*edb0*/  LD.E.128 R48, desc[UR50][R6.64] ;  /* 0x0000003206307980 */ /* 0x000762000c101d00 */
[----:B-1----:R-:W-:Y:S01]  /*edc0*/  IMAD R0, R22, 0x20, R23 ;  /* 0x0000002016007824 */ /* 0x002fe200078e0217 */
[----:B------:R-:W-:Y:S02]  /*edd0*/  UIMAD UR5, UR37, UR9, UR5 ;  /* 0x00000009250572a4 */ /* 0x000fe4000f8e0205 */
[----:B------:R1:W5:Y:S01]  /*ede0*/  LD.E.128 R52, desc[UR50][R8.64] ;  /* 0x0000003208347980 */ /* 0x000362000c101d00 */
[----:B------:R-:W-:Y:S01]  /*edf0*/  VIADD R2, R0, UR36 ;  /* 0x0000002400027c36 */ /* 0x000fe20008000000 */
[----:B------:R-:W-:-:S02]  /*ee00*/  UIMAD UR8, UR13, UR10, URZ ;  /* 0x0000000a0d0872a4 */ /* 0x000fc4000f8e023f */
[----:B------:R4:W5:Y:S01]  /*ee10*/  LD.E.128 R32, desc[UR50][R4.64] ;  /* 0x0000003204207980 */ /* 0x000962000c101d00 */
[----:B--2---:R-:W-:Y:S01]  /*ee20*/  @P2 IMAD.HI.U32 R0, R2, R65, RZ ;  /* 0x0000004102002227 */ /* 0x004fe200078e00ff */
[----:B------:R-:W-:Y:S02]  /*ee30*/  UIADD3 UR7, UR7, UR5, URZ ;  /* 0x0000000507077290 */ /* 0x000fe4000fffe03f */
[----:B------:R-:W5:Y:S01]  /*ee40*/  LD.E.128 R44, desc[UR50][R28.64] ;  /* 0x000000321c2c7980 */ /* 0x000f62000c101d00 */
[----:B---3--:R-:W-:Y:S01]  /*ee50*/  IMAD.MOV.U32 R7, RZ, RZ, R2 ;  /* 0x000000ffff077224 */ /* 0x008fe200078e0002 */
[----:B------:R-:W-:Y:S02]  /*ee60*/  UIMAD UR5, UR42, UR11, UR8 ;  /* 0x0000000b2a0572a4 */ /* 0x000fe4000f8e0208 */
[----:B------:R-:W5:Y:S01]  /*ee70*/  LD.E.128 R40, desc[UR50][R20.64] ;  /* 0x0000003214287980 */ /* 0x000f62000c101d00 */
[----:B------:R-:W-:Y:S01]  /*ee80*/  UIMAD.WIDE.U32 UR6, UR42, UR10, UR6 ;  /* 0x0000000a2a0672a5 */ /* 0x000fe2000f8e0006 */
[----:B------:R-:W-:-:S02]  /*ee90*/  ULDC.64 UR8, c[0x0][0xae0] ;  /* 0x0002b80000087ab9 */ /* 0x000fc40000000a00 */
[----:B------:R-:W5:Y:S01]  /*eea0*/  LD.E.128 R36, desc[UR50][R14.64] ;  /* 0x000000320e247980 */ /* 0x000f62000c101d00 */
[----:B0-----:R-:W-:Y:S01]  /*eeb0*/  @P2 SHF.R.U32.HI R7, RZ, R61, R0 ;  /* 0x0000003dff072219 */ /* 0x001fe20000011600 */
[----:B------:R-:W-:Y:S02]  /*eec0*/  UIADD3 UR5, UR7, UR5, URZ ;  /* 0x0000000507057290 */ /* 0x000fe4000fffe03f */
[----:B------:R-:W5:Y:S01]  /*eed0*/  LD.E.128 R24, desc[UR50][R12.64] ;  /* 0x000000320c187980 */ /* 0x000f62000c101d00 */
[--C-:B------:R-:W-:Y:S01]  /*eee0*/  SHF.R.S32.HI R0, RZ, 0x1f, R7.reuse ;  /* 0x0000001fff007819 */ /* 0x100fe20000011407 */
[----:B-1----:R-:W-:Y:S02]  /*eef0*/  IMAD.MOV R9, RZ, RZ, -R7 ;  /* 0x000000ffff097224 */ /* 0x002fe400078e0a07 */
[----:B------:R0:W5:Y:S01]  /*ef00*/  LD.E.128 R56, desc[UR50][R10.64] ;  /* 0x000000320a387980 */ /* 0x000162000c101d00 */
[----:B----4-:R-:W-:Y:S02]  /*ef10*/  IMAD.U32 R5, RZ, RZ, UR7 ;  /* 0x00000007ff057e24 */ /* 0x010fe4000f8e00ff */
[----:B------:R-:W-:Y:S01]  /*ef20*/  IMAD R0, R0, UR8, RZ ;  /* 0x0000000800007c24 */ /* 0x000fe2000f8e02ff */
[----:B------:R-:W-:Y:S01]  /*ef30*/  @!PT LDS RZ, [RZ] ;  /* 0x00000000fffff984 */ /* 0x000fe20000000800 */
[----:B------:R-:W-:Y:S01]  /*ef40*/  @!PT LDS RZ, [RZ] ;  /* 0x00000000fffff984 */ /* 0x000fe20000000800 */
[----:B------:R-:W-:Y:S01]  /*ef50*/  @!PT LDS RZ, [RZ] ;  /* 0x00000000fffff984 */ /* 0x000fe20000000800 */
[----:B------:R-:W-:Y:S01]  /*ef60*/  @!PT LDS RZ, [RZ] ;  /* 0x00000000fffff984 */ /* 0x000fe20000000800 */
[----:B------:R1:W-:Y:S06]  /*ef70*/  MEMBAR.ALL.CTA ;  /* 0x0000000000007992 */ /* 0x0003ec0000008000 */
[----:B-1----:R-:W1:Y:S01]  /*ef80*/  FENCE.VIEW.ASYNC.S ;  /* 0x00000000000073c6 */ /* 0x002e620000000000 */
[----:B------:R-:W-:-:S02]  /*ef90*/  IMAD R9, R30, R9, R2 ;  /* 0x000000091e097224 */ /* 0x000fc400078e0202 */
[----:B------:R-:W-:Y:S01]  /*efa0*/  IMAD.U32 R4, RZ, RZ, UR6 ;  /* 0x00000006ff047e24 */ /* 0x000fe2000f8e00ff */
[----:B------:R-:W-:Y:S01]  /*efb0*/  ULDC.64 UR6, c[0x0][0xad8] ;  /* 0x0002b60000067ab9 */ /* 0x000fe20000000a00 */
[----:B------:R-:W-:Y:S02]  /*efc0*/  IMAD.U32 R5, RZ, RZ, UR5 ;  /* 0x00000005ff057e24 */ /* 0x000fe4000f8e00ff */
[C---:B0-----:R-:W-:Y:S01]  /*efd0*/  IMAD R11, R7.reuse, UR9, R0 ;  /* 0x00000009070b7c24 */ /* 0x041fe2000f8e0200 */
[----:B------:R-:W-:Y:S01]  /*efe0*/  SHF.R.S32.HI R0, RZ, 0x1f, R9 ;  /* 0x0000001fff007819 */ /* 0x000fe20000011409 */
[----:B------:R-:W-:-:S04]  /*eff0*/  IMAD.WIDE.U32 R4, R7, UR8, R4 ;  /* 0x0000000807047c25 */ /* 0x000fc8000f8e0004 */
        /* <DEDUP_REMOVED lines=11> */
[-C--:B------:R-:W-:Y:S01]  /*f0b0*/  ISETP.GE.AND P0, PT, R0, R31.reuse, PT ;  /* 0x0000001f0000720c */ /* 0x080fe20003f06270 */
[----:B------:R-:W-:Y:S01]  /*f0c0*/  VIADD R0, R8, 0x40 ;  /* 0x0000004008007836 */ /* 0x000fe20000000000 */
[----:B------:R-:W-:Y:S02]  /*f0d0*/  LEA.HI.X R7, R4, UR7, R5, 0x1, P3 ;  /* 0x0000000704077c11 */ /* 0x000fe400098f0c05 */
[----:B------:R-:W-:Y:S01]  /*f0e0*/  PRMT R3, RZ, 0x654, R3 ;  /* 0x00000654ff037816 */ /* 0x000fe20000000003 */
[----:B-1----:R0:W1:Y:S01]  /*f0f0*/  SHFL.IDX PT, R4, R6, RZ, 0x181f ;  /* 0x00181fff06047589 */ /* 0x00206200000e0000 */
        /* <DEDUP_REMOVED lines=8> */
[CC--:B-1----:R-:W-:Y:S02]  /*f180*/  @!P2 LEA R2, P4, R16.reuse, R4.reuse, 0x1 ;  /* 0x000000041002a211 */ /* 0x0c2fe400078808ff */
[C---:B------:R-:W-:Y:S02]  /*f190*/  @!P3 LEA R4, P5, R19.reuse, R4, 0x1 ;  /* 0x000000041304b211 */ /* 0x040fe400078a08ff */
[-C--:B0-2---:R-:W-:Y:S02]  /*f1a0*/  @!P2 LEA.HI.X R3, R16, R0.reuse, R193, 0x1, P4 ;  /* 0x000000001003a211 */ /* 0x085fe400020f0cc1 */
[----:B------:R-:W-:-:S03]  /*f1b0*/  @!P3 LEA.HI.X R5, R19, R0, R192, 0x1, P5 ;  /* 0x000000001305b211 */ /* 0x000fc600028f0cc0 */
[----:B-----5:R3:W-:Y:S04]  /*f1c0*/  @!P2 ST.E.128 desc[UR50][R2.64], R44 ;  /* 0x0000002c0200a985 */ /* 0x0207e8000c101d32 */
[----:B------:R3:W-:Y:S02]  /*f1d0*/  @!P3 ST.E.128 desc[UR50][R4.64], R56 ;  /* 0x000000380400b985 */ /* 0x0007e4000c101d32 */
.L_x_1987:
[----:B------:R-:W-:Y:S05]  /*f1e0*/  BSYNC B1 ;  /* 0x0000000000017941 */ /* 0x000fea0003800000 */
.L_x_1986:
[----:B--2---:R2:W4:Y:S01]  /*f1f0*/  SHFL.IDX PT, R0, R7, 0x1, 0x181f ;  /* 0x00381f0007007f89 */ /* 0x00452200000e0000 */
[----:B------:R-:W-:Y:S03]  /*f200*/  BSSY B1, `(.L_x_1988) ;  /* 0x000000c000017945 */ /* 0x000fe60003800000 */
[----:B-1-3--:R2:W1:Y:S01]  /*f210*/  SHFL.IDX PT, R4, R6, 0x1, 0x181f ;  /* 0x00381f0006047f89 */ /* 0x00a46200000e0000 */
[----:B------:R-:W-:Y:S05]  /*f220*/  @P0 BRA `(.L_x_1989) ;  /* 0x0000000000240947 */ /* 0x000fea0003800000 */
[----:B------:R-:W-:Y:S02]  /*f230*/  ULDC UR5, c[0x0][0xac8] ;  /* 0x0002b20000057ab9 */ /* 0x000fe40000000800 */
[----:B------:R-:W-:Y:S02]  /*f240*/  ISETP.GE.AND P3, PT, R16, UR5, PT ;  /* 0x0000000510007c0c */ /* 0x000fe4000bf66270 */
[----:B------:R-:W-:-:S11]  /*f250*/  ISETP.GE.AND P4, PT, R19, UR5, PT ;  /* 0x0000000513007c0c */ /* 0x000fd6000bf86270 */
[CC--:B-1----:R-:W-:Y:S02]  /*f260*/  @!P3 LEA R2, P0, R16.reuse, R4.reuse, 0x1 ;  /* 0x000000041002b211 */ /* 0x0c2fe400078008ff */
[C---:B------:R-:W-:Y:S02]  /*f270*/  @!P4 LEA R4, P2, R19.reuse, R4, 0x1 ;  /* 0x000000041304c211 */ /* 0x040fe400078408ff */
[-C--:B0---4-:R-:W-:Y:S02]  /*f280*/  @!P3 LEA.HI.X R3, R16, R0.reuse, R193, 0x1, P0 ;  /* 0x000000001003b211 */ /* 0x091fe400000f0cc1 */
[----:B------:R-:W-:-:S03]  /*f290*/  @!P4 LEA.HI.X R5, R19, R0, R192, 0x1, P2 ;  /* 0x000000001305c211 */ /* 0x000fc600010f0cc0 */
[----:B-----5:R3:W-:Y:S04]  /*f2a0*/  @!P3 ST.E.128 desc[UR50][R2.64], R40 ;  /* 0x000000280200b985 */ /* 0x0207e8000c101d32 */
[----:B------:R3:W-:Y:S02]  /*f2b0*/  @!P4 ST.E.128 desc[UR50][R4.64], R52 ;  /* 0x000000340400c985 */ /* 0x0007e4000c101d32 */
.L_x_1989:
[----:B------:R-:W-:Y:S05]  /*f2c0*/  BSYNC B1 ;  /* 0x0000000000017941 */ /* 0x000fea0003800000 */
.L_x_1988:
[----:B----4-:R4:W0:Y:S01]  /*f2d0*/  SHFL.IDX PT, R0, R7, 0x2, 0x181f ;  /* 0x00581f0007007f89 */ /* 0x01082200000e0000 */
        /* <DEDUP_REMOVED lines=8> */
[-C--:B0-----:R-:W-:Y:S02]  /*f360*/  @!P2 LEA.HI.X R3, R16, R0.reuse, R193, 0x1, P0 ;  /* 0x000000001003a211 */ /* 0x081fe400000f0cc1 */
[----:B------:R-:W-:-:S03]  /*f370*/  @!P3 LEA.HI.X R5, R19, R0, R192, 0x1, P1 ;  /* 0x000000001305b211 */ /* 0x000fc600008f0cc0 */
[----:B-----5:R3:W-:Y:S04]  /*f380*/  @!P2 ST.E.128 desc[UR50][R2.64], R36 ;  /* 0x000000240200a985 */ /* 0x0207e8000c101d32 */
[----:B------:R3:W-:Y:S02]  /*f390*/  @!P3 ST.E.128 desc[UR50][R4.64], R48 ;  /* 0x000000300400b985 */ /* 0x0007e4000c101d32 */
.L_x_1991:
[----:B------:R-:W-:Y:S05]  /*f3a0*/  BSYNC B1 ;  /* 0x0000000000017941 */ /* 0x000fea0003800000 */
.L_x_1990:
[----:B0-----:R-:W-:Y:S01]  /*f3b0*/  VIADD R0, R8, 0x60 ;  /* 0x0000006008007836 */ /* 0x001fe20000000000 */
[----:B--2-4-:R-:W0:Y:S04]  /*f3c0*/  SHFL.IDX PT, R7, R7, 0x3, 0x181f ;  /* 0x00781f0007077f89 */ /* 0x014e2800000e0000 */
[----:B------:R-:W-:Y:S01]  /*f3d0*/  ISETP.GE.AND P0, PT, R0, R31, PT ;  /* 0x0000001f0000720c */ /* 0x000fe20003f06270 */
[----:B------:R-:W2:-:S12]  /*f3e0*/  SHFL.IDX PT, R6, R6, 0x3, 0x181f ;  /* 0x00781f0006067f89 */ /* 0x000e9800000e0000 */
[----:B------:R-:W-:Y:S05]  /*f3f0*/  @P0 BRA `(.L_x_1992) ;  /* 0x0000000800800947 */ /* 0x000fea0003800000 */
[----:B------:R-:W-:Y:S02]  /*f400*/  ULDC UR5, c[0x0][0xac8] ;  /* 0x0002b20000057ab9 */ /* 0x000fe40000000800 */
[----:B------:R-:W-:-:S13]  /*f410*/  ISETP.GE.AND P1, PT, R16, UR5, PT ;  /* 0x0000000510007c0c */ /* 0x000fda000bf26270 */
[----:B--23--:R-:W-:-:S04]  /*f420*/  @!P1 LEA R2, P0, R16, R6, 0x1 ;  /* 0x0000000610029211 */ /* 0x00cfc800078008ff */
[----:B0-----:R-:W-:Y:S02]  /*f430*/  @!P1 LEA.HI.X R3, R16, R7, R193, 0x1, P0 ;  /* 0x0000000710039211 */ /* 0x001fe400000f0cc1 */
[----:B------:R-:W-:-:S03]  /*f440*/  ISETP.GE.AND P0, PT, R19, UR5, PT ;  /* 0x0000000513007c0c */ /* 0x000fc6000bf06270 */
[----:B-----5:R4:W-:Y:S10]  /*f450*/  @!P1 ST.E.128 desc[UR50][R2.64], R24 ;  /* 0x0000001802009985 */ /* 0x0209f4000c101d32 */
[----:B------:R-:W-:Y:S05]  /*f460*/  @P0 BRA `(.L_x_1992) ;  /* 0x0000000800640947 */ /* 0x000fea0003800000 */
[----:B----4-:R-:W-:-:S04]  /*f470*/  LEA R2, P0, R19, R6, 0x1 ;  /* 0x0000000613027211 */ /* 0x010fc800078008ff */
[----:B------:R-:W-:-:S05]  /*f480*/  LEA.HI.X R3, R19, R7, R192, 0x1, P0 ;  /* 0x0000000713037211 */ /* 0x000fca00000f0cc0 */
[----:B------:R0:W-:Y:S01]  /*f490*/  ST.E.128 desc[UR50][R2.64], R32 ;  /* 0x0000002002007985 */ /* 0x0001e2000c101d32 */
[----:B------:R-:W-:Y:S05]  /*f4a0*/  BRA `(.L_x_1992) ;  /* 0x0000000800547947 */ /* 0x000fea0003800000 */
.L_x_1985:
[----:B------:R-:W0:Y:S01]  /*f4b0*/  LDC R8, c[0x0][0xbe8] ;  /* 0x0002fa00ff087b82 */ /* 0x000e220000000800 */
[----:B------:R-:W-:Y:S01]  /*f4c0*/  ISETP.GE.AND P0, PT, R194, 0x80, PT ;  /* 0x00000080c200780c */ /* 0x000fe20003f06270 */
[----:B------:R-:W-:Y:S01]  /*f4d0*/  USHF.R.S32.HI UR8, URZ, 0x1f, UR37 ;  /* 0x0000001f3f087899 */ /* 0x000fe20008011425 */
[----:B------:R-:W-:Y:S01]  /*f4e0*/  BSSY B1, `(.L_x_1993) ;  /* 0x000002f000017945 */ /* 0x000fe20003800000 */
[----:B------:R-:W-:Y:S01]  /*f4f0*/  USHF.R.S32.HI UR9, URZ, 0x1f, UR42 ;  /* 0x0000001f3f097899 */ /* 0x000fe2000801142a */
[----:B------:R-:W-:Y:S01]  /*f500*/  IMAD R6, R22, 0x20, R23 ;  /* 0x0000002016067824 */ /* 0x000fe200078e0217 */
        /* <DEDUP_REMOVED lines=14> */
[----:B------:R-:W-:Y:S01]  /*f5f0*/  IMAD.MOV.U32 R2, RZ, RZ, R4 ;  /* 0x000000ffff027224 */ /* 0x000fe200078e0004 */
[----:B------:R-:W-:Y:S02]  /*f600*/  UIMAD UR5, UR8, UR10, URZ ;  /* 0x0000000a080572a4 */ /* 0x000fe4000f8e023f */
[----:B------:R-:W-:Y:S02]  /*f610*/  UIMAD.WIDE.U32 UR6, UR37, UR10, URZ ;  /* 0x0000000a250672a5 */ /* 0x000fe4000f8e003f */
[----:B------:R-:W-:-:S03]  /*f620*/  UIMAD UR5, UR37, UR11, UR5 ;  /* 0x0000000b250572a4 */ /* 0x000fc6000f8e0205 */
[----:B------:R-:W-:Y:S01]  /*f630*/  ULDC.64 UR10, c[0x0][0xb98] ;  /* 0x0002e600000a7ab9 */ /* 0x000fe20000000a00 */
[----:B------:R-:W-:Y:S02]  /*f640*/  UIADD3 UR7, UR7, UR5, URZ ;  /* 0x0000000507077290 */ /* 0x000fe4000fffe03f */
[----:B------:R-:W2:Y:S01]  /*f650*/  @P0 LDC R5, c[0x0][0xbec] ;  /* 0x0002fb00ff050b82 */ /* 0x000ea20000000800 */
[----:B------:R-:W-:Y:S02]  /*f660*/  UIMAD UR5, UR9, UR10, URZ ;  /* 0x0000000a090572a4 */ /* 0x000fe4000f8e023f */
[----:B------:R-:W-:Y:S02]  /*f670*/  UIMAD.WIDE.U32 UR6, UR42, UR10, UR6 ;  /* 0x0000000a2a0672a5 */ /* 0x000fe4000f8e0006 */
[----:B------:R-:W-:-:S03]  /*f680*/  UIMAD UR5, UR42, UR11, UR5 ;  /* 0x0000000b2a0572a4 */ /* 0x000fc6000f8e0205 */
[----:B------:R-:W3:Y:S01]  /*f690*/  @P0 LDC R7, c[0x0][0xbf0] ;  /* 0x0002fc00ff070b82 */ /* 0x000ee20000000800 */
[----:B------:R-:W-:Y:S01]  /*f6a0*/  ULDC.64 UR10, c[0x0][0xb88] ;  /* 0x0002e200000a7ab9 */ /* 0x000fe20000000a00 */
[----:B--2---:R-:W-:-:S05]  /*f6b0*/  @P0 IMAD.HI.U32 R0, R4, R5, RZ ;  /* 0x0000000504000227 */ /* 0x004fca00078e00ff */
[----:B---3--:R-:W-:-:S05]  /*f6c0*/  @P0 SHF.R.U32.HI R2, RZ, R7, R0 ;  /* 0x00000007ff020219 */ /* 0x008fca0000011600 */
[----:B------:R-:W-:-:S04]  /*f6d0*/  IMAD.MOV R5, RZ, RZ, -R2 ;  /* 0x000000ffff057224 */ /* 0x000fc800078e0a02 */
[----:B------:R-:W-:Y:S01]  /*f6e0*/  IMAD R5, R3, R5, R4 ;  /* 0x0000000503057224 */ /* 0x000fe200078e0204 */
[----:B------:R-:W-:Y:S01]  /*f6f0*/  SHF.R.S32.HI R3, RZ, 0x1f, R2 ;  /* 0x0000001fff037819 */ /* 0x000fe20000011402 */
[----:B------:R-:W-:Y:S01]  /*f700*/  IMAD.U32 R4, RZ, RZ, UR5 ;  /* 0x00000005ff047e24 */ /* 0x000fe2000f8e00ff */
        /* <DEDUP_REMOVED lines=12> */
.L_x_1994:
[----:B------:R-:W-:Y:S05]  /*f7d0*/  BSYNC B1 ;  /* 0x0000000000017941 */ /* 0x000fea0003800000 */
.L_x_1993:
[----:B------:R-:W-:Y:S01]  /*f7e0*/  ULDC.64 UR10, c[0x0][0xae8] ;  /* 0x0002ba00000a7ab9 */ /* 0x000fe20000000a00 */
[----:B------:R-:W-:Y:S01]  /*f7f0*/  VIADD R6, R6, UR36 ;  /* 0x0000002406067c36 */ /* 0x000fe20008000000 */
[----:B------:R-:W-:Y:S01]  /*f800*/  UIMAD UR5, UR8, UR10, URZ ;  /* 0x0000000a080572a4 */ /* 0x000fe2000f8e023f */
[----:B------:R-:W-:Y:S01]  /*f810*/  BSSY B1, `(.L_x_1995) ;  /* 0x0000034000017945 */ /* 0x000fe20003800000 */
[----:B------:R-:W-:Y:S01]  /*f820*/  UIMAD.WIDE.U32 UR6, UR37, UR10, URZ ;  /* 0x0000000a250672a5 */ /* 0x000fe2000f8e003f */
[----:B0-----:R-:W-:Y:S01]  /*f830*/  @P1 IMAD.HI.U32 R0, R6, R9, RZ ;  /* 0x0000000906001227 */ /* 0x001fe200078e00ff */
[----:B------:R-:W-:-:S03]  /*f840*/  UIMAD UR5, UR37, UR11, UR5 ;  /* 0x0000000b250572a4 */ /* 0x000fc6000f8e0205 */
[----:B------:R-:W-:Y:S01]  /*f850*/  ULDC.64 UR10, c[0x0][0xaf0] ;  /* 0x0002bc00000a7ab9 */ /* 0x000fe20000000a00 */
[----:B------:R-:W-:Y:S01]  /*f860*/  UIADD3 UR7, UR7, UR5, URZ ;  /* 0x0000000507077290 */ /* 0x000fe2000fffe03f */
[----:B--2---:R-:W-:Y:S01]  /*f870*/  IMAD.MOV.U32 R5, RZ, RZ, R6 ;  /* 0x000000ffff057224 */ /* 0x004fe200078e0006 */
        /* <DEDUP_REMOVED lines=10> */
[----:B------:R-:W-:Y:S02]  /*f920*/  IMAD R7, R8, R7, R6 ;  /* 0x0000000708077224 */ /* 0x000fe400078e0206 */
[----:B------:R-:W-:Y:S01]  /*f930*/  IMAD.U32 R2, RZ, RZ, UR6 ;  /* 0x00000006ff027e24 */ /* 0x000fe2000f8e00ff */
[----:B------:R-:W-:Y:S01]  /*f940*/  ULDC.64 UR6, c[0x0][0xad8] ;  /* 0x0002b60000067ab9 */ /* 0x000fe20000000a00 */
[----:B------:R-:W-:Y:S01]  /*f950*/  IMAD.U32 R3, RZ, RZ, UR5 ;  /* 0x00000005ff037e24 */ /* 0x000fe2000f8e00ff */
[----:B------:R-:W-:Y:S01]  /*f960*/  ULDC UR5, c[0x0][0xa88] ;  /* 0x0002a20000057ab9 */ /* 0x000fe20000000800 */
[C---:B------:R-:W-:Y:S01]  /*f970*/  IMAD R9, R5.reuse, UR9, R0 ;  /* 0x0000000905097c24 */ /* 0x040fe2000f8e0200 */
[----:B------:R-:W-:Y:S01]  /*f980*/  SHF.R.S32.HI R0, RZ, 0x1f, R7 ;  /* 0x0000001fff007819 */ /* 0x000fe20000011407 */
[----:B------:R-:W-:-:S04]  /*f990*/  IMAD.WIDE.U32 R2, R5, UR8, R2 ;  /* 0x0000000805027c25 */ /* 0x000fc8000f8e0002 */
        /* <DEDUP_REMOVED lines=14> */
[----:B------:R0:W1:Y:S02]  /*fa80*/  SHFL.IDX PT, R2, R4, RZ, 0x181f ;  /* 0x00181fff04027589 */ /* 0x00006400000e0000 */
[----:B------:R-:W-:Y:S02]  /*fa90*/  ISETP.GE.AND P0, PT, R0, R9, PT ;  /* 0x000000090000720c */ /* 0x000fe40003f06270 */
[----:B------:R0:W2:Y:S01]  /*faa0*/  SHFL.IDX PT, R0, R5, RZ, 0x181f ;  /* 0x00181fff05007589 */ /* 0x0000a200000e0000 */
[----:B------:R-:W-:Y:S10]  /*fab0*/  @P2 BRA `(.L_x_1996) ;  /* 0x0000000000242947 */ /* 0x000ff40003800000 */
[----:B------:R-:W-:Y:S02]  /*fac0*/  ULDC UR5, c[0x0][0xac8] ;  /* 0x0002b20000057ab9 */ /* 0x000fe40000000800 */
[----:B------:R-:W-:Y:S02]  /*fad0*/  ISETP.GE.AND P4, PT, R16, UR5, PT ;  /* 0x0000000510007c0c */ /* 0x000fe4000bf86270 */
[----:B------:R-:W-:-:S11]  /*fae0*/  ISETP.GE.AND P5, PT, R19, UR5, PT ;  /* 0x0000000513007c0c */ /* 0x000fd6000bfa6270 */
[CC--:B-1----:R-:W-:Y:S02]  /*faf0*/  @!P4 LEA R10, P2, R16.reuse, R2.reuse, 0x1 ;  /* 0x00000002100ac211 */ /* 0x0c2fe400078408ff */
[C---:B------:R-:W-:Y:S02]  /*fb00*/  @!P5 LEA R2, P3, R19.reuse, R2, 0x1 ;  /* 0x000000021302d211 */ /* 0x040fe400078608ff */
[-C--:B--2---:R-:W-:Y:S02]  /*fb10*/  @!P4 LEA.HI.X R11, R16, R0.reuse, R193, 0x1, P2 ;  /* 0x00000000100bc211 */ /* 0x084fe400010f0cc1 */
[----:B------:R-:W-:-:S03]  /*fb20*/  @!P5 LEA.HI.X R3, R19, R0, R192, 0x1, P3 ;  /* 0x000000001303d211 */ /* 0x000fc600018f0cc0 */
[----:B------:R3:W-:Y:S04]  /*fb30*/  @!P4 ST.E.128 desc[UR50][R10.64], RZ ;  /* 0x000000ff0a00c985 */ /* 0x0007e8000c101d32 */
[----:B------:R3:W-:Y:S02]  /*fb40*/  @!P5 ST.E.128 desc[UR50][R2.64], RZ ;  /* 0x000000ff0200d985 */ /* 0x0007e4000c101d32 */
.L_x_1996:
[----:B------:R-:W-:Y:S05]  /*fb50*/  BSYNC B1 ;  /* 0x0000000000017941 */ /* 0x000fea0003800000 */
.L_x_1995:
        /* <DEDUP_REMOVED lines=9> */
[-C--:B----4-:R-:W-:Y:S02]  /*fbf0*/  @!P3 LEA.HI.X R11, R16, R0.reuse, R193, 0x1, P1 ;  /* 0x00000000100bb211 */ /* 0x090fe400008f0cc1 */
[----:B------:R-:W-:-:S03]  /*fc00*/  @!P4 LEA.HI.X R3, R19, R0, R192, 0x1, P2 ;  /* 0x000000001303c211 */ /* 0x000fc600010f0cc0 */
[----:B------:R3:W-:Y:S04]  /*fc10*/  @!P3 ST.E.128 desc[UR50][R10.64], RZ ;  /* 0x000000ff0a00b985 */ /* 0x0007e8000c101d32 */
[----:B------:R3:W-:Y:S02]  /*fc20*/  @!P4 ST.E.128 desc[UR50][R2.64], RZ ;  /* 0x000000ff0200c985 */ /* 0x0007e4000c101d32 */
.L_x_1998:
[----:B------:R-:W-:Y:S05]  /*fc30*/  BSYNC B1 ;  /* 0x0000000000017941 */ /* 0x000fea0003800000 */
.L_x_1997:
        /* <DEDUP_REMOVED lines=11> */
[----:B------:R3:W-:Y:S04]  /*fcf0*/  @!P2 ST.E.128 desc[UR50][R10.64], RZ ;  /* 0x000000ff0a00a985 */ /* 0x0007e8000c101d32 */
[----:B------:R3:W-:Y:S02]  /*fd00*/  @!P3 ST.E.128 desc[UR50][R2.64], RZ ;  /* 0x000000ff0200b985 */ /* 0x0007e4000c101d32 */
.L_x_2000:
[----:B------:R-:W-:Y:S05]  /*fd10*/  BSYNC B1 ;  /* 0x0000000000017941 */ /* 0x000fea0003800000 */
.L_x_1999:
[----:B---3--:R-:W-:Y:S01]  /*fd20*/  VIADD R3, R6, 0x60 ;  /* 0x0000006006037836 */ /* 0x008fe20000000000 */
[----:B0-----:R0:W3:Y:S04]  /*fd30*/  SHFL.IDX PT, R0, R5, 0x3, 0x181f ;  /* 0x00781f0005007f89 */ /* 0x0010e800000e0000 */
[----:B------:R-:W-:Y:S01]  /*fd40*/  ISETP.GE.AND P0, PT, R3, R9, PT ;  /* 0x000000090300720c */ /* 0x000fe20003f06270 */
[----:B-1----:R0:W1:-:S12]  /*fd50*/  SHFL.IDX PT, R2, R4, 0x3, 0x181f ;  /* 0x00781f0004027f89 */ /* 0x00205800000e0000 */
[----:B0-----:R-:W-:Y:S05]  /*fd60*/  @P0 BRA `(.L_x_1992) ;  /* 0x0000000000240947 */ /* 0x001fea0003800000 */
[----:B------:R-:W-:Y:S02]  /*fd70*/  ULDC UR5, c[0x0][0xac8] ;  /* 0x0002b20000057ab9 */ /* 0x000fe40000000800 */
[----:B------:R-:W-:Y:S02]  /*fd80*/  ISETP.GE.AND P2, PT, R16, UR5, PT ;  /* 0x0000000510007c0c */ /* 0x000fe4000bf46270 */
[----:B------:R-:W-:-:S11]  /*fd90*/  ISETP.GE.AND P3, PT, R19, UR5, PT ;  /* 0x0000000513007c0c */ /* 0x000fd6000bf66270 */
[CC--:B-12-4-:R-:W-:Y:S02]  /*fda0*/  @!P2 LEA R4, P0, R16.reuse, R2.reuse, 0x1 ;  /* 0x000000021004a211 */ /* 0x0d6fe400078008ff */
[C---:B------:R-:W-:Y:S02]  /*fdb0*/  @!P3 LEA R2, P1, R19.reuse, R2, 0x1 ;  /* 0x000000021302b211 */ /* 0x040fe400078208ff */
[-C--:B---3--:R-:W-:Y:S02]  /*fdc0*/  @!P2 LEA.HI.X R5, R16, R0.reuse, R193, 0x1, P0 ;  /* 0x000000001005a211 */ /* 0x088fe400000f0cc1 */
[----:B------:R-:W-:-:S03]  /*fdd0*/  @!P3 LEA.HI.X R3, R19, R0, R192, 0x1, P1 ;  /* 0x000000001303b211 */ /* 0x000fc600008f0cc0 */
[----:B------:R0:W-:Y:S04]  /*fde0*/  @!P2 ST.E.128 desc[UR50][R4.64], RZ ;  /* 0x000000ff0400a985 */ /* 0x0001e8000c101d32 */
[----:B------:R0:W-:Y:S02]  /*fdf0*/  @!P3 ST.E.128 desc[UR50][R2.64], RZ ;  /* 0x000000ff0200b985 */ /* 0x0001e4000c101d32 */
.L_x_1992:
[----:B------:R-:W-:Y:S05]  /*fe00*/  BSYNC B0 ;  /* 0x0000000000007941 */ /* 0x000fea0003800000 */
.L_x_1984:
[----:B------:R-:W-:Y:S02]  /*fe10*/  ULDC UR5, c[0x0][0xc38] ;  /* 0x00030e0000057ab9 */ /* 0x000fe40000000800 */
[----:B------:R-:W-:-:S06]  /*fe20*/  UISETP.GE.AND UP0, UPT, UR4, UR5, UPT ;  /* 0x000000050400728c */ /* 0x000fcc000bf06270 */
[----:B------:R-:W-:-:S13]  /*fe30*/  PLOP3.LUT P0, PT, PT, PT, UP0, 0x80, 0x0 ;  /* 0x000000000000781c */ /* 0x000fda0003f0f008 */
[----:B------:R-:W-:Y:S05]  /*fe40*/  @!P0 BRA `(.L_x_2001) ;  /* 0xffffff0c00d48947 */ /* 0x000fea000383ffff */
[----:B------:R-:W-:Y:S05]  /*fe50*/  EXIT ;  /* 0x000000000000794d */ /* 0x000fea0003800000 */
.L_x_1946:
        /* <DEDUP_REMOVED lines=29> */
[C---:B------:R-:W-:Y:S01]  /*10030*/  IMAD.SHL.U32 R4, R11.reuse, 0x80, RZ ;  /* 0x000000800b047824 */ /* 0x040fe200078e00ff */
[C---:B------:R-:W-:Y:S01]  /*10040*/  LOP3.LUT P0, RZ, R11.reuse, 0x4, RZ, 0xc0, !PT ;  /* 0x000000040bff7812 */ /* 0x040fe2000780c0ff */
[C---:B------:R-:W-:Y:S01]  /*10050*/  IMAD.SHL.U32 R3, R11.reuse, 0x10, RZ ;  /* 0x000000100b037824 */ /* 0x040fe200078e00ff */
[----:B------:R-:W-:Y:S01]  /*10060*/  SHF.R.U32.HI R5, RZ, 0x5, R10 ;  /* 0x00000005ff057819 */ /* 0x000fe2000001160a */
[C---:B0-----:R-:W-:Y:S01]  /*10070*/  IMAD.SHL.U32 R2, R11.reuse, 0x20, RZ ;  /* 0x000000200b027824 */ /* 0x041fe200078e00ff */
[----:B------:R-:W-:Y:S01]  /*10080*/  LOP3.LUT R0, R4, 0x380, RZ, 0xc0, !PT ;  /* 0x0000038004007812 */ /* 0x000fe200078ec0ff */
[----:B------:R-:W-:Y:S02]  /*10090*/  IMAD.SHL.U32 R8, R11, 0x4, RZ ;  /* 0x000000040b087824 */ /* 0x000fe400078e00ff */
[----:B------:R-:W-:-:S02]  /*100a0*/  IMAD.SHL.U32 R7, R5, 0x200, RZ ;  /* 0x0000020005077824 */ /* 0x000fc400078e00ff */
[----:B------:R-:W-:Y:S01]  /*100b0*/  IMAD R6, R5, 0x10, R0 ;  /* 0x0000001005067824 */ /* 0x000fe200078e0200 */
[----:B------:R-:W-:Y:S01]  /*100c0*/  LOP3.LUT R0, R3, 0x1b0, RZ, 0xc0, !PT ;  /* 0x000001b003007812 */ /* 0x000fe200078ec0ff */
[----:B------:R-:W-:Y:S01]  /*100d0*/  IMAD.SHL.U32 R5, R11, 0x2, RZ ;  /* 0x000000020b057824 */ /* 0x000fe200078e00ff */
[----:B------:R-:W-:-:S04]  /*100e0*/  LOP3.LUT R9, R7, 0x60, R2, 0xf8, !PT ;  /* 0x0000006007097812 */ /* 0x000fc800078ef802 */
[----:B------:R-:W-:Y:S02]  /*100f0*/  LOP3.LUT R0, R0, 0x30, R5, 0x78, !PT ;  /* 0x0000003000007812 */ /* 0x000fe400078e7805 */
[----:B------:R-:W-:-:S04]  /*10100*/  LOP3.LUT R5, R7, 0x40, R3, 0xf8, !PT ;  /* 0x0000004007057812 */ /* 0x000fc800078ef803 */
[----:B------:R-:W-:Y:S02]  /*10110*/  LOP3.LUT R0, R5, R0, RZ, 0xfc, !PT ;  /* 0x0000000005007212 */ /* 0x000fe400078efcff */
[----:B------:R-:W-:-:S03]  /*10120*/  LOP3.LUT R5, R2, 0x80, RZ, 0xc0, !PT ;  /* 0x0000008002057812 */ /* 0x000fc600078ec0ff */
[----:B------:R-:W-:Y:S01]  /*10130*/  IMAD.IADD R0, R17, 0x1, R0 ;  /* 0x0000000111007824 */ /* 0x000fe200078e0200 */
[----:B------:R-:W-:-:S04]  /*10140*/  LOP3.LUT R5, R5, 0x10, R11, 0xf8, !PT ;  /* 0x0000001005057812 */ /* 0x000fc800078ef80b */
[----:B------:R-:W-:Y:S02]  /*10150*/  LOP3.LUT R7, R5, 0x10, R8, 0x78, !PT ;  /* 0x0000001005077812 */ /* 0x000fe400078e7808 */
[----:B------:R-:W-:Y:S02]  /*10160*/  LOP3.LUT R5, R6, 0x70, R3, 0x78, !PT ;  /* 0x0000007006057812 */ /* 0x000fe400078e7803 */
[----:B------:R-:W-:Y:S02]  /*10170*/  LOP3.LUT R6, R9, 0x100, R2, 0xf8, !PT ;  /* 0x0000010009067812 */ /* 0x000fe400078ef802 */
[----:B------:R-:W-:Y:S02]  /*10180*/  LOP3.LUT R5, R5, 0xc00, R4, 0xf8, !PT ;  /* 0x00000c0005057812 */ /* 0x000fe400078ef804 */
[----:B------:R-:W-:-:S03]  /*10190*/  LOP3.LUT R4, R6, R7, RZ, 0xfc, !PT ;  /* 0x0000000706047212 */ /* 0x000fc600078efcff */
[----:B------:R0:W-:Y:S04]  /*101a0*/  STL [R1+0x14], R5 ;  /* 0x0000140501007387 */ /* 0x0001e80000100800 */
[----:B------:R1:W-:Y:S04]  /*101b0*/  STL [R1+0x10], R4 ;  /* 0x0000100401007387 */ /* 0x0003e80000100800 */
[----:B------:R2:W-:Y:S01]  /*101c0*/  STL [R1+0x18], R0 ;  /* 0x0000180001007387 */ /* 0x0005e20000100800 */
[----:B0-----:R-:W-:Y:S02]  /*101d0*/  SHF.R.U32.HI R5, RZ, 0x2, R10 ;  /* 0x00000002ff057819 */ /* 0x001fe4000001160a */
[----:B-1----:R-:W-:Y:S01]  /*101e0*/  LOP3.LUT R4, R3, 0x30, RZ, 0xc0, !PT ;  /* 0x0000003003047812 */ /* 0x002fe200078ec0ff */
[----:B------:R-:W-:-:S02]  /*101f0*/  IMAD.MOV.U32 R3, RZ, RZ, 0x40 ;  /* 0x00000040ff037424 */ /* 0x000fc400078e00ff */
[----:B--2---:R-:W-:-:S03]  /*10200*/  IMAD.MOV.U32 R0, RZ, RZ, 0x1 ;  /* 0x00000001ff007424 */ /* 0x004fc600078e00ff */
[----:B------:R-:W-:Y:S02]  /*10210*/  SEL R6, R3, 0xffffffc0, !P0 ;  /* 0xffffffc003067807 */ /* 0x000fe40004000000 */
[----:B------:R-:W-:Y:S01]  /*10220*/  LOP3.LUT R3, R5, 0x60, R2, 0xf8, !PT ;  /* 0x0000006005037812 */ /* 0x000fe200078ef802 */
[----:B------:R-:W-:-:S05]  /*10230*/  IMAD.U32 R2, RZ, RZ, UR6 ;  /* 0x00000006ff027e24 */ /* 0x000fca000f8e00ff */
[----:B------:R0:W-:Y:S04]  /*10240*/  STL [R1+0x1c], R2 ;  /* 0x00001c0201007387 */ /* 0x0001e80000100800 */
[----:B------:R-:W-:Y:S04]  /*10250*/  STL [R1+0x20], RZ ;  /* 0x000020ff01007387 */ /* 0x000fe80000100800 */
[----:B------:R1:W-:Y:S01]  /*10260*/  STL [R1], R0 ;  /* 0x0000000001007387 */ /* 0x0003e20000100800 */
[C---:B0-----:R-:W-:Y:S02]  /*10270*/  LOP3.LUT R2, R4.reuse, 0x40, RZ, 0xfc, !PT ;  /* 0x0000004004027812 */ /* 0x041fe400078efcff */
[----:B-1----:R-:W-:-:S07]  /*10280*/  LOP3.LUT R0, R4, 0x80, RZ, 0xfc, !PT ;  /* 0x0000008004007812 */ /* 0x002fce00078efcff */
.L_x_2065:
        /* <DEDUP_REMOVED lines=23> */
.L_x_2003:
[----:B------:R-:W-:Y:S01]  /*10400*/  ULDC UR9, c[0x0][0xc54] ;  /* 0x0003150000097ab9 */ /* 0x000fe20000000800 */
[----:B------:R-:W-:Y:S01]  /*10410*/  UMOV UR5, UR8 ;  /* 0x0000000800057c82 */ /* 0x000fe20008000000 */
[----:B------:R-:W-:-:S11]  /*10420*/  UISETP.NE.AND UP0, UPT, UR9, 0x1, UPT ;  /* 0x000000010900788c */ /* 0x000fd6000bf05270 */
[----:B------:R-:W-:Y:S02]  /*10430*/  @UP0 ULDC.64 UR10, c[0x0][0xc58] ;  /* 0x00031600000a0ab9 */ /* 0x000fe40000000a00 */
[----:B------:R-:W-:-:S04]  /*10440*/  UIMAD.WIDE.U32 UR6, UR8, UR10, URZ ;  /* 0x0000000a080672a5 */ /* 0x000fc8000f8e003f */
[----:B------:R-:W-:-:S04]  /*10450*/  @UP0 USHF.R.U32.HI UR5, URZ, UR11, UR7 ;  /* 0x0000000b3f050299 */ /* 0x000fc80008011607 */
[----:B------:R-:W-:-:S12]  /*10460*/  UIMAD UR6, UR5, UR9, URZ ;  /* 0x00000009050672a4 */ /* 0x000fd8000f8e023f */
.L_x_2004:
[----:B------:R-:W-:Y:S01]  /*10470*/  ULOP3.LUT UR41, URZ, UR5, URZ, 0x33, !UPT ;  /* 0x000000053f297292 */ /* 0x000fe2000f8e333f */
[----:B------:R-:W-:Y:S01]  /*10480*/  BSSY B7, `(.L_x_2005) ;  /* 0x000033e000077945 */ /* 0x000fe20003800000 */
[----:B------:R-:W-:Y:S01]  /*10490*/  ULDC UR7, c[0x0][0x448] ;  /* 0x0001120000077ab9 */ /* 0x000fe20000000800 */
[----:B------:R-:W-:Y:S01]  /*104a0*/  ULDC UR5, c[0x0][0xc3c] ;  /* 0x00030f0000057ab9 */ /* 0x000fe20000000800 */
[----:B------:R-:W-:Y:S02]  /*104b0*/  UISETP.NE.AND UP1, UPT, UR7, 0x1, UPT ;  /* 0x000000010700788c */ /* 0x000fe4000bf25270 */
[----:B------:R-:W-:Y:S01]  /*104c0*/  UIADD3 UR41, UR41, UR5, URZ ;  /* 0x0000000529297290 */ /* 0x000fe2000fffe03f */
[----:B------:R-:W-:Y:S01]  /*104d0*/  ULDC.64 UR10, c[0x0][0x418] ;  /* 0x00010600000a7ab9 */ /* 0x000fe20000000a00 */
[----:B------:R-:W-:Y:S02]  /*104e0*/  UIADD3 UR5, UR8, -UR6, URZ ;  /* 0x8000000608057290 */ /* 0x000fe4000fffe03f */
[----:B------:R-:W-:-:S02]  /*104f0*/  UISETP.NE.U32.AND UP0, UPT, UR10, URZ, UPT ;  /* 0x0000003f0a00728c */ /* 0x000fc4000bf05070 */
[----:B------:R-:W-:Y:S02]  /*10500*/  USHF.L.U32 UR8, UR41, 0x7, URZ ;  /* 0x0000000729087899 */ /* 0x000fe4000800063f */
[----:B------:R-:W-:Y:S01]  /*10510*/  UISETP.NE.AND.EX UP0, UPT, UR11, URZ, UPT, UP0 ;  /* 0x0000003f0b00728c */ /* 0x000fe2000bf05300 */
[----:B------:R-:W-:Y:S01]  /*10520*/  ULDC UR7, c[0x0][0x288] ;  /* 0x0000a20000077ab9 */ /* 0x000fe20000000800 */
[----:B------:R-:W-:Y:S01]  /*10530*/  UIADD3 UR8, UR8, 0x7f, URZ ;  /* 0x0000007f08087890 */ /* 0x000fe2000fffe03f */
[----:B------:R-:W-:Y:S01]  /*10540*/  ULDC UR6, c[0x0][0x424] ;  /* 0x0001090000067ab9 */ /* 0x000fe20000000800 */
[----:B------:R-:W-:Y:S02]  /*10550*/  UIADD3 UR13, -UR7, 0xa0, URZ ;  /* 0x000000a0070d7890 */ /* 0x000fe4000fffe13f */
[----:B------:R-:W-:Y:S01]  /*10560*/  USEL UR9, UR6, 0x1, UP0 ;  /* 0x0000000106097887 */ /* 0x000fe20008000000 */
[----:B------:R-:W-:Y:S01]  /*10570*/  @UP1 ULDC UR7, c[0x0][0x44c] ;  /* 0x0001130000071ab9 */ /* 0x000fe20000000800 */
[----:B------:R-:W-:Y:S01]  /*10580*/  ULDC UR12, c[0x0][0x2f0] ;  /* 0x0000bc00000c7ab9 */ /* 0x000fe20000000800 */
[----:B------:R-:W-:Y:S01]  /*10590*/  UIMAD.WIDE.U32 UR6, UR8, UR7, URZ ;  /* 0x00000007080672a5 */ /* 0x000fe2000f8e003f */
[----:B------:R-:W-:Y:S01]  /*105a0*/  @UP1 ULDC UR14, c[0x0][0x450] ;  /* 0x00011400000e1ab9 */ /* 0x000fe20000000800 */
[----:B------:R-:W-:-:S02]  /*105b0*/  UIMAD UR13, UR9, UR12, UR13 ;  /* 0x0000000c090d72a4 */ /* 0x000fc4000f8e020d */
[----:B------:R-:W-:Y:S02]  /*105c0*/  @UP1 USHF.R.U32.HI UR8, URZ, UR14, UR7 ;  /* 0x0000000e3f081299 */ /* 0x000fe40008011607 */
[----:B------:R-:W-:Y:S02]  /*105d0*/  UIMAD UR6, UR9, UR12, 0x9f ;  /* 0x0000009f090674a4 */ /* 0x000fe4000f8e020c */
[----:B------:R-:W-:Y:S02]  /*105e0*/  UIADD3 UR8, UR13, UR8, URZ ;  /* 0x000000080d087290 */ /* 0x000fe4000fffe03f */
[----:B------:R-:W-:Y:S02]  /*105f0*/  UIMAD.WIDE UR6, UR6, 0x66666667, URZ ;  /* 0x66666667060678a5 */ /* 0x000fe4000f8e023f */
[----:B------:R-:W-:Y:S02]  /*10600*/  UIMAD.WIDE UR8, UR8, 0x66666667, URZ ;  /* 0x66666667080878a5 */ /* 0x000fe4000f8e023f */
[----:B------:R-:W-:-:S02]  /*10610*/  USHF.R.U32.HI UR12, URZ, 0x1f, UR7 ;  /* 0x0000001f3f0c7899 */ /* 0x000fc40008011607 */
[----:B------:R-:W-:Y:S01]  /*10620*/  USHF.R.U32.HI UR6, URZ, 0x1f, UR9 ;  /* 0x0000001f3f067899 */ /* 0x000fe20008011609 */
[----:B------:R-:W-:Y:S01]  /*10630*/  ULDC UR11, c[0x0][0xc48] ;  /* 0x00031200000b7ab9 */ /* 0x000fe20000000800 */
[----:B------:R-:W-:Y:S02]  /*10640*/  ULEA.HI.SX32 UR12, UR7, UR12, 0x1a ;  /* 0x0000000c070c7291 */ /* 0x000fe4000f8fd23f */
[----:B------:R-:W-:Y:S02]  /*10650*/  ULEA.HI.SX32 UR6, UR9, UR6, 0x1a ;  /* 0x0000000609067291 */ /* 0x000fe4000f8fd23f */
[----:B------:R-:W-:Y:S02]  /*10660*/  UISETP.NE.AND UP0, UPT, UR11, 0x1, UPT ;  /* 0x000000010b00788c */ /* 0x000fe4000bf05270 */
[----:B------:R-:W-:Y:S01]  /*10670*/  UISETP.LT.AND UP1, UPT, UR12, UR6, UPT ;  /* 0x000000060c00728c */ /* 0x000fe2000bf21270 */
[----:B------:R-:W-:-:S03]  /*10680*/  ULDC UR10, c[0x0][0xc54] ;  /* 0x00031500000a7ab9 */ /* 0x000fc60000000800 */
[----:B------:R-:W-:Y:S02]  /*10690*/  USEL UR40, UR12, UR6, UP1 ;  /* 0x000000060c287287 */ /* 0x000fe40008800000 */
[----:B------:R-:W-:-:S03]  /*106a0*/  UIMAD UR10, UR4, UR10, UR5 ;  /* 0x0000000a040a72a4 */ /* 0x000fc6000f8e0205 */
[----:B------:R-:W-:Y:S01]  /*106b0*/  @UP0 ULDC UR4, c[0x0][0xc4c] ;  /* 0x0003130000040ab9 */ /* 0x000fe20000000800 */
[----:B------:R-:W-:Y:S01]  /*106c0*/  ISETP.LT.AND P0, PT, RZ, UR40, PT ;  /* 0x00000028ff007c0c */ /* 0x000fe2000bf01270 */
[----:B------:R-:W-:Y:S01]  /*106d0*/  UIMAD.WIDE.U32 UR4, UR10, UR4, URZ ;  /* 0x000000040a0472a5 */ /* 0x000fe2000f8e003f */
[----:B------:R-:W-:Y:S01]  /*106e0*/  @UP0 ULDC UR7, c[0x0][0xc50] ;  /* 0x0003140000070ab9 */ /* 0x000fe20000000800 */
[----:B------:R-:W-:Y:S02]  /*106f0*/  UMOV UR43, UR10 ;  /* 0x0000000a002b7c82 */ /* 0x000fe40008000000 */
[----:B------:R-:W-:-:S04]  /*10700*/  @UP0 USHF.R.U32.HI UR43, URZ, UR7, UR5 ;  /* 0x000000073f2b0299 */ /* 0x000fc80008011605 */
[----:B------:R-:W-:-:S04]  /*10710*/  UIADD3 UR36, -UR43, URZ, URZ ;  /* 0x0000003f2b247290 */ /* 0x000fc8000fffe13f */
[----:B------:R-:W-:Y:S01]  /*10720*/  UIMAD UR36, UR11, UR36, UR10 ;  /* 0x000000240b2472a4 */ /* 0x000fe2000f8e020a */
[----:B------:R-:W-:Y:S11]  /*10730*/  @P0 BRA `(.L_x_2006) ;  /* 0x0000000000480947 */ /* 0x000ff60003800000 */
        /* <DEDUP_REMOVED lines=10> */
[----:B-1----:R-:W2:Y:S01]  /*107e0*/  @P1 ATOMG.E.ADD.STRONG.GPU PT, R3, desc[UR50][R2.64], R5 ;  /* 0x00000005020319a8 */ /* 0x002ea200081ee1f2 */
[----:B------:R-:W0:Y:S02]  /*107f0*/  S2R R4, SR_LTMASK ;  /* 0x0000000000047919 */ /* 0x000e240000003900 */
[----:B0-----:R-:W-:-:S04]  /*10800*/  LOP3.LUT R4, R4, UR4, RZ, 0xc0, !PT ;  /* 0x0000000404047c12 */ /* 0x001fc8000f8ec0ff */
[----:B------:R-:W0:Y:S01]  /*10810*/  POPC R7, R4 ;  /* 0x0000000400077309 */ /* 0x000e220000000000 */
[----:B--2---:R-:W0:Y:S02]  /*10820*/  SHFL.IDX PT, R0, R3, R0, 0x1f ;  /* 0x00001f0003007589 */ /* 0x004e2400000e0000 */
[----:B0-----:R-:W-:-:S05]  /*10830*/  IADD3 R0, R0, UR42, R7 ;  /* 0x0000002a00007c10 */ /* 0x001fca000fffe007 */
[----:B------:R1:W-:Y:S01]  /*10840*/  STL [R1+0x1c], R0 ;  /* 0x00001c0001007387 */ /* 0x0003e20000100800 */
[----:B------:R-:W-:Y:S05]  /*10850*/  BRA `(.L_x_2007) ;  /* 0x0000003000007947 */ /* 0x000fea0003800000 */
.L_x_2006:
        /* <DEDUP_REMOVED lines=20> */
.L_x_2009:
[----:B------:R-:W-:Y:S05]  /*109a0*/  BSYNC B6 ;  /* 0x0000000000067941 */ /* 0x000fea0003800000 */
.L_x_2008:
        /* <DEDUP_REMOVED lines=24> */
.L_x_2011:
[----:B------:R-:W-:Y:S05]  /*10b30*/  BSYNC B6 ;  /* 0x0000000000067941 */ /* 0x000fea0003800000 */
.L_x_2010:
        /* <DEDUP_REMOVED lines=20> */
.L_x_2013:
[----:B------:R-:W-:Y:S05]  /*10c80*/  BSYNC B6 ;  /* 0x0000000000067941 */ /* 0x000fea0003800000 */
.L_x_2012:
        /* <DEDUP_REMOVED lines=20> */
.L_x_2015:
[----:B------:R-:W-:Y:S05]  /*10dd0*/  BSYNC B6 ;  /* 0x0000000000067941 */ /* 0x000fea0003800000 */
.L_x_2014:
        /* <DEDUP_REMOVED lines=26> */
.L_x_2084:
        /* <DEDUP_REMOVED lines=12> */
.L_x_2087:
        /* <DEDUP_REMOVED lines=20> */
.L_x_2019:
        /* <DEDUP_REMOVED lines=8> */
.L_x_2088:
        /* <DEDUP_REMOVED lines=8> */
.L_x_2021:
[----:B------:R-:W-:Y:S01]  /*11280*/  IMAD R4, R18, 0x5000, R17 ;  /* 0x0000500012047824 */ /* 0x000fe200078e0211 */
[----:B------:R-:W-:Y:S01]  /*11290*/  R2UR UR33, R2 ;  /* 0x00000000022172ca */ /* 0x000fe200000e0000 */
[----:B------:R-:W-:Y:S01]  /*112a0*/  IMAD R0, R0, 0xa0, RZ ;  /* 0x000000a000007824 */ /* 0x000fe200078e02ff */
        /* <DEDUP_REMOVED lines=13> */
.L_x_2089:
        /* <DEDUP_REMOVED lines=8> */
.L_x_2023:
        /* <DEDUP_REMOVED lines=34> */
.L_x_2017:
        /* <DEDUP_REMOVED lines=22> */
.L_x_2025:
[----:B---3--:R-:W-:Y:S05]  /*11780*/  BSYNC B6 ;  /* 0x0000000000067941 */ /* 0x008fea0003800000 */
.L_x_2024:
[----:B------:R-:W0:Y:S01]  /*11790*/  LDC R7, c[0x0][0x448] ;  /* 0x00011200ff077b82 */ /* 0x000e220000000800 */
[----:B------:R-:W2:Y:S01]  /*117a0*/  S2R R2, SR_TID.X ;  /* 0x0000000000027919 */ /* 0x000ea20000002100 */
[----:B------:R-:W-:Y:S01]  /*117b0*/  USHF.R.S32.HI UR4, URZ, 0x1f, UR36 ;  /* 0x0000001f3f047899 */ /* 0x000fe20008011424 */
[----:B------:R-:W-:Y:S01]  /*117c0*/  ULDC.64 UR8, c[0x0][0x2d8] ;  /* 0x0000b60000087ab9 */ /* 0x000fe20000000a00 */
[----:B-1----:R-:W1:Y:S02]  /*117d0*/  S2R R19, SR_TID.X ;  /* 0x0000000000137919 */ /* 0x002e640000002100 */
[----:B------:R-:W-:Y:S02]  /*117e0*/  UIMAD UR6, UR4, UR8, URZ ;  /* 0x00000008040672a4 */ /* 0x000fe4000f8e023f */
[----:B------:R-:W-:Y:S01]  /*117f0*/  UIMAD.WIDE.U32 UR4, UR36, UR8, URZ ;  /* 0x00000008240472a5 */ /* 0x000fe2000f8e003f */
[----:B------:R-:W3:Y:S01]  /*11800*/  S2R R8, SR_TID.X ;  /* 0x0000000000087919 */ /* 0x000ee20000002100 */
[----:B------:R-:W-:-:S02]  /*11810*/  UIMAD UR6, UR36, UR9, UR6 ;  /* 0x00000009240672a4 */ /* 0x000fc4000f8e0206 */
[----:B------:R-:W-:Y:S02]  /*11820*/  USHF.R.S32.HI UR7, URZ, 0x1f, UR43 ;  /* 0x0000001f3f077899 */ /* 0x000fe4000801142b */
[----:B------:R-:W-:Y:S01]  /*11830*/  UIADD3 UR5, UR5, UR6, URZ ;  /* 0x0000000605057290 */ /* 0x000fe2000fffe03f */
[----:B------:R-:W-:-:S03]  /*11840*/  ULDC.64 UR8, c[0x0][0x2e0] ;  /* 0x0000b80000087ab9 */ /* 0x000fc60000000a00 */
[----:B------:R-:W-:Y:S02]  /*11850*/  UIMAD.WIDE.U32 UR4, UR43, UR8, UR4 ;  /* 0x000000082b0472a5 */ /* 0x000fe4000f8e0004 */
[----:B------:R-:W-:Y:S01]  /*11860*/  UIMAD UR6, UR7, UR8, URZ ;  /* 0x00000008070672a4 */ /* 0x000fe2000f8e023f */
[----:B0-----:R-:W-:-:S03]  /*11870*/  ISETP.NE.AND P0, PT, R7, 0x1, PT ;  /* 0x000000010700780c */ /* 0x001fc60003f05270 */
[----:B------:R-:W-:Y:S01]  /*11880*/  UIMAD UR6, UR43, UR9, UR6 ;  /* 0x000000092b0672a4 */ /* 0x000fe2000f8e0206 */
[----:B------:R-:W-:Y:S02]  /*11890*/  IMAD.U32 R4, RZ, RZ, UR4 ;  /* 0x00000004ff047e24 */ /* 0x000fe4000f8e00ff */
[----:B------:R-:W-:Y:S01]  /*118a0*/  IMAD.U32 R5, RZ, RZ, UR5 ;  /* 0x00000005ff057e24 */ /* 0x000fe2000f8e00ff */
[----:B------:R-:W-:-:S03]  /*118b0*/  UIADD3 UR6, UR5, UR6, URZ ;  /* 0x0000000605067290 */ /* 0x000fc6000fffe03f */
[----:B------:R-:W-:Y:S01]  /*118c0*/  ULDC.64 UR4, c[0x0][0x2d0] ;  /* 0x0000b40000047ab9 */ /* 0x000fe20000000a00 */
[----:B--2---:R-:W-:Y:S02]  /*118d0*/  LOP3.LUT R2, R2, 0x7f, RZ, 0xc0, !PT ;  /* 0x0000007f02027812 */ /* 0x004fe400078ec0ff */
[----:B------:R-:W0:Y:S01]  /*118e0*/  @P0 LDC R3, c[0x0][0x44c] ;  /* 0x00011300ff030b82 */ /* 0x000e220000000800 */
[----:B-1----:R-:W-:Y:S01]  /*118f0*/  IMAD.SHL.U32 R19, R19, 0x20, RZ ;  /* 0x0000002013137824 */ /* 0x002fe200078e00ff */
[----:B------:R-:W-:Y:S01]  /*11900*/  SHF.R.U32.HI R2, RZ, 0x2, R2 ;  /* 0x00000002ff027819 */ /* 0x000fe20000011602 */
[----:B---3--:R-:W-:-:S03]  /*11910*/  IMAD.SHL.U32 R10, R8, 0x10, RZ ;  /* 0x00000010080a7824 */ /* 0x008fc600078e00ff */
[----:B------:R-:W-:Y:S01]  /*11920*/  LOP3.LUT R19, R2, 0x60, R19, 0xf8, !PT ;  /* 0x0000006002137812 */ /* 0x000fe200078ef813 */
[----:B------:R-:W-:Y:S01]  /*11930*/  IMAD.U32 R2, RZ, RZ, UR41 ;  /* 0x00000029ff027e24 */ /* 0x000fe2000f8e00ff */
[----:B------:R-:W1:Y:S01]  /*11940*/  @P0 LDC R0, c[0x0][0x450] ;  /* 0x00011400ff000b82 */ /* 0x000e620000000800 */
[----:B------:R-:W-:Y:S02]  /*11950*/  LOP3.LUT R10, R10, 0x30, RZ, 0xc0, !PT ;  /* 0x000000300a0a7812 */ /* 0x000fe400078ec0ff */
[----:B------:R-:W-:Y:S02]  /*11960*/  IMAD R2, R2, 0x80, R19 ;  /* 0x0000008002027824 */ /* 0x000fe400078e0213 */
[C---:B------:R-:W-:Y:S01]  /*11970*/  LOP3.LUT R8, R10.reuse, 0x40, RZ, 0xfc, !PT ;  /* 0x000000400a087812 */ /* 0x040fe200078efcff */
[----:B------:R-:W2:Y:S01]  /*11980*/  S2R R19, SR_TID.X ;  /* 0x0000000000137919 */ /* 0x000ea20000002100 */
[----:B------:R-:W-:Y:S01]  /*11990*/  IMAD.MOV.U32 R6, RZ, RZ, R2 ;  /* 0x000000ffff067224 */ /* 0x000fe200078e0002 */
[----:B------:R-:W-:Y:S01]  /*119a0*/  LOP3.LUT R10, R10, 0x80, RZ, 0xfc, !PT ;  /* 0x000000800a0a7812 */ /* 0x000fe200078efcff */
[----:B0-----:R-:W-:-:S05]  /*119b0*/  @P0 IMAD.HI.U32 R3, R2, R3, RZ ;  /* 0x0000000302030227 */ /* 0x001fca00078e00ff */
[----:B-1----:R-:W-:Y:S01]  /*119c0*/  @P0 SHF.R.U32.HI R6, RZ, R0, R3 ;  /* 0x00000000ff060219 */ /* 0x002fe20000011603 */
[----:B------:R-:W-:Y:S01]  /*119d0*/  IMAD.U32 R3, RZ, RZ, UR6 ;  /* 0x00000006ff037e24 */ /* 0x000fe2000f8e00ff */
[----:B------:R-:W-:-:S03]  /*119e0*/  ULDC.64 UR6, c[0x0][0x280] ;  /* 0x0000a00000067ab9 */ /* 0x000fc60000000a00 */
[----:B------:R-:W-:-:S04]  /*119f0*/  IMAD.MOV R0, RZ, RZ, -R6 ;  /* 0x000000ffff007224 */ /* 0x000fc800078e0a06 */
[----:B------:R-:W-:Y:S02]  /*11a00*/  IMAD R0, R7, R0, R2 ;  /* 0x0000000007007224 */ /* 0x000fe400078e0202 */
[----:B------:R-:W-:Y:S01]  /*11a10*/  IMAD.MOV.U32 R2, RZ, RZ, R4 ;  /* 0x000000ffff027224 */ /* 0x000fe200078e0004 */
[----:B------:R-:W-:Y:S01]  /*11a20*/  SHF.R.S32.HI R4, RZ, 0x1f, R6 ;  /* 0x0000001fff047819 */ /* 0x000fe20000011406 */
[----:B--2---:R-:W-:Y:S02]  /*11a30*/  IMAD.SHL.U32 R9, R19, 0x10, RZ ;  /* 0x0000001013097824 */ /* 0x004fe400078e00ff */
[----:B------:R-:W-:-:S03]  /*11a40*/  IMAD.WIDE.U32 R2, R6, UR4, R2 ;  /* 0x0000000406027c25 */ /* 0x000fc6000f8e0002 */
[----:B------:R-:W-:Y:S01]  /*11a50*/  LOP3.LUT R9, R9, 0x30, RZ, 0xc0, !PT ;  /* 0x0000003009097812 */ /* 0x000fe200078ec0ff */
[----:B------:R-:W-:-:S04]  /*11a60*/  IMAD R4, R4, UR4, RZ ;  /* 0x0000000404047c24 */ /* 0x000fc8000f8e02ff */
[----:B------:R-:W-:Y:S01]  /*11a70*/  IMAD R4, R6, UR5, R4 ;  /* 0x0000000506047c24 */ /* 0x000fe2000f8e0204 */
[----:B------:R-:W-:-:S03]  /*11a80*/  ULDC.64 UR4, c[0x0][0x2c8] ;  /* 0x0000b20000047ab9 */ /* 0x000fc60000000a00 */
[----:B------:R-:W-:Y:S01]  /*11a90*/  IMAD.IADD R3, R3, 0x1, R4 ;  /* 0x0000000103037824 */ /* 0x000fe200078e0204 */
[----:B------:R-:W-:Y:S01]  /*11aa0*/  SHF.R.S32.HI R4, RZ, 0x1f, R0 ;  /* 0x0000001fff047819 */ /* 0x000fe20000011400 */
[----:B------:R-:W-:-:S04]  /*11ab0*/  IMAD.WIDE.U32 R2, R0, UR4, R2 ;  /* 0x0000000400027c25 */ /* 0x000fc8000f8e0002 */
[----:B------:R-:W-:Y:S01]  /*11ac0*/  IMAD R4, R4, UR4, RZ ;  /* 0x0000000404047c24 */ /* 0x000fe2000f8e02ff */
[----:B------:R-:W-:Y:S02]  /*11ad0*/  ULDC UR4, c[0x0][0x2b8] ;  /* 0x0000ae0000047ab9 */ /* 0x000fe40000000800 */
[----:B------:R-:W-:Y:S01]  /*11ae0*/  ISETP.GE.AND P1, PT, R8, UR4, PT ;  /* 0x0000000408007c0c */ /* 0x000fe2000bf26270 */
[----:B------:R-:W-:Y:S01]  /*11af0*/  IMAD R0, R0, UR5, R4 ;  /* 0x0000000500007c24 */ /* 0x000fe2000f8e0204 */
[----:B------:R0:W5:Y:S01]  /*11b00*/  LDL R8, [R1+0x18] ;  /* 0x0000180001087983 */ /* 0x0001620000100800 */
[----:B------:R-:W-:Y:S02]  /*11b10*/  IADD3 R4, P3, R2, UR6, RZ ;  /* 0x0000000602047c10 */ /* 0x000fe4000ff7e0ff */
[----:B------:R-:W-:Y:S02]  /*11b20*/  ISETP.GE.AND P0, PT, R9, UR4, PT ;  /* 0x0000000409007c0c */ /* 0x000fe4000bf06270 */
[----:B------:R-:W-:Y:S01]  /*11b30*/  ISETP.GE.AND P2, PT, R10, UR4, PT ;  /* 0x000000040a007c0c */ /* 0x000fe2000bf46270 */
[----:B------:R-:W-:Y:S01]  /*11b40*/  UMOV UR4, 0xffffffff ;  /* 0xffffffff00047882 */ /* 0x000fe20000000000 */
[----:B------:R-:W-:-:S02]  /*11b50*/  LOP3.LUT R19, R19, 0x7f, RZ, 0xc0, !PT ;  /* 0x0000007f13137812 */ /* 0x000fc400078ec0ff */
[----:B------:R-:W-:Y:S02]  /*11b60*/  IADD3.X R3, R3, UR7, R0, P3, !PT ;  /* 0x0000000703037c10 */ /* 0x000fe40009ffe400 */
[----:B------:R-:W-:Y:S01]  /*11b70*/  SHF.R.U32.HI R10, RZ, 0x2, R19 ;  /* 0x00000002ff0a7819 */ /* 0x000fe20000011613 */
[----:B0-----:R-:W-:Y:S06]  /*11b80*/  BRA.DIV UR4, `(.L_x_2026) ;  /* 0x0000002604b07947 */ /* 0x001fec000b800000 */
[----:B------:R-:W0:Y:S01]  /*11b90*/  SHFL.IDX PT, R6, R4, RZ, 0x1c1f ;  /* 0x001c1fff04067589 */ /* 0x000e2200000e0000 */
[----:B------:R-:W-:Y:S01]  /*11ba0*/  IMAD.U32 R0, RZ, RZ, UR41 ;  /* 0x00000029ff007e24 */ /* 0x000fe2000f8e00ff */
[----:B------:R-:W-:Y:S02]  /*11bb0*/  ULDC UR4, c[0x0][0x288] ;  /* 0x0000a20000047ab9 */ /* 0x000fe40000000800 */
[----:B------:R-:W1:Y:S01]  /*11bc0*/  SHFL.IDX PT, R5, R3, RZ, 0x1c1f ;  /* 0x001c1fff03057589 */ /* 0x000e6200000e0000 */
[----:B------:R-:W-:Y:S02]  /*11bd0*/  IMAD R2, R7, UR4, RZ ;  /* 0x0000000407027c24 */ /* 0x000fe4000f8e02ff */
[----:B------:R-:W-:-:S05]  /*11be0*/  IMAD R0, R0, 0x80, R10 ;  /* 0x0000008000007824 */ /* 0x000fca00078e020a */
        /* <DEDUP_REMOVED lines=30> */
.L_x_2098:
        /* <DEDUP_REMOVED lines=12> */
.L_x_2028:
[----:B------:R-:W-:Y:S05]  /*11e90*/  BSYNC B0 ;  /* 0x0000000000007941 */ /* 0x000fea0003800000 */
.L_x_2027:
[----:B------:R-:W-:Y:S01]  /*11ea0*/  NOP ;  /* 0x0000000000007918 */ /* 0x000fe20000000000 */
[----:B------:R-:W-:-:S13]  /*11eb0*/  PLOP3.LUT P0, PT, PT, PT, PT, 0x80, 0x0 ;  /* 0x000000000000781c */ /* 0x000fda0003f0f070 */
.L_x_2029:
        /* <DEDUP_REMOVED lines=18> */
.L_x_2099:
[----:B------:R-:W-:Y:S05]  /*11fe0*/  BSYNC B0 ;  /* 0x0000000000007941 */ /* 0x000fea0003800000 */
.L_x_2030:
[----:B------:R-:W-:-:S06]  /*11ff0*/  UISETP.GE.AND UP0, UPT, UR40, 0x2, UPT ;  /* 0x000000022800788c */ /* 0x000fcc000bf06270 */
[----:B------:R-:W-:-:S13]  /*12000*/  PLOP3.LUT P0, PT, PT, PT, UP0, 0x80, 0x0 ;  /* 0x000000000000781c */ /* 0x000fda0003f0f008 */
[----:B------:R-:W-:Y:S05]  /*12010*/  @!P0 BRA `(.L_x_2032) ;  /* 0x0000001000008947 */ /* 0x000fea0003800000 */
[----:B-1----:R1:W5:Y:S01]  /*12020*/  LDL.LU R0, [R1] ;  /* 0x0000000001007983 */ /* 0x0023620000300800 */
[----:B------:R-:W-:Y:S01]  /*12030*/  UIADD3 UR4, UR40, -0x2, URZ ;  /* 0xfffffffe28047890 */ /* 0x000fe2000fffe03f */
[----:B------:R-:W-:-:S05]  /*12040*/  IMAD.MOV.U32 R3, RZ, RZ, R18 ;  /* 0x000000ffff037224 */ /* 0x000fca00078e0012 */
[----:B------:R-:W-:-:S07]  /*12050*/  IMAD.U32 R2, RZ, RZ, UR4 ;  /* 0x00000004ff027e24 */ /* 0x000fce000f8e00ff */
.L_x_2054:
[----:B0-----:R-:W2:Y:S01]  /*12060*/  LDL R5, [R1+0x4] ;  /* 0x0000040001057983 */ /* 0x001ea20000100800 */
        /* <DEDUP_REMOVED lines=9> */
[----:B---3--:R-:W-:Y:S05]  /*12100*/  @!P1 BRA `(.L_x_2034) ;  /* 0x0000000800009947 */ /* 0x008fea0003800000 */
[----:B------:R-:W-:Y:S01]  /*12110*/  LOP3.LUT P1, RZ, R5, 0x1, RZ, 0xc0, !PT ;  /* 0x0000000105ff7812 */ /* 0x000fe2000782c0ff */
[----:B0-----:R-:W-:-:S12]  /*12120*/  IMAD.MOV.U32 R8, RZ, RZ, R2 ;  /* 0x000000ffff087224 */ /* 0x001fd800078e0002 */
[----:B------:R-:W-:Y:S05]  /*12130*/  @!P1 BRA `(.L_x_2035) ;  /* 0x0000000000509947 */ /* 0x000fea0003800000 */
[----:B------:R-:W2:Y:S01]  /*12140*/  LDL R10, [R1+0xc] ;  /* 0x00000c00010a7983 */ /* 0x000ea20000100800 */
[----:B------:R-:W0:Y:S01]  /*12150*/  LDC R8, c[0x0][0x43c] ;  /* 0x00010f00ff087b82 */ /* 0x000e220000000800 */
[----:B------:R-:W-:Y:S02]  /*12160*/  ULDC.64 UR4, c[0x0][0x428] ;  /* 0x00010a0000047ab9 */ /* 0x000fe40000000a00 */
[----:B------:R-:W3:Y:S01]  /*12170*/  LDL R7, [R1+0x8] ;  /* 0x0000080001077983 */ /* 0x000ee20000100800 */
[----:B0-----:R-:W-:-:S13]  /*12180*/  ISETP.NE.AND P0, PT, R8, 0x1, PT ;  /* 0x000000010800780c */ /* 0x001fda0003f05270 */
[----:B------:R-:W0:Y:S02]  /*12190*/  @P0 LDC.64 R4, c[0x0][0x440] ;  /* 0x00011000ff040b82 */ /* 0x000e240000000a00 */
[----:B0-----:R-:W-:-:S04]  /*121a0*/  @P0 IMAD.HI.U32 R6, R2, R4, RZ ;  /* 0x0000000402060227 */ /* 0x001fc800078e00ff */
        /* <DEDUP_REMOVED lines=13> */
.L_x_2035:
[----:B------:R-:W0:Y:S01]  /*12280*/  S2R R4, SR_TID.X ;  /* 0x0000000000047919 */ /* 0x000e220000002100 */
[----:B------:R-:W-:Y:S01]  /*12290*/  SHF.L.U32 R5, R9, 0x1f, RZ ;  /* 0x0000001f09057819 */ /* 0x000fe200000006ff */
[----:B------:R-:W-:Y:S01]  /*122a0*/  BSSY B1, `(.L_x_2036) ;  /* 0x0000006000017945 */ /* 0x000fe20003800000 */
[----:B0-----:R-:W-:Y:S01]  /*122b0*/  LOP3.LUT R6, R4, 0x7f, RZ, 0xc0, !PT ;  /* 0x0000007f04067812 */ /* 0x001fe200078ec0ff */
[----:B------:R-:W-:-:S03]  /*122c0*/  IMAD R4, R18, 0x8, R17 ;  /* 0x0000000812047824 */ /* 0x000fc600078e0211 */
[----:B------:R-:W-:Y:S01]  /*122d0*/  ISETP.NE.AND P1, PT, R6, RZ, PT ;  /* 0x000000ff0600720c */ /* 0x000fe20003f25270 */
[----:B------:R-:W0:Y:S02]  /*122e0*/  SYNCS.PHASECHK.TRANS64.TRYWAIT P0, [R4+URZ+0x29880], R5 ;  /* 0x02988005040075a7 */ /* 0x000e24000800017f */
[----:B0-----:R-:W-:Y:S10]  /*122f0*/  @!P0 BRA `(.L_x_2037) ;  /* 0x0000002400348947 */ /* 0x001ff40003800000 */
.L_x_2100:
[----:B------:R-:W-:Y:S05]  /*12300*/  BSYNC B1 ;  /* 0x0000000000017941 */ /* 0x000fea0003800000 */
.L_x_2036:
        /* <DEDUP_REMOVED lines=9> */
.L_x_2039:
[----:B------:R-:W-:Y:S05]  /*123a0*/  BSYNC B1 ;  /* 0x0000000000017941 */ /* 0x000fea0003800000 */
.L_x_2038:
[----:B------:R-:W-:Y:S01]  /*123b0*/  IMAD.MOV.U32 R10, RZ, RZ, RZ ;  /* 0x000000ffff0a7224 */ /* 0x000fe200078e00ff */
[----:B------:R-:W-:Y:S01]  /*123c0*/  UIADD3 UR4, UP0, UR46, 0x470, URZ ;  /* 0x000004702e047890 */ /* 0x000fe2000ff1e03f */
[----:B------:R-:W-:Y:S01]  /*123d0*/  IMAD R7, R18, 0x5000, R17 ;  /* 0x0000500012077824 */ /* 0x000fe200078e0211 */
[----:B------:R-:W-:Y:S01]  /*123e0*/  PLOP3.LUT P0, PT, PT, PT, PT, 0x80, 0x0 ;  /* 0x000000000000781c */ /* 0x000fe20003f0f070 */
[----:B------:R-:W-:Y:S01]  /*123f0*/  IMAD R6, R8, 0xa0, RZ ;  /* 0x000000a008067824 */ /* 0x000fe200078e02ff */
[----:B------:R-:W-:Y:S01]  /*12400*/  R2UR UR10, R10 ;  /* 0x000000000a0a72ca */ /* 0x000fe200000e0000 */
[----:B------:R-:W-:Y:S01]  /*12410*/  VIADD R7, R7, 0xa400 ;  /* 0x0000a40007077836 */ /* 0x000fe20000000000 */
[----:B------:R-:W-:Y:S01]  /*12420*/  UIADD3.X UR5, URZ, UR47, URZ, UP0, !UPT ;  /* 0x0000002f3f057290 */ /* 0x000fe200087fe43f */
[----:B------:R-:W-:Y:S01]  /*12430*/  VIADD R8, R4, 0x29870 ;  /* 0x0002987004087836 */ /* 0x000fe20000000000 */
[----:B------:R-:W-:Y:S01]  /*12440*/  UMOV UR6, 0x0 ;  /* 0x0000000000067882 */ /* 0x000fe20000000000 */
[----:B------:R-:W-:-:S10]  /*12450*/  UMOV UR7, 0x14f00000 ;  /* 0x14f0000000077882 */ /* 0x000fd40000000000 */
.L_x_2040:
        /* <DEDUP_REMOVED lines=13> */
.L_x_2101:
[----:B------:R-:W-:Y:S05]  /*12530*/  BSYNC B1 ;  /* 0x0000000000017941 */ /* 0x000fea0003800000 */
.L_x_2041:
[----:B------:R-:W-:Y:S01]  /*12540*/  BSSY B1, `(.L_x_2043) ;  /* 0x000000b000017945 */ /* 0x000fe20003800000 */
[----:B------:R-:W-:Y:S02]  /*12550*/  IMAD.MOV.U32 R8, RZ, RZ, 0x0 ;  /* 0x00000000ff087424 */ /* 0x000fe400078e00ff */
[----:B------:R-:W-:Y:S01]  /*12560*/  IMAD.MOV.U32 R9, RZ, RZ, 0x14f00000 ;  /* 0x14f00000ff097424 */ /* 0x000fe200078e00ff */
[----:B------:R-:W-:Y:S06]  /*12570*/  @P1 BRA `(.L_x_2044) ;  /* 0x00000000001c1947 */ /* 0x000fec0003800000 */
[----:B------:R-:W3:Y:S01]  /*12580*/  S2R R7, SR_TID.X ;  /* 0x0000000000077919 */ /* 0x000ee20000002100 */
[----:B0-2---:R-:W-:-:S04]  /*12590*/  IMAD.MOV.U32 R5, RZ, RZ, 0x7800 ;  /* 0x00007800ff057424 */ /* 0x005fc800078e00ff */
[----:B------:R4:W-:Y:S01]  /*125a0*/  SYNCS.ARRIVE.TRANS64 RZ, [R4+URZ+0x29830], R5 ;  /* 0x0298300504ff79a7 */ /* 0x0009e2000800003f */
[----:B---3--:R-:W-:-:S04]  /*125b0*/  LOP3.LUT R7, R7, 0x1f, RZ, 0xc0, !PT ;  /* 0x0000001f07077812 */ /* 0x008fc800078ec0ff */
[----:B------:R-:W-:-:S13]  /*125c0*/  ISETP.NE.AND P0, PT, R7, RZ, PT ;  /* 0x000000ff0700720c */ /* 0x000fda0003f05270 */
[----:B----4-:R-:W-:Y:S05]  /*125d0*/  @!P0 BRA `(.L_x_2044) ;  /* 0x0000000000048947 */ /* 0x010fea0003800000 */
[----:B------:R-:W-:Y:S01]  /*125e0*/  BPT.TRAP 0x1 ;  /* 0x000000040000795c */ /* 0x000fe20000300000 */
.L_x_2044:
[----:B------:R-:W-:Y:S05]  /*125f0*/  BSYNC B1 ;  /* 0x0000000000017941 */ /* 0x000fea0003800000 */
.L_x_2043:
[----:B------:R-:W-:Y:S01]  /*12600*/  R2UR UR10, R10 ;  /* 0x000000000a0a72ca */ /* 0x000fe200000e0000 */
[----:B0-2---:R-:W-:Y:S01]  /*12610*/  IMAD R5, R18, 0x7800, R17 ;  /* 0x0000780012057824 */ /* 0x005fe200078e0211 */
[----:B------:R-:W-:Y:S01]  /*12620*/  R2UR UR6, R8 ;  /* 0x00000000080672ca */ /* 0x000fe200000e0000 */
[----:B------:R-:W-:Y:S01]  /*12630*/  UIADD3 UR4, UP0, UR46, 0x370, URZ ;  /* 0x000003702e047890 */ /* 0x000fe2000ff1e03f */
[----:B------:R-:W-:Y:S01]  /*12640*/  R2UR UR7, R9 ;  /* 0x00000000090772ca */ /* 0x000fe200000e0000 */
[----:B------:R-:W-:Y:S01]  /*12650*/  VIADD R4, R4, 0x29830 ;  /* 0x0002983004047836 */ /* 0x000fe20000000000 */
[----:B------:R-:W-:Y:S01]  /*12660*/  PLOP3.LUT P0, PT, PT, PT, PT, 0x80, 0x0 ;  /* 0x000000000000781c */ /* 0x000fe20003f0f070 */
[----:B------:R-:W-:Y:S01]  /*12670*/  VIADD R7, R5, 0x1a400 ;  /* 0x0001a40005077836 */ /* 0x000fe20000000000 */
[----:B------:R-:W-:-:S12]  /*12680*/  UIADD3.X UR5, URZ, UR47, URZ, UP0, !UPT ;  /* 0x0000002f3f057290 */ /* 0x000fd800087fe43f */
.L_x_2045:
        /* <DEDUP_REMOVED lines=15> */
.L_x_2046:
        /* <DEDUP_REMOVED lines=15> */
.L_x_2047:
        /* <DEDUP_REMOVED lines=10> */
.L_x_2034:
[----:B------:R-:W-:Y:S05]  /*12910*/  BSYNC B0 ;  /* 0x0000000000007941 */ /* 0x000fea0003800000 */
.L_x_2033:
[----:B------:R-:W-:-:S06]  /*12920*/  UISETP.NE.AND UP0, UPT, UR39, 0x3, UPT ;  /* 0x000000032700788c */ /* 0x000fcc000bf05270 */
[----:B------:R-:W-:-:S13]  /*12930*/  PLOP3.LUT P0, PT, PT, PT, UP0, 0x80, 0x0 ;  /* 0x000000000000781c */ /* 0x000fda0003f0f008 */
[----:B------:R-:W-:Y:S05]  /*12940*/  @!P0 BRA `(.L_x_2048) ;  /* 0x0000000000048947 */ /* 0x000fea0003800000 */
[----:B------:R-:W-:Y:S01]  /*12950*/  BPT.TRAP 0x1 ;  /* 0x000000040000795c */ /* 0x000fe20000300000 */
.L_x_2048:
        /* <DEDUP_REMOVED lines=8> */
.L_x_2102:
[----:B------:R-:W-:Y:S05]  /*129e0*/  BSYNC B0 ;  /* 0x0000000000007941 */ /* 0x000fea0003800000 */
.L_x_2049:
[----:B------:R-:W-:Y:S05]  /*129f0*/  @!P0 BRA `(.L_x_2051) ;  /* 0x0000000000048947 */ /* 0x000fea0003800000 */
[----:B------:R-:W-:Y:S01]  /*12a00*/  BPT.TRAP 0x1 ;  /* 0x000000040000795c */ /* 0x000fe20000300000 */
.L_x_2051:
[----:B------:R-:W-:Y:S01]  /*12a10*/  SHF.L.U32 R0, R0, 0x1f, RZ ;  /* 0x0000001f00007819 */ /* 0x000fe200000006ff */
[----:B------:R-:W-:-:S03]  /*12a20*/  IMAD R12, R3, 0x5000, RZ ;  /* 0x00005000030c7824 */ /* 0x000fc600078e02ff */
[----:B------:R-:W3:Y:S02]  /*12a30*/  SYNCS.PHASECHK.TRANS64.TRYWAIT P1, [R19+URZ+0x29860], R0 ;  /* 0x02986000130075a7 */ /* 0x000ee4000802017f */
[----:B---3--:R-:W-:Y:S05]  /*12a40*/  @!P1 BRA `(.L_x_2052) ;  /* 0x0000001c009c9947 */ /* 0x008fea0003800000 */
.L_x_2103:
[----:B------:R-:W3:Y:S04]  /*12a50*/  LDL R3, [R1+0x14] ;  /* 0x0000140001037983 */ /* 0x000ee80000100800 */
[----:B------:R-:W4:Y:S01]  /*12a60*/  LDL R13, [R1+0x10] ;  /* 0x00001000010d7983 */ /* 0x000f220000100800 */
[----:B------:R-:W-:Y:S05]  /*12a70*/  WARPSYNC.ALL ;  /* 0x0000000000007948 */ /* 0x000fea0003800000 */
[----:B---3--:R-:W-:-:S02]  /*12a80*/  LOP3.LUT R0, R12, R3, RZ, 0xfc, !PT ;  /* 0x000000030c007212 */ /* 0x008fc400078efcff */
[----:B------:R-:W3:Y:S01]  /*12a90*/  S2R R3, SR_TID.X ;  /* 0x0000000000037919 */ /* 0x000ee20000002100 */
[----:B----4-:R-:W-:Y:S02]  /*12aa0*/  LOP3.LUT R20, R12, R13, RZ, 0xfc, !PT ;  /* 0x0000000d0c147212 */ /* 0x010fe400078efcff */
[----:B------:R-:W-:-:S03]  /*12ab0*/  IMAD.IADD R0, R17, 0x1, R0 ;  /* 0x0000000111007824 */ /* 0x000fc600078e0200 */
[----:B------:R-:W-:Y:S02]  /*12ac0*/  IMAD.IADD R20, R17, 0x1, R20 ;  /* 0x0000000111147824 */ /* 0x000fe400078e0214 */
[----:B0-----:R-:W2:Y:S01]  /*12ad0*/  LDSM.16.MT88.4 R8, [R0+0xa400] ;  /* 0x00a400000008783b */ /* 0x001ea20000004200 */
[----:B---3--:R-:W-:Y:S01]  /*12ae0*/  LOP3.LUT P1, RZ, R3, 0x4, RZ, 0xc0, !PT ;  /* 0x0000000403ff7812 */ /* 0x008fe2000782c0ff */
[----:B------:R-:W-:-:S05]  /*12af0*/  IMAD.MOV.U32 R3, RZ, RZ, 0x40 ;  /* 0x00000040ff037424 */ /* 0x000fca00078e00ff */
[----:B------:R-:W-:-:S05]  /*12b00*/  SEL R3, R3, 0xffffffc0, !P1 ;  /* 0xffffffc003037807 */ /* 0x000fca0004800000 */
[----:B------:R-:W-:Y:S01]  /*12b10*/  IMAD.IADD R3, R3, 0x1, R0 ;  /* 0x0000000103037824 */ /* 0x000fe200078e0200 */
[C-C-:B--2---:R-:W-:Y:S02]  /*12b20*/  PRMT R4, R8.reuse, 0x6420, R9.reuse ;  /* 0x0000642008047816 */ /* 0x144fe40000000009 */
[----:B------:R-:W-:Y:S02]  /*12b30*/  PRMT R5, R8, 0x7531, R9 ;  /* 0x0000753108057816 */ /* 0x000fe40000000009 */
[C-C-:B------:R-:W-:Y:S02]  /*12b40*/  PRMT R6, R10.reuse, 0x6420, R11.reuse ;  /* 0x000064200a067816 */ /* 0x140fe4000000000b */
[----:B------:R-:W-:Y:S02]  /*12b50*/  PRMT R7, R10, 0x7531, R11 ;  /* 0x000075310a077816 */ /* 0x000fe4000000000b */
[----:B------:R-:W0:Y:S04]  /*12b60*/  LDSM.16.MT88.4 R8, [R3+0xa400] ;  /* 0x00a400000308783b */ /* 0x000e280000004200 */
[----:B------:R-:W-:Y:S01]  /*12b70*/  STSM.16.M88.4 [R20+0x400], R4 ;  /* 0x0004000414007844 */ /* 0x000fe20000000200 */
        /* <DEDUP_REMOVED lines=61> */
.L_x_2053:
        /* <DEDUP_REMOVED lines=12> */
[----:B---3--:R-:W-:Y:S05]  /*13010*/  @P0 BRA `(.L_x_2054) ;  /* 0xfffffff000100947 */ /* 0x008fea000383ffff */
.L_x_2032:
[----:B0-----:R-:W0:Y:S01]  /*13020*/  S2R R4, SR_TID.X ;  /* 0x0000000000047919 */ /* 0x001e220000002100 */
[----:B------:R-:W-:Y:S01]  /*13030*/  BSSY B0, `(.L_x_2055) ;  /* 0x0000011000007945 */ /* 0x000fe20003800000 */
[----:B0-----:R-:W-:-:S04]  /*13040*/  LOP3.LUT R4, R4, 0x7f, RZ, 0xc0, !PT ;  /* 0x0000007f04047812 */ /* 0x001fc800078ec0ff */
[----:B------:R-:W-:-:S13]  /*13050*/  ISETP.NE.AND P0, PT, R4, RZ, PT ;  /* 0x000000ff0400720c */ /* 0x000fda0003f05270 */
[----:B------:R-:W-:Y:S05]  /*13060*/  @P0 BRA `(.L_x_2056) ;  /* 0x0000000000340947 */ /* 0x000fea0003800000 */
[----:B------:R-:W0:Y:S01]  /*13070*/  S2R R3, SR_LANEID ;  /* 0x0000000000037919 */ /* 0x000e220000000000 */
[----:B------:R-:W-:Y:S02]  /*13080*/  VOTEU.ANY UR4, UPT, PT ;  /* 0x0000000000047886 */ /* 0x000fe400038e0100 */
[----:B-1---5:R-:W0:Y:S08]  /*13090*/  FLO.U32 R0, UR4 ;  /* 0x0000000400007d00 */ /* 0x022e3000080e0000 */
        /* <DEDUP_REMOVED lines=9> */
[----:B------:R0:W-:Y:S02]  /*13130*/  STL [R1+0x1c], R0 ;  /* 0x00001c0001007387 */ /* 0x0001e40000100800 */
.L_x_2056:
[----:B------:R-:W-:Y:S05]  /*13140*/  BSYNC B0 ;  /* 0x0000000000007941 */ /* 0x000fea0003800000 */
.L_x_2055:
[----:B------:R-:W-:-:S06]  /*13150*/  UISETP.NE.AND UP0, UPT, UR39, 0x3, UPT ;  /* 0x000000032700788c */ /* 0x000fcc000bf05270 */
[----:B------:R-:W-:-:S13]  /*13160*/  PLOP3.LUT P1, PT, PT, PT, UP0, 0x80, 0x0 ;  /* 0x000000000000781c */ /* 0x000fda0003f2f008 */
[----:B------:R-:W-:Y:S05]  /*13170*/  @!P1 BRA `(.L_x_2057) ;  /* 0x0000000000049947 */ /* 0x000fea0003800000 */
[----:B------:R-:W-:Y:S01]  /*13180*/  BPT.TRAP 0x1 ;  /* 0x000000040000795c */ /* 0x000fe20000300000 */
.L_x_2057:
[----:B------:R-:W2:Y:S01]  /*13190*/  LDL R2, [R1] ;  /* 0x0000000001027983 */ /* 0x000ea20000100800 */
[----:B------:R-:W-:Y:S01]  /*131a0*/  IMAD R16, R18, 0x8, R17 ;  /* 0x0000000812107824 */ /* 0x000fe200078e0211 */
[----:B------:R-:W-:Y:S01]  /*131b0*/  BSSY B0, `(.L_x_2058) ;  /* 0x0000007000007945 */ /* 0x000fe20003800000 */
[----:B01---5:R-:W-:-:S05]  /*131c0*/  IMAD.U32 R0, RZ, RZ, UR44 ;  /* 0x0000002cff007e24 */ /* 0x023fca000f8e00ff */
[----:B------:R-:W-:Y:S02]  /*131d0*/  ISETP.NE.AND P2, PT, R0, 0x3, PT ;  /* 0x000000030000780c */ /* 0x000fe40003f45270 */
[----:B--2---:R-:W-:-:S04]  /*131e0*/  LOP3.LUT R3, R2, 0x1, RZ, 0x3c, !PT ;  /* 0x0000000102037812 */ /* 0x004fc800078e3cff */
[----:B------:R-:W-:-:S04]  /*131f0*/  SHF.L.U32 R3, R3, 0x1f, RZ ;  /* 0x0000001f03037819 */ /* 0x000fc800000006ff */
[----:B------:R-:W0:Y:S02]  /*13200*/  SYNCS.PHASECHK.TRANS64.TRYWAIT P1, [R16+URZ+0x29870], R3 ;  /* 0x02987003100075a7 */ /* 0x000e24000802017f */
[----:B0-----:R-:W-:Y:S05]  /*13210*/  @!P1 BRA `(.L_x_2059) ;  /* 0x0000001400bc9947 */ /* 0x001fea0003800000 */
.L_x_2104:
[----:B------:R-:W-:Y:S05]  /*13220*/  BSYNC B0 ;  /* 0x0000000000007941 */ /* 0x000fea0003800000 */
.L_x_2058:
[----:B------:R-:W-:Y:S05]  /*13230*/  @!P2 BRA `(.L_x_2060) ;  /* 0x000000000004a947 */ /* 0x000fea0003800000 */
[----:B------:R-:W-:Y:S01]  /*13240*/  BPT.TRAP 0x1 ;  /* 0x000000040000795c */ /* 0x000fe20000300000 */
.L_x_2060:
[----:B------:R-:W0:Y:S02]  /*13250*/  LDL R0, [R1] ;  /* 0x0000000001007983 */ /* 0x000e240000100800 */
[----:B0-----:R-:W-:-:S04]  /*13260*/  SHF.L.U32 R3, R0, 0x1f, RZ ;  /* 0x0000001f00037819 */ /* 0x001fc800000006ff */
[----:B------:R-:W0:Y:S02]  /*13270*/  SYNCS.PHASECHK.TRANS64.TRYWAIT P1, [R16+URZ+0x29860], R3 ;  /* 0x02986003100075a7 */ /* 0x000e24000802017f */
[----:B0-----:R-:W-:Y:S05]  /*13280*/  @!P1 BRA `(.L_x_2061) ;  /* 0x0000001400b49947 */ /* 0x001fea0003800000 */
.L_x_2105:
[----:B------:R-:W2:Y:S04]  /*13290*/  LDL R2, [R1+0x14] ;  /* 0x0000140001027983 */ /* 0x000ea80000100800 */
[----:B------:R-:W3:Y:S01]  /*132a0*/  LDL R12, [R1+0x10] ;  /* 0x00001000010c7983 */ /* 0x000ee20000100800 */
[----:B------:R-:W-:Y:S01]  /*132b0*/  IMAD R0, R18, 0x5000, RZ ;  /* 0x0000500012007824 */ /* 0x000fe200078e02ff */
[----:B------:R-:W-:Y:S05]  /*132c0*/  WARPSYNC.ALL ;  /* 0x0000000000007948 */ /* 0x000fea0003800000 */
[----:B------:R-:W1:Y:S01]  /*132d0*/  S2R R9, SR_TID.X ;  /* 0x0000000000097919 */ /* 0x000e620000002100 */
[----:B------:R-:W-:Y:S01]  /*132e0*/  IMAD.MOV.U32 R13, RZ, RZ, 0x40 ;  /* 0x00000040ff0d7424 */ /* 0x000fe200078e00ff */
[----:B-1----:R-:W-:-:S04]  /*132f0*/  LOP3.LUT P1, RZ, R9, 0x4, RZ, 0xc0, !PT ;  /* 0x0000000409ff7812 */ /* 0x002fc8000782c0ff */
[----:B------:R-:W-:Y:S02]  /*13300*/  SEL R13, R13, 0xffffffc0, !P1 ;  /* 0xffffffc00d0d7807 */ /* 0x000fe40004800000 */
[C---:B--2---:R-:W-:Y:S02]  /*13310*/  LOP3.LUT R2, R0.reuse, R2, RZ, 0xfc, !PT ;  /* 0x0000000200027212 */ /* 0x044fe400078efcff */
[----:B---3--:R-:W-:-:S03]  /*13320*/  LOP3.LUT R0, R0, R12, RZ, 0xfc, !PT ;  /* 0x0000000c00007212 */ /* 0x008fc600078efcff */
[----:B------:R-:W-:-:S04]  /*13330*/  IMAD.IADD R2, R17, 0x1, R2 ;  /* 0x0000000111027824 */ /* 0x000fc800078e0202 */
[----:B0-----:R-:W-:Y:S01]  /*13340*/  IMAD.IADD R3, R13, 0x1, R2 ;  /* 0x000000010d037824 */ /* 0x001fe200078e0202 */
[----:B------:R-:W0:Y:S01]  /*13350*/  LDSM.16.MT88.4 R4, [R2+0xa400] ;  /* 0x00a400000204783b */ /* 0x000e220000004200 */
        /* <DEDUP_REMOVED lines=68> */
.L_x_2062:
[----:B------:R-:W2:Y:S01]  /*137a0*/  LDL.LU R2, [R1] ;  /* 0x0000000001027983 */ /* 0x000ea20000300800 */
[----:B0-----:R0:W-:Y:S01]  /*137b0*/  SYNCS.ARRIVE.TRANS64.A1T0 RZ, [R16+URZ+0x29850], RZ ;  /* 0x029850ff10ff79a7 */ /* 0x0011e2000810003f */
[----:B------:R-:W-:Y:S01]  /*137c0*/  VIADD R18, R18, 0x1 ;  /* 0x0000000112127836 */ /* 0x000fe20000000000 */
[----:B------:R-:W-:Y:S04]  /*137d0*/  BAR.SYNC.DEFER_BLOCKING 0x2, 0x80 ;  /* 0x0082000000007b1d */ /* 0x000fe80000010000 */
[----:B------:R-:W-:Y:S01]  /*137e0*/  ISETP.NE.AND P1, PT, R18, 0x2, PT ;  /* 0x000000021200780c */ /* 0x000fe20003f25270 */
[----:B0-----:R-:W-:-:S03]  /*137f0*/  @!P0 VIADD R16, R16, 0x29880 ;  /* 0x0002988010108836 */ /* 0x001fc60000000000 */
[----:B-1----:R-:W-:Y:S02]  /*13800*/  SEL R0, RZ, 0x1, P1 ;  /* 0x00000001ff007807 */ /* 0x002fe40000800000 */
[----:B------:R-:W-:Y:S02]  /*13810*/  SEL R18, R18, RZ, P1 ;  /* 0x000000ff12127207 */ /* 0x000fe40000800000 */
[----:B------:R-:W-:-:S04]  /*13820*/  @!P0 PRMT R16, RZ, 0x654, R16 ;  /* 0x00000654ff108816 */ /* 0x000fc80000000010 */
[----:B------:R0:W-:Y:S01]  /*13830*/  @!P0 SYNCS.ARRIVE.TRANS64.RED.A1T0 RZ, [R16+URZ], RZ ;  /* 0x000000ff10ff89a7 */ /* 0x0001e2000810043f */
[----:B--2---:R-:W-:-:S05]  /*13840*/  LOP3.LUT R2, R2, R0, RZ, 0x3c, !PT ;  /* 0x0000000002027212 */ /* 0x004fca00078e3cff */
[----:B------:R0:W-:Y:S02]  /*13850*/  STL [R1], R2 ;  /* 0x0000000201007387 */ /* 0x0001e40000100800 */
.L_x_2007:
[----:B------:R-:W-:Y:S05]  /*13860*/  BSYNC B7 ;  /* 0x0000000000077941 */ /* 0x000fea0003800000 */
.L_x_2005:
[----:B-1----:R-:W2:Y:S04]  /*13870*/  LDL R0, [R1+0x4] ;  /* 0x0000040001007983 */ /* 0x002ea80000100800 */
[----:B0-----:R0:W5:Y:S01]  /*13880*/  LDL R2, [R1+0x1c] ;  /* 0x00001c0001027983 */ /* 0x0011620000100800 */
        /* <DEDUP_REMOVED lines=11> */
.L_x_2063:
        /* <DEDUP_REMOVED lines=8> */
.L_x_2064:
[----:B-1----:R-:W2:Y:S01]  /*139c0*/  LDL R0, [R1+0x1c] ;  /* 0x00001c0001007983 */ /* 0x002ea20000100800 */
[----:B------:R-:W-:Y:S02]  /*139d0*/  ULDC UR4, c[0x0][0xc38] ;  /* 0x00030e0000047ab9 */ /* 0x000fe40000000800 */
[----:B--2---:R-:W-:-:S13]  /*139e0*/  ISETP.GE.AND P0, PT, R0, UR4, PT ;  /* 0x0000000400007c0c */ /* 0x004fda000bf06270 */
[----:B------:R-:W-:Y:S05]  /*139f0*/  @!P0 BRA `(.L_x_2065) ;  /* 0xffffffc800248947 */ /* 0x000fea000383ffff */
.L_x_2002:
        /* <DEDUP_REMOVED lines=12> */
.L_x_2106:
[----:B------:R-:W-:Y:S05]  /*13ac0*/  BSYNC B0 ;  /* 0x0000000000007941 */ /* 0x000fea0003800000 */
.L_x_2066:
[----:B------:R-:W-:-:S03]  /*13ad0*/  UMOV UR4, 0xffffffff ;  /* 0xffffffff00047882 */ /* 0x000fc60000000000 */
[----:B------:R-:W-:Y:S05]  /*13ae0*/  BRA.DIV UR4, `(.L_x_2068) ;  /* 0x0000000e04c47947 */ /* 0x000fea000b800000 */
[----:B0-----:R-:W0:Y:S02]  /*13af0*/  S2R R0, SR_TID.X ;  /* 0x0000000000007919 */ /* 0x001e240000002100 */
[----:B0-----:R-:W-:-:S04]  /*13b00*/  SHF.R.U32.HI R0, RZ, 0x5, R0 ;  /* 0x00000005ff007819 */ /* 0x001fc80000011600 */
[----:B------:R-:W-:-:S05]  /*13b10*/  LOP3.LUT R0, R0, 0x3, RZ, 0xc0, !PT ;  /* 0x0000000300007812 */ /* 0x000fca00078ec0ff */
[----:B------:R0:W1:Y:S02]  /*13b20*/  SHFL.IDX PT, R14, R0, RZ, 0x1f ;  /* 0x00001fff000e7589 */ /* 0x00006400000e0000 */
.L_x_2109:
[----:B-1----:R-:W-:Y:S01]  /*13b30*/  ISETP.NE.AND P0, PT, R14, RZ, PT ;  /* 0x000000ff0e00720c */ /* 0x002fe20003f05270 */
[----:B------:R-:W-:-:S12]  /*13b40*/  BSSY B0, `(.L_x_2069) ;  /* 0x000002c000007945 */ /* 0x000fd80003800000 */
[----:B------:R-:W-:Y:S05]  /*13b50*/  @P0 BRA `(.L_x_2070) ;  /* 0x0000000000a80947 */ /* 0x000fea0003800000 */
[----:B------:R-:W-:-:S03]  /*13b60*/  UMOV UR4, 0xffffffff ;  /* 0xffffffff00047882 */ /* 0x000fc60000000000 */
[----:B------:R-:W-:Y:S05]  /*13b70*/  BRA.DIV UR4, `(.L_x_2071) ;  /* 0x0000000e04d47947 */ /* 0x000fea000b800000 */
[----:B------:R-:W-:-:S13]  /*13b80*/  ELECT P6, URZ, PT ;  /* 0x00000000003f782f */ /* 0x000fda00038c0000 */
.L_x_2112:
[----:B------:R-:W-:Y:S05]  /*13b90*/  @!P6 BRA `(.L_x_2070) ;  /* 0x000000000098e947 */ /* 0x000fea0003800000 */
[----:B------:R-:W-:-:S06]  /*13ba0*/  ULOP3.LUT UR4, UR38, 0x2, URZ, 0xfc, !UPT ;  /* 0x0000000226047892 */ /* 0x000fcc000f8efc3f */
[----:B0-----:R-:W-:-:S05]  /*13bb0*/  IMAD.U32 R0, RZ, RZ, UR4 ;  /* 0x00000004ff007e24 */ /* 0x001fca000f8e00ff */
[----:B------:R-:W-:-:S13]  /*13bc0*/  ISETP.NE.AND P0, PT, R0, 0x3, PT ;  /* 0x000000030000780c */ /* 0x000fda0003f05270 */
[----:B------:R-:W-:Y:S05]  /*13bd0*/  @!P0 BRA `(.L_x_2072) ;  /* 0x0000000000048947 */ /* 0x000fea0003800000 */
[----:B------:R-:W-:Y:S01]  /*13be0*/  BPT.TRAP 0x1 ;  /* 0x000000040000795c */ /* 0x000fe20000300000 */
.L_x_2072:
        /* <DEDUP_REMOVED lines=9> */
[----:B------:R-:W-:Y:S02]  /*13c80*/  SEL R2, R0, RZ, P2 ;  /* 0x000000ff00027207 */ /* 0x000fe40001000000 */
[----:B------:R-:W-:-:S03]  /*13c90*/  SHF.L.U32 R0, R6, 0x1f, RZ ;  /* 0x0000001f06007819 */ /* 0x000fc600000006ff */
[----:B------:R-:W-:Y:S01]  /*13ca0*/  IMAD R5, R2, 0x8, R5 ;  /* 0x0000000802057824 */ /* 0x000fe200078e0205 */
[----:B0-----:R-:W-:Y:S06]  /*13cb0*/  @!P1 BRA `(.L_x_2073) ;  /* 0x0000000c00a49947 */ /* 0x001fec0003800000 */
.L_x_2113:
[----:B------:R-:W1:Y:S02]  /*13cc0*/  SYNCS.PHASECHK.TRANS64.TRYWAIT P1, [R5+URZ], R0 ;  /* 0x00000000050075a7 */ /* 0x000e64000802017f */
[----:B-1----:R-:W-:Y:S05]  /*13cd0*/  @!P1 BRA `(.L_x_2074) ;  /* 0x0000000c00b09947 */ /* 0x002fea0003800000 */
.L_x_2114:
[----:B------:R-:W-:Y:S05]  /*13ce0*/  @!P0 BRA `(.L_x_2075) ;  /* 0x0000000000048947 */ /* 0x000fea0003800000 */
[----:B------:R-:W-:Y:S01]  /*13cf0*/  BPT.TRAP 0x1 ;  /* 0x000000040000795c */ /* 0x000fe20000300000 */
.L_x_2075:
[----:B-1----:R-:W-:-:S04]  /*13d00*/  IMAD R5, R18, 0x8, R3 ;  /* 0x0000000812057824 */ /* 0x002fc800078e0203 */
[----:B------:R-:W1:Y:S02]  /*13d10*/  SYNCS.PHASECHK.TRANS64.TRYWAIT P1, [R5+URZ+0x29860], R4 ;  /* 0x02986004050075a7 */ /* 0x000e64000802017f */
[----:B-1----:R-:W-:Y:S05]  /*13d20*/  @!P1 BRA `(.L_x_2076) ;  /* 0x0000000c00b09947 */ /* 0x002fea0003800000 */
.L_x_2115:
[----:B------:R-:W-:Y:S05]  /*13d30*/  @!P0 BRA `(.L_x_2077) ;  /* 0x0000000000048947 */ /* 0x000fea0003800000 */
[----:B------:R-:W-:Y:S01]  /*13d40*/  BPT.TRAP 0x1 ;  /* 0x000000040000795c */ /* 0x000fe20000300000 */
.L_x_2077:
[----:B------:R-:W-:-:S04]  /*13d50*/  IMAD R3, R2, 0x8, R3 ;  /* 0x0000000802037824 */ /* 0x000fc800078e0203 */
[----:B------:R-:W2:Y:S02]  /*13d60*/  SYNCS.PHASECHK.TRANS64.TRYWAIT P1, [R3+URZ+0x29860], R0 ;  /* 0x02986000030075a7 */ /* 0x000ea4000802017f */
[----:B--2---:R-:W-:Y:S05]  /*13d70*/  @!P1 BRA `(.L_x_2078) ;  /* 0x0000000c00b09947 */ /* 0x004fea0003800000 */
.L_x_2116:
[----:B------:R-:W-:Y:S05]  /*13d80*/  @!P0 BRA `(.L_x_2079) ;  /* 0x0000000000048947 */ /* 0x000fea0003800000 */
[----:B------:R-:W-:Y:S01]  /*13d90*/  BPT.TRAP 0x1 ;  /* 0x000000040000795c */ /* 0x000fe20000300000 */
.L_x_2079:
[----:B------:R-:W3:Y:S02]  /*13da0*/  SYNCS.PHASECHK.TRANS64.TRYWAIT P0, [R5+URZ+0x29880], R4 ;  /* 0x02988004050075a7 */ /* 0x000ee4000800017f */
[----:B---3--:R-:W-:Y:S05]  /*13db0*/  @!P0 BRA `(.L_x_2080) ;  /* 0x0000000c00b48947 */ /* 0x008fea0003800000 */
.L_x_2081:
[----:B----4-:R4:W0:Y:S02]  /*13dc0*/  SYNCS.PHASECHK.TRANS64.TRYWAIT P0, [R3+URZ+0x29880], R0 ;  /* 0x02988000030075a7 */ /* 0x010824000800017f */
[----:B0-----:R-:W-:Y:S05]  /*13dd0*/  @!P0 NANOSLEEP.SYNCS 0x989680 ;  /* 0x009896800000895d */ /* 0x001fea0003900000 */
[----:B------:R-:W0:Y:S02]  /*13de0*/  @!P0 SYNCS.PHASECHK.TRANS64 P0, [R3+URZ+0x29880], R0 ;  /* 0x02988000030085a7 */ /* 0x000e24000800007f */
[----:B0-----:R-:W-:Y:S05]  /*13df0*/  @!P0 BRA `(.L_x_2081) ;  /* 0xfffffffc00f08947 */ /* 0x001fea000383ffff */
.L_x_2070:
[----:B------:R-:W-:Y:S05]  /*13e00*/  BSYNC B0 ;  /* 0x0000000000007941 */ /* 0x000fea0003800000 */
.L_x_2069:
[----:B------:R-:W-:Y:S05]  /*13e10*/  EXIT ;  /* 0x000000000000794d */ /* 0x000fea0003800000 */
.L_x_1952:
[----:B0-----:R-:W-:-:S04]  /*13e20*/  IMAD.U32 R3, RZ, RZ, UR41 ;  /* 0x00000029ff037e24 */ /* 0x001fc8000f8e00ff */
[----:B------:R0:W1:Y:S03]  /*13e30*/  SYNCS.PHASECHK.TRANS64.TRYWAIT P1, [R3+URZ+0x29800], R6 ;  /* 0x02980006030075a7 */ /* 0x000066000802017f */
[----:B-1----:R-:W-:Y:S05]  /*13e40*/  @!P1 NANOSLEEP.SYNCS 0x989680 ;  /* 0x009896800000995d */ /* 0x002fea0003900000 */
[----:B------:R-:W1:Y:S02]  /*13e50*/  @!P1 SYNCS.PHASECHK.TRANS64 P1, [R3+URZ+0x29800], R6 ;  /* 0x02980006030095a7 */ /* 0x000e64000802007f */
[----:B-1----:R-:W-:Y:S05]  /*13e60*/  @!P1 BRA `(.L_x_1952) ;  /* 0xfffffffc00ec9947 */ /* 0x002fea000383ffff */
[----:B------:R-:W-:Y:S05]  /*13e70*/  BRA `(.L_x_2082) ;  /* 0xfffffed800d87947 */ /* 0x000fea000383ffff */
.L_x_1956:
[----:B-1----:R1:W2:Y:S02]  /*13e80*/  SYNCS.PHASECHK.TRANS64.TRYWAIT P2, [R2+URZ+0x29830], R3 ;  /* 0x02983003020075a7 */ /* 0x0022a4000804017f */
[----:B--2---:R-:W-:Y:S05]  /*13e90*/  @!P2 NANOSLEEP.SYNCS 0x989680 ;  /* 0x009896800000a95d */ /* 0x004fea0003900000 */
[----:B------:R-:W2:Y:S02]  /*13ea0*/  @!P2 SYNCS.PHASECHK.TRANS64 P2, [R2+URZ+0x29830], R3 ;  /* 0x029830030200a5a7 */ /* 0x000ea4000804007f */
[----:B--2---:R-:W-:Y:S05]  /*13eb0*/  @!P2 BRA `(.L_x_1956) ;  /* 0xfffffffc00f0a947 */ /* 0x004fea000383ffff */
[----:B------:R-:W-:Y:S05]  /*13ec0*/  BRA `(.L_x_1955) ;  /* 0xfffffed800fc7947 */ /* 0x000fea000383ffff */
.L_x_1961:
[----:B-1----:R-:W-:-:S04]  /*13ed0*/  IMAD.U32 R7, RZ, RZ, UR6 ;  /* 0x00000006ff077e24 */ /* 0x002fc8000f8e00ff */
[----:B------:R1:W2:Y:S03]  /*13ee0*/  SYNCS.PHASECHK.TRANS64.TRYWAIT P3, [R7+URZ+0x29830], R6 ;  /* 0x02983006070075a7 */ /* 0x0002a6000806017f */
[----:B--2---:R-:W-:Y:S05]  /*13ef0*/  @!P3 NANOSLEEP.SYNCS 0x989680 ;  /* 0x009896800000b95d */ /* 0x004fea0003900000 */
[----:B------:R-:W2:Y:S02]  /*13f00*/  @!P3 SYNCS.PHASECHK.TRANS64 P3, [R7+URZ+0x29830], R6 ;  /* 0x029830060700b5a7 */ /* 0x000ea4000806007f */
[----:B--2---:R-:W-:Y:S05]  /*13f10*/  @!P3 BRA `(.L_x_1961) ;  /* 0xfffffffc00ecb947 */ /* 0x004fea000383ffff */
[----:B------:R-:W-:Y:S05]  /*13f20*/  BRA `(.L_x_1958) ;  /* 0xffffff1800547947 */ /* 0x000fea000383ffff */
.L_x_1965:
[----:B-1----:R-:W-:-:S04]  /*13f30*/  IMAD.U32 R7, RZ, RZ, UR6 ;  /* 0x00000006ff077e24 */ /* 0x002fc8000f8e00ff */
[----:B------:R1:W2:Y:S03]  /*13f40*/  SYNCS.PHASECHK.TRANS64.TRYWAIT P3, [R7+URZ+0x29850], R6 ;  /* 0x02985006070075a7 */ /* 0x0002a6000806017f */
[----:B--2---:R-:W-:Y:S05]  /*13f50*/  @!P3 NANOSLEEP.SYNCS 0x989680 ;  /* 0x009896800000b95d */ /* 0x004fea0003900000 */
[----:B------:R-:W2:Y:S02]  /*13f60*/  @!P3 SYNCS.PHASECHK.TRANS64 P3, [R7+URZ+0x29850], R6 ;  /* 0x029850060700b5a7 */ /* 0x000ea4000806007f */
[----:B--2---:R-:W-:Y:S05]  /*13f70*/  @!P3 BRA `(.L_x_1965) ;  /* 0xfffffffc00ecb947 */ /* 0x004fea000383ffff */
[----:B------:R-:W-:Y:S05]  /*13f80*/  BRA `(.L_x_1962) ;  /* 0xffffff24005c7947 */ /* 0x000fea000383ffff */
.L_x_1972:
[----:B-1----:R-:W-:-:S04]  /*13f90*/  IMAD.U32 R7, RZ, RZ, UR6 ;  /* 0x00000006ff077e24 */ /* 0x002fc8000f8e00ff */
[----:B------:R1:W2:Y:S03]  /*13fa0*/  SYNCS.PHASECHK.TRANS64.TRYWAIT P2, [R7+URZ+0x29830], R6 ;  /* 0x02983006070075a7 */ /* 0x0002a6000804017f */
[----:B--2---:R-:W-:Y:S05]  /*13fb0*/  @!P2 NANOSLEEP.SYNCS 0x989680 ;  /* 0x009896800000a95d */ /* 0x004fea0003900000 */
[----:B------:R-:W2:Y:S02]  /*13fc0*/  @!P2 SYNCS.PHASECHK.TRANS64 P2, [R7+URZ+0x29830], R6 ;  /* 0x029830060700a5a7 */ /* 0x000ea4000804007f */
[----:B--2---:R-:W-:Y:S05]  /*13fd0*/  @!P2 BRA `(.L_x_1972) ;  /* 0xfffffffc00eca947 */ /* 0x004fea000383ffff */
[----:B------:R-:W-:Y:S05]  /*13fe0*/  BRA `(.L_x_1969) ;  /* 0xffffff5800b87947 */ /* 0x000fea000383ffff */
.L_x_1976:
[----:B-1----:R-:W-:-:S04]  /*13ff0*/  IMAD.U32 R7, RZ, RZ, UR6 ;  /* 0x00000006ff077e24 */ /* 0x002fc8000f8e00ff */
[----:B------:R1:W2:Y:S03]  /*14000*/  SYNCS.PHASECHK.TRANS64.TRYWAIT P2, [R7+URZ+0x29850], R6 ;  /* 0x02985006070075a7 */ /* 0x0002a6000804017f */
[----:B--2---:R-:W-:Y:S05]  /*14010*/  @!P2 NANOSLEEP.SYNCS 0x989680 ;  /* 0x009896800000a95d */ /* 0x004fea0003900000 */
[----:B------:R-:W2:Y:S02]  /*14020*/  @!P2 SYNCS.PHASECHK.TRANS64 P2, [R7+URZ+0x29850], R6 ;  /* 0x029850060700a5a7 */ /* 0x000ea4000804007f */
[----:B--2---:R-:W-:Y:S05]  /*14030*/  @!P2 BRA `(.L_x_1976) ;  /* 0xfffffffc00eca947 */ /* 0x004fea000383ffff */
[----:B------:R-:W-:Y:S05]  /*14040*/  BRA `(.L_x_1973) ;  /* 0xffffff6400b47947 */ /* 0x000fea000383ffff */
.L_x_1982:
[----:B-1----:R-:W-:-:S04]  /*14050*/  IMAD.U32 R5, RZ, RZ, UR9 ;  /* 0x00000009ff057e24 */ /* 0x002fc8000f8e00ff */
[----:B------:R1:W2:Y:S03]  /*14060*/  SYNCS.PHASECHK.TRANS64.TRYWAIT P1, [R5+URZ+0x29850], R0 ;  /* 0x02985000050075a7 */ /* 0x0002a6000802017f */
[----:B--2---:R-:W-:Y:S05]  /*14070*/  @!P1 NANOSLEEP.SYNCS 0x989680 ;  /* 0x009896800000995d */ /* 0x004fea0003900000 */
[----:B------:R-:W2:Y:S02]  /*14080*/  @!P1 SYNCS.PHASECHK.TRANS64 P1, [R5+URZ+0x29850], R0 ;  /* 0x02985000050095a7 */ /* 0x000ea4000802007f */
[----:B--2---:R-:W-:Y:S05]  /*14090*/  @!P1 BRA `(.L_x_1982) ;  /* 0xfffffffc00ec9947 */ /* 0x004fea000383ffff */
[----:B------:R-:W-:Y:S05]  /*140a0*/  BRA `(.L_x_1981) ;  /* 0xffffff9000047947 */ /* 0x000fea000383ffff */
.L_x_2016:
[----:B------:R-:W-:Y:S02]  /*140b0*/  IMAD.MOV.U32 R13, RZ, RZ, R0 ;  /* 0x000000ffff0d7224 */ /* 0x000fe400078e0000 */
[----:B------:R-:W-:Y:S02]  /*140c0*/  IMAD.MOV.U32 R12, RZ, RZ, RZ ;  /* 0x000000ffff0c7224 */ /* 0x000fe400078e00ff */
[----:B------:R-:W-:Y:S02]  /*140d0*/  IMAD.MOV.U32 R11, RZ, RZ, 0x1f ;  /* 0x0000001fff0b7424 */ /* 0x000fe400078e00ff */
[----:B------:R-:W-:-:S07]  /*140e0*/  IMAD.MOV.U32 R15, RZ, RZ, -0x1 ;  /* 0xffffffffff0f7424 */ /* 0x000fce00078e00ff */
[----:B-1----:R-:W-:Y:S05]  /*140f0*/  WARPSYNC.COLLECTIVE R15, `(.L_x_2083) ;  /* 0x000000000f087348 */ /* 0x002fea0003c00000 */
[----:B------:R0:W2:Y:S02]  /*14100*/  SHFL.IDX P6, R14, R13, R12, R11 ;  /* 0x0000000c0d0e7389 */ /* 0x0000a400000c000b */
[----:B012---:R-:W-:Y:S01]  /*14110*/  ENDCOLLECTIVE ;  /* 0x000000000000791b */ /* 0x007fe20003800000 */
.L_x_2083:
[----:B------:R-:W-:Y:S05]  /*14120*/  BRA `(.L_x_2084) ;  /* 0xffffffcc00947947 */ /* 0x000fea000383ffff */
.L_x_2018:
[----:B------:R-:W-:Y:S01]  /*14130*/  BSSY B0, `(.L_x_2085) ;  /* 0x0000006000007945 */ /* 0x000fe20003800000 */
[----:B------:R-:W-:-:S07]  /*14140*/  IMAD.MOV.U32 R15, RZ, RZ, -0x1 ;  /* 0xffffffffff0f7424 */ /* 0x000fce00078e00ff */
[----:B-1----:R-:W-:Y:S05]  /*14150*/  WARPSYNC.COLLECTIVE R15, `(.L_x_2086) ;  /* 0x000000000f0c7348 */ /* 0x002fea0003c00000 */
[----:B------:R-:W-:Y:S02]  /*14160*/  ELECT P6, UR62, PT ;  /* 0x00000000003e782f */ /* 0x000fe400038c0000 */
[----:B------:R-:W-:Y:S01]  /*14170*/  MOV R14, UR62 ;  /* 0x0000003e000e7c02 */ /* 0x000fe20008000f00 */
[----:B-1----:R-:W-:Y:S10]  /*14180*/  ENDCOLLECTIVE ;  /* 0x000000000000791b */ /* 0x002ff40003800000 */
.L_x_2086:
[----:B------:R-:W-:Y:S05]  /*14190*/  BSYNC B0 ;  /* 0x0000000000007941 */ /* 0x000fea0003800000 */
.L_x_2085:
[----:B------:R-:W-:Y:S05]  /*141a0*/  BRA `(.L_x_2087) ;  /* 0xffffffcc00a47947 */ /* 0x000fea000383ffff */
.L_x_2020:
[----:B0-----:R0:W2:Y:S02]  /*141b0*/  SYNCS.PHASECHK.TRANS64.TRYWAIT P1, [R2+URZ+0x29880], R3 ;  /* 0x02988003020075a7 */ /* 0x0010a4000802017f */
[----:B--2---:R-:W-:Y:S05]  /*141c0*/  @!P1 NANOSLEEP.SYNCS 0x989680 ;  /* 0x009896800000995d */ /* 0x004fea0003900000 */
[----:B------:R-:W2:Y:S02]  /*141d0*/  @!P1 SYNCS.PHASECHK.TRANS64 P1, [R2+URZ+0x29880], R3 ;  /* 0x02988003020095a7 */ /* 0x000ea4000802007f */
[----:B--2---:R-:W-:Y:S05]  /*141e0*/  @!P1 BRA `(.L_x_2020) ;  /* 0xfffffffc00f09947 */ /* 0x004fea000383ffff */
[----:B------:R-:W-:Y:S05]  /*141f0*/  BRA `(.L_x_2088) ;  /* 0xffffffd000007947 */ /* 0x000fea000383ffff */
.L_x_2022:
[----:B--2---:R2:W3:Y:S02]  /*14200*/  SYNCS.PHASECHK.TRANS64.TRYWAIT P1, [R2+URZ+0x29840], R3 ;  /* 0x02984003020075a7 */ /* 0x0044e4000802017f */
[----:B---3--:R-:W-:Y:S05]  /*14210*/  @!P1 NANOSLEEP.SYNCS 0x989680 ;  /* 0x009896800000995d */ /* 0x008fea0003900000 */
[----:B------:R-:W3:Y:S02]  /*14220*/  @!P1 SYNCS.PHASECHK.TRANS64 P1, [R2+URZ+0x29840], R3 ;  /* 0x02984003020095a7 */ /* 0x000ee4000802007f */
[----:B---3--:R-:W-:Y:S05]  /*14230*/  @!P1 BRA `(.L_x_2022) ;  /* 0xfffffffc00f09947 */ /* 0x008fea000383ffff */
[----:B------:R-:W-:Y:S05]  /*14240*/  BRA `(.L_x_2089) ;  /* 0xffffffd0004c7947 */ /* 0x000fea000383ffff */
.L_x_2026:
[----:B------:R-:W-:Y:S02]  /*14250*/  IMAD.MOV.U32 R13, RZ, RZ, R3 ;  /* 0x000000ffff0d7224 */ /* 0x000fe400078e0003 */
[----:B------:R-:W-:Y:S02]  /*14260*/  IMAD.MOV.U32 R12, RZ, RZ, RZ ;  /* 0x000000ffff0c7224 */ /* 0x000fe400078e00ff */
[----:B------:R-:W-:Y:S02]  /*14270*/  IMAD.MOV.U32 R11, RZ, RZ, 0x1c1f ;  /* 0x00001c1fff0b7424 */ /* 0x000fe400078e00ff */
[----:B------:R-:W-:Y:S02]  /*14280*/  IMAD.MOV.U32 R15, RZ, RZ, -0x1 ;  /* 0xffffffffff0f7424 */ /* 0x000fe400078e00ff */
[----:B------:R-:W-:-:S07]  /*14290*/  IMAD.U32 R0, RZ, RZ, UR41 ;  /* 0x00000029ff007e24 */ /* 0x000fce000f8e00ff */
[----:B-----5:R-:W-:Y:S05]  /*142a0*/  WARPSYNC.COLLECTIVE R15, `(.L_x_2090) ;  /* 0x000000000f087348 */ /* 0x020fea0003c00000 */
[----:B------:R0:W1:Y:S02]  /*142b0*/  SHFL.IDX P6, R14, R13, R12, R11 ;  /* 0x0000000c0d0e7389 */ /* 0x00006400000c000b */
[----:B01---5:R-:W-:Y:S01]  /*142c0*/  ENDCOLLECTIVE ;  /* 0x000000000000791b */ /* 0x023fe20003800000 */
.L_x_2090:
[----:B------:R-:W-:Y:S02]  /*142d0*/  IMAD R0, R0, 0x80, R10 ;  /* 0x0000008000007824 */ /* 0x000fe400078e020a */
[----:B------:R-:W-:Y:S02]  /*142e0*/  IMAD.MOV.U32 R13, RZ, RZ, R4 ;  /* 0x000000ffff0d7224 */ /* 0x000fe400078e0004 */
[----:B------:R-:W-:-:S07]  /*142f0*/  IMAD.MOV.U32 R5, RZ, RZ, R14 ;  /* 0x000000ffff057224 */ /* 0x000fce00078e000e */
[----:B------:R-:W-:Y:S05]  /*14300*/  WARPSYNC.COLLECTIVE R15, `(.L_x_2091) ;  /* 0x000000000f087348 */ /* 0x000fea0003c00000 */
[----:B------:R0:W1:Y:S02]  /*14310*/  SHFL.IDX P6, R14, R13, R12, R11 ;  /* 0x0000000c0d0e7389 */ /* 0x00006400000c000b */
[----:B01----:R-:W-:Y:S01]  /*14320*/  ENDCOLLECTIVE ;  /* 0x000000000000791b */ /* 0x003fe20003800000 */
.L_x_2091:
        /* <DEDUP_REMOVED lines=9> */
.L_x_2092:
        /* <DEDUP_REMOVED lines=16> */
.L_x_2093:
[----:B------:R-:W-:Y:S02]  /*144c0*/  IMAD.MOV.U32 R13, RZ, RZ, R3 ;  /* 0x000000ffff0d7224 */ /* 0x000fe400078e0003 */
[----:B------:R-:W-:Y:S02]  /*144d0*/  IMAD.MOV.U32 R12, RZ, RZ, 0x2 ;  /* 0x00000002ff0c7424 */ /* 0x000fe400078e00ff */
[----:B------:R-:W-:-:S07]  /*144e0*/  IMAD.MOV.U32 R6, RZ, RZ, R14 ;  /* 0x000000ffff067224 */ /* 0x000fce00078e000e */
[----:B------:R-:W-:Y:S05]  /*144f0*/  WARPSYNC.COLLECTIVE R15, `(.L_x_2094) ;  /* 0x000000000f087348 */ /* 0x000fea0003c00000 */
[----:B------:R0:W1:Y:S02]  /*14500*/  SHFL.IDX P6, R14, R13, R12, R11 ;  /* 0x0000000c0d0e7389 */ /* 0x00006400000c000b */
[----:B01----:R-:W-:Y:S01]  /*14510*/  ENDCOLLECTIVE ;  /* 0x000000000000791b */ /* 0x003fe20003800000 */
.L_x_2094:
        /* <DEDUP_REMOVED lines=16> */
.L_x_2095:
[----:B------:R-:W-:Y:S02]  /*14620*/  IMAD.MOV.U32 R13, RZ, RZ, R3 ;  /* 0x000000ffff0d7224 */ /* 0x000fe400078e0003 */
[----:B------:R-:W-:Y:S02]  /*14630*/  IMAD.MOV.U32 R12, RZ, RZ, 0x3 ;  /* 0x00000003ff0c7424 */ /* 0x000fe400078e00ff */
[----:B------:R-:W-:-:S07]  /*14640*/  IMAD.MOV.U32 R6, RZ, RZ, R14 ;  /* 0x000000ffff067224 */ /* 0x000fce00078e000e */
[----:B------:R-:W-:Y:S05]  /*14650*/  WARPSYNC.COLLECTIVE R15, `(.L_x_2096) ;  /* 0x000000000f087348 */ /* 0x000fea0003c00000 */
[----:B------:R0:W1:Y:S02]  /*14660*/  SHFL.IDX P6, R14, R13, R12, R11 ;  /* 0x0000000c0d0e7389 */ /* 0x00006400000c000b */
[----:B01----:R-:W-:Y:S01]  /*14670*/  ENDCOLLECTIVE ;  /* 0x000000000000791b */ /* 0x003fe20003800000 */
.L_x_2096:
        /* <DEDUP_REMOVED lines=14> */
.L_x_2097:
[----:B------:R-:W-:Y:S01]  /*14760*/  IMAD.MOV.U32 R4, RZ, RZ, R14 ;  /* 0x000000ffff047224 */ /* 0x000fe200078e000e */
[----:B------:R-:W-:Y:S06]  /*14770*/  BRA `(.L_x_2098) ;  /* 0xffffffd400947947 */ /* 0x000fec000383ffff */
.L_x_2031:
[----:B-1----:R1:W2:Y:S02]  /*14780*/  SYNCS.PHASECHK.TRANS64.TRYWAIT P0, [R17+URZ+0x29820], R0 ;  /* 0x02982000110075a7 */ /* 0x0022a4000800017f */
[----:B--2---:R-:W-:Y:S05]  /*14790*/  @!P0 NANOSLEEP.SYNCS 0x989680 ;  /* 0x009896800000895d */ /* 0x004fea0003900000 */
[----:B------:R-:W2:Y:S02]  /*147a0*/  @!P0 SYNCS.PHASECHK.TRANS64 P0, [R17+URZ+0x29820], R0 ;  /* 0x02982000110085a7 */ /* 0x000ea4000800007f */
[----:B--2---:R-:W-:Y:S05]  /*147b0*/  @!P0 BRA `(.L_x_2031) ;  /* 0xfffffffc00f08947 */ /* 0x004fea000383ffff */
[----:B------:R-:W-:Y:S05]  /*147c0*/  BRA `(.L_x_2099) ;  /* 0xffffffd800047947 */ /* 0x000fea000383ffff */
.L_x_2037:
[----:B0-----:R0:W2:Y:S02]  /*147d0*/  SYNCS.PHASECHK.TRANS64.TRYWAIT P0, [R4+URZ+0x29880], R5 ;  /* 0x02988005040075a7 */ /* 0x0010a4000800017f */
[----:B--2---:R-:W-:Y:S05]  /*147e0*/  @!P0 NANOSLEEP.SYNCS 0x989680 ;  /* 0x009896800000895d */ /* 0x004fea0003900000 */
[----:B------:R-:W2:Y:S02]  /*147f0*/  @!P0 SYNCS.PHASECHK.TRANS64 P0, [R4+URZ+0x29880], R5 ;  /* 0x02988005040085a7 */ /* 0x000ea4000800007f */
[----:B--2---:R-:W-:Y:S05]  /*14800*/  @!P0 BRA `(.L_x_2037) ;  /* 0xfffffffc00f08947 */ /* 0x004fea000383ffff */
[----:B------:R-:W-:Y:S05]  /*14810*/  BRA `(.L_x_2100) ;  /* 0xffffffd800b87947 */ /* 0x000fea000383ffff */
.L_x_2042:
[----:B--2---:R2:W3:Y:S02]  /*14820*/  SYNCS.PHASECHK.TRANS64.TRYWAIT P0, [R4+URZ+0x29840], R5 ;  /* 0x02984005040075a7 */ /* 0x0044e4000800017f */
[----:B---3--:R-:W-:Y:S05]  /*14830*/  @!P0 NANOSLEEP.SYNCS 0x989680 ;  /* 0x009896800000895d */ /* 0x008fea0003900000 */
[----:B------:R-:W3:Y:S02]  /*14840*/  @!P0 SYNCS.PHASECHK.TRANS64 P0, [R4+URZ+0x29840], R5 ;  /* 0x02984005040085a7 */ /* 0x000ee4000800007f */
[----:B---3--:R-:W-:Y:S05]  /*14850*/  @!P0 BRA `(.L_x_2042) ;  /* 0xfffffffc00f08947 */ /* 0x008fea000383ffff */
[----:B------:R-:W-:Y:S05]  /*14860*/  BRA `(.L_x_2101) ;  /* 0xffffffdc00307947 */ /* 0x000fea000383ffff */
.L_x_2050:
[----:B--2---:R2:W3:Y:S02]  /*14870*/  SYNCS.PHASECHK.TRANS64.TRYWAIT P1, [R19+URZ+0x29870], R4 ;  /* 0x02987004130075a7 */ /* 0x0044e4000802017f */
[----:B---3--:R-:W-:Y:S05]  /*14880*/  @!P1 NANOSLEEP.SYNCS 0x989680 ;  /* 0x009896800000995d */ /* 0x008fea0003900000 */
[----:B------:R-:W3:Y:S02]  /*14890*/  @!P1 SYNCS.PHASECHK.TRANS64 P1, [R19+URZ+0x29870], R4 ;  /* 0x02987004130095a7 */ /* 0x000ee4000802007f */
[----:B---3--:R-:W-:Y:S05]  /*148a0*/  @!P1 BRA `(.L_x_2050) ;  /* 0xfffffffc00f09947 */ /* 0x008fea000383ffff */
[----:B------:R-:W-:Y:S05]  /*148b0*/  BRA `(.L_x_2102) ;  /* 0xffffffe000487947 */ /* 0x000fea000383ffff */
.L_x_2052:
[----:B---3--:R3:W4:Y:S02]  /*148c0*/  SYNCS.PHASECHK.TRANS64.TRYWAIT P1, [R19+URZ+0x29860], R0 ;  /* 0x02986000130075a7 */ /* 0x008724000802017f */
[----:B----4-:R-:W-:Y:S05]  /*148d0*/  @!P1 NANOSLEEP.SYNCS 0x989680 ;  /* 0x009896800000995d */ /* 0x010fea0003900000 */
[----:B------:R-:W4:Y:S02]  /*148e0*/  @!P1 SYNCS.PHASECHK.TRANS64 P1, [R19+URZ+0x29860], R0 ;  /* 0x02986000130095a7 */ /* 0x000f24000802007f */
[----:B----4-:R-:W-:Y:S05]  /*148f0*/  @!P1 BRA `(.L_x_2052) ;  /* 0xfffffffc00f09947 */ /* 0x010fea000383ffff */
[----:B------:R-:W-:Y:S05]  /*14900*/  BRA `(.L_x_2103) ;  /* 0xffffffe000507947 */ /* 0x000fea000383ffff */
.L_x_2059:
[----:B0-----:R0:W1:Y:S02]  /*14910*/  SYNCS.PHASECHK.TRANS64.TRYWAIT P1, [R16+URZ+0x29870], R3 ;  /* 0x02987003100075a7 */ /* 0x001064000802017f */
[----:B-1----:R-:W-:Y:S05]  /*14920*/  @!P1 NANOSLEEP.SYNCS 0x989680 ;  /* 0x009896800000995d */ /* 0x002fea0003900000 */
[----:B------:R-:W1:Y:S02]  /*14930*/  @!P1 SYNCS.PHASECHK.TRANS64 P1, [R16+URZ+0x29870], R3 ;  /* 0x02987003100095a7 */ /* 0x000e64000802007f */
[----:B-1----:R-:W-:Y:S05]  /*14940*/  @!P1 BRA `(.L_x_2059) ;  /* 0xfffffffc00f09947 */ /* 0x002fea000383ffff */
[----:B------:R-:W-:Y:S05]  /*14950*/  BRA `(.L_x_2104) ;  /* 0xffffffe800307947 */ /* 0x000fea000383ffff */
.L_x_2061:
[----:B0-----:R0:W1:Y:S02]  /*14960*/  SYNCS.PHASECHK.TRANS64.TRYWAIT P1, [R16+URZ+0x29860], R3 ;  /* 0x02986003100075a7 */ /* 0x001064000802017f */
[----:B-1----:R-:W-:Y:S05]  /*14970*/  @!P1 NANOSLEEP.SYNCS 0x989680 ;  /* 0x009896800000995d */ /* 0x002fea0003900000 */
[----:B------:R-:W1:Y:S02]  /*14980*/  @!P1 SYNCS.PHASECHK.TRANS64 P1, [R16+URZ+0x29860], R3 ;  /* 0x02986003100095a7 */ /* 0x000e64000802007f */
[----:B-1----:R-:W-:Y:S05]  /*14990*/  @!P1 BRA `(.L_x_2061) ;  /* 0xfffffffc00f09947 */ /* 0x002fea000383ffff */
[----:B------:R-:W-:Y:S05]  /*149a0*/  BRA `(.L_x_2105) ;  /* 0xffffffe800387947 */ /* 0x000fea000383ffff */
.L_x_2067:
[----:B0-----:R0:W1:Y:S02]  /*149b0*/  SYNCS.PHASECHK.TRANS64.TRYWAIT P0, [R3+URZ+0x29820], R0 ;  /* 0x02982000030075a7 */ /* 0x001064000800017f */
[----:B-1----:R-:W-:Y:S05]  /*149c0*/  @!P0 NANOSLEEP.SYNCS 0x989680 ;  /* 0x009896800000895d */ /* 0x002fea0003900000 */
[----:B------:R-:W1:Y:S02]  /*149d0*/  @!P0 SYNCS.PHASECHK.TRANS64 P0, [R3+URZ+0x29820], R0 ;  /* 0x02982000030085a7 */ /* 0x000e64000800007f */
[----:B-1----:R-:W-:Y:S05]  /*149e0*/  @!P0 BRA `(.L_x_2067) ;  /* 0xfffffffc00f08947 */ /* 0x002fea000383ffff */
[----:B------:R-:W-:Y:S05]  /*149f0*/  BRA `(.L_x_2106) ;  /* 0xfffffff000307947 */ /* 0x000fea000383ffff */
.L_x_2068:
        /* <DEDUP_REMOVED lines=11> */
.L_x_2108:
[----:B------:R-:W-:Y:S05]  /*14ab0*/  BSYNC B0 ;  /* 0x0000000000007941 */ /* 0x000fea0003800000 */
.L_x_2107:
[----:B------:R-:W-:Y:S05]  /*14ac0*/  BRA `(.L_x_2109) ;  /* 0xfffffff000187947 */ /* 0x000fea000383ffff */
.L_x_2071:
[----:B------:R-:W-:Y:S01]  /*14ad0*/  BSSY B1, `(.L_x_2110) ;  /* 0x0000006000017945 */ /* 0x000fe20003800000 */
[----:B------:R-:W-:-:S07]  /*14ae0*/  IMAD.MOV.U32 R15, RZ, RZ, -0x1 ;  /* 0xffffffffff0f7424 */ /* 0x000fce00078e00ff */
[----:B0-----:R-:W-:Y:S05]  /*14af0*/  WARPSYNC.COLLECTIVE R15, `(.L_x_2111) ;  /* 0x000000000f0c7348 */ /* 0x001fea0003c00000 */
[----:B------:R-:W-:Y:S02]  /*14b00*/  ELECT P6, UR62, PT ;  /* 0x00000000003e782f */ /* 0x000fe400038c0000 */
[----:B------:R-:W-:Y:S01]  /*14b10*/  MOV R14, UR62 ;  /* 0x0000003e000e7c02 */ /* 0x000fe20008000f00 */
[----:B0-----:R-:W-:Y:S10]  /*14b20*/  ENDCOLLECTIVE ;  /* 0x000000000000791b */ /* 0x001ff40003800000 */
.L_x_2111:
[----:B------:R-:W-:Y:S05]  /*14b30*/  BSYNC B1 ;  /* 0x0000000000017941 */ /* 0x000fea0003800000 */
.L_x_2110:
[----:B------:R-:W-:Y:S05]  /*14b40*/  BRA `(.L_x_2112) ;  /* 0xfffffff000107947 */ /* 0x000fea000383ffff */
.L_x_2073:
[----:B0-----:R0:W1:Y:S02]  /*14b50*/  SYNCS.PHASECHK.TRANS64.TRYWAIT P1, [R7+URZ], R4 ;  /* 0x00000004070075a7 */ /* 0x001064000802017f */
[----:B-1----:R-:W-:Y:S05]  /*14b60*/  @!P1 NANOSLEEP.SYNCS 0x989680 ;  /* 0x009896800000995d */ /* 0x002fea0003900000 */
[----:B------:R-:W1:Y:S02]  /*14b70*/  @!P1 SYNCS.PHASECHK.TRANS64 P1, [R7+URZ], R4 ;  /* 0x00000004070095a7 */ /* 0x000e64000802007f */
[----:B-1----:R-:W-:Y:S05]  /*14b80*/  @!P1 BRA `(.L_x_2073) ;  /* 0xfffffffc00f09947 */ /* 0x002fea000383ffff */
[----:B------:R-:W-:Y:S05]  /*14b90*/  BRA `(.L_x_2113) ;  /* 0xfffffff000487947 */ /* 0x000fea000383ffff */
.L_x_2074:
[----:B-1----:R1:W2:Y:S02]  /*14ba0*/  SYNCS.PHASECHK.TRANS64.TRYWAIT P1, [R5+URZ], R0 ;  /* 0x00000000050075a7 */ /* 0x0022a4000802017f */
[----:B--2---:R-:W-:Y:S05]  /*14bb0*/  @!P1 NANOSLEEP.SYNCS 0x989680 ;  /* 0x009896800000995d */ /* 0x004fea0003900000 */
[----:B------:R-:W2:Y:S02]  /*14bc0*/  @!P1 SYNCS.PHASECHK.TRANS64 P1, [R5+URZ], R0 ;  /* 0x00000000050095a7 */ /* 0x000ea4000802007f */
[----:B--2---:R-:W-:Y:S05]  /*14bd0*/  @!P1 BRA `(.L_x_2074) ;  /* 0xfffffffc00f09947 */ /* 0x004fea000383ffff */
[----:B------:R-:W-:Y:S05]  /*14be0*/  BRA `(.L_x_2114) ;  /* 0xfffffff0003c7947 */ /* 0x000fea000383ffff */
.L_x_2076:
[----:B-1----:R1:W2:Y:S02]  /*14bf0*/  SYNCS.PHASECHK.TRANS64.TRYWAIT P1, [R5+URZ+0x29860], R4 ;  /* 0x02986004050075a7 */ /* 0x0022a4000802017f */
[----:B--2---:R-:W-:Y:S05]  /*14c00*/  @!P1 NANOSLEEP.SYNCS 0x989680 ;  /* 0x009896800000995d */ /* 0x004fea0003900000 */
[----:B------:R-:W2:Y:S02]  /*14c10*/  @!P1 SYNCS.PHASECHK.TRANS64 P1, [R5+URZ+0x29860], R4 ;  /* 0x02986004050095a7 */ /* 0x000ea4000802007f */
[----:B--2---:R-:W-:Y:S05]  /*14c20*/  @!P1 BRA `(.L_x_2076) ;  /* 0xfffffffc00f09947 */ /* 0x004fea000383ffff */
[----:B------:R-:W-:Y:S05]  /*14c30*/  BRA `(.L_x_2115) ;  /* 0xfffffff0003c7947 */ /* 0x000fea000383ffff */
.L_x_2078:
[----:B--2---:R2:W3:Y:S02]  /*14c40*/  SYNCS.PHASECHK.TRANS64.TRYWAIT P1, [R3+URZ+0x29860], R0 ;  /* 0x02986000030075a7 */ /* 0x0044e4000802017f */
[----:B---3--:R-:W-:Y:S05]  /*14c50*/  @!P1 NANOSLEEP.SYNCS 0x989680 ;  /* 0x009896800000995d */ /* 0x008fea0003900000 */
[----:B------:R-:W3:Y:S02]  /*14c60*/  @!P1 SYNCS.PHASECHK.TRANS64 P1, [R3+URZ+0x29860], R0 ;  /* 0x02986000030095a7 */ /* 0x000ee4000802007f */
[----:B---3--:R-:W-:Y:S05]  /*14c70*/  @!P1 BRA `(.L_x_2078) ;  /* 0xfffffffc00f09947 */ /* 0x008fea000383ffff */
[----:B------:R-:W-:Y:S05]  /*14c80*/  BRA `(.L_x_2116) ;  /* 0xfffffff0003c7947 */ /* 0x000fea000383ffff */
.L_x_2080:
[----:B---3--:R3:W4:Y:S02]  /*14c90*/  SYNCS.PHASECHK.TRANS64.TRYWAIT P0, [R5+URZ+0x29880], R4 ;  /* 0x02988004050075a7 */ /* 0x008724000800017f */
[----:B----4-:R-:W-:Y:S05]  /*14ca0*/  @!P0 NANOSLEEP.SYNCS 0x989680 ;  /* 0x009896800000895d */ /* 0x010fea0003900000 */
[----:B------:R-:W4:Y:S02]  /*14cb0*/  @!P0 SYNCS.PHASECHK.TRANS64 P0, [R5+URZ+0x29880], R4 ;  /* 0x02988004050085a7 */ /* 0x000f24000800007f */
[----:B----4-:R-:W-:Y:S05]  /*14cc0*/  @!P0 BRA `(.L_x_2080) ;  /* 0xfffffffc00f08947 */ /* 0x010fea000383ffff */
[----:B------:R-:W-:Y:S05]  /*14cd0*/  BRA `(.L_x_2081) ;  /* 0xfffffff000387947 */ /* 0x000fea000383ffff */
.L_x_2117:
        /* <DEDUP_REMOVED lines=10> */
.L_x_2812:


//--------------------- .text._ZN7cutlass13device_kernelIN5flash11enable_sm90INS1_16FlashAttnFwdSm90INS1_25CollectiveMainloopFwdSm90ILi2EN4cute5tupleIJNS5_1CILi1EEES8_S8_EEENS6_IJNS7_ILi128EEENS7_ILi160EEENS7_ILi192EEEEEELi128ENS_12float_e4m3_tEfNS_4arch4Sm90ELb1ELb0ELb1ELb1ELb0ELb0ELb0ELb1ELb1ELb1ELb0ELb0EEENS1_21CollectiveEpilogueFwdINS6_IJSA_SA_SB_EEES9_NS_10bfloat16_tESG_Li256ELb1ELb1ELb0ELb1EEENS1_36VarlenDynamicPersistentTileSchedulerILi128ELi160ELi256ELi128ELb0ELb1ELb1ELb1ELb1ELb1EEEEEEEEEvNT_6ParamsE --------------------------
	.section	.text._ZN7cutlass13device_kernelIN5flash11enable_sm90INS1_16FlashAttnFwdSm90INS1_25CollectiveMainloopFwdSm90ILi2EN4cute5tupleIJNS5_1CILi1EEES8_S8_EEENS6_IJNS7_ILi128EEENS7_ILi160EEENS7_ILi192EEEEEELi128ENS_12float_e4m3_tEfNS_4arch4Sm90ELb1ELb0ELb1ELb1ELb0ELb0ELb0ELb1ELb1ELb1ELb0ELb0EEENS1_21CollectiveEpilogueFwdINS6_IJSA_SA_SB_EEES9_NS_10bfloat16_tESG_Li256ELb1ELb1ELb0ELb1EEENS1_36VarlenDynamicPersistentTileSchedulerILi128ELi160ELi256ELi128ELb0ELb1ELb1ELb1ELb1ELb1EEEEEEEEEvNT_6ParamsE,"ax",@progbits
	.align	128
.text._ZN7cutlass13device_kernelIN5flash11enable_sm90INS1_16FlashAttnFwdSm90INS1_25CollectiveMainloopFwdSm90ILi2EN4cute5tupleIJNS5_1CILi1EEES8_S8_EEENS6_IJNS7_ILi128EEENS7_ILi160EEENS7_ILi192EEEEEELi128ENS_12float_e4m3_tEfNS_4arch4Sm90ELb1ELb0ELb1ELb1ELb0ELb0ELb0ELb1ELb1ELb1ELb0ELb0EEENS1_21CollectiveEpilogueFwdINS6_IJSA_SA_SB_EEES9_NS_10bfloat16_tESG_Li256ELb1ELb1ELb0ELb1EEENS1_36VarlenDynamicPersistentTileSchedulerILi128ELi160ELi256ELi128ELb0ELb1ELb1ELb1ELb1ELb1EEEEEEEEEvNT_6ParamsE:
        .type           _ZN7cutlass13device_kernelIN5flash11enable_sm90INS1_16FlashAttnFwdSm90INS1_25CollectiveMainloopFwdSm90ILi2EN4cute5tupleIJNS5_1CILi1EEES8_S8_EEENS6_IJNS7_ILi128EEENS7_ILi160EEENS7_ILi192EEEEEELi128ENS_12float_e4m3_tEfNS_4arch4Sm90ELb1ELb0ELb1ELb1ELb0ELb0ELb0ELb1ELb1ELb1ELb0ELb0EEENS1_21CollectiveEpilogueFwdINS6_IJSA_SA_SB_EEES9_NS_10bfloat16_tESG_Li256ELb1ELb1ELb0ELb1EEENS1_36VarlenDynamicPersistentTileSchedulerILi128ELi160ELi256ELi128ELb0ELb1ELb1ELb1ELb1ELb1EEEEEEEEEvNT_6ParamsE,@function
        .size           _ZN7cutlass13device_kernelIN5flash11enable_sm90INS1_16FlashAttnFwdSm90INS1_25CollectiveMainloopFwdSm90ILi2EN4cute5tupleIJNS5_1CILi1EEES8_S8_EEENS6_IJNS7_ILi128EEENS7_ILi160EEENS7_ILi192EEEEEELi128ENS_12float_e4m3_tEfNS_4arch4Sm90ELb1ELb0ELb1ELb1ELb0ELb0ELb0ELb1ELb1ELb1ELb0ELb0EEENS1_21CollectiveEpilogueFwdINS6_IJSA_SA_SB_EEES9_NS_10bfloat16_tESG_Li256ELb1ELb1ELb0ELb1EEENS1_36VarlenDynamicPersistentTileSchedulerILi128ELi160ELi256ELi128ELb0ELb1ELb1ELb1ELb1ELb1EEEEEEEEEvNT_6ParamsE,(.L_x_2813 - _ZN7cutlass13device_kernelIN5flash11enable_sm90INS1_16FlashAttnFwdSm90INS1_25CollectiveMainloopFwdSm90ILi2EN4cute5tupleIJNS5_1CILi1EEES8_S8_EEENS6_IJNS7_ILi128EEENS7_ILi160EEENS7_ILi192EEEEEELi128ENS_12float_e4m3_tEfNS_4arch4Sm90ELb1ELb0ELb1ELb1ELb0ELb0ELb0ELb1ELb1ELb1ELb0ELb0EEENS1_21CollectiveEpilogueFwdINS6_IJSA_SA_SB_EEES9_NS_10bfloat16_tESG_Li256ELb1ELb1ELb0ELb1EEENS1_36VarlenDynamicPersistentTileSchedulerILi128ELi160ELi256ELi128ELb0ELb1ELb1ELb1ELb1ELb1EEEEEEEEEvNT_6ParamsE)
        .other          _ZN7cutlass13device_kernelIN5flash11enable_sm90INS1_16FlashAttnFwdSm90INS1_25CollectiveMainloopFwdSm90ILi2EN4cute5tupleIJNS5_1CILi1EEES8_S8_EEENS6_IJNS7_ILi128EEENS7_ILi160EEENS7_ILi192EEEEEELi128ENS_12float_e4m3_tEfNS_4arch4Sm90ELb1ELb0ELb1ELb1ELb0ELb0ELb0ELb1ELb1ELb1ELb0ELb0EEENS1_21CollectiveEpilogueFwdINS6_IJSA_SA_SB_EEES9_NS_10bfloat16_tESG_Li256ELb1ELb1ELb0ELb1EEENS1_36VarlenDynamicPersistentTileSchedulerILi128ELi160ELi256ELi128ELb0ELb1ELb1ELb1ELb1ELb1EEEEEEEEEvNT_6ParamsE,@"STO_CUDA_ENTRY STV_DEFAULT"
_ZN7cutlass13device_kernelIN5flash11enable_sm90INS1_16FlashAttnFwdSm90INS1_25CollectiveMainloopFwdSm90ILi2EN4cute5tupleIJNS5_1CILi1EEES8_S8_EEENS6_IJNS7_ILi128EEENS7_ILi160EEENS7_ILi192EEEEEELi128ENS_12float_e4m3_tEfNS_4arch4Sm90ELb1ELb0ELb1ELb1ELb0ELb0ELb0ELb1ELb1ELb1ELb0ELb0EEENS1_21CollectiveEpilogueFwdINS6_IJSA_SA_SB_EEES9_NS_10bfloat16_tESG_Li256ELb1ELb1ELb0ELb1EEENS1_36VarlenDynamicPersistentTileSchedulerILi128ELi160ELi256ELi128ELb0ELb1ELb1ELb1ELb1ELb1EEEEEEEEEvNT_6ParamsE:
        /* <DEDUP_REMOVED lines=18> */
.L_x_2119:
[----:B------:R-:W-:Y:S05]  /*0120*/  BSYNC B0 ;  /* 0x0000000000007941 */ /* 0x000fea0003800000 */
.L_x_2118:
        /* <DEDUP_REMOVED lines=41> */
.L_x_2120:
        /* <DEDUP_REMOVED lines=22> */
.L_x_2121:
        /* <DEDUP_REMOVED lines=18> */
.L_x_2122:
        /* <DEDUP_REMOVED lines=22> */
.L_x_2123:
        /* <DEDUP_REMOVED lines=22> */
.L_x_2124:
[----:B------:R-:W-:Y:S01]  /*0900*/  PLOP3.LUT P0, PT, PT, PT, UP0, 0x80, 0x0 ;  /* 0x000000000000781c */ /* 0x000fe20003f0f008 */
[----:B------:R-:W-:Y:S01]  /*0910*/  UMOV UR38, 0x1 ;  /* 0x0000000100267882 */ /* 0x000fe20000000000 */
[----:B------:R-:W-:Y:S01]  /*0920*/  NOP ;  /* 0x0000000000007918 */ /* 0x000fe20000000000 */
[----:B------:R-:W-:Y:S01]  /*0930*/  USEL UR38, UR38, 0x2, !UP0 ;  /* 0x0000000226267887 */ /* 0x000fe2000c000000 */
[----:B------:R-:W-:Y:S01]  /*0940*/  ULDC.64 UR52, c[0x0][0x208] ;  /* 0x0000820000347ab9 */ /* 0x000fe20000000a00 */
[----:B012-4-:R-:W-:Y:S08]  /*0950*/  BAR.SYNC.DEFER_BLOCKING 0x0 ;  /* 0x0000000000007b1d */ /* 0x017ff00000010000 */
[----:B------:R-:W-:Y:S05]  /*0960*/  @!P0 BRA `(.L_x_2125) ;  /* 0x000000f800988947 */ /* 0x000fea0003800000 */
.L_x_2126:
        /* <DEDUP_REMOVED lines=20> */
[----:B------:R-:W-:Y:S01]  /*0ab0*/  ULOP3.LUT UR46, UR38, 0x1, URZ, 0xfc, !UPT ;  /* 0x00000001262e7892 */ /* 0x000fe2000f8efc3f */
[----:B------:R-:W-:Y:S01]  /*0ac0*/  R2UR UR47, R46 ;  /* 0x000000002e2f72ca */ /* 0x000fe200000e0000 */
[----:B------:R-:W-:Y:S01]  /*0ad0*/  UMOV UR45, URZ ;  /* 0x0000003f002d7c82 */ /* 0x000fe20008000000 */
[----:B------:R-:W-:Y:S01]  /*0ae0*/  SHF.R.S32.HI R3, RZ, 0x1f, R194 ;  /* 0x0000001fff037819 */ /* 0x000fe200000114c2 */
[----:B------:R-:W-:Y:S01]  /*0af0*/  UMOV UR44, URZ ;  /* 0x0000003f002c7c82 */ /* 0x000fe20008000000 */
[----:B------:R-:W-:Y:S02]  /*0b00*/  UMOV UR51, URZ ;  /* 0x0000003f00337c82 */ /* 0x000fe40008000000 */
[CC--:B------:R-:W-:Y:S02]  /*0b10*/  LEA.HI R0, R3.reuse, R194.reuse, RZ, 0x7 ;  /* 0x000000c203007211 */ /* 0x0c0fe400078f38ff */
[----:B------:R-:W-:-:S02]  /*0b20*/  LEA.HI R4, R3, R194, RZ, 0x5 ;  /* 0x000000c203047211 */ /* 0x000fc400078f28ff */
[----:B------:R-:W-:Y:S02]  /*0b30*/  LOP3.LUT R5, R0, 0xffffff80, RZ, 0xc0, !PT ;  /* 0xffffff8000057812 */ /* 0x000fe400078ec0ff */
[CC--:B------:R-:W-:Y:S01]  /*0b40*/  LEA.HI R2, R3.reuse, R194.reuse, RZ, 0x4 ;  /* 0x000000c203027211 */ /* 0x0c0fe200078f20ff */
[----:B------:R-:W-:Y:S01]  /*0b50*/  IMAD.SHL.U32 R4, R4, 0x20, RZ ;  /* 0x0000002004047824 */ /* 0x000fe200078e00ff */
[----:B------:R-:W-:Y:S01]  /*0b60*/  LEA.HI R10, R3, R194, RZ, 0x2 ;  /* 0x000000c2030a7211 */ /* 0x000fe200078f10ff */
[----:B------:R-:W-:Y:S01]  /*0b70*/  IMAD.IADD R188, R194, 0x1, -R5 ;  /* 0x00000001c2bc7824 */ /* 0x000fe200078e0a05 */
[----:B------:R-:W-:Y:S02]  /*0b80*/  LOP3.LUT R5, R2, 0x3fffff0, RZ, 0xc0, !PT ;  /* 0x03fffff002057812 */ /* 0x000fe400078ec0ff */
[----:B------:R-:W-:Y:S02]  /*0b90*/  LOP3.LUT R4, R4, 0xfffffc00, RZ, 0xc0, !PT ;  /* 0xfffffc0004047812 */ /* 0x000fe400078ec0ff */
[----:B------:R-:W-:Y:S01]  /*0ba0*/  SHF.R.S32.HI R9, RZ, 0x1f, R188 ;  /* 0x0000001fff097819 */ /* 0x000fe200000114bc */
[----:B------:R-:W-:Y:S01]  /*0bb0*/  IMAD.IADD R5, R194, 0x1, -R5 ;  /* 0x00000001c2057824 */ /* 0x000fe200078e0a05 */
[----:B------:R-:W-:-:S02]  /*0bc0*/  SHF.R.S32.HI R7, RZ, 0x4, R2 ;  /* 0x00000004ff077819 */ /* 0x000fc40000011402 */
[----:B------:R-:W-:Y:S01]  /*0bd0*/  LEA.HI R6, R9, R188, RZ, 0x2 ;  /* 0x000000bc09067211 */ /* 0x000fe200078f10ff */
[----:B------:R-:W-:Y:S01]  /*0be0*/  IMAD R191, R5, 0x40, R4 ;  /* 0x0000004005bf7824 */ /* 0x000fe200078e0204 */
[----:B------:R-:W-:Y:S02]  /*0bf0*/  LOP3.LUT R5, R10, 0xfffffffc, RZ, 0xc0, !PT ;  /* 0xfffffffc0a057812 */ /* 0x000fe400078ec0ff */
[--C-:B------:R-:W-:Y:S02]  /*0c00*/  SHF.R.S32.HI R8, RZ, 0x2, R6.reuse ;  /* 0x00000002ff087819 */ /* 0x100fe40000011406 */
[----:B------:R-:W-:Y:S01]  /*0c10*/  SHF.R.S32.HI R11, RZ, 0x1f, R6 ;  /* 0x0000001fff0b7819 */ /* 0x000fe20000011406 */
[----:B------:R-:W-:Y:S01]  /*0c20*/  IMAD.IADD R4, R194, 0x1, -R5 ;  /* 0x00000001c2047824 */ /* 0x000fe200078e0a05 */
[----:B------:R-:W-:Y:S02]  /*0c30*/  LEA.HI R2, R2, R7, RZ, 0x1 ;  /* 0x0000000702027211 */ /* 0x000fe400078f08ff */
[----:B------:R-:W-:-:S02]  /*0c40*/  LEA.HI R3, R3, R194, RZ, 0x3 ;  /* 0x000000c203037211 */ /* 0x000fc400078f18ff */
[----:B------:R-:W-:Y:S02]  /*0c50*/  LEA.HI R11, R11, R8, RZ, 0x3 ;  /* 0x000000080b0b7211 */ /* 0x000fe400078f18ff */
[----:B------:R-:W-:Y:S02]  /*0c60*/  SHF.R.S32.HI R189, RZ, 0x7, R0 ;  /* 0x00000007ffbd7819 */ /* 0x000fe40000011400 */
[----:B------:R-:W-:Y:S02]  /*0c70*/  LOP3.LUT R2, R2, 0x1ffffffe, RZ, 0xc0, !PT ;  /* 0x1ffffffe02027812 */ /* 0x000fe400078ec0ff */
[----:B------:R-:W-:Y:S02]  /*0c80*/  LOP3.LUT R5, R3, 0xfffffff8, RZ, 0xc0, !PT ;  /* 0xfffffff803057812 */ /* 0x000fe400078ec0ff */
[----:B------:R-:W-:Y:S01]  /*0c90*/  LOP3.LUT R11, R11, 0xfffffff8, RZ, 0xc0, !PT ;  /* 0xfffffff80b0b7812 */ /* 0x000fe200078ec0ff */
[----:B------:R-:W-:Y:S01]  /*0ca0*/  IMAD.IADD R2, R7, 0x1, -R2 ;  /* 0x0000000107027824 */ /* 0x000fe200078e0a02 */
[----:B------:R-:W-:Y:S01]  /*0cb0*/  LEA.HI R9, R9, R188, RZ, 0x5 ;  /* 0x000000bc09097211 */ /* 0x000fe200078f28ff */
[----:B------:R-:W-:Y:S01]  /*0cc0*/  IMAD.IADD R22, R194, 0x1, -R5 ;  /* 0x00000001c2167824 */ /* 0x000fe200078e0a05 */
[----:B------:R-:W-:Y:S01]  /*0cd0*/  LEA.HI R0, R0, R189, RZ, 0x1 ;  /* 0x000000bd00007211 */ /* 0x000fe200078f08ff */
[----:B------:R-:W-:Y:S01]  /*0ce0*/  IMAD.IADD R8, R8, 0x1, -R11 ;  /* 0x0000000108087824 */ /* 0x000fe200078e0a0b */
[----:B------:R-:W-:Y:S01]  /*0cf0*/  SHF.R.S32.HI R9, RZ, 0x5, R9 ;  /* 0x00000005ff097819 */ /* 0x000fe20000011409 */
[----:B------:R-:W-:Y:S01]  /*0d00*/  IMAD.SHL.U32 R16, R22, 0x8, RZ ;  /* 0x0000000816107824 */ /* 0x000fe200078e00ff */
[----:B------:R-:W-:Y:S01]  /*0d10*/  LEA.HI R7, R4, R4, RZ, 0x1 ;  /* 0x0000000404077211 */ /* 0x000fe200078f08ff */
[----:B------:R-:W-:Y:S01]  /*0d20*/  IMAD R191, R2, 0x8, R191 ;  /* 0x0000000802bf7824 */ /* 0x000fe200078e02bf */
        /* <DEDUP_REMOVED lines=13> */
.L_x_2183:
[----:B012---:R-:W0:Y:S01]  /*0e00*/  LDC.64 R2, c[0x0][0xc88] ;  /* 0x00032200ff027b82 */ /* 0x007e220000000a00 */
        /* <DEDUP_REMOVED lines=13> */
[----:B------:R-:W-:-:S04]  /*0ee0*/  @UP0 ULEA UR6, UP2, UR36, UR6, 0x2 ;  /* 0x0000000624060291 */ /* 0x000fc8000f84103f */
[----:B------:R-:W-:Y:S02]  /*0ef0*/  @UP0 ULEA.HI.X UR7, UR36, UR7, UR37, 0x2, UP2 ;  /* 0x0000000724070291 */ /* 0x000fe400090f1425 */
[----:B------:R-:W-:Y:S01]  /*0f00*/  @UP1 ULEA UR8, UP0, UR36, UR8, 0x2 ;  /* 0x0000000824081291 */ /* 0x000fe2000f80103f */
[----:B------:R-:W-:-:S03]  /*0f10*/  IMAD.U32 R2, RZ, RZ, UR6 ;  /* 0x00000006ff027e24 */ /* 0x000fc6000f8e00ff */
[----:B------:R-:W-:Y:S01]  /*0f20*/  @UP1 ULEA.HI.X UR9, UR36, UR9, UR37, 0x2, UP0 ;  /* 0x0000000924091291 */ /* 0x000fe200080f1425 */
[----:B------:R-:W-:Y:S01]  /*0f30*/  IMAD.U32 R3, RZ, RZ, UR7 ;  /* 0x00000007ff037e24 */ /* 0x000fe2000f8e00ff */
[----:B------:R-:W-:Y:S01]  /*0f40*/  ULDC.64 UR6, c[0x0][0x418] ;  /* 0x0001060000067ab9 */ /* 0x000fe20000000a00 */
[----:B------:R-:W-:-:S03]  /*0f50*/  IMAD.U32 R4, RZ, RZ, UR8 ;  /* 0x00000008ff047e24 */ /* 0x000fc6000f8e00ff */
[----:B------:R-:W-:Y:S01]  /*0f60*/  IMAD.U32 R5, RZ, RZ, UR9 ;  /* 0x00000009ff057e24 */ /* 0x000fe2000f8e00ff */
[----:B------:R-:W2:Y:S01]  /*0f70*/  @P0 LDG.E R2, desc[UR52][R2.64] ;  /* 0x0000003402020981 */ /* 0x000ea2000c1e1900 */
[----:B------:R-:W-:Y:S01]  /*0f80*/  UISETP.NE.U32.AND UP0, UPT, UR6, URZ, UPT ;  /* 0x0000003f0600728c */ /* 0x000fe2000bf05070 */
[----:B------:R-:W-:Y:S02]  /*0f90*/  ULDC.64 UR8, c[0x0][0xa20] ;  /* 0x0002880000087ab9 */ /* 0x000fe40000000a00 */
[----:B---3--:R-:W3:Y:S01]  /*0fa0*/  @P2 LDG.E R4, desc[UR52][R4.64] ;  /* 0x0000003404042981 */ /* 0x008ee2000c1e1900 */
[----:B------:R-:W-:Y:S01]  /*0fb0*/  UISETP.NE.AND.EX UP0, UPT, UR7, URZ, UPT, UP0 ;  /* 0x0000003f0700728c */ /* 0x000fe2000bf05300 */
[----:B------:R-:W-:Y:S01]  /*0fc0*/  ISETP.NE.U32.AND P1, PT, RZ, UR8, PT ;  /* 0x00000008ff007c0c */ /* 0x000fe2000bf25070 */
[----:B------:R-:W-:Y:S01]  /*0fd0*/  ULDC UR6, c[0x0][0x2f0] ;  /* 0x0000bc0000067ab9 */ /* 0x000fe20000000800 */
[----:B------:R-:W-:Y:S01]  /*0fe0*/  UMOV UR49, URZ ;  /* 0x0000003f00317c82 */ /* 0x000fe20008000000 */
[----:B------:R-:W-:Y:S01]  /*0ff0*/  USEL UR4, UR4, 0x1, UP0 ;  /* 0x0000000104047887 */ /* 0x000fe20008000000 */
[----:B------:R-:W-:Y:S01]  /*1000*/  ISETP.NE.AND.EX P1, PT, RZ, UR9, PT, P1 ;  /* 0x00000009ff007c0c */ /* 0x000fe2000bf25310 */
[----:B------:R-:W-:-:S02]  /*1010*/  ULDC UR50, c[0x0][0x288] ;  /* 0x0000a20000327ab9 */ /* 0x000fc40000000800 */
[----:B------:R-:W-:Y:S01]  /*1020*/  UIMAD UR4, UR4, UR6, URZ ;  /* 0x00000006040472a4 */ /* 0x000fe2000f8e023f */
[----:B--2---:R-:W-:Y:S02]  /*1030*/  @P0 R2UR UR49, R2 ;  /* 0x00000000023102ca */ /* 0x004fe400000e0000 */
[----:B---3--:R-:W-:Y:S01]  /*1040*/  @P2 R2UR UR50, R4 ;  /* 0x00000000043222ca */ /* 0x008fe200000e0000 */
[----:B----4-:R-:W-:-:S14]  /*1050*/  @P2 BRA `(.L_x_2127) ;  /* 0x0000000000342947 */ /* 0x010fdc0003800000 */
        /* <DEDUP_REMOVED lines=13> */
.L_x_2127:
[----:B------:R-:W-:Y:S01]  /*1130*/  UMOV UR42, UR47 ;  /* 0x0000002f002a7c82 */ /* 0x000fe20008000000 */
[----:B------:R-:W-:Y:S05]  /*1140*/  @!P1 BRA `(.L_x_2128) ;  /* 0x00000000001c9947 */ /* 0x000fea0003800000 */
[----:B------:R-:W-:-:S04]  /*1150*/  ULEA UR4, UP0, UR36, UR8, 0x2 ;  /* 0x0000000824047291 */ /* 0x000fc8000f80103f */
[----:B------:R-:W-:Y:S02]  /*1160*/  ULEA.HI.X UR6, UR36, UR9, UR37, 0x2, UP0 ;  /* 0x0000000924067291 */ /* 0x000fe400080f1425 */
[----:B------:R-:W-:-:S04]  /*1170*/  IMAD.U32 R2, RZ, RZ, UR4 ;  /* 0x00000004ff027e24 */ /* 0x000fc8000f8e00ff */
[----:B------:R-:W-:-:S05]  /*1180*/  IMAD.U32 R3, RZ, RZ, UR6 ;  /* 0x00000006ff037e24 */ /* 0x000fca000f8e00ff */
[----:B------:R-:W2:Y:S02]  /*1190*/  LDG.E R2, desc[UR52][R2.64] ;  /* 0x0000003402027981 */ /* 0x000ea4000c1e1900 */
[----:B--2---:R-:W-:Y:S01]  /*11a0*/  R2UR UR4, R2 ;  /* 0x00000000020472ca */ /* 0x004fe200000e0000 */
[----:B------:R-:W-:-:S14]  /*11b0*/  BRA `(.L_x_2129) ;  /* 0x0000000000347947 */ /* 0x000fdc0003800000 */
.L_x_2128:
        /* <DEDUP_REMOVED lines=13> */
.L_x_2129:
[----:B------:R-:W-:Y:S01]  /*1290*/  UIADD3 UR49, -UR49, UR4, URZ ;  /* 0x0000000431317290 */ /* 0x000fe2000fffe13f */
[----:B------:R-:W-:Y:S01]  /*12a0*/  PLOP3.LUT P0, PT, PT, PT, PT, 0x80, 0x0 ;  /* 0x000000000000781c */ /* 0x000fe20003f0f070 */
[----:B------:R-:W-:Y:S01]  /*12b0*/  USHF.L.U32 UR39, UR5, 0x7, URZ ;  /* 0x0000000705277899 */ /* 0x000fe2000800063f */
[----:B------:R-:W-:Y:S01]  /*12c0*/  IMAD.MOV.U32 R0, RZ, RZ, RZ ;  /* 0x000000ffff007224 */ /* 0x000fe200078e00ff */
[----:B------:R-:W-:Y:S01]  /*12d0*/  ULDC UR4, c[0x0][0x448] ;  /* 0x0001120000047ab9 */ /* 0x000fe20000000800 */
[----:B------:R-:W-:Y:S01]  /*12e0*/  UIADD3 UR7, UR49, 0xa0, -UR50 ;  /* 0x000000a031077890 */ /* 0x000fe2000fffe832 */
[----:B------:R-:W-:Y:S01]  /*12f0*/  IMAD.MOV.U32 R2, RZ, RZ, RZ ;  /* 0x000000ffff027224 */ /* 0x000fe200078e00ff */
[----:B------:R-:W-:Y:S01]  /*1300*/  UISETP.NE.AND UP0, UPT, UR4, 0x1, UPT ;  /* 0x000000010400788c */ /* 0x000fe2000bf05270 */
[----:B------:R-:W-:Y:S01]  /*1310*/  CS2R R86, SRZ ;  /* 0x0000000000567805 */ /* 0x000fe2000001ff00 */
[----:B------:R-:W-:Y:S01]  /*1320*/  UIADD3 UR6, UR39, 0x7f, URZ ;  /* 0x0000007f27067890 */ /* 0x000fe2000fffe03f */
        /* <DEDUP_REMOVED lines=8> */
[----:B------:R-:W-:Y:S01]  /*13b0*/  @UP0 ULDC UR4, c[0x0][0x44c] ;  /* 0x0001130000040ab9 */ /* 0x000fe20000000800 */
[----:B------:R-:W-:Y:S01]  /*13c0*/  @UP0 ULDC UR8, c[0x0][0x450] ;  /* 0x0001140000080ab9 */ /* 0x000fe20000000800 */
[----:B------:R-:W-:Y:S01]  /*13d0*/  UIMAD.WIDE.U32 UR4, UR6, UR4, URZ ;  /* 0x00000004060472a5 */ /* 0x000fe2000f8e003f */
[----:B------:R-:W-:Y:S01]  /*13e0*/  CS2R R14, SRZ ;  /* 0x00000000000e7805 */ /* 0x000fe2000001ff00 */
[----:B------:R-:W-:Y:S01]  /*13f0*/  UIADD3 UR4, UR49, 0x9f, URZ ;  /* 0x0000009f31047890 */ /* 0x000fe2000fffe03f */
[----:B------:R-:W-:Y:S01]  /*1400*/  CS2R R68, SRZ ;  /* 0x0000000000447805 */ /* 0x000fe2000001ff00 */
[----:B------:R-:W-:Y:S01]  /*1410*/  @UP0 USHF.R.U32.HI UR6, URZ, UR8, UR5 ;  /* 0x000000083f060299 */ /* 0x000fe20008011605 */
[----:B------:R-:W-:Y:S01]  /*1420*/  CS2R R20, SRZ ;  /* 0x0000000000147805 */ /* 0x000fe2000001ff00 */
[----:B------:R-:W-:Y:S01]  /*1430*/  UIMAD.WIDE UR4, UR4, 0x66666667, URZ ;  /* 0x66666667040478a5 */ /* 0x000fe2000f8e023f */
[----:B------:R-:W-:Y:S01]  /*1440*/  CS2R R62, SRZ ;  /* 0x00000000003e7805 */ /* 0x000fe2000001ff00 */
[----:B------:R-:W-:Y:S01]  /*1450*/  UIADD3 UR6, UR7, UR6, URZ ;  /* 0x0000000607067290 */ /* 0x000fe2000fffe03f */
[----:B------:R-:W-:Y:S01]  /*1460*/  CS2R R24, SRZ ;  /* 0x0000000000187805 */ /* 0x000fe2000001ff00 */
[----:B------:R-:W-:Y:S01]  /*1470*/  USHF.R.U32.HI UR4, URZ, 0x1f, UR5 ;  /* 0x0000001f3f047899 */ /* 0x000fe20008011605 */
[----:B------:R-:W-:Y:S01]  /*1480*/  CS2R R60, SRZ ;  /* 0x00000000003c7805 */ /* 0x000fe2000001ff00 */
[----:B------:R-:W-:Y:S01]  /*1490*/  UIMAD.WIDE UR6, UR6, 0x66666667, URZ ;  /* 0x66666667060678a5 */ /* 0x000fe2000f8e023f */
[----:B------:R-:W-:Y:S01]  /*14a0*/  CS2R R28, SRZ ;  /* 0x00000000001c7805 */ /* 0x000fe2000001ff00 */
[----:B------:R-:W-:Y:S01]  /*14b0*/  ULEA.HI.SX32 UR4, UR5, UR4, 0x1a ;  /* 0x0000000405047291 */ /* 0x000fe2000f8fd23f */
[----:B------:R-:W-:Y:S01]  /*14c0*/  CS2R R54, SRZ ;  /* 0x0000000000367805 */ /* 0x000fe2000001ff00 */
[----:B------:R-:W-:Y:S01]  /*14d0*/  USHF.R.U32.HI UR6, URZ, 0x1f, UR7 ;  /* 0x0000001f3f067899 */ /* 0x000fe20008011607 */
[----:B------:R-:W-:-:S02]  /*14e0*/  CS2R R26, SRZ ;  /* 0x00000000001a7805 */ /* 0x000fc4000001ff00 */
[----:B------:R-:W-:Y:S02]  /*14f0*/  CS2R R52, SRZ ;  /* 0x0000000000347805 */ /* 0x000fe4000001ff00 */
[----:B------:R-:W-:Y:S01]  /*1500*/  CS2R R32, SRZ ;  /* 0x0000000000207805 */ /* 0x000fe2000001ff00 */
[----:B------:R-:W-:Y:S01]  /*1510*/  ULEA.HI.SX32 UR6, UR7, UR6, 0x1a ;  /* 0x0000000607067291 */ /* 0x000fe2000f8fd23f */
[----:B------:R-:W-:Y:S02]  /*1520*/  CS2R R30, SRZ ;  /* 0x00000000001e7805 */ /* 0x000fe4000001ff00 */
[----:B------:R-:W-:Y:S02]  /*1530*/  CS2R R42, SRZ ;  /* 0x00000000002a7805 */ /* 0x000fe4000001ff00 */
[----:B------:R-:W-:Y:S01]  /*1540*/  CS2R R36, SRZ ;  /* 0x0000000000247805 */ /* 0x000fe2000001ff00 */
[----:B------:R-:W-:Y:S01]  /*1550*/  UISETP.LT.AND UP0, UPT, UR4, UR6, UPT ;  /* 0x000000060400728c */ /* 0x000fe2000bf01270 */
[----:B------:R-:W-:-:S02]  /*1560*/  CS2R R40, SRZ ;  /* 0x0000000000287805 */ /* 0x000fc4000001ff00 */
[----:B------:R-:W-:Y:S01]  /*1570*/  CS2R R38, SRZ ;  /* 0x0000000000267805 */ /* 0x000fe2000001ff00 */
[----:B------:R-:W-:Y:S01]  /*1580*/  IMAD.MOV.U32 R34, RZ, RZ, RZ ;  /* 0x000000ffff227224 */ /* 0x000fe200078e00ff */
[----:B------:R-:W-:Y:S01]  /*1590*/  USEL UR54, UR4, UR6, UP0 ;  /* 0x0000000604367287 */ /* 0x000fe20008000000 */
[----:B------:R-:W-:Y:S02]  /*15a0*/  CS2R R88, SRZ ;  /* 0x0000000000587805 */ /* 0x000fe4000001ff00 */
[----:B------:R-:W-:Y:S02]  /*15b0*/  CS2R R48, SRZ ;  /* 0x0000000000307805 */ /* 0x000fe4000001ff00 */
[----:B------:R-:W-:Y:S01]  /*15c0*/  CS2R R90, SRZ ;  /* 0x00000000005a7805 */ /* 0x000fe2000001ff00 */
[----:B------:R-:W-:Y:S01]  /*15d0*/  UISETP.GE.AND UP0, UPT, UR54, 0x1, UPT ;  /* 0x000000013600788c */ /* 0x000fe2000bf06270 */
[----:B------:R-:W-:Y:S02]  /*15e0*/  CS2R R56, SRZ ;  /* 0x0000000000387805 */ /* 0x000fe4000001ff00 */
[----:B------:R-:W-:Y:S01]  /*15f0*/  CS2R R92, SRZ ;  /* 0x00000000005c7805 */ /* 0x000fe2000001ff00 */
[----:B------:R-:W-:Y:S01]  /*1600*/  IMAD.MOV.U32 R65, RZ, RZ, RZ ;  /* 0x000000ffff417224 */ /* 0x000fe200078e00ff */
[----:B------:R-:W-:-:S02]  /*1610*/  CS2R R94, SRZ ;  /* 0x00000000005e7805 */ /* 0x000fc4000001ff00 */
[----:B------:R-:W-:-:S13]  /*1620*/  PLOP3.LUT P1, PT, PT, PT, UP0, 0x80, 0x0 ;  /* 0x000000000000781c */ /* 0x000fda0003f2f008 */
[----:B------:R-:W-:Y:S05]  /*1630*/  @!P1 BRA `(.L_x_2130) ;  /* 0x000000c400749947 */ /* 0x000fea0003800000 */
        /* <DEDUP_REMOVED lines=31> */
.L_x_2131:
        /* <DEDUP_REMOVED lines=54> */
.L_x_2281:
[----:B------:R-:W-:Y:S05]  /*1b90*/  @!P0 BRA `(.L_x_2133) ;  /* 0x0000000000048947 */ /* 0x000fea0003800000 */
[----:B------:R-:W-:Y:S01]  /*1ba0*/  BPT.TRAP 0x1 ;  /* 0x000000040000795c */ /* 0x000fe20000300000 */
.L_x_2133:
[----:B------:R-:W-:Y:S02]  /*1bb0*/  IMAD.U32 R2, RZ, RZ, UR51 ;  /* 0x00000033ff027e24 */ /* 0x000fe4000f8e00ff */
[----:B0-----:R-:W-:-:S03]  /*1bc0*/  IMAD.U32 R3, RZ, RZ, UR44 ;  /* 0x0000002cff037e24 */ /* 0x001fc6000f8e00ff */
[----:B------:R-:W-:Y:S02]  /*1bd0*/  LEA R2, R2, UR41, 0x3 ;  /* 0x0000002902027c11 */ /* 0x000fe4000f8e18ff */
[----:B------:R-:W-:-:S04]  /*1be0*/  SHF.L.U32 R3, R3, 0x1f, RZ ;  /* 0x0000001f03037819 */ /* 0x000fc800000006ff */
[----:B------:R0:W1:Y:S01]  /*1bf0*/  SYNCS.PHASECHK.TRANS64.TRYWAIT P2, [R2+URZ+0x29830], R3 ;  /* 0x02983003020075a7 */ /* 0x000062000804017f */
[----:B------:R-:W-:Y:S05]  /*1c00*/  @!P0 BRA `(.L_x_2134) ;  /* 0x0000000000048947 */ /* 0x000fea0003800000 */
[----:B------:R-:W-:Y:S01]  /*1c10*/  BPT.TRAP 0x1 ;  /* 0x000000040000795c */ /* 0x000fe20000300000 */
.L_x_2134:
[----:B------:R-:W2:Y:S02]  /*1c20*/  S2R R4, SR_TID.X ;  /* 0x0000000000047919 */ /* 0x000ea40000002100 */
[----:B--2---:R-:W-:Y:S01]  /*1c30*/  LOP3.LUT P1, RZ, R4, 0x7f, RZ, 0xc0, !PT ;  /* 0x0000007f04ff7812 */ /* 0x004fe2000782c0ff */
[----:B-1----:R-:W-:-:S12]  /*1c40*/  @P2 BRA `(.L_x_2135) ;  /* 0x0000000000082947 */ /* 0x002fd80003800000 */
[----:B------:R-:W1:Y:S02]  /*1c50*/  SYNCS.PHASECHK.TRANS64.TRYWAIT P2, [R2+URZ+0x29830], R3 ;  /* 0x02983003020075a7 */ /* 0x000e64000804017f */
[----:B-1----:R-:W-:Y:S05]  /*1c60*/  @!P2 BRA `(.L_x_2136) ;  /* 0x0000013c00f8a947 */ /* 0x002fea0003800000 */
.L_x_2135:
        /* <DEDUP_REMOVED lines=90> */
[----:B------:R-:W-:Y:S02]  /*2210*/  UMOV UR7, 0xffffff60 ;  /* 0xffffff6000077882 */ /* 0x000fe40000000000 */
[----:B------:R-:W-:Y:S01]  /*2220*/  UIMAD UR7, UR54, UR7, 0xa1 ;  /* 0x000000a1360774a4 */ /* 0x000fe2000f8e0207 */
        /* <DEDUP_REMOVED lines=30> */
[----:B------:R-:W-:Y:S02]  /*2410*/  UMOV UR10, UR39 ;  /* 0x00000027000a7c82 */ /* 0x000fe40008000000 */
        /* <DEDUP_REMOVED lines=86> */
[----:B------:R-:W-:Y:S08]  /*2980*/  MUFU.TANH R117, R101 ;  /* 0x0000006500757308 */ /* 0x000ff00000002400 */
[----:B------:R-:W2:Y:S08]  /*2990*/  MUFU.TANH R92, R92 ;  /* 0x0000005c005c7308 */ /* 0x000eb00000002400 */
[----:B------:R-:W3:Y:S08]  /*29a0*/  MUFU.TANH R93, R93 ;  /* 0x0000005d005d7308 */ /* 0x000ef00000002400 */
[----:B------:R-:W4:Y:S08]  /*29b0*/  MUFU.TANH R96, R96 ;  /* 0x0000006000607308 */ /* 0x000f300000002400 */
        /* <DEDUP_REMOVED lines=19> */
[----:B------:R-:W0:Y:S01]  /*2af0*/  MUFU.TANH R73, R73 ;  /* 0x0000004900497308 */ /* 0x000e220000002400 */
[C---:B------:R-:W-:Y:S01]  /*2b00*/  FMUL.FTZ R84, R0.reuse, R84 ;  /* 0x0000005400547220 */ /* 0x040fe20000410000 */
[C---:B------:R-:W-:Y:S01]  /*2b10*/  FMUL.FTZ R85, R0.reuse, R85 ;  /* 0x0000005500557220 */ /* 0x040fe20000410000 */
[C---:B------:R-:W-:Y:S01]  /*2b20*/  FMUL.FTZ R12, R0.reuse, R75 ;  /* 0x0000004b000c7220 */ /* 0x040fe20000410000 */
[C---:B------:R-:W-:Y:S01]  /*2b30*/  FMUL.FTZ R14, R0.reuse, R82 ;  /* 0x00000052000e7220 */ /* 0x040fe20000410000 */
[----:B------:R-:W-:-:S03]  /*2b40*/  FMUL.FTZ R20, R0, R86 ;  /* 0x0000005600147220 */ /* 0x000fc60000410000 */
        /* <DEDUP_REMOVED lines=16> */
[----:B------:R-:W-:Y:S01]  /*2c50*/  UIADD3 UR22, UR32, 0x702, URZ ;  /* 0x0000070220167890 */ /* 0x000fe2000fffe03f */
[----:B------:R-:W-:Y:S01]  /*2c60*/  FMUL.FTZ R61, R0, R61 ;  /* 0x0000003d003d7220 */ /* 0x000fe20000410000 */
[----:B------:R-:W-:Y:S01]  /*2c70*/  UMOV UR23, 0x80000020 ;  /* 0x8000002000177882 */ /* 0x000fe20000000000 */
[----:B------:R2:W-:Y:S01]  /*2c80*/  MUFU.TANH R87, R60 ;  /* 0x0000003c00577308 */ /* 0x0005e20000002400 */
[----:B-1----:R-:W-:-:S02]  /*2c90*/  VIADD R68, R18, UR39 ;  /* 0x0000002712447c36 */ /* 0x002fc40008000000 */
[----:B------:R-:W-:-:S05]  /*2ca0*/  FMUL.FTZ R69, R0, R69 ;  /* 0x0000004500457220 */ /* 0x000fca0000410000 */
[----:B------:R1:W-:Y:S01]  /*2cb0*/  MUFU.TANH R78, R65 ;  /* 0x00000041004e7308 */ /* 0x0003e20000002400 */
[----:B--2---:R-:W-:Y:S01]  /*2cc0*/  FMUL.FTZ R60, R0, R58 ;  /* 0x0000003a003c7220 */ /* 0x004fe20000410000 */
[----:B------:R-:W-:Y:S01]  /*2cd0*/  @P2 IMAD.HI.U32 R58, R68, UR6, RZ ;  /* 0x00000006443a2c27 */ /* 0x000fe2000f8e00ff */
[----:B------:R-:W-:-:S04]  /*2ce0*/  @UP0 ULDC UR6, c[0x0][0x450] ;  /* 0x0001140000060ab9 */ /* 0x000fc80000000800 */
[----:B------:R-:W-:Y:S01]  /*2cf0*/  @P2 SHF.R.U32.HI R68, RZ, UR6, R58 ;  /* 0x00000006ff442c19 */ /* 0x000fe2000801163a */
[----:B------:R-:W-:Y:S01]  /*2d00*/  UIMAD UR6, UR54, -0xa0, UR49 ;  /* 0xffffff60360678a4 */ /* 0x000fe2000f8e0231 */
[----:B------:R2:W-:Y:S01]  /*2d10*/  MUFU.TANH R83, R64 ;  /* 0x0000004000537308 */ /* 0x0005e20000002400 */
[----:B------:R-:W-:Y:S02]  /*2d20*/  FMUL.FTZ R58, R0, R70 ;  /* 0x00000046003a7220 */ /* 0x000fe40000410000 */
[----:B-1----:R-:W1:Y:S01]  /*2d30*/  SHFL.IDX PT, R65, R68, RZ, 0x1c1f ;  /* 0x001c1fff44417589 */ /* 0x002e6200000e0000 */
[----:B------:R-:W-:-:S03]  /*2d40*/  UIADD3 UR6, UR6, 0xa0, URZ ;  /* 0x000000a006067890 */ /* 0x000fc6000fffe03f */
[----:B------:R-:W0:Y:S01]  /*2d50*/  SHFL.IDX PT, R68, R68, 0x1, 0x1c1f ;  /* 0x003c1f0044447f89 */ /* 0x000e2200000e0000 */
[----:B------:R3:W0:Y:S01]  /*2d60*/  MUFU.TANH R74, R56 ;  /* 0x00000038004a7308 */ /* 0x0006220000002400 */
[----:B--2---:R-:W-:-:S04]  /*2d70*/  IMAD.U32 R64, RZ, RZ, UR7 ;  /* 0x00000007ff407e24 */ /* 0x004fc8000f8e00ff */
[----:B------:R-:W-:-:S03]  /*2d80*/  IMAD R64, R17, -0x2, R64 ;  /* 0xfffffffe11407824 */ /* 0x000fc600078e0240 */
[----:B------:R2:W0:Y:S01]  /*2d90*/  MUFU.TANH R91, R57 ;  /* 0x00000039005b7308 */ /* 0x0004220000002400 */
[C---:B---3--:R-:W-:Y:S01]  /*2da0*/  FMUL.FTZ R56, R0.reuse, R62 ;  /* 0x0000003e00387220 */ /* 0x048fe20000410000 */
[----:B------:R-:W-:Y:S01]  /*2db0*/  FMUL.FTZ R62, R0, R63 ;  /* 0x0000003f003e7220 */ /* 0x000fe20000410000 */
[----:B------:R-:W-:-:S05]  /*2dc0*/  IMAD.U32 R63, RZ, RZ, UR50 ;  /* 0x00000032ff3f7e24 */ /* 0x000fca000f8e00ff */
[----:B------:R-:W-:Y:S01]  /*2dd0*/  IADD3 R64, -R63, UR49, R64 ;  /* 0x000000313f407c10 */ /* 0x000fe2000fffe140 */
[C---:B--2---:R-:W-:Y:S01]  /*2de0*/  FMUL.FTZ R57, R0.reuse, R59 ;  /* 0x0000003b00397220 */ /* 0x044fe20000410000 */
[C---:B------:R-:W-:Y:S01]  /*2df0*/  FMUL.FTZ R59, R0.reuse, R66 ;  /* 0x00000042003b7220 */ /* 0x040fe20000410000 */
[----:B------:R-:W-:Y:S01]  /*2e00*/  IMAD.U32 R66, RZ, RZ, UR6 ;  /* 0x00000006ff427e24 */ /* 0x000fe2000f8e00ff */
[----:B------:R2:W3:Y:S01]  /*2e10*/  MUFU.TANH R75, R61 ;  /* 0x0000003d004b7308 */ /* 0x0004e20000002400 */
[----:B------:R-:W-:Y:S01]  /*2e20*/  FMUL.FTZ R63, R0, R71 ;  /* 0x00000047003f7220 */ /* 0x000fe20000410000 */
[----:B------:R-:W-:Y:S01]  /*2e30*/  ULDC UR6, c[0x0][0x988] ;  /* 0x0002620000067ab9 */ /* 0x000fe20000000800 */
[----:B------:R-:W-:-:S05]  /*2e40*/  IMAD R101, R17, -0x2, R66 ;  /* 0xfffffffe11657824 */ /* 0x000fca00078e0242 */
[----:B-1----:R-:W-:Y:S01]  /*2e50*/  VIADDMNMX R66, R65, R64, R101, PT ;  /* 0x0000004041427246 */ /* 0x002fe20003800165 */
[----:B------:R-:W1:Y:S01]  /*2e60*/  MUFU.TANH R69, R69 ;  /* 0x0000004500457308 */ /* 0x000e620000002400 */
[----:B--2---:R-:W-:Y:S01]  /*2e70*/  FMUL.FTZ R61, R0, R67 ;  /* 0x00000043003d7220 */ /* 0x004fe20000410000 */
[----:B------:R-:W-:Y:S02]  /*2e80*/  WARPGROUP.DEPBAR.LE gsb0, 0x0 ;  /* 0x00008000000079c5 */ /* 0x000fe40000010000 */
[C---:B------:R-:W-:Y:S01]  /*2e90*/  ISETP.GT.AND P5, PT, R66.reuse, RZ, PT ;  /* 0x000000ff4200720c */ /* 0x040fe20003fa4270 */
[----:B------:R-:W-:Y:S01]  /*2ea0*/  WARPGROUP.ARRIVE ;  /* 0x00000000000079c5 */ /* 0x000fe20000000000 */
[----:B------:R-:W-:Y:S01]  /*2eb0*/  ISETP.GT.AND P6, PT, R66, 0x1, PT ;  /* 0x000000014200780c */ /* 0x000fe20003fc4270 */
[----:B------:R-:W-:Y:S01]  /*2ec0*/  FMUL.FTZ R40, R0, R40 ;  /* 0x0000002800287220 */ /* 0x000fe20000410000 */
[----:B------:R-:W-:Y:S01]  /*2ed0*/  ISETP.GT.AND P3, PT, R66, 0x8, PT ;  /* 0x000000084200780c */ /* 0x000fe20003f64270 */
[----:B------:R-:W-:Y:S01]  /*2ee0*/  FMUL.FTZ R41, R0, R41 ;  /* 0x0000002900297220 */ /* 0x000fe20000410000 */
[----:B------:R-:W-:Y:S01]  /*2ef0*/  FSEL R123, R88, -INF , P5 ;  /* 0xff800000587b7808 */ /* 0x000fe20002800000 */
[----:B------:R-:W-:Y:S01]  /*2f00*/  QGMMA.64x32x32.F32.E4M3.E4M3 R24, gdesc[UR20], R24, gsb0 ;  /* 0x00600000141879f3 */ /* 0x000fe20008000818 */
[----:B------:R-:W-:Y:S01]  /*2f10*/  FSEL R113, R89, -INF , P6 ;  /* 0xff80000059717808 */ /* 0x000fe20003000000 */
[----:B------:R2:W1:Y:S01]  /*2f20*/  MUFU.TANH R65, R40 ;  /* 0x0000002800417308 */ /* 0x0004620000002400 */
[----:B------:R-:W-:Y:S01]  /*2f30*/  ISETP.GT.AND P4, PT, R66, 0x9, PT ;  /* 0x000000094200780c */ /* 0x000fe20003f84270 */
[----:B------:R-:W-:Y:S01]  /*2f40*/  FMUL.FTZ R44, R0, R44 ;  /* 0x0000002c002c7220 */ /* 0x000fe20000410000 */
[----:B------:R-:W-:Y:S01]  /*2f50*/  FSEL R119, R92, -INF , P3 ;  /* 0xff8000005c777808 */ /* 0x000fe20001800000 */
[C---:B------:R-:W-:Y:S01]  /*2f60*/  FMUL.FTZ R45, R0.reuse, R45 ;  /* 0x0000002d002d7220 */ /* 0x040fe20000410000 */
[----:B------:R-:W-:Y:S01]  /*2f70*/  FMNMX.FTZ R70, R123, R113, !PT ;  /* 0x000000717b467209 */ /* 0x000fe20007810000 */
[----:B------:R-:W-:Y:S01]  /*2f80*/  FMUL.FTZ R53, R0, R53 ;  /* 0x0000003500357220 */ /* 0x000fe20000410000 */
[----:B------:R-:W-:Y:S01]  /*2f90*/  ISETP.GT.AND P5, PT, R66, 0x10, PT ;  /* 0x000000104200780c */ /* 0x000fe20003fa4270 */
[----:B------:R3:W1:Y:S01]  /*2fa0*/  MUFU.TANH R67, R41 ;  /* 0x0000002900437308 */ /* 0x0006620000002400 */
[----:B------:R-:W-:Y:S01]  /*2fb0*/  FSEL R115, R93, -INF , P4 ;  /* 0xff8000005d737808 */ /* 0x000fe20002000000 */
[C---:B------:R-:W-:Y:S01]  /*2fc0*/  FMUL.FTZ R48, R0.reuse, R48 ;  /* 0x0000003000307220 */ /* 0x040fe20000410000 */
[----:B------:R-:W-:Y:S01]  /*2fd0*/  FMNMX.FTZ R70, R119, R70, !PT ;  /* 0x0000004677467209 */ /* 0x000fe20007810000 */
[----:B------:R-:W-:Y:S01]  /*2fe0*/  FMUL.FTZ R49, R0, R49 ;  /* 0x0000003100317220 */ /* 0x000fe20000410000 */
[----:B------:R-:W-:Y:S01]  /*2ff0*/  ISETP.GT.AND P3, PT, R66, 0x11, PT ;  /* 0x000000114200780c */ /* 0x000fe20003f64270 */
[----:B--2---:R-:W-:Y:S01]  /*3000*/  FMUL.FTZ R40, R0, R42 ;  /* 0x0000002a00287220 */ /* 0x004fe20000410000 */
[----:B----4-:R-:W-:Y:S01]  /*3010*/  FSEL R121, R96, -INF , P5 ;  /* 0xff80000060797808 */ /* 0x010fe20002800000 */
[----:B------:R-:W2:Y:S01]  /*3020*/  MUFU.TANH R44, R44 ;  /* 0x0000002c002c7308 */ /* 0x000ea20000002400 */
[----:B------:R-:W-:Y:S01]  /*3030*/  FMNMX.FTZ R70, R115, R70, !PT ;  /* 0x0000004673467209 */ /* 0x000fe20007810000 */
[----:B------:R-:W-:Y:S01]  /*3040*/  FMUL.FTZ R42, R0, R43 ;  /* 0x0000002b002a7220 */ /* 0x000fe20000410000 */
[----:B------:R-:W-:Y:S01]  /*3050*/  ISETP.GT.AND P4, PT, R66, 0x18, PT ;  /* 0x000000184200780c */ /* 0x000fe20003f84270 */
[----:B------:R-:W-:Y:S01]  /*3060*/  FMUL.FTZ R52, R0, R52 ;  /* 0x0000003400347220 */ /* 0x000fe20000410000 */
[----:B-----5:R-:W-:Y:S01]  /*3070*/  FSEL R127, R97, -INF , P3 ;  /* 0xff800000617f7808 */ /* 0x020fe20001800000 */
[----:B------:R-:W-:Y:S01]  /*3080*/  IMAD.U32 R88, RZ, RZ, UR6 ;  /* 0x00000006ff587e24 */ /* 0x000fe2000f8e00ff */
[----:B------:R-:W-:Y:S01]  /*3090*/  FMNMX.FTZ R70, R121, R70, !PT ;  /* 0x0000004679467209 */ /* 0x000fe20007810000 */
[----:B------:R-:W4:Y:S01]  /*30a0*/  MUFU.TANH R45, R45 ;  /* 0x0000002d002d7308 */ /* 0x000f220000002400 */
[----:B------:R-:W-:Y:S01]  /*30b0*/  ISETP.GT.AND P3, PT, R66, 0x19, PT ;  /* 0x000000194200780c */ /* 0x000fe20003f64270 */
[----:B------:R-:W-:Y:S01]  /*30c0*/  FMUL.FTZ R55, R0, R55 ;  /* 0x0000003700377220 */ /* 0x000fe20000410000 */
[----:B------:R-:W-:Y:S01]  /*30d0*/  FSEL R125, R100, -INF , P4 ;  /* 0xff800000647d7808 */ /* 0x000fe20002000000 */
[C---:B------:R-:W-:Y:S01]  /*30e0*/  FMUL.FTZ R51, R0.reuse, R51 ;  /* 0x0000003300337220 */ /* 0x040fe20000410000 */
[----:B------:R-:W-:Y:S01]  /*30f0*/  FMNMX.FTZ R70, R127, R70, !PT ;  /* 0x000000467f467209 */ /* 0x000fe20007810000 */
[----:B------:R-:W-:Y:S01]  /*3100*/  FMUL.FTZ R46, R0, R46 ;  /* 0x0000002e002e7220 */ /* 0x000fe20000410000 */
[----:B------:R-:W-:Y:S01]  /*3110*/  ISETP.GT.AND P4, PT, R66, 0x20, PT ;  /* 0x000000204200780c */ /* 0x000fe20003f84270 */
[----:B------:R-:W-:Y:S01]  /*3120*/  MUFU.TANH R71, R53 ;  /* 0x0000003500477308 */ /* 0x000fe20000002400 */
[----:B------:R-:W-:Y:S01]  /*3130*/  FSEL R117, R117, -INF , P3 ;  /* 0xff80000075757808 */ /* 0x000fe20001800000 */
[C---:B------:R-:W-:Y:S01]  /*3140*/  FMUL.FTZ R50, R0.reuse, R50 ;  /* 0x0000003200327220 */ /* 0x040fe20000410000 */
[----:B------:R-:W-:Y:S01]  /*3150*/  FMNMX.FTZ R70, R125, R70, !PT ;  /* 0x000000467d467209 */ /* 0x000fe20007810000 */
[----:B------:R-:W-:Y:S01]  /*3160*/  FMUL.FTZ R54, R0, R54 ;  /* 0x0000003600367220 */ /* 0x000fe20000410000 */
[C---:B------:R-:W-:Y:S01]  /*3170*/  ISETP.GT.AND P3, PT, R66.reuse, 0x21, PT ;  /* 0x000000214200780c */ /* 0x040fe20003f64270 */
[----:B------:R-:W-:Y:S01]  /*3180*/  @UP0 ULDC UR6, c[0x0][0x44c] ;  /* 0x0001130000060ab9 */ /* 0x000fe20000000800 */
[----:B------:R-:W-:Y:S01]  /*3190*/  FSEL R107, R107, -INF , P4 ;  /* 0xff8000006b6b7808 */ /* 0x000fe20002000000 */
[----:B------:R-:W5:Y:S01]  /*31a0*/  MUFU.TANH R48, R48 ;  /* 0x0000003000307308 */ /* 0x000f620000002400 */
[----:B------:R-:W-:Y:S01]  /*31b0*/  FMNMX.FTZ R70, R117, R70, !PT ;  /* 0x0000004675467209 */ /* 0x000fe20007810000 */
[----:B------:R-:W-:Y:S01]  /*31c0*/  UIMAD.WIDE.U32 UR6, UR39, UR6, URZ ;  /* 0x00000006270672a5 */ /* 0x000fe2000f8e003f */
[----:B------:R-:W-:-:S02]  /*31d0*/  ISETP.GT.AND P4, PT, R66, 0x28, PT ;  /* 0x000000284200780c */ /* 0x000fc40003f84270 */
[----:B0-----:R-:W-:Y:S01]  /*31e0*/  FSEL R111, R73, -INF , P3 ;  /* 0xff800000496f7808 */ /* 0x001fe20001800000 */
[----:B------:R-:W-:Y:S01]  /*31f0*/  @UP0 USHF.R.U32.HI UR10, URZ, UR11, UR7 ;  /* 0x0000000b3f0a0299 */ /* 0x000fe20008011607 */
[----:B------:R-:W-:Y:S01]  /*3200*/  FMNMX.FTZ R70, R107, R70, !PT ;  /* 0x000000466b467209 */ /* 0x000fe20007810000 */
[----:B------:R-:W0:Y:S01]  /*3210*/  MUFU.TANH R49, R49 ;  /* 0x0000003100317308 */ /* 0x000e220000002400 */
[----:B------:R-:W-:Y:S01]  /*3220*/  ISETP.GT.AND P3, PT, R66, 0x29, PT ;  /* 0x000000294200780c */ /* 0x000fe20003f64270 */
[----:B------:R-:W-:Y:S01]  /*3230*/  UIADD3 UR6, UR10, UR49, -UR50 ;  /* 0x000000310a067290 */ /* 0x000fe2000fffe832 */
[----:B------:R-:W-:Y:S02]  /*3240*/  FSEL R109, R76, -INF , P4 ;  /* 0xff8000004c6d7808 */ /* 0x000fe40002000000 */
[----:B------:R-:W-:Y:S01]  /*3250*/  FMNMX.FTZ R70, R111, R70, !PT ;  /* 0x000000466f467209 */ /* 0x000fe20007810000 */
[----:B------:R-:W-:Y:S01]  /*3260*/  UIMAD.WIDE UR6, UR6, 0x66666667, URZ ;  /* 0x66666667060678a5 */ /* 0x000fe2000f8e023f */
[----:B------:R-:W-:Y:S01]  /*3270*/  ISETP.GT.AND P4, PT, R66, 0x30, PT ;  /* 0x000000304200780c */ /* 0x000fe20003f84270 */
[----:B------:R-:W0:Y:S01]  /*3280*/  MUFU.TANH R52, R52 ;  /* 0x0000003400347308 */ /* 0x000e220000002400 */
[----:B------:R-:W-:Y:S01]  /*3290*/  FSEL R105, R77, -INF , P3 ;  /* 0xff8000004d697808 */ /* 0x000fe20001800000 */
[----:B------:R-:W-:-:S02]  /*32a0*/  WARPGROUP.DEPBAR.LE gsb0, 0x0 ;  /* 0x00008000000079c5 */ /* 0x000fc40000010000 */
[----:B------:R-:W-:Y:S01]  /*32b0*/  FMNMX.FTZ R70, R109, R70, !PT ;  /* 0x000000466d467209 */ /* 0x000fe20007810000 */
[----:B------:R-:W-:Y:S01]  /*32c0*/  FMUL.FTZ R24, R0, R24 ;  /* 0x0000001800187220 */ /* 0x000fe20000410000 */
[----:B------:R-:W-:Y:S01]  /*32d0*/  ISETP.GT.AND P3, PT, R66, 0x31, PT ;  /* 0x000000314200780c */ /* 0x000fe20003f64270 */
[----:B---3--:R-:W-:Y:S01]  /*32e0*/  FMUL.FTZ R41, R0, R25 ;  /* 0x0000001900297220 */ /* 0x008fe20000410000 */
[----:B------:R-:W-:Y:S01]  /*32f0*/  FSEL R103, R80, -INF , P4 ;  /* 0xff80000050677808 */ /* 0x000fe20002000000 */
[----:B------:R3:W0:Y:S01]  /*3300*/  MUFU.TANH R73, R24 ;  /* 0x0000001800497308 */ /* 0x0006220000002400 */
[----:B------:R-:W-:Y:S01]  /*3310*/  FMNMX.FTZ R70, R105, R70, !PT ;  /* 0x0000004669467209 */ /* 0x000fe20007810000 */
[----:B------:R-:W-:Y:S01]  /*3320*/  FMUL.FTZ R28, R0, R28 ;  /* 0x0000001c001c7220 */ /* 0x000fe20000410000 */
[----:B------:R-:W-:Y:S01]  /*3330*/  ISETP.GT.AND P4, PT, R66, 0x38, PT ;  /* 0x000000384200780c */ /* 0x000fe20003f84270 */
[C---:B------:R-:W-:Y:S01]  /*3340*/  FMUL.FTZ R32, R0.reuse, R32 ;  /* 0x0000002000207220 */ /* 0x040fe20000410000 */
[----:B------:R-:W-:Y:S01]  /*3350*/  FSEL R99, R81, -INF , P3 ;  /* 0xff80000051637808 */ /* 0x000fe20001800000 */
[----:B------:R-:W-:Y:S01]  /*3360*/  FMUL.FTZ R36, R0, R36 ;  /* 0x0000002400247220 */ /* 0x000fe20000410000 */
[----:B------:R-:W-:Y:S01]  /*3370*/  FMNMX.FTZ R70, R103, R70, !PT ;  /* 0x0000004667467209 */ /* 0x000fe20007810000 */
[----:B------:R-:W-:Y:S01]  /*3380*/  MUFU.TANH R28, R28 ;  /* 0x0000001c001c7308 */ /* 0x000fe20000002400 */
[----:B------:R-:W-:Y:S01]  /*3390*/  ISETP.GT.AND P3, PT, R66, 0x39, PT ;  /* 0x000000394200780c */ /* 0x000fe20003f64270 */
[----:B---3--:R-:W-:Y:S01]  /*33a0*/  FMUL.FTZ R24, R0, R29 ;  /* 0x0000001d00187220 */ /* 0x008fe20000410000 */
        /* <DEDUP_REMOVED lines=10> */
[----:B------:R-:W-:Y:S01]  /*3450*/  ISETP.GT.AND P3, PT, R66, 0x41, PT ;  /* 0x000000414200780c */ /* 0x000fe20003f64270 */
[----:B------:R-:W-:Y:S01]  /*3460*/  FMUL.FTZ R26, R0, R26 ;  /* 0x0000001a001a7220 */ /* 0x000fe20000410000 */
[----:B------:R-:W-:Y:S01]  /*3470*/  FSEL R93, R74, -INF , P4 ;  /* 0xff8000004a5d7808 */ /* 0x000fe20002000000 */
[----:B------:R-:W-:Y:S01]  /*3480*/  MUFU.TANH R36, R36 ;  /* 0x0000002400247308 */ /* 0x000fe20000002400 */
[----:B------:R-:W-:Y:S01]  /*3490*/  FMNMX.FTZ R70, R95, R70, !PT ;  /* 0x000000465f467209 */ /* 0x000fe20007810000 */
[----:B------:R-:W-:Y:S01]  /*34a0*/  FMUL.FTZ R34, R0, R34 ;  /* 0x0000002200227220 */ /* 0x000fe20000410000 */
[----:B------:R-:W-:Y:S01]  /*34b0*/  ISETP.GT.AND P4, PT, R66, 0x48, PT ;  /* 0x000000484200780c */ /* 0x000fe20003f84270 */
[C---:B------:R-:W-:Y:S01]  /*34c0*/  FMUL.FTZ R38, R0.reuse, R38 ;  /* 0x0000002600267220 */ /* 0x040fe20000410000 */
[----:B------:R-:W-:Y:S01]  /*34d0*/  FSEL R91, R91, -INF , P3 ;  /* 0xff8000005b5b7808 */ /* 0x000fe20001800000 */
[----:B------:R-:W-:Y:S01]  /*34e0*/  FMUL.FTZ R35, R0, R35 ;  /* 0x0000002300237220 */ /* 0x000fe20000410000 */
[----:B------:R-:W-:Y:S01]  /*34f0*/  FMNMX.FTZ R70, R93, R70, !PT ;  /* 0x000000465d467209 */ /* 0x000fe20007810000 */
[----:B------:R4:W3:Y:S01]  /*3500*/  MUFU.TANH R74, R41 ;  /* 0x00000029004a7308 */ /* 0x0008e20000002400 */
[----:B------:R-:W-:Y:S01]  /*3510*/  ISETP.GT.AND P3, PT, R66, 0x49, PT ;  /* 0x000000494200780c */ /* 0x000fe20003f64270 */
[----:B------:R3:W-:Y:S01]  /*3520*/  @!P1 SYNCS.ARRIVE.TRANS64.RED.A1T0 RZ, [R2+URZ], RZ ;  /* 0x000000ff02ff99a7 */ /* 0x0007e2000810043f */
[----:B------:R-:W-:Y:S01]  /*3530*/  FSEL R87, R87, -INF , P4 ;  /* 0xff80000057577808 */ /* 0x000fe20002000000 */
[----:B------:R-:W-:Y:S01]  /*3540*/  USHF.R.U32.HI UR6, URZ, 0x1f, UR7 ;  /* 0x0000001f3f067899 */ /* 0x000fe20008011607 */
[----:B------:R-:W-:-:S02]  /*3550*/  FMNMX.FTZ R70, R91, R70, !PT ;  /* 0x000000465b467209 */ /* 0x000fc40007810000 */
[C---:B------:R-:W-:Y:S01]  /*3560*/  ISETP.GT.AND P4, PT, R66.reuse, 0x50, PT ;  /* 0x000000504200780c */ /* 0x040fe20003f84270 */
[----:B------:R-:W-:Y:S01]  /*3570*/  MUFU.TANH R4, R4 ;  /* 0x0000000400047308 */ /* 0x000fe20000002400 */
[----:B------:R-:W-:Y:S01]  /*3580*/  FSEL R85, R75, -INF , P3 ;  /* 0xff8000004b557808 */ /* 0x000fe20001800000 */
[----:B------:R-:W-:Y:S01]  /*3590*/  ULEA.HI.SX32 UR6, UR7, UR6, 0x1a ;  /* 0x0000000607067291 */ /* 0x000fe2000f8fd23f */
[----:B------:R-:W-:Y:S02]  /*35a0*/  FMNMX.FTZ R70, R87, R70, !PT ;  /* 0x0000004657467209 */ /* 0x000fe40007810000 */
[C---:B------:R-:W-:Y:S01]  /*35b0*/  ISETP.GT.AND P3, PT, R66.reuse, 0x51, PT ;  /* 0x000000514200780c */ /* 0x040fe20003f64270 */
[----:B------:R-:W-:Y:S01]  /*35c0*/  UISETP.LT.AND UP1, UPT, URZ, UR6, UPT ;  /* 0x000000063f00728c */ /* 0x000fe2000bf21270 */
[----:B------:R-:W-:Y:S01]  /*35d0*/  FSEL R83, R83, -INF , P4 ;  /* 0xff80000053537808 */ /* 0x000fe20002000000 */
[----:B------:R-:W-:Y:S01]  /*35e0*/  MUFU.TANH R3, R3 ;  /* 0x0000000300037308 */ /* 0x000fe20000002400 */
[----:B------:R-:W-:Y:S01]  /*35f0*/  FMNMX.FTZ R70, R85, R70, !PT ;  /* 0x0000004655467209 */ /* 0x000fe20007810000 */
[----:B------:R-:W-:Y:S01]  /*3600*/  USEL UR54, URZ, UR6, !UP1 ;  /* 0x000000063f367287 */ /* 0x000fe2000c800000 */
[----:B------:R-:W-:-:S02]  /*3610*/  ISETP.GT.AND P4, PT, R66, 0x58, PT ;  /* 0x000000584200780c */ /* 0x000fc40003f84270 */
[----:B------:R-:W-:Y:S01]  /*3620*/  FSEL R81, R78, -INF , P3 ;  /* 0xff8000004e517808 */ /* 0x000fe20001800000 */
[----:B------:R-:W-:Y:S01]  /*3630*/  UISETP.GE.AND UP1, UPT, UR55, UR54, UPT ;  /* 0x000000363700728c */ /* 0x000fe2000bf26270 */
[----:B------:R-:W-:Y:S01]  /*3640*/  FMNMX.FTZ R70, R83, R70, !PT ;  /* 0x0000004653467209 */ /* 0x000fe20007810000 */
[----:B------:R-:W-:Y:S01]  /*3650*/  MUFU.TANH R5, R5 ;  /* 0x0000000500057308 */ /* 0x000fe20000002400 */
[C---:B------:R-:W-:Y:S02]  /*3660*/  ISETP.GT.AND P3, PT, R66.reuse, 0x59, PT ;  /* 0x000000594200780c */ /* 0x040fe40003f64270 */
[----:B------:R-:W-:Y:S02]  /*3670*/  FSEL R77, R79, -INF , P4 ;  /* 0xff8000004f4d7808 */ /* 0x000fe40002000000 */
[----:B------:R-:W-:Y:S02]  /*3680*/  FMNMX.FTZ R70, R81, R70, !PT ;  /* 0x0000004651467209 */ /* 0x000fe40007810000 */
[----:B------:R-:W-:Y:S01]  /*3690*/  ISETP.GT.AND P4, PT, R66, 0x60, PT ;  /* 0x000000604200780c */ /* 0x000fe20003f84270 */
[----:B------:R-:W-:Y:S01]  /*36a0*/  MUFU.TANH R6, R6 ;  /* 0x0000000600067308 */ /* 0x000fe20000002400 */
[----:B-1----:R-:W-:-:S02]  /*36b0*/  FSEL R53, R69, -INF , P3 ;  /* 0xff80000045357808 */ /* 0x002fc40001800000 */
[----:B------:R-:W-:Y:S02]  /*36c0*/  FMNMX.FTZ R70, R77, R70, !PT ;  /* 0x000000464d467209 */ /* 0x000fe40007810000 */
[C---:B------:R-:W-:Y:S02]  /*36d0*/  ISETP.GT.AND P3, PT, R66.reuse, 0x61, PT ;  /* 0x000000614200780c */ /* 0x040fe40003f64270 */
[----:B------:R-:W-:Y:S01]  /*36e0*/  FSEL R43, R65, -INF , P4 ;  /* 0xff800000412b7808 */ /* 0x000fe20002000000 */
[----:B------:R-:W-:Y:S01]  /*36f0*/  MUFU.TANH R7, R7 ;  /* 0x0000000700077308 */ /* 0x000fe20000002400 */
[----:B------:R-:W-:Y:S02]  /*3700*/  FMNMX.FTZ R70, R53, R70, !PT ;  /* 0x0000004635467209 */ /* 0x000fe40007810000 */
[----:B------:R-:W-:Y:S02]  /*3710*/  ISETP.GT.AND P4, PT, R66, 0x68, PT ;  /* 0x000000684200780c */ /* 0x000fe40003f84270 */
[----:B------:R-:W-:-:S02]  /*3720*/  FSEL R25, R67, -INF , P3 ;  /* 0xff80000043197808 */ /* 0x000fc40001800000 */
[----:B------:R-:W-:Y:S01]  /*3730*/  FMNMX.FTZ R70, R43, R70, !PT ;  /* 0x000000462b467209 */ /* 0x000fe20007810000 */
[----:B------:R-:W-:Y:S01]  /*3740*/  MUFU.TANH R9, R9 ;  /* 0x0000000900097308 */ /* 0x000fe20000002400 */
[----:B------:R-:W-:Y:S02]  /*3750*/  ISETP.GT.AND P3, PT, R66, 0x69, PT ;  /* 0x000000694200780c */ /* 0x000fe40003f64270 */
[----:B--2---:R-:W-:Y:S02]  /*3760*/  FSEL R29, R44, -INF , P4 ;  /* 0xff8000002c1d7808 */ /* 0x004fe40002000000 */
[----:B------:R-:W-:Y:S02]  /*3770*/  FMNMX.FTZ R70, R25, R70, !PT ;  /* 0x0000004619467209 */ /* 0x000fe40007810000 */
[----:B------:R-:W-:Y:S01]  /*3780*/  ISETP.GT.AND P4, PT, R66, 0x70, PT ;  /* 0x000000704200780c */ /* 0x000fe20003f84270 */
[----:B------:R1:W2:Y:S01]  /*3790*/  MUFU.TANH R44, R24 ;  /* 0x00000018002c7308 */ /* 0x0002a20000002400 */
[----:B----4-:R-:W-:-:S02]  /*37a0*/  FSEL R41, R45, -INF , P3 ;  /* 0xff8000002d297808 */ /* 0x010fc40001800000 */
[----:B------:R-:W-:Y:S02]  /*37b0*/  FMNMX.FTZ R70, R29, R70, !PT ;  /* 0x000000461d467209 */ /* 0x000fe40007810000 */
[----:B------:R-:W-:Y:S02]  /*37c0*/  ISETP.GT.AND P3, PT, R66, 0x71, PT ;  /* 0x000000714200780c */ /* 0x000fe40003f64270 */
[----:B-----5:R-:W-:Y:S01]  /*37d0*/  FSEL R45, R48, -INF , P4 ;  /* 0xff800000302d7808 */ /* 0x020fe20002000000 */
[----:B------:R-:W-:Y:S01]  /*37e0*/  MUFU.TANH R147, R39 ;  /* 0x0000002700937308 */ /* 0x000fe20000002400 */
[----:B------:R-:W-:Y:S01]  /*37f0*/  FMNMX.FTZ R70, R41, R70, !PT ;  /* 0x0000004629467209 */ /* 0x000fe20007810000 */
[----:B-1----:R-:W-:Y:S01]  /*3800*/  FMUL.FTZ R24, R0, R33 ;  /* 0x0000002100187220 */ /* 0x002fe20000410000 */
[----:B------:R-:W-:Y:S02]  /*3810*/  ISETP.GT.AND P4, PT, R66, 0x78, PT ;  /* 0x000000784200780c */ /* 0x000fe40003f84270 */
[----:B0-----:R-:W-:-:S02]  /*3820*/  FSEL R49, R49, -INF , P3 ;  /* 0xff80000031317808 */ /* 0x001fc40001800000 */
[----:B------:R-:W-:Y:S01]  /*3830*/  FMNMX.FTZ R70, R45, R70, !PT ;  /* 0x000000462d467209 */ /* 0x000fe20007810000 */
[----:B------:R0:W1:Y:S01]  /*3840*/  MUFU.TANH R75, R24 ;  /* 0x00000018004b7308 */ /* 0x0000620000002400 */
[----:B------:R-:W-:Y:S02]  /*3850*/  ISETP.GT.AND P3, PT, R66, 0x79, PT ;  /* 0x000000794200780c */ /* 0x000fe40003f64270 */
[----:B------:R-:W-:Y:S02]  /*3860*/  FSEL R33, R52, -INF , P4 ;  /* 0xff80000034217808 */ /* 0x000fe40002000000 */
[----:B------:R-:W-:Y:S02]  /*3870*/  FMNMX.FTZ R70, R49, R70, !PT ;  /* 0x0000004631467209 */ /* 0x000fe40007810000 */
[----:B------:R-:W-:Y:S01]  /*3880*/  ISETP.GT.AND P4, PT, R66, 0x80, PT ;  /* 0x000000804200780c */ /* 0x000fe20003f84270 */
[----:B------:R-:W-:Y:S01]  /*3890*/  MUFU.TANH R8, R8 ;  /* 0x0000000800087308 */ /* 0x000fe20000002400 */
[----:B------:R-:W-:Y:S01]  /*38a0*/  FSEL R65, R71, -INF , P3 ;  /* 0xff80000047417808 */ /* 0x000fe20001800000 */
[----:B0-----:R-:W-:Y:S01]  /*38b0*/  FMUL.FTZ R24, R0, R37 ;  /* 0x0000002500187220 */ /* 0x001fe20000410000 */
[----:B------:R-:W-:-:S02]  /*38c0*/  FMNMX.FTZ R70, R33, R70, !PT ;  /* 0x0000004621467209 */ /* 0x000fc40007810000 */
[C---:B------:R-:W-:Y:S02]  /*38d0*/  ISETP.GT.AND P3, PT, R66.reuse, 0x81, PT ;  /* 0x000000814200780c */ /* 0x040fe40003f64270 */
[----:B------:R-:W-:Y:S01]  /*38e0*/  FSEL R67, R73, -INF , P4 ;  /* 0xff80000049437808 */ /* 0x000fe20002000000 */
[----:B------:R0:W4:Y:S01]  /*38f0*/  MUFU.TANH R79, R24 ;  /* 0x00000018004f7308 */ /* 0x0001220000002400 */
[----:B------:R-:W-:Y:S02]  /*3900*/  FMNMX.FTZ R70, R65, R70, !PT ;  /* 0x0000004641467209 */ /* 0x000fe40007810000 */
[----:B------:R-:W-:Y:S02]  /*3910*/  ISETP.GT.AND P4, PT, R66, 0x88, PT ;  /* 0x000000884200780c */ /* 0x000fe40003f84270 */
[----:B---3--:R-:W-:Y:S02]  /*3920*/  FSEL R69, R74, -INF , P3 ;  /* 0xff8000004a457808 */ /* 0x008fe40001800000 */
[----:B------:R-:W-:Y:S01]  /*3930*/  FMNMX.FTZ R70, R67, R70, !PT ;  /* 0x0000004643467209 */ /* 0x000fe20007810000 */
[----:B------:R-:W3:Y:S01]  /*3940*/  MUFU.TANH R10, R10 ;  /* 0x0000000a000a7308 */ /* 0x000ee20000002400 */
[----:B------:R-:W-:Y:S01]  /*3950*/  ISETP.GT.AND P3, PT, R66, 0x89, PT ;  /* 0x000000894200780c */ /* 0x000fe20003f64270 */
[----:B0-----:R-:W-:Y:S01]  /*3960*/  FMUL.FTZ R24, R0, R47 ;  /* 0x0000002f00187220 */ /* 0x001fe20000410000 */
[----:B------:R-:W-:-:S02]  /*3970*/  FSEL R37, R28, -INF , P4 ;  /* 0xff8000001c257808 */ /* 0x000fc40002000000 */
[----:B------:R-:W-:Y:S02]  /*3980*/  FMNMX.FTZ R70, R69, R70, !PT ;  /* 0x0000004645467209 */ /* 0x000fe40007810000 */
[----:B------:R-:W-:Y:S01]  /*3990*/  ISETP.GT.AND P4, PT, R66, 0x90, PT ;  /* 0x000000904200780c */ /* 0x000fe20003f84270 */
[----:B------:R-:W-:Y:S01]  /*39a0*/  MUFU.TANH R48, R55 ;  /* 0x0000003700307308 */ /* 0x000fe20000002400 */
[----:B--2---:R-:W-:Y:S02]  /*39b0*/  FSEL R71, R44, -INF , P3 ;  /* 0xff8000002c477808 */ /* 0x004fe40001800000 */
[----:B------:R-:W-:Y:S02]  /*39c0*/  FMNMX.FTZ R70, R37, R70, !PT ;  /* 0x0000004625467209 */ /* 0x000fe40007810000 */
[----:B------:R-:W-:Y:S02]  /*39d0*/  ISETP.GT.AND P3, PT, R66, 0x91, PT ;  /* 0x000000914200780c */ /* 0x000fe40003f64270 */
[----:B------:R-:W-:Y:S01]  /*39e0*/  FSEL R73, R32, -INF , P4 ;  /* 0xff80000020497808 */ /* 0x000fe20002000000 */
[----:B------:R-:W0:Y:S01]  /*39f0*/  MUFU.TANH R13, R13 ;  /* 0x0000000d000d7308 */ /* 0x000e220000002400 */
[----:B------:R-:W-:-:S02]  /*3a00*/  FMNMX.FTZ R70, R71, R70, !PT ;  /* 0x0000004647467209 */ /* 0x000fc40007810000 */
[C---:B------:R-:W-:Y:S02]  /*3a10*/  ISETP.GT.AND P4, PT, R66.reuse, 0x98, PT ;  /* 0x000000984200780c */ /* 0x040fe40003f84270 */
[----:B-1----:R-:W-:Y:S02]  /*3a20*/  FSEL R75, R75, -INF , P3 ;  /* 0xff8000004b4b7808 */ /* 0x002fe40001800000 */
[----:B------:R-:W-:Y:S01]  /*3a30*/  FMNMX.FTZ R70, R73, R70, !PT ;  /* 0x0000004649467209 */ /* 0x000fe20007810000 */
[----:B------:R-:W1:Y:S01]  /*3a40*/  MUFU.TANH R12, R12 ;  /* 0x0000000c000c7308 */ /* 0x000e620000002400 */
[----:B------:R-:W-:Y:S02]  /*3a50*/  ISETP.GT.AND P3, PT, R66, 0x99, PT ;  /* 0x000000994200780c */ /* 0x000fe40003f64270 */
[----:B------:R-:W-:Y:S02]  /*3a60*/  FSEL R47, R36, -INF , P4 ;  /* 0xff800000242f7808 */ /* 0x000fe40002000000 */
[----:B------:R-:W-:-:S02]  /*3a70*/  FMNMX.FTZ R70, R75, R70, !PT ;  /* 0x000000464b467209 */ /* 0x000fc40007810000 */
[----:B----4-:R-:W-:Y:S01]  /*3a80*/  FSEL R79, R79, -INF , P3 ;  /* 0xff8000004f4f7808 */ /* 0x010fe20001800000 */
[----:B------:R2:W-:Y:S01]  /*3a90*/  MUFU.TANH R36, R24 ;  /* 0x0000001800247308 */ /* 0x0005e20000002400 */
[----:B------:R-:W-:Y:S02]  /*3aa0*/  FMNMX.FTZ R70, R47, R70, !PT ;  /* 0x000000462f467209 */ /* 0x000fe40007810000 */
[----:B------:R-:W-:Y:S02]  /*3ab0*/  VIADDMNMX R64, R68, R64, R101, PT ;  /* 0x0000004044407246 */ /* 0x000fe40003800165 */
[----:B------:R-:W-:Y:S02]  /*3ac0*/  FMNMX.FTZ R70, R79, R70, !PT ;  /* 0x000000464f467209 */ /* 0x000fe40007810000 */
[C---:B------:R-:W-:Y:S01]  /*3ad0*/  ISETP.GT.AND P4, PT, R64.reuse, 0x1, PT ;  /* 0x000000014000780c */ /* 0x040fe20003f84270 */
[----:B------:R-:W4:Y:S01]  /*3ae0*/  MUFU.TANH R11, R11 ;  /* 0x0000000b000b7308 */ /* 0x000f220000002400 */
[----:B------:R-:W-:Y:S01]  /*3af0*/  ISETP.GT.AND P5, PT, R64, 0x8, PT ;  /* 0x000000084000780c */ /* 0x000fe20003fa4270 */
[----:B------:R-:W2:Y:S01]  /*3b00*/  SHFL.BFLY PT, R89, R70, 0x2, 0x1f ;  /* 0x0c401f0046597f89 */ /* 0x000ea200000e0000 */
[----:B------:R-:W-:-:S02]  /*3b10*/  FSEL R3, R3, -INF , P4 ;  /* 0xff80000003037808 */ /* 0x000fc40002000000 */
[----:B------:R-:W-:Y:S02]  /*3b20*/  FSEL R5, R5, -INF , P5 ;  /* 0xff80000005057808 */ /* 0x000fe40002800000 */
[C---:B------:R-:W-:Y:S01]  /*3b30*/  ISETP.GT.AND P4, PT, R64.reuse, 0x10, PT ;  /* 0x000000104000780c */ /* 0x040fe20003f84270 */
[----:B------:R-:W5:Y:S03]  /*3b40*/  MUFU.TANH R15, R15 ;  /* 0x0000000f000f7308 */ /* 0x000f660000002400 */
[----:B------:R-:W-:Y:S02]  /*3b50*/  FSEL R7, R7, -INF , P4 ;  /* 0xff80000007077808 */ /* 0x000fe40002000000 */
[----:B------:R-:W-:-:S03]  /*3b60*/  ISETP.GT.AND P4, PT, R64, 0x18, PT ;  /* 0x000000184000780c */ /* 0x000fc60003f84270 */
[----:B------:R3:W-:Y:S08]  /*3b70*/  MUFU.TANH R66, R27 ;  /* 0x0000001b00427308 */ /* 0x0007f00000002400 */
[----:B------:R-:W5:Y:S01]  /*3b80*/  MUFU.TANH R14, R14 ;  /* 0x0000000e000e7308 */ /* 0x000f620000002400 */
[----:B--2---:R-:W-:-:S05]  /*3b90*/  FMNMX.FTZ R24, R70, R89, !PT ;  /* 0x0000005946187209 */ /* 0x004fca0007810000 */
[----:B------:R-:W2:Y:S02]  /*3ba0*/  SHFL.BFLY PT, R89, R24, 0x1, 0x1f ;  /* 0x0c201f0018597f89 */ /* 0x000ea400000e0000 */
[----:B------:R-:W5:Y:S08]  /*3bb0*/  MUFU.TANH R21, R21 ;  /* 0x0000001500157308 */ /* 0x000f700000002400 */
[----:B------:R0:W-:Y:S08]  /*3bc0*/  MUFU.TANH R141, R31 ;  /* 0x0000001f008d7308 */ /* 0x0001f00000002400 */
[----:B------:R-:W5:Y:S01]  /*3bd0*/  MUFU.TANH R20, R20 ;  /* 0x0000001400147308 */ /* 0x000f620000002400 */
[----:B--2---:R-:W-:-:S07]  /*3be0*/  FMNMX.FTZ R89, R24, R89, !PT ;  /* 0x0000005918597209 */ /* 0x004fce0007810000 */
[----:B------:R-:W2:Y:S01]  /*3bf0*/  MUFU.TANH R72, R72 ;  /* 0x0000004800487308 */ /* 0x000ea20000002400 */
[C---:B------:R-:W-:Y:S01]  /*3c00*/  FSETP.NEU.FTZ.AND P3, PT, R89.reuse, -INF , PT ;  /* 0xff8000005900780b */ /* 0x040fe20003f7d000 */
[----:B------:R-:W-:-:S06]  /*3c10*/  FFMA.FTZ R24, R89, R88, -8 ;  /* 0xc100000059187423 */ /* 0x000fcc0000010058 */
[----:B------:R1:W-:Y:S01]  /*3c20*/  MUFU.TANH R44, R51 ;  /* 0x00000033002c7308 */ /* 0x0003e20000002400 */
[----:B------:R-:W-:Y:S02]  /*3c30*/  FSEL R24, R24, RZ, P3 ;  /* 0x000000ff18187208 */ /* 0x000fe40001800000 */
[----:B------:R-:W-:-:S03]  /*3c40*/  ISETP.GT.AND P3, PT, R64, RZ, PT ;  /* 0x000000ff4000720c */ /* 0x000fc60003f64270 */
[-CC-:B---3--:R-:W-:Y:S01]  /*3c50*/  FFMA.FTZ R27, R113, R88.reuse, -R24.reuse ;  /* 0x00000058711b7223 */ /* 0x188fe20000010818 */
[----:B------:R-:W-:Y:S01]  /*3c60*/  FSEL R39, R4, -INF , P3 ;  /* 0xff80000004277808 */ /* 0x000fe20001800000 */
[-CC-:B0-----:R-:W-:Y:S01]  /*3c70*/  FFMA.FTZ R31, R115, R88.reuse, -R24.reuse ;  /* 0x00000058731f7223 */ /* 0x181fe20000010818 */
[----:B------:R-:W-:Y:S01]  /*3c80*/  ISETP.GT.AND P3, PT, R64, 0x9, PT ;  /* 0x000000094000780c */ /* 0x000fe20003f64270 */
[----:B------:R-:W0:Y:S01]  /*3c90*/  MUFU.TANH R60, R60 ;  /* 0x0000003c003c7308 */ /* 0x000e220000002400 */
[----:B------:R-:W-:Y:S01]  /*3ca0*/  FMNMX.FTZ R32, R39, R3, !PT ;  /* 0x0000000327207209 */ /* 0x000fe20007810000 */
[-CC-:B-1----:R-:W-:Y:S01]  /*3cb0*/  FFMA.FTZ R51, R117, R88.reuse, -R24.reuse ;  /* 0x0000005875337223 */ /* 0x182fe20000010818 */
[----:B------:R-:W-:Y:S01]  /*3cc0*/  FSEL R55, R6, -INF , P3 ;  /* 0xff80000006377808 */ /* 0x000fe20001800000 */
[--C-:B------:R-:W-:Y:S01]  /*3cd0*/  FFMA.FTZ R6, R107, R88, -R24.reuse ;  /* 0x000000586b067223 */ /* 0x100fe20000010818 */
[----:B------:R-:W-:Y:S01]  /*3ce0*/  FMNMX.FTZ R32, R5, R32, !PT ;  /* 0x0000002005207209 */ /* 0x000fe20007810000 */
[--C-:B------:R-:W-:Y:S01]  /*3cf0*/  FFMA.FTZ R28, R119, R88, -R24.reuse ;  /* 0x00000058771c7223 */ /* 0x100fe20000010818 */
[C---:B------:R-:W-:Y:S01]  /*3d00*/  ISETP.GT.AND P3, PT, R64.reuse, 0x11, PT ;  /* 0x000000114000780c */ /* 0x040fe20003f64270 */
[----:B------:R-:W1:Y:S01]  /*3d10*/  MUFU.TANH R57, R57 ;  /* 0x0000003900397308 */ /* 0x000e620000002400 */
[----:B------:R-:W-:Y:S01]  /*3d20*/  FMNMX.FTZ R32, R55, R32, !PT ;  /* 0x0000002037207209 */ /* 0x000fe20007810000 */
[-CC-:B------:R-:W-:Y:S01]  /*3d30*/  FFMA.FTZ R125, R125, R88.reuse, -R24.reuse ;  /* 0x000000587d7d7223 */ /* 0x180fe20000010818 */
[----:B------:R-:W-:Y:S01]  /*3d40*/  FSEL R101, R9, -INF , P3 ;  /* 0xff80000009657808 */ /* 0x000fe20001800000 */
[--C-:B------:R-:W-:Y:S01]  /*3d50*/  FFMA.FTZ R9, R111, R88, -R24.reuse ;  /* 0x000000586f097223 */ /* 0x100fe20000010818 */
[----:B------:R-:W-:Y:S01]  /*3d60*/  FMNMX.FTZ R32, R7, R32, !PT ;  /* 0x0000002007207209 */ /* 0x000fe20007810000 */
[-CC-:B------:R-:W-:Y:S01]  /*3d70*/  FFMA.FTZ R53, R53, R88.reuse, -R24.reuse ;  /* 0x0000005835357223 */ /* 0x180fe20000010818 */
[----:B------:R-:W-:Y:S01]  /*3d80*/  ISETP.GT.AND P3, PT, R64, 0x19, PT ;  /* 0x000000194000780c */ /* 0x000fe20003f64270 */
[----:B------:R-:W3:Y:S01]  /*3d90*/  MUFU.TANH R56, R56 ;  /* 0x0000003800387308 */ /* 0x000ee20000002400 */
[----:B------:R-:W-:Y:S01]  /*3da0*/  FSEL R107, R8, -INF , P4 ;  /* 0xff800000086b7808 */ /* 0x000fe20002000000 */
[--C-:B------:R-:W-:Y:S01]  /*3db0*/  FFMA.FTZ R8, R109, R88, -R24.reuse ;  /* 0x000000586d087223 */ /* 0x100fe20000010818 */
[----:B------:R-:W-:Y:S01]  /*3dc0*/  FMNMX.FTZ R32, R101, R32, !PT ;  /* 0x0000002065207209 */ /* 0x000fe20007810000 */
[-CC-:B------:R-:W-:Y:S01]  /*3dd0*/  FFMA.FTZ R25, R25, R88.reuse, -R24.reuse ;  /* 0x0000005819197223 */ /* 0x180fe20000010818 */
[----:B------:R-:W-:Y:S01]  /*3de0*/  ISETP.GT.AND P4, PT, R64, 0x20, PT ;  /* 0x000000204000780c */ /* 0x000fe20003f84270 */
[-CC-:B------:R-:W-:Y:S01]  /*3df0*/  FFMA.FTZ R29, R29, R88.reuse, -R24.reuse ;  /* 0x000000581d1d7223 */ /* 0x180fe20000010818 */
[----:B------:R-:W-:Y:S01]  /*3e00*/  FSEL R111, R10, -INF , P3 ;  /* 0xff8000000a6f7808 */ /* 0x000fe20001800000 */
[--C-:B------:R-:W-:Y:S01]  /*3e10*/  FFMA.FTZ R10, R103, R88, -R24.reuse ;  /* 0x00000058670a7223 */ /* 0x100fe20000010818 */
[----:B------:R-:W-:Y:S01]  /*3e20*/  FMNMX.FTZ R32, R107, R32, !PT ;  /* 0x000000206b207209 */ /* 0x000fe20007810000 */
[----:B------:R-:W3:Y:S01]  /*3e30*/  MUFU.TANH R62, R62 ;  /* 0x0000003e003e7308 */ /* 0x000ee20000002400 */
[C---:B------:R-:W-:Y:S01]  /*3e40*/  ISETP.GT.AND P3, PT, R64.reuse, 0x21, PT ;  /* 0x000000214000780c */ /* 0x040fe20003f64270 */
[-CC-:B------:R-:W-:Y:S01]  /*3e50*/  FFMA.FTZ R33, R33, R88.reuse, -R24.reuse ;  /* 0x0000005821217223 */ /* 0x180fe20000010818 */
[----:B------:R-:W-:Y:S01]  /*3e60*/  FSEL R113, R13, -INF , P4 ;  /* 0xff8000000d717808 */ /* 0x000fe20002000000 */
[--C-:B------:R-:W-:Y:S01]  /*3e70*/  FFMA.FTZ R13, R99, R88, -R24.reuse ;  /* 0x00000058630d7223 */ /* 0x100fe20000010818 */
[----:B------:R-:W-:Y:S01]  /*3e80*/  FMNMX.FTZ R32, R111, R32, !PT ;  /* 0x000000206f207209 */ /* 0x000fe20007810000 */
[-CC-:B------:R-:W-:Y:S01]  /*3e90*/  FFMA.FTZ R37, R37, R88.reuse, -R24.reuse ;  /* 0x0000005825257223 */ /* 0x180fe20000010818 */
[----:B------:R-:W-:Y:S01]  /*3ea0*/  ISETP.GT.AND P4, PT, R64, 0x28, PT ;  /* 0x000000284000780c */ /* 0x000fe20003f84270 */
[----:B------:R5:W-:Y:S01]  /*3eb0*/  MUFU.TANH R70, R30 ;  /* 0x0000001e00467308 */ /* 0x000be20000002400 */
[----:B------:R-:W-:Y:S01]  /*3ec0*/  FSEL R109, R12, -INF , P3 ;  /* 0xff8000000c6d7808 */ /* 0x000fe20001800000 */
[--C-:B------:R-:W-:Y:S01]  /*3ed0*/  FFMA.FTZ R12, R97, R88, -R24.reuse ;  /* 0x00000058610c7223 */ /* 0x100fe20000010818 */
[----:B------:R-:W-:Y:S01]  /*3ee0*/  FMNMX.FTZ R32, R113, R32, !PT ;  /* 0x0000002071207209 */ /* 0x000fe20007810000 */
[-CC-:B------:R-:W-:Y:S01]  /*3ef0*/  FFMA.FTZ R75, R75, R88.reuse, -R24.reuse ;  /* 0x000000584b4b7223 */ /* 0x180fe20000010818 */
[C---:B------:R-:W-:Y:S01]  /*3f00*/  ISETP.GT.AND P3, PT, R64.reuse, 0x29, PT ;  /* 0x000000294000780c */ /* 0x040fe20003f64270 */
[-CC-:B------:R-:W-:Y:S01]  /*3f10*/  FFMA.FTZ R47, R47, R88.reuse, -R24.reuse ;  /* 0x000000582f2f7223 */ /* 0x180fe20000010818 */
[----:B----4-:R-:W-:Y:S01]  /*3f20*/  FSEL R115, R11, -INF , P4 ;  /* 0xff8000000b737808 */ /* 0x010fe20002000000 */
[--C-:B------:R-:W-:Y:S01]  /*3f30*/  FFMA.FTZ R11, R105, R88, -R24.reuse ;  /* 0x00000058690b7223 */ /* 0x100fe20000010818 */
[----:B------:R-:W-:Y:S01]  /*3f40*/  FMNMX.FTZ R32, R109, R32, !PT ;  /* 0x000000206d207209 */ /* 0x000fe20007810000 */
[----:B------:R-:W4:Y:S01]  /*3f50*/  MUFU.TANH R59, R59 ;  /* 0x0000003b003b7308 */ /* 0x000f220000002400 */
[----:B------:R-:W-:Y:S01]  /*3f60*/  ISETP.GT.AND P4, PT, R64, 0x30, PT ;  /* 0x000000304000780c */ /* 0x000fe20003f84270 */
[-CC-:B-----5:R-:W-:Y:S01]  /*3f70*/  FFMA.FTZ R30, R121, R88.reuse, -R24.reuse ;  /* 0x00000058791e7223 */ /* 0x1a0fe20000010818 */
[----:B------:R-:W-:Y:S01]  /*3f80*/  FSEL R105, R15, -INF , P3 ;  /* 0xff8000000f697808 */ /* 0x000fe20001800000 */
[----:B------:R-:W-:Y:S01]  /*3f90*/  FFMA.FTZ R15, R95, R88, -R24 ;  /* 0x000000585f0f7223 */ /* 0x000fe20000010818 */
[----:B------:R-:W-:-:S02]  /*3fa0*/  FMNMX.FTZ R32, R115, R32, !PT ;  /* 0x0000002073207209 */ /* 0x000fc40007810000 */
[----:B------:R-:W-:Y:S01]  /*3fb0*/  ISETP.GT.AND P3, PT, R64, 0x31, PT ;  /* 0x000000314000780c */ /* 0x000fe20003f64270 */
[----:B------:R-:W5:Y:S01]  /*3fc0*/  MUFU.TANH R61, R61 ;  /* 0x0000003d003d7308 */ /* 0x000f620000002400 */
[----:B------:R-:W-:Y:S01]  /*3fd0*/  FSEL R117, R14, -INF , P4 ;  /* 0xff8000000e757808 */ /* 0x000fe20002000000 */
[--C-:B------:R-:W-:Y:S01]  /*3fe0*/  FFMA.FTZ R14, R93, R88, -R24.reuse ;  /* 0x000000585d0e7223 */ /* 0x100fe20000010818 */
[----:B------:R-:W-:Y:S02]  /*3ff0*/  FMNMX.FTZ R32, R105, R32, !PT ;  /* 0x0000002069207209 */ /* 0x000fe40007810000 */
[C---:B------:R-:W-:Y:S02]  /*4000*/  ISETP.GT.AND P4, PT, R64.reuse, 0x38, PT ;  /* 0x000000384000780c */ /* 0x040fe40003f84270 */
[----:B------:R-:W-:Y:S01]  /*4010*/  FSEL R103, R21, -INF , P3 ;  /* 0xff80000015677808 */ /* 0x000fe20001800000 */
[----:B------:R2:W-:Y:S01]  /*4020*/  MUFU.TANH R52, R26 ;  /* 0x0000001a00347308 */ /* 0x0005e20000002400 */
[----:B------:R-:W-:Y:S01]  /*4030*/  FMNMX.FTZ R32, R117, R32, !PT ;  /* 0x0000002075207209 */ /* 0x000fe20007810000 */
[----:B------:R-:W-:Y:S01]  /*4040*/  FFMA.FTZ R21, R91, R88, -R24 ;  /* 0x000000585b157223 */ /* 0x000fe20000010818 */
[----:B------:R-:W-:-:S02]  /*4050*/  ISETP.GT.AND P3, PT, R64, 0x39, PT ;  /* 0x000000394000780c */ /* 0x000fc40003f64270 */
[----:B------:R-:W-:Y:S01]  /*4060*/  FSEL R119, R20, -INF , P4 ;  /* 0xff80000014777808 */ /* 0x000fe20002000000 */
[----:B------:R-:W-:-:S01]  /*4070*/  FFMA.FTZ R20, R87, R88, -R24 ;  /* 0x0000005857147223 */ /* 0x000fc20000010818 */
[----:B------:R-:W-:Y:S01]  /*4080*/  FMNMX.FTZ R32, R103, R32, !PT ;  /* 0x0000002067207209 */ /* 0x000fe20007810000 */
[----:B------:R-:W5:Y:S01]  /*4090*/  MUFU.TANH R58, R58 ;  /* 0x0000003a003a7308 */ /* 0x000f620000002400 */
[----:B------:R-:W-:Y:S01]  /*40a0*/  ISETP.GT.AND P4, PT, R64, 0x40, PT ;  /* 0x000000404000780c */ /* 0x000fe20003f84270 */
[----:B--2---:R-:W-:Y:S01]  /*40b0*/  FFMA.FTZ R26, R123, R88, -R24 ;  /* 0x000000587b1a7223 */ /* 0x004fe20000010818 */
[----:B------:R-:W-:Y:S02]  /*40c0*/  FSEL R99, R72, -INF , P3 ;  /* 0xff80000048637808 */ /* 0x000fe40001800000 */
[----:B------:R-:W-:Y:S02]  /*40d0*/  FMNMX.FTZ R32, R119, R32, !PT ;  /* 0x0000002077207209 */ /* 0x000fe40007810000 */
[----:B------:R-:W-:Y:S01]  /*40e0*/  ISETP.GT.AND P3, PT, R64, 0x41, PT ;  /* 0x000000414000780c */ /* 0x000fe20003f64270 */
[----:B------:R-:W2:Y:S01]  /*40f0*/  MUFU.TANH R63, R63 ;  /* 0x0000003f003f7308 */ /* 0x000ea20000002400 */
[----:B0-----:R-:W-:-:S02]  /*4100*/  FSEL R121, R60, -INF , P4 ;  /* 0xff8000003c797808 */ /* 0x001fc40002000000 */
[----:B------:R-:W-:Y:S02]  /*4110*/  FMNMX.FTZ R32, R99, R32, !PT ;  /* 0x0000002063207209 */ /* 0x000fe40007810000 */
[C---:B------:R-:W-:Y:S02]  /*4120*/  ISETP.GT.AND P4, PT, R64.reuse, 0x48, PT ;  /* 0x000000484000780c */ /* 0x040fe40003f84270 */
[----:B-1----:R-:W-:Y:S01]  /*4130*/  FSEL R97, R57, -INF , P3 ;  /* 0xff80000039617808 */ /* 0x002fe20001800000 */
[----:B------:R-:W0:Y:S01]  /*4140*/  MUFU.TANH R40, R40 ;  /* 0x0000002800287308 */ /* 0x000e220000002400 */
[----:B------:R-:W-:Y:S01]  /*4150*/  FMNMX.FTZ R32, R121, R32, !PT ;  /* 0x0000002079207209 */ /* 0x000fe20007810000 */
[----:B------:R-:W-:Y:S01]  /*4160*/  FFMA.FTZ R57, R85, R88, -R24 ;  /* 0x0000005855397223 */ /* 0x000fe20000010818 */
[----:B------:R-:W-:Y:S02]  /*4170*/  ISETP.GT.AND P3, PT, R64, 0x49, PT ;  /* 0x000000494000780c */ /* 0x000fe40003f64270 */
[----:B---3--:R-:W-:-:S02]  /*4180*/  FSEL R123, R56, -INF , P4 ;  /* 0xff800000387b7808 */ /* 0x008fc40002000000 */
[----:B------:R-:W-:Y:S01]  /*4190*/  FMNMX.FTZ R32, R97, R32, !PT ;  /* 0x0000002061207209 */ /* 0x000fe20007810000 */
[----:B------:R-:W1:Y:S01]  /*41a0*/  MUFU.TANH R42, R42 ;  /* 0x0000002a002a7308 */ /* 0x000e620000002400 */
[----:B------:R-:W-:Y:S02]  /*41b0*/  ISETP.GT.AND P4, PT, R64, 0x50, PT ;  /* 0x000000504000780c */ /* 0x000fe40003f84270 */
[----:B------:R-:W-:Y:S02]  /*41c0*/  FSEL R129, R62, -INF , P3 ;  /* 0xff8000003e817808 */ /* 0x000fe40001800000 */
[----:B------:R-:W-:Y:S02]  /*41d0*/  FMNMX.FTZ R32, R123, R32, !PT ;  /* 0x000000207b207209 */ /* 0x000fe40007810000 */
[----:B------:R-:W-:Y:S01]  /*41e0*/  ISETP.GT.AND P3, PT, R64, 0x51, PT ;  /* 0x000000514000780c */ /* 0x000fe20003f64270 */
[----:B------:R-:W3:Y:S01]  /*41f0*/  MUFU.TANH R46, R46 ;  /* 0x0000002e002e7308 */ /* 0x000ee20000002400 */
[----:B----4-:R-:W-:Y:S01]  /*4200*/  FSEL R131, R59, -INF , P4 ;  /* 0xff8000003b837808 */ /* 0x010fe20002000000 */
[----:B------:R-:W-:Y:S01]  /*4210*/  FFMA.FTZ R59, R81, R88, -R24 ;  /* 0x00000058513b7223 */ /* 0x000fe20000010818 */
[----:B------:R-:W-:-:S02]  /*4220*/  FMNMX.FTZ R32, R129, R32, !PT ;  /* 0x0000002081207209 */ /* 0x000fc40007810000 */
[C---:B------:R-:W-:Y:S02]  /*4230*/  ISETP.GT.AND P4, PT, R64.reuse, 0x58, PT ;  /* 0x000000584000780c */ /* 0x040fe40003f84270 */
[----:B-----5:R-:W-:Y:S01]  /*4240*/  FSEL R133, R61, -INF , P3 ;  /* 0xff8000003d857808 */ /* 0x020fe20001800000 */
[----:B------:R-:W4:Y:S01]  /*4250*/  MUFU.TANH R50, R50 ;  /* 0x0000003200327308 */ /* 0x000f220000002400 */
[----:B------:R-:W-:Y:S02]  /*4260*/  FMNMX.FTZ R32, R131, R32, !PT ;  /* 0x0000002083207209 */ /* 0x000fe40007810000 */
[----:B------:R-:W-:Y:S02]  /*4270*/  ISETP.GT.AND P3, PT, R64, 0x59, PT ;  /* 0x000000594000780c */ /* 0x000fe40003f64270 */
[----:B------:R-:W-:Y:S02]  /*4280*/  FSEL R135, R58, -INF , P4 ;  /* 0xff8000003a877808 */ /* 0x000fe40002000000 */
[----:B------:R-:W-:Y:S01]  /*4290*/  FMNMX.FTZ R32, R133, R32, !PT ;  /* 0x0000002085207209 */ /* 0x000fe20007810000 */
[----:B------:R-:W5:Y:S01]  /*42a0*/  MUFU.TANH R54, R54 ;  /* 0x0000003600367308 */ /* 0x000f620000002400 */
[----:B------:R-:W-:-:S02]  /*42b0*/  ISETP.GT.AND P4, PT, R64, 0x60, PT ;  /* 0x000000604000780c */ /* 0x000fc40003f84270 */
[----:B--2---:R-:W-:Y:S02]  /*42c0*/  FSEL R137, R63, -INF , P3 ;  /* 0xff8000003f897808 */ /* 0x004fe40001800000 */
[----:B------:R-:W-:Y:S02]  /*42d0*/  FMNMX.FTZ R32, R135, R32, !PT ;  /* 0x0000002087207209 */ /* 0x000fe40007810000 */
[----:B------:R-:W-:Y:S01]  /*42e0*/  ISETP.GT.AND P3, PT, R64, 0x61, PT ;  /* 0x000000614000780c */ /* 0x000fe20003f64270 */
[----:B------:R-:W2:Y:S01]  /*42f0*/  MUFU.TANH R74, R34 ;  /* 0x00000022004a7308 */ /* 0x000ea20000002400 */
[----:B0-----:R-:W-:Y:S01]  /*4300*/  FSEL R139, R40, -INF , P4 ;  /* 0xff800000288b7808 */ /* 0x001fe20002000000 */
[----:B------:R-:W-:Y:S01]  /*4310*/  FFMA.FTZ R40, R43, R88, -R24 ;  /* 0x000000582b287223 */ /* 0x000fe20000010818 */
[----:B------:R-:W-:Y:S02]  /*4320*/  FMNMX.FTZ R32, R137, R32, !PT ;  /* 0x0000002089207209 */ /* 0x000fe40007810000 */
[----:B------:R-:W-:-:S02]  /*4330*/  ISETP.GT.AND P4, PT, R64, 0x68, PT ;  /* 0x000000684000780c */ /* 0x000fc40003f84270 */
[----:B-1----:R-:W-:Y:S01]  /*4340*/  FSEL R61, R42, -INF , P3 ;  /* 0xff8000002a3d7808 */ /* 0x002fe20001800000 */
[----:B------:R0:W-:Y:S01]  /*4350*/  MUFU.TANH R145, R38 ;  /* 0x0000002600917308 */ /* 0x0001e20000002400 */
[----:B------:R-:W-:Y:S01]  /*4360*/  FMNMX.FTZ R32, R139, R32, !PT ;  /* 0x000000208b207209 */ /* 0x000fe20007810000 */
[-CC-:B------:R-:W-:Y:S01]  /*4370*/  FFMA.FTZ R42, R65, R88.reuse, -R24.reuse ;  /* 0x00000058412a7223 */ /* 0x180fe20000010818 */
[----:B------:R-:W-:Y:S02]  /*4380*/  ISETP.GT.AND P3, PT, R64, 0x69, PT ;  /* 0x000000694000780c */ /* 0x000fe40003f64270 */
[----:B---3--:R-:W-:Y:S01]  /*4390*/  FSEL R87, R46, -INF , P4 ;  /* 0xff8000002e577808 */ /* 0x008fe20002000000 */
[----:B------:R-:W-:-:S01]  /*43a0*/  FFMA.FTZ R46, R71, R88, -R24 ;  /* 0x00000058472e7223 */ /* 0x000fc20000010818 */
[----:B------:R-:W-:Y:S01]  /*43b0*/  FMNMX.FTZ R32, R61, R32, !PT ;  /* 0x000000203d207209 */ /* 0x000fe20007810000 */
[----:B------:R1:W3:Y:S01]  /*43c0*/  MUFU.TANH R143, R35 ;  /* 0x00000023008f7308 */ /* 0x0002e20000002400 */
[----:B------:R-:W-:Y:S01]  /*43d0*/  ISETP.GT.AND P4, PT, R64, 0x70, PT ;  /* 0x000000704000780c */ /* 0x000fe20003f84270 */
[-CC-:B0-----:R-:W-:Y:S01]  /*43e0*/  FFMA.FTZ R38, R77, R88.reuse, -R24.reuse ;  /* 0x000000584d267223 */ /* 0x181fe20000010818 */
[----:B------:R-:W-:Y:S01]  /*43f0*/  FSEL R63, R36, -INF , P3 ;  /* 0xff800000243f7808 */ /* 0x000fe20001800000 */
[----:B------:R-:W-:Y:S01]  /*4400*/  FFMA.FTZ R36, R83, R88, -R24 ;  /* 0x0000005853247223 */ /* 0x000fe20000010818 */
[----:B------:R-:W-:-:S02]  /*4410*/  FMNMX.FTZ R32, R87, R32, !PT ;  /* 0x0000002057207209 */ /* 0x000fc40007810000 */
[----:B------:R-:W-:Y:S01]  /*4420*/  ISETP.GT.AND P3, PT, R64, 0x71, PT ;  /* 0x000000714000780c */ /* 0x000fe20003f64270 */
[----:B------:R-:W-:Y:S01]  /*4430*/  MUFU.EX2 R4, R125 ;  /* 0x0000007d00047308 */ /* 0x000fe20000000800 */
[----:B----4-:R-:W-:Y:S01]  /*4440*/  FSEL R85, R50, -INF , P4 ;  /* 0xff80000032557808 */ /* 0x010fe20002000000 */
[----:B-1----:R-:W-:Y:S01]  /*4450*/  FFMA.FTZ R35, R127, R88, -R24 ;  /* 0x000000587f237223 */ /* 0x002fe20000010818 */
[----:B------:R-:W-:Y:S02]  /*4460*/  FMNMX.FTZ R34, R63, R32, !PT ;  /* 0x000000203f227209 */ /* 0x000fe40007810000 */
[----:B------:R-:W-:Y:S02]  /*4470*/  ISETP.GT.AND P4, PT, R64, 0x78, PT ;  /* 0x000000784000780c */ /* 0x000fe40003f84270 */
[----:B------:R-:W-:Y:S01]  /*4480*/  FSEL R93, R44, -INF , P3 ;  /* 0xff8000002c5d7808 */ /* 0x000fe20001800000 */
[----:B------:R0:W-:Y:S01]  /*4490*/  MUFU.EX2 R32, R36 ;  /* 0x0000002400207308 */ /* 0x0001e20000000800 */
[----:B------:R-:W-:-:S02]  /*44a0*/  FMNMX.FTZ R34, R85, R34, !PT ;  /* 0x0000002255227209 */ /* 0x000fc40007810000 */
[----:B------:R-:W-:Y:S02]  /*44b0*/  ISETP.GT.AND P3, PT, R64, 0x79, PT ;  /* 0x000000794000780c */ /* 0x000fe40003f64270 */
[----:B-----5:R-:W-:Y:S02]  /*44c0*/  FSEL R83, R54, -INF , P4 ;  /* 0xff80000036537808 */ /* 0x020fe40002000000 */
[----:B------:R-:W-:Y:S01]  /*44d0*/  FMNMX.FTZ R34, R93, R34, !PT ;  /* 0x000000225d227209 */ /* 0x000fe20007810000 */
[----:B------:R-:W-:Y:S01]  /*44e0*/  MUFU.EX2 R26, R26 ;  /* 0x0000001a001a7308 */ /* 0x000fe20000000800 */
[----:B------:R-:W-:Y:S02]  /*44f0*/  ISETP.GT.AND P4, PT, R64, 0x80, PT ;  /* 0x000000804000780c */ /* 0x000fe40003f84270 */
[----:B------:R-:W-:Y:S02]  /*4500*/  FSEL R81, R48, -INF , P3 ;  /* 0xff80000030517808 */ /* 0x000fe40001800000 */
[----:B------:R-:W-:-:S02]  /*4510*/  FMNMX.FTZ R34, R83, R34, !PT ;  /* 0x0000002253227209 */ /* 0x000fc40007810000 */
[----:B------:R-:W-:Y:S01]  /*4520*/  ISETP.GT.AND P3, PT, R64, 0x81, PT ;  /* 0x000000814000780c */ /* 0x000fe20003f64270 */
[----:B------:R-:W1:Y:S01]  /*4530*/  MUFU.EX2 R27, R27 ;  /* 0x0000001b001b7308 */ /* 0x000e620000000800 */
[----:B------:R-:W-:Y:S02]  /*4540*/  FSEL R95, R52, -INF , P4 ;  /* 0xff800000345f7808 */ /* 0x000fe40002000000 */
[----:B0-----:R-:W-:Y:S02]  /*4550*/  FMNMX.FTZ R36, R81, R34, !PT ;  /* 0x0000002251247209 */ /* 0x001fe40007810000 */
[----:B------:R-:W-:Y:S02]  /*4560*/  ISETP.GT.AND P4, PT, R64, 0x88, PT ;  /* 0x000000884000780c */ /* 0x000fe40003f84270 */
[----:B------:R-:W-:Y:S01]  /*4570*/  FSEL R77, R66, -INF , P3 ;  /* 0xff800000424d7808 */ /* 0x000fe20001800000 */
[----:B------:R0:W-:Y:S01]  /*4580*/  MUFU.EX2 R34, R38 ;  /* 0x0000002600227308 */ /* 0x0001e20000000800 */
[----:B------:R-:W-:-:S02]  /*4590*/  FMNMX.FTZ R36, R95, R36, !PT ;  /* 0x000000245f247209 */ /* 0x000fc40007810000 */
[----:B------:R-:W-:Y:S02]  /*45a0*/  ISETP.GT.AND P3, PT, R64, 0x89, PT ;  /* 0x000000894000780c */ /* 0x000fe40003f64270 */
[----:B------:R-:W-:Y:S02]  /*45b0*/  FSEL R125, R70, -INF , P4 ;  /* 0xff800000467d7808 */ /* 0x000fe40002000000 */
[----:B------:R-:W-:Y:S01]  /*45c0*/  FMNMX.FTZ R36, R77, R36, !PT ;  /* 0x000000244d247209 */ /* 0x000fe20007810000 */
[----:B------:R-:W4:Y:S01]  /*45d0*/  MUFU.EX2 R28, R28 ;  /* 0x0000001c001c7308 */ /* 0x000f220000000800 */
[----:B------:R-:W-:Y:S02]  /*45e0*/  ISETP.GT.AND P4, PT, R64, 0x90, PT ;  /* 0x000000904000780c */ /* 0x000fe40003f84270 */
[----:B------:R-:W-:Y:S02]  /*45f0*/  FSEL R141, R141, -INF , P3 ;  /* 0xff8000008d8d7808 */ /* 0x000fe40001800000 */
[----:B------:R-:W-:-:S02]  /*4600*/  FMNMX.FTZ R36, R125, R36, !PT ;  /* 0x000000247d247209 */ /* 0x000fc40007810000 */
[----:B------:R-:W-:Y:S01]  /*4610*/  ISETP.GT.AND P3, PT, R64, 0x91, PT ;  /* 0x000000914000780c */ /* 0x000fe20003f64270 */
[----:B------:R-:W5:Y:S01]  /*4620*/  MUFU.EX2 R31, R31 ;  /* 0x0000001f001f7308 */ /* 0x000f620000000800 */
[----:B--2---:R-:W-:Y:S02]  /*4630*/  FSEL R127, R74, -INF , P4 ;  /* 0xff8000004a7f7808 */ /* 0x004fe40002000000 */
[----:B0-----:R-:W-:Y:S02]  /*4640*/  FMNMX.FTZ R38, R141, R36, !PT ;  /* 0x000000248d267209 */ /* 0x001fe40007810000 */
[----:B------:R-:W-:Y:S02]  /*4650*/  ISETP.GT.AND P4, PT, R64, 0x98, PT ;  /* 0x000000984000780c */ /* 0x000fe40003f84270 */
[----:B---3--:R-:W-:Y:S01]  /*4660*/  FSEL R143, R143, -INF , P3 ;  /* 0xff8000008f8f7808 */ /* 0x008fe20001800000 */
[----:B------:R0:W-:Y:S01]  /*4670*/  MUFU.EX2 R36, R40 ;  /* 0x0000002800247308 */ /* 0x0001e20000000800 */
[----:B------:R-:W-:-:S02]  /*4680*/  FMNMX.FTZ R38, R127, R38, !PT ;  /* 0x000000267f267209 */ /* 0x000fc40007810000 */
[----:B------:R-:W-:Y:S02]  /*4690*/  ISETP.GT.AND P3, PT, R64, 0x99, PT ;  /* 0x000000994000780c */ /* 0x000fe40003f64270 */
[----:B------:R-:W-:Y:S02]  /*46a0*/  FSEL R145, R145, -INF , P4 ;  /* 0xff80000091917808 */ /* 0x000fe40002000000 */
[----:B------:R-:W-:Y:S01]  /*46b0*/  FMNMX.FTZ R38, R143, R38, !PT ;  /* 0x000000268f267209 */ /* 0x000fe20007810000 */
[----:B------:R-:W2:Y:S01]  /*46c0*/  MUFU.EX2 R30, R30 ;  /* 0x0000001e001e7308 */ /* 0x000ea20000000800 */
[----:B------:R-:W-:Y:S01]  /*46d0*/  FSEL R147, R147, -INF , P3 ;  /* 0xff80000093937808 */ /* 0x000fe20001800000 */
[--C-:B0-----:R-:W-:Y:S01]  /*46e0*/  FFMA.FTZ R40, R41, R88, -R24.reuse ;  /* 0x0000005829287223 */ /* 0x101fe20000010818 */
[----:B------:R-:W-:Y:S01]  /*46f0*/  FMNMX.FTZ R38, R145, R38, !PT ;  /* 0x0000002691267209 */ /* 0x000fe20007810000 */
[----:B------:R-:W-:-:S03]  /*4700*/  FFMA.FTZ R41, R49, R88, -R24 ;  /* 0x0000005831297223 */ /* 0x000fc60000010818 */
[----:B------:R-:W-:Y:S01]  /*4710*/  FMNMX.FTZ R43, R147, R38, !PT ;  /* 0x00000026932b7209 */ /* 0x000fe20007810000 */
[----:B------:R-:W-:Y:S01]  /*4720*/  MUFU.EX2 R35, R35 ;  /* 0x0000002300237308 */ /* 0x000fe20000000800 */
[----:B------:R-:W-:-:S01]  /*4730*/  FFMA.FTZ R38, R45, R88, -R24 ;  /* 0x000000582d267223 */ /* 0x000fc20000010818 */
[--C-:B------:R-:W-:Y:S02]  /*4740*/  FFMA.FTZ R45, R73, R88, -R24.reuse ;  /* 0x00000058492d7223 */ /* 0x100fe40000010818 */
[----:B------:R-:W0:Y:S04]  /*4750*/  SHFL.BFLY PT, R44, R43, 0x2, 0x1f ;  /* 0x0c401f002b2c7f89 */ /* 0x000e2800000e0000 */
[----:B------:R-:W-:Y:S08]  /*4760*/  MUFU.EX2 R51, R51 ;  /* 0x0000003300337308 */ /* 0x000ff00000000800 */
[----:B------:R-:W-:Y:S08]  /*4770*/  MUFU.EX2 R6, R6 ;  /* 0x0000000600067308 */ /* 0x000ff00000000800 */
[----:B------:R-:W-:Y:S01]  /*4780*/  MUFU.EX2 R9, R9 ;  /* 0x0000000900097308 */ /* 0x000fe20000000800 */
[----:B0-----:R-:W-:Y:S01]  /*4790*/  FMNMX.FTZ R48, R43, R44, !PT ;  /* 0x0000002c2b307209 */ /* 0x001fe20007810000 */
[-CC-:B------:R-:W-:Y:S01]  /*47a0*/  FFMA.FTZ R43, R67, R88.reuse, -R24.reuse ;  /* 0x00000058432b7223 */ /* 0x180fe20000010818 */
[----:B------:R-:W-:-:S01]  /*47b0*/  FFMA.FTZ R44, R69, R88, -R24 ;  /* 0x00000058452c7223 */ /* 0x000fc20000010818 */
[----:B------:R-:W-:-:S04]  /*47c0*/  FFMA.FTZ R24, R79, R88, -R24 ;  /* 0x000000584f187223 */ /* 0x000fc80000010818 */
        /* <DEDUP_REMOVED lines=28> */
[----:B------:R-:W-:Y:S01]  /*4990*/  FFMA.FTZ R119, R119, R88, -R50 ;  /* 0x0000005877777223 */ /* 0x000fe20000010832 */
[----:B----4-:R-:W-:-:S01]  /*49a0*/  FADD.FTZ R78, R28, R3 ;  /* 0x000000031c4e7221 */ /* 0x010fc20000010000 */
[-CC-:B------:R-:W-:Y:S01]  /*49b0*/  FFMA.FTZ R99, R99, R88.reuse, -R50.reuse ;  /* 0x0000005863637223 */ /* 0x180fe20000010832 */
[----:B------:R-:W-:-:S01]  /*49c0*/  FFMA.FTZ R121, R121, R88, -R50 ;  /* 0x0000005879797223 */ /* 0x000fc20000010832 */
[----:B------:R-:W1:Y:S01]  /*49d0*/  MUFU.EX2 R5, R5 ;  /* 0x0000000500057308 */ /* 0x000e620000000800 */
[----:B-----5:R-:W-:-:S01]  /*49e0*/  FADD.FTZ R49, R31, R78 ;  /* 0x0000004e1f317221 */ /* 0x020fc20000010000 */
[-CC-:B------:R-:W-:Y:S01]  /*49f0*/  FFMA.FTZ R97, R97, R88.reuse, -R50.reuse ;  /* 0x0000005861617223 */ /* 0x180fe20000010832 */
[----:B------:R-:W-:-:S01]  /*4a00*/  FFMA.FTZ R123, R123, R88, -R50 ;  /* 0x000000587b7b7223 */ /* 0x000fc20000010832 */
[----:B------:R-:W-:Y:S01]  /*4a10*/  FFMA.FTZ R129, R129, R88, -R50 ;  /* 0x0000005881817223 */ /* 0x000fe20000010832 */
[----:B--2---:R-:W-:-:S01]  /*4a20*/  FADD.FTZ R78, R30, R49 ;  /* 0x000000311e4e7221 */ /* 0x004fc20000010000 */
[-CC-:B------:R-:W-:Y:S01]  /*4a30*/  FFMA.FTZ R131, R131, R88.reuse, -R50.reuse ;  /* 0x0000005883837223 */ /* 0x180fe20000010832 */
[----:B------:R-:W-:-:S01]  /*4a40*/  FFMA.FTZ R133, R133, R88, -R50 ;  /* 0x0000005885857223 */ /* 0x000fc20000010832 */
[----:B------:R-:W2:Y:S01]  /*4a50*/  MUFU.EX2 R54, R55 ;  /* 0x0000003700367308 */ /* 0x000ea20000000800 */
[----:B0-----:R-:W-:-:S01]  /*4a60*/  FADD.FTZ R76, R39, R52 ;  /* 0x00000034274c7221 */ /* 0x001fc20000010000 */
        /* <DEDUP_REMOVED lines=15> */
[----:B--2---:R-:W-:-:S01]  /*4b60*/  FADD.FTZ R76, R54, R3 ;  /* 0x00000003364c7221 */ /* 0x004fc20000010000 */
[----:B------:R-:W-:Y:S01]  /*4b70*/  FADD.FTZ R49, R9, R78 ;  /* 0x0000004e09317221 */ /* 0x000fe20000010000 */
[----:B------:R-:W-:Y:S01]  /*4b80*/  F2FP.SATFINITE.E4M3.F32.PACK_AB_MERGE_C R55, R54, R5, RZ ;  /* 0x000000053637723e */ /* 0x000fe200048070ff */
[-CC-:B------:R-:W-:Y:S01]  /*4b90*/  FFMA.FTZ R83, R83, R88.reuse, -R50.reuse ;  /* 0x0000005853537223 */ /* 0x180fe20000010832 */
[----:B------:R-:W-:-:S01]  /*4ba0*/  FFMA.FTZ R81, R81, R88, -R50 ;  /* 0x0000005851517223 */ /* 0x000fc20000010832 */
[----:B------:R-:W-:Y:S01]  /*4bb0*/  FADD.FTZ R80, R8, R49 ;  /* 0x0000003108507221 */ /* 0x000fe20000010000 */
[----:B------:R-:W-:-:S01]  /*4bc0*/  FFMA.FTZ R95, R95, R88, -R50 ;  /* 0x000000585f5f7223 */ /* 0x000fc20000010832 */
[----:B------:R-:W2:Y:S01]  /*4bd0*/  MUFU.EX2 R107, R107 ;  /* 0x0000006b006b7308 */ /* 0x000ea20000000800 */
[----:B0-----:R-:W-:-:S01]  /*4be0*/  FADD.FTZ R3, R7, R76 ;  /* 0x0000004c07037221 */ /* 0x001fc20000010000 */
[C---:B------:R-:W-:Y:S01]  /*4bf0*/  FADD.FTZ R49, R11.reuse, R80 ;  /* 0x000000500b317221 */ /* 0x040fe20000010000 */
[----:B------:R-:W-:Y:S01]  /*4c00*/  F2FP.SATFINITE.E4M3.F32.PACK_AB_MERGE_C R11, R11, R8, RZ ;  /* 0x000000080b0b723e */ /* 0x000fe200048070ff */
[--C-:B------:R-:W-:Y:S01]  /*4c10*/  FFMA.FTZ R77, R77, R88, -R50.reuse ;  /* 0x000000584d4d7223 */ /* 0x100fe20000010832 */
[----:B------:R-:W-:Y:S01]  /*4c20*/  F2FP.SATFINITE.E4M3.F32.PACK_AB_MERGE_C R51, R51, R4, RZ ;  /* 0x000000043333723e */ /* 0x000fe200048070ff */
[----:B------:R-:W-:Y:S01]  /*4c30*/  FADD.FTZ R80, R10, R49 ;  /* 0x000000310a507221 */ /* 0x000fe20000010000 */
[----:B------:R-:W-:-:S01]  /*4c40*/  FFMA.FTZ R125, R125, R88, -R50 ;  /* 0x000000587d7d7223 */ /* 0x000fc20000010832 */
[----:B------:R-:W0:Y:S01]  /*4c50*/  MUFU.EX2 R58, R111 ;  /* 0x0000006f003a7308 */ /* 0x000e220000000800 */
[----:B-1----:R-:W-:-:S01]  /*4c60*/  FADD.FTZ R76, R56, R3 ;  /* 0x00000003384c7221 */ /* 0x002fc20000010000 */
[----:B------:R-:W-:Y:S01]  /*4c70*/  FADD.FTZ R49, R13, R80 ;  /* 0x000000500d317221 */ /* 0x000fe20000010000 */
[----:B------:R-:W-:-:S01]  /*4c80*/  FFMA.FTZ R141, R141, R88, -R50 ;  /* 0x000000588d8d7223 */ /* 0x000fc20000010832 */
[----:B------:R-:W-:Y:S01]  /*4c90*/  FFMA.FTZ R127, R127, R88, -R50 ;  /* 0x000000587f7f7223 */ /* 0x000fe20000010832 */
[----:B------:R-:W-:Y:S01]  /*4ca0*/  F2FP.SATFINITE.E4M3.F32.PACK_AB_MERGE_C R180, R9, R6, R11 ;  /* 0x0000000609b4723e */ /* 0x000fe2000480700b */
[----:B------:R-:W-:Y:S01]  /*4cb0*/  FADD.FTZ R82, R12, R49 ;  /* 0x000000310c527221 */ /* 0x000fe20000010000 */
[----:B------:R-:W-:Y:S01]  /*4cc0*/  F2FP.SATFINITE.E4M3.F32.PACK_AB_MERGE_C R49, R31, R28, RZ ;  /* 0x0000001c1f31723e */ /* 0x000fe200048070ff */
[----:B------:R-:W1:Y:S01]  /*4cd0*/  MUFU.EX2 R113, R113 ;  /* 0x0000007100717308 */ /* 0x000e620000000800 */
[----:B--2---:R-:W-:-:S01]  /*4ce0*/  FADD.FTZ R3, R107, R76 ;  /* 0x0000004c6b037221 */ /* 0x004fc20000010000 */
[-CC-:B------:R-:W-:Y:S01]  /*4cf0*/  FFMA.FTZ R143, R143, R88.reuse, -R50.reuse ;  /* 0x000000588f8f7223 */ /* 0x180fe20000010832 */
[----:B------:R-:W-:-:S01]  /*4d00*/  FFMA.FTZ R145, R145, R88, -R50 ;  /* 0x0000005891917223 */ /* 0x000fc20000010832 */
[----:B------:R-:W-:Y:S01]  /*4d10*/  FFMA.FTZ R50, R147, R88, -R50 ;  /* 0x0000005893327223 */ /* 0x000fe20000010832 */
[----:B------:R-:W-:-:S02]  /*4d20*/  F2FP.SATFINITE.E4M3.F32.PACK_AB_MERGE_C R184, R27, R26, R49 ;  /* 0x0000001a1bb8723e */ /* 0x000fc40004807031 */
[----:B------:R-:W-:Y:S02]  /*4d30*/  CS2R R26, SRZ ;  /* 0x00000000001a7805 */ /* 0x000fe4000001ff00 */
[----:B------:R-:W-:Y:S01]  /*4d40*/  F2FP.SATFINITE.E4M3.F32.PACK_AB_MERGE_C R185, R52, R39, R55 ;  /* 0x0000002734b9723e */ /* 0x000fe20004807037 */
[----:B------:R-:W2:Y:S01]  /*4d50*/  MUFU.EX2 R60, R109 ;  /* 0x0000006d003c7308 */ /* 0x000ea20000000800 */
[----:B0-----:R-:W-:-:S01]  /*4d60*/  FADD.FTZ R76, R58, R3 ;  /* 0x000000033a4c7221 */ /* 0x001fc20000010000 */
[----:B------:R-:W-:Y:S02]  /*4d70*/  F2FP.SATFINITE.E4M3.F32.PACK_AB_MERGE_C R58, R58, R107, RZ ;  /* 0x0000006b3a3a723e */ /* 0x000fe400048070ff */
[----:B------:R-:W-:Y:S02]  /*4d80*/  F2FP.SATFINITE.E4M3.F32.PACK_AB_MERGE_C R186, R35, R30, R51 ;  /* 0x0000001e23ba723e */ /* 0x000fe40004807033 */
[----:B------:R-:W-:Y:S02]  /*4d90*/  F2FP.SATFINITE.E4M3.F32.PACK_AB_MERGE_C R187, R56, R7, R58 ;  /* 0x0000000738bb723e */ /* 0x000fe4000480703a */
        /* <DEDUP_REMOVED lines=21> */
[----:B0-----:R-:W-:-:S01]  /*4ef0*/  FADD.FTZ R28, R66, R3 ;  /* 0x00000003421c7221 */ /* 0x001fc20000010000 */
[----:B------:R-:W-:-:S04]  /*4f00*/  F2FP.SATFINITE.E4M3.F32.PACK_AB_MERGE_C R66, R66, R119, RZ ;  /* 0x000000774242723e */ /* 0x000fc800048070ff */
[----:B------:R-:W-:Y:S02]  /*4f10*/  F2FP.SATFINITE.E4M3.F32.PACK_AB_MERGE_C R183, R64, R117, R66 ;  /* 0x0000007540b7723e */ /* 0x000fe40004807042 */
[----:B------:R-:W-:Y:S01]  /*4f20*/  CS2R R66, SRZ ;  /* 0x0000000000427805 */ /* 0x000fe2000001ff00 */
[----:B------:R-:W0:Y:S01]  /*4f30*/  MUFU.EX2 R21, R21 ;  /* 0x0000001500157308 */ /* 0x000e220000000800 */
[----:B-1----:R-:W-:-:S01]  /*4f40*/  FADD.FTZ R54, R14, R31 ;  /* 0x0000001f0e367221 */ /* 0x002fc20000010000 */
[----:B------:R-:W-:Y:S02]  /*4f50*/  CS2R R64, SRZ ;  /* 0x0000000000407805 */ /* 0x000fe4000001ff00 */
[----:B------:R-:W-:-:S04]  /*4f60*/  CS2R R30, SRZ ;  /* 0x00000000001e7805 */ /* 0x000fc8000001ff00 */
[----:B------:R-:W1:Y:S01]  /*4f70*/  MUFU.EX2 R68, R97 ;  /* 0x0000006100447308 */ /* 0x000e620000000800 */
[----:B--2---:R-:W-:-:S07]  /*4f80*/  FADD.FTZ R3, R121, R28 ;  /* 0x0000001c79037221 */ /* 0x004fce0000010000 */
[----:B------:R-:W2:Y:S01]  /*4f90*/  MUFU.EX2 R20, R20 ;  /* 0x0000001400147308 */ /* 0x000ea20000000800 */
[----:B0-----:R-:W-:-:S01]  /*4fa0*/  FADD.FTZ R5, R21, R54 ;  /* 0x0000003615057221 */ /* 0x001fc20000010000 */
[----:B------:R-:W-:-:S06]  /*4fb0*/  CS2R R54, SRZ ;  /* 0x0000000000367805 */ /* 0x000fcc000001ff00 */
        /* <DEDUP_REMOVED lines=8> */
[----:B------:R-:W-:-:S03]  /*5040*/  F2FP.SATFINITE.E4M3.F32.PACK_AB_MERGE_C R57, R57, R20, RZ ;  /* 0x000000143939723e */ /* 0x000fc600048070ff */
[----:B------:R-:W-:Y:S01]  /*5050*/  FADD.FTZ R12, R32, R5 ;  /* 0x00000005200c7221 */ /* 0x000fe20000010000 */
[----:B------:R-:W-:Y:S02]  /*5060*/  F2FP.SATFINITE.E4M3.F32.PACK_AB_MERGE_C R176, R21, R14, R57 ;  /* 0x0000000e15b0723e */ /* 0x000fe40004807039 */
[----:B------:R-:W-:Y:S01]  /*5070*/  CS2R R56, SRZ ;  /* 0x0000000000387805 */ /* 0x000fe2000001ff00 */
[----:B------:R-:W1:Y:S01]  /*5080*/  MUFU.EX2 R59, R59 ;  /* 0x0000003b003b7308 */ /* 0x000e620000000800 */
[----:B--2---:R-:W-:-:S01]  /*5090*/  FADD.FTZ R8, R70, R3 ;  /* 0x0000000346087221 */ /* 0x004fc20000010000 */
[----:B------:R-:W-:-:S04]  /*50a0*/  F2FP.SATFINITE.E4M3.F32.PACK_AB_MERGE_C R70, R70, R123, RZ ;  /* 0x0000007b4646723e */ /* 0x000fc800048070ff */
[----:B------:R-:W-:Y:S02]  /*50b0*/  F2FP.SATFINITE.E4M3.F32.PACK_AB_MERGE_C R177, R68, R121, R70 ;  /* 0x0000007944b1723e */ /* 0x000fe40004807046 */
[----:B------:R-:W-:Y:S01]  /*50c0*/  CS2R R70, SRZ ;  /* 0x0000000000467805 */ /* 0x000fe2000001ff00 */
[----:B------:R-:W2:Y:S01]  /*50d0*/  MUFU.EX2 R72, R133 ;  /* 0x0000008500487308 */ /* 0x000ea20000000800 */
[----:B0-----:R-:W-:-:S01]  /*50e0*/  FADD.FTZ R3, R131, R8 ;  /* 0x0000000883037221 */ /* 0x001fc20000010000 */
[----:B------:R-:W-:-:S06]  /*50f0*/  CS2R R68, SRZ ;  /* 0x0000000000447805 */ /* 0x000fcc000001ff00 */
        /* <DEDUP_REMOVED lines=8> */
[C---:B-1----:R-:W-:Y:S01]  /*5180*/  F2FP.SATFINITE.E4M3.F32.PACK_AB_MERGE_C R34, R53.reuse, R34, RZ ;  /* 0x000000223522723e */ /* 0x042fe200048070ff */
[----:B------:R-:W-:-:S03]  /*5190*/  FADD.FTZ R53, R53, R20 ;  /* 0x0000001435357221 */ /* 0x000fc60000010000 */
[----:B------:R-:W-:Y:S01]  /*51a0*/  F2FP.SATFINITE.E4M3.F32.PACK_AB_MERGE_C R178, R59, R32, R34 ;  /* 0x000000203bb2723e */ /* 0x000fe20004807022 */
[----:B------:R-:W-:-:S01]  /*51b0*/  FADD.FTZ R12, R36, R53 ;  /* 0x00000035240c7221 */ /* 0x000fc20000010000 */
[----:B------:R-:W-:Y:S01]  /*51c0*/  CS2R R58, SRZ ;  /* 0x00000000003a7805 */ /* 0x000fe2000001ff00 */
[----:B------:R-:W1:Y:S01]  /*51d0*/  MUFU.EX2 R25, R25 ;  /* 0x0000001900197308 */ /* 0x000e620000000800 */
[C---:B--2---:R-:W-:Y:S01]  /*51e0*/  F2FP.SATFINITE.E4M3.F32.PACK_AB_MERGE_C R135, R74.reuse, R135, RZ ;  /* 0x000000874a87723e */ /* 0x044fe200048070ff */
[----:B------:R-:W-:Y:S01]  /*51f0*/  FADD.FTZ R74, R74, R3 ;  /* 0x000000034a4a7221 */ /* 0x000fe20000010000 */
[----:B------:R-:W-:Y:S02]  /*5200*/  CS2R R52, SRZ ;  /* 0x0000000000347805 */ /* 0x000fe4000001ff00 */
[----:B------:R-:W-:Y:S02]  /*5210*/  CS2R R34, SRZ ;  /* 0x0000000000227805 */ /* 0x000fe4000001ff00 */
[----:B------:R-:W-:-:S02]  /*5220*/  F2FP.SATFINITE.E4M3.F32.PACK_AB_MERGE_C R179, R72, R131, R135 ;  /* 0x0000008348b3723e */ /* 0x000fc40004807087 */
[----:B------:R-:W-:Y:S01]  /*5230*/  CS2R R72, SRZ ;  /* 0x0000000000487805 */ /* 0x000fe2000001ff00 */
        /* <DEDUP_REMOVED lines=9> */
[----:B------:R0:W3:Y:S01]  /*52d0*/  MUFU.EX2 R76, R63 ;  /* 0x0000003f004c7308 */ /* 0x0000e20000000800 */
[----:B-1----:R-:W-:-:S07]  /*52e0*/  FADD.FTZ R5, R87, R20 ;  /* 0x0000001457057221 */ /* 0x002fce0000010000 */
[----:B------:R-:W1:Y:S01]  /*52f0*/  MUFU.EX2 R38, R38 ;  /* 0x0000002600267308 */ /* 0x000e620000000800 */
[----:B--2---:R-:W-:-:S01]  /*5300*/  FADD.FTZ R3, R40, R3 ;  /* 0x0000000328037221 */ /* 0x004fc20000010000 */
[----:B------:R-:W-:Y:S02]  /*5310*/  F2FP.SATFINITE.E4M3.F32.PACK_AB_MERGE_C R29, R40, R29, RZ ;  /* 0x0000001d281d723e */ /* 0x000fe400048070ff */
[----:B0-----:R-:W-:Y:S02]  /*5320*/  CS2R R62, SRZ ;  /* 0x00000000003e7805 */ /* 0x001fe4000001ff00 */
[----:B------:R-:W-:Y:S02]  /*5330*/  F2FP.SATFINITE.E4M3.F32.PACK_AB_MERGE_C R172, R25, R36, R29 ;  /* 0x0000002419ac723e */ /* 0x000fe4000480701d */
[----:B------:R-:W-:Y:S01]  /*5340*/  CS2R R28, SRZ ;  /* 0x00000000001c7805 */ /* 0x000fe2000001ff00 */
[----:B------:R-:W0:Y:S01]  /*5350*/  MUFU.EX2 R85, R85 ;  /* 0x0000005500557308 */ /* 0x000e220000000800 */
[C---:B---3--:R-:W-:Y:S01]  /*5360*/  F2FP.SATFINITE.E4M3.F32.PACK_AB_MERGE_C R87, R76.reuse, R87, RZ ;  /* 0x000000574c57723e */ /* 0x048fe200048070ff */
[----:B------:R-:W-:-:S03]  /*5370*/  FADD.FTZ R76, R76, R5 ;  /* 0x000000054c4c7221 */ /* 0x000fc60000010000 */
[----:B------:R-:W-:Y:S02]  /*5380*/  F2FP.SATFINITE.E4M3.F32.PACK_AB_MERGE_C R173, R2, R139, R87 ;  /* 0x0000008b02ad723e */ /* 0x000fe40004807057 */
[----:B------:R-:W-:Y:S01]  /*5390*/  CS2R R86, SRZ ;  /* 0x0000000000567805 */ /* 0x000fe2000001ff00 */
        /* <DEDUP_REMOVED lines=10> */
[----:B------:R0:W3:Y:S01]  /*5440*/  MUFU.EX2 R4, R81 ;  /* 0x0000005100047308 */ /* 0x0000e20000000800 */
[----:B--2---:R-:W-:-:S07]  /*5450*/  FADD.FTZ R5, R83, R14 ;  /* 0x0000000e53057221 */ /* 0x004fce0000010000 */
[----:B------:R-:W2:Y:S01]  /*5460*/  MUFU.EX2 R43, R43 ;  /* 0x0000002b002b7308 */ /* 0x000ea20000000800 */
[C---:B-1----:R-:W-:Y:S01]  /*5470*/  F2FP.SATFINITE.E4M3.F32.PACK_AB_MERGE_C R33, R42.reuse, R33, RZ ;  /* 0x000000212a21723e */ /* 0x042fe200048070ff */
[----:B------:R-:W-:Y:S01]  /*5480*/  FADD.FTZ R42, R42, R3 ;  /* 0x000000032a2a7221 */ /* 0x000fe20000010000 */
[----:B0-----:R-:W-:Y:S02]  /*5490*/  CS2R R80, SRZ ;  /* 0x0000000000507805 */ /* 0x001fe4000001ff00 */
        /* <DEDUP_REMOVED lines=63> */
[----:B------:R-:W-:-:S07]  /*5890*/  IMAD.MOV.U32 R87, RZ, RZ, RZ ;  /* 0x000000ffff577224 */ /* 0x000fce00078e00ff */
.L_x_2147:
[----:B------:R-:W-:Y:S01]  /*58a0*/  ISETP.NE.AND P4, PT, RZ, UR43, PT ;  /* 0x0000002bff007c0c */ /* 0x000fe2000bf85270 */
[----:B------:R-:W-:-:S04]  /*58b0*/  UISETP.NE.AND UP1, UPT, UR56, 0x1, UPT ;  /* 0x000000013800788c */ /* 0x000fc8000bf25270 */
[----:B------:R-:W-:-:S04]  /*58c0*/  USEL UR44, URZ, 0x1, UP1 ;  /* 0x000000013f2c7887 */ /* 0x000fc80008800000 */
[----:B------:R-:W-:-:S04]  /*58d0*/  ULOP3.LUT UR44, UR57, UR44, URZ, 0x3c, !UPT ;  /* 0x0000002c392c7292 */ /* 0x000fc8000f8e3c3f */
[----:B------:R-:W-:Y:S08]  /*58e0*/  @P4 BRA `(.L_x_2138) ;  /* 0x0000000000384947 */ /* 0x000ff00003800000 */
[----:B------:R-:W-:Y:S05]  /*58f0*/  @!P0 BRA `(.L_x_2139) ;  /* 0x0000000000048947 */ /* 0x000fea0003800000 */
[----:B------:R-:W-:Y:S01]  /*5900*/  BPT.TRAP 0x1 ;  /* 0x000000040000795c */ /* 0x000fe20000300000 */
.L_x_2139:
        /* <DEDUP_REMOVED lines=9> */
.L_x_2140:
[----:B-1----:R-:W-:Y:S05]  /*59a0*/  @P3 BRA `(.L_x_2138) ;  /* 0x0000000000083947 */ /* 0x002fea0003800000 */
[----:B------:R-:W1:Y:S02]  /*59b0*/  SYNCS.PHASECHK.TRANS64.TRYWAIT P3, [UR6+0x29830], R6 ;  /* 0x02983006ff0075a7 */ /* 0x000e640008060146 */
[----:B-1----:R-:W-:Y:S05]  /*59c0*/  @!P3 BRA `(.L_x_2141) ;  /* 0x0000010000b4b947 */ /* 0x002fea0003800000 */
.L_x_2138:
        /* <DEDUP_REMOVED lines=191> */
.L_x_2143:
[----:B------:R-:W-:Y:S01]  /*65c0*/  ULEA UR6, UR56, UR41, 0x3 ;  /* 0x0000002938067291 */ /* 0x000fe2000f8e183f */
[----:B------:R-:W-:-:S05]  /*65d0*/  IMAD.U32 R6, RZ, RZ, UR57 ;  /* 0x00000039ff067e24 */ /* 0x000fca000f8e00ff */
[----:B------:R-:W-:-:S04]  /*65e0*/  SHF.L.U32 R6, R6, 0x1f, RZ ;  /* 0x0000001f06067819 */ /* 0x000fc800000006ff */
[----:B------:R0:W1:Y:S01]  /*65f0*/  SYNCS.PHASECHK.TRANS64.TRYWAIT P3, [UR6+0x29850], R6 ;  /* 0x02985006ff0075a7 */ /* 0x0000620008060146 */
[----:B------:R-:W-:Y:S05]  /*6600*/  @!P0 BRA `(.L_x_2144) ;  /* 0x0000000000048947 */ /* 0x000fea0003800000 */
[----:B------:R-:W-:Y:S01]  /*6610*/  BPT.TRAP 0x1 ;  /* 0x000000040000795c */ /* 0x000fe20000300000 */
.L_x_2144:
[----:B-1----:R-:W-:Y:S05]  /*6620*/  @P3 BRA `(.L_x_2142) ;  /* 0x0000000000083947 */ /* 0x002fea0003800000 */
[----:B------:R-:W1:Y:S02]  /*6630*/  SYNCS.PHASECHK.TRANS64.TRYWAIT P3, [UR6+0x29850], R6 ;  /* 0x02985006ff0075a7 */ /* 0x000e640008060146 */
[----:B-1----:R-:W-:Y:S05]  /*6640*/  @!P3 BRA `(.L_x_2145) ;  /* 0x000000f400acb947 */ /* 0x002fea0003800000 */
.L_x_2142:
        /* <DEDUP_REMOVED lines=11> */
[----:B------:R-:W-:Y:S01]  /*6700*/  @P2 IMAD.HI.U32 R126, R130, UR6, RZ ;  /* 0x00000006827e2c27 */ /* 0x000fe2000f8e00ff */
[----:B------:R-:W-:-:S03]  /*6710*/  @UP0 ULDC UR6, c[0x0][0x450] ;  /* 0x0001140000060ab9 */ /* 0x000fc60000000800 */
[C---:B------:R-:W-:Y:S01]  /*6720*/  FMUL.FTZ R21, R0.reuse, R143 ;  /* 0x0000008f00157220 */ /* 0x040fe20000410000 */
[C---:B------:R-:W-:Y:S01]  /*6730*/  FMUL.FTZ R143, R0.reuse, R149 ;  /* 0x00000095008f7220 */ /* 0x040fe20000410000 */
[C---:B------:R-:W-:Y:S01]  /*6740*/  FMUL.FTZ R149, R0.reuse, R129 ;  /* 0x0000008100957220 */ /* 0x040fe20000410000 */
[----:B------:R-:W-:Y:S01]  /*6750*/  @P2 SHF.R.U32.HI R130, RZ, UR6, R126 ;  /* 0x00000006ff822c19 */ /* 0x000fe2000801167e */
[----:B------:R-:W-:Y:S01]  /*6760*/  UMOV UR6, 0x1 ;  /* 0x0000000100067882 */ /* 0x000fe20000000000 */
[C---:B------:R-:W-:Y:S01]  /*6770*/  FMUL.FTZ R20, R0.reuse, R142 ;  /* 0x0000008e00147220 */ /* 0x040fe20000410000 */
[----:B------:R-:W-:Y:S01]  /*6780*/  UIMAD UR6, UR55, -0xa0, UR6 ;  /* 0xffffff60370678a4 */ /* 0x000fe2000f8e0206 */
[C---:B------:R-:W-:Y:S01]  /*6790*/  FMUL.FTZ R142, R0.reuse, R148 ;  /* 0x00000094008e7220 */ /* 0x040fe20000410000 */
[----:B------:R-:W2:Y:S01]  /*67a0*/  SHFL.IDX PT, R129, R130, RZ, 0x1c1f ;  /* 0x001c1fff82817589 */ /* 0x000ea200000e0000 */
[C---:B------:R-:W-:Y:S01]  /*67b0*/  FMUL.FTZ R148, R0.reuse, R128 ;  /* 0x0000008000947220 */ /* 0x040fe20000410000 */
[C---:B------:R-:W-:Y:S01]  /*67c0*/  FMUL.FTZ R207, R0.reuse, R152 ;  /* 0x0000009800cf7220 */ /* 0x040fe20000410000 */
[----:B------:R-:W-:Y:S01]  /*67d0*/  FMUL.FTZ R203, R0, R137 ;  /* 0x0000008900cb7220 */ /* 0x000fe20000410000 */
[----:B------:R-:W-:-:S02]  /*67e0*/  IMAD.U32 R128, RZ, RZ, UR6 ;  /* 0x00000006ff807e24 */ /* 0x000fc4000f8e00ff */
[C---:B------:R-:W-:Y:S01]  /*67f0*/  FMUL.FTZ R137, R0.reuse, R147 ;  /* 0x0000009300897220 */ /* 0x040fe20000410000 */
[C---:B------:R-:W-:Y:S01]  /*6800*/  FMUL.FTZ R147, R0.reuse, R125 ;  /* 0x0000007d00937220 */ /* 0x040fe20000410000 */
[C---:B------:R-:W-:Y:S01]  /*6810*/  FMUL.FTZ R125, R0.reuse, R131 ;  /* 0x00000083007d7220 */ /* 0x040fe20000410000 */
[C---:B------:R-:W-:Y:S01]  /*6820*/  FMUL.FTZ R209, R0.reuse, R153 ;  /* 0x0000009900d17220 */ /* 0x040fe20000410000 */
[----:B------:R-:W-:Y:S01]  /*6830*/  IMAD R128, R17, -0x2, R128 ;  /* 0xfffffffe11807824 */ /* 0x000fe200078e0280 */
[----:B------:R-:W3:Y:S01]  /*6840*/  MUFU.TANH R207, R207 ;  /* 0x000000cf00cf7308 */ /* 0x000ee20000002400 */
[----:B------:R-:W-:Y:S02]  /*6850*/  IMAD.U32 R131, RZ, RZ, UR50 ;  /* 0x00000032ff837e24 */ /* 0x000fe4000f8e00ff */
[C---:B------:R-:W-:Y:S01]  /*6860*/  FMUL.FTZ R211, R0.reuse, R156 ;  /* 0x0000009c00d37220 */ /* 0x040fe20000410000 */
[C---:B------:R-:W-:Y:S01]  /*6870*/  FMUL.FTZ R14, R0.reuse, R138 ;  /* 0x0000008a000e7220 */ /* 0x040fe20000410000 */
[C---:B------:R-:W-:Y:S01]  /*6880*/  FMUL.FTZ R215, R0.reuse, R157 ;  /* 0x0000009d00d77220 */ /* 0x040fe20000410000 */
[C---:B------:R-:W-:Y:S01]  /*6890*/  FMUL.FTZ R138, R0.reuse, R150 ;  /* 0x00000096008a7220 */ /* 0x040fe20000410000 */
[----:B------:R-:W-:Y:S01]  /*68a0*/  IADD3 R128, -R131, UR49, R128 ;  /* 0x0000003183807c10 */ /* 0x000fe2000fffe180 */
[----:B------:R-:W-:Y:S01]  /*68b0*/  UIADD3 UR6, UR41, 0x400, URZ ;  /* 0x0000040029067890 */ /* 0x000fe2000fffe03f */
[----:B------:R-:W4:Y:S01]  /*68c0*/  MUFU.TANH R209, R209 ;  /* 0x000000d100d17308 */ /* 0x000f220000002400 */
[C---:B------:R-:W-:Y:S01]  /*68d0*/  FMUL.FTZ R150, R0.reuse, R132 ;  /* 0x0000008400967220 */ /* 0x040fe20000410000 */
[C---:B------:R-:W-:Y:S01]  /*68e0*/  FMUL.FTZ R217, R0.reuse, R160 ;  /* 0x000000a000d97220 */ /* 0x040fe20000410000 */
[----:B------:R-:W-:Y:S01]  /*68f0*/  USHF.R.U32.HI UR6, URZ, 0x4, UR6 ;  /* 0x000000043f067899 */ /* 0x000fe20008011606 */
[C---:B------:R-:W-:Y:S01]  /*6900*/  FMUL.FTZ R219, R0.reuse, R161 ;  /* 0x000000a100db7220 */ /* 0x040fe20000410000 */
[----:B------:R-:W-:Y:S01]  /*6910*/  FMUL.FTZ R221, R0, R164 ;  /* 0x000000a400dd7220 */ /* 0x000fe20000410000 */
[----:B--2---:R-:W-:Y:S01]  /*6920*/  IMAD.IADD R132, R128, 0x1, R129 ;  /* 0x0000000180847824 */ /* 0x004fe200078e0281 */
[----:B------:R-:W-:Y:S01]  /*6930*/  ULOP3.LUT UR6, UR6, 0x3fff, URZ, 0xc0, !UPT ;  /* 0x00003fff06067892 */ /* 0x000fe2000f8ec03f */
[----:B------:R-:W2:Y:S01]  /*6940*/  MUFU.TANH R211, R211 ;  /* 0x000000d300d37308 */ /* 0x000ea20000002400 */
[----:B------:R-:W-:Y:S01]  /*6950*/  FMUL.FTZ R213, R0, R165 ;  /* 0x000000a500d57220 */ /* 0x000fe20000410000 */
[----:B------:R-:W-:Y:S01]  /*6960*/  WARPGROUP.ARRIVE ;  /* 0x00000000000079c5 */ /* 0x000fe20000000000 */
[C---:B------:R-:W-:Y:S01]  /*6970*/  ISETP.GT.AND P3, PT, R132.reuse, RZ, PT ;  /* 0x000000ff8400720c */ /* 0x040fe20003f64270 */
[----:B------:R-:W-:Y:S01]  /*6980*/  ULOP3.LUT UR6, UR6, 0x10000, URZ, 0xfc, !UPT ;  /* 0x0001000006067892 */ /* 0x000fe2000f8efc3f */
[C---:B------:R-:W-:Y:S01]  /*6990*/  ISETP.GT.AND P4, PT, R132.reuse, 0x1, PT ;  /* 0x000000018400780c */ /* 0x040fe20003f84270 */
[----:B------:R-:W-:Y:S01]  /*69a0*/  UMOV UR7, 0xc0000010 ;  /* 0xc000001000077882 */ /* 0x000fe20000000000 */
[----:B---3--:R-:W-:Y:S01]  /*69b0*/  FSEL R207, R207, -INF , P3 ;  /* 0xff800000cfcf7808 */ /* 0x008fe20001800000 */
[----:B------:R-:W3:Y:S01]  /*69c0*/  MUFU.TANH R215, R215 ;  /* 0x000000d700d77308 */ /* 0x000ee20000002400 */
[----:B------:R-:W-:Y:S01]  /*69d0*/  ISETP.GT.AND P3, PT, R132, 0x8, PT ;  /* 0x000000088400780c */ /* 0x000fe20003f64270 */
[----:B------:R-:W-:Y:S01]  /*69e0*/  UIMAD UR10, UR56, 0x500, UR6 ;  /* 0x00000500380a78a4 */ /* 0x000fe2000f8e0206 */
[----:B----4-:R-:W-:Y:S01]  /*69f0*/  FSEL R209, R209, -INF , P4 ;  /* 0xff800000d1d17808 */ /* 0x010fe20002000000 */
[C---:B------:R-:W-:Y:S01]  /*6a00*/  FMUL.FTZ R199, R0.reuse, R141 ;  /* 0x0000008d00c77220 */ /* 0x040fe20000410000 */
[----:B------:R-:W-:Y:S01]  /*6a10*/  FMNMX.FTZ R152, R207, R5, !PT ;  /* 0x00000005cf987209 */ /* 0x000fe20007810000 */
[----:B------:R-:W-:Y:S01]  /*6a20*/  FMUL.FTZ R141, R0, R145 ;  /* 0x00000091008d7220 */ /* 0x000fe20000410000 */
[C---:B------:R-:W-:Y:S01]  /*6a30*/  ISETP.GT.AND P4, PT, R132.reuse, 0x9, PT ;  /* 0x000000098400780c */ /* 0x040fe20003f84270 */
[----:B------:R-:W4:Y:S01]  /*6a40*/  MUFU.TANH R217, R217 ;  /* 0x000000d900d97308 */ /* 0x000f220000002400 */
[----:B--2---:R-:W-:Y:S01]  /*6a50*/  FSEL R211, R211, -INF , P3 ;  /* 0xff800000d3d37808 */ /* 0x004fe20001800000 */
[----:B------:R-:W-:Y:S01]  /*6a60*/  UMOV UR6, UR10 ;  /* 0x0000000a00067c82 */ /* 0x000fe20008000000 */
[----:B------:R-:W-:Y:S01]  /*6a70*/  FMNMX.FTZ R152, R209, R152, !PT ;  /* 0x00000098d1987209 */ /* 0x000fe20007810000 */
[----:B------:R-:W-:Y:S01]  /*6a80*/  QGMMA.64x128x32.F32.E4M3.E4M3 R24, R184, gdesc[UR4], R24, gsb0 ;  /* 0x01e00004b8187df3 */ /* 0x000fe20008000818 */
        /* <DEDUP_REMOVED lines=25> */
[C---:B------:R-:W-:Y:S01]  /*6c20*/  FMUL.FTZ R112, R0.reuse, R112 ;  /* 0x0000007000707220 */ /* 0x040fe20000410000 */
[C---:B-1----:R-:W-:Y:S01]  /*6c30*/  FMUL.FTZ R7, R0.reuse, R155 ;  /* 0x0000009b00077220 */ /* 0x042fe20000410000 */
        /* <DEDUP_REMOVED lines=14> */
[C---:B------:R-:W-:Y:S01]  /*6d20*/  FMUL.FTZ R89, R0.reuse, R89 ;  /* 0x0000005900597220 */ /* 0x040fe20000410000 */
[----:B------:R-:W-:Y:S01]  /*6d30*/  UIADD3 UR6, UR10, 0x100, URZ ;  /* 0x000001000a067890 */ /* 0x000fe2000fffe03f */
[----:B------:R-:W3:Y:S01]  /*6d40*/  MUFU.TANH R201, R201 ;  /* 0x000000c900c97308 */ /* 0x000ee20000002400 */
[----:B-1----:R-:W-:Y:S01]  /*6d50*/  FSEL R205, R205, -INF , P3 ;  /* 0xff800000cdcd7808 */ /* 0x002fe20001800000 */
[----:B------:R-:W-:Y:S01]  /*6d60*/  FMUL.FTZ R13, R0, R167 ;  /* 0x000000a7000d7220 */ /* 0x000fe20000410000 */
[----:B------:R-:W-:Y:S01]  /*6d70*/  ISETP.GT.AND P3, PT, R132, 0x28, PT ;  /* 0x000000288400780c */ /* 0x000fe20003f64270 */
[C---:B------:R-:W-:Y:S01]  /*6d80*/  FMUL.FTZ R92, R0.reuse, R92 ;  /* 0x0000005c005c7220 */ /* 0x040fe20000410000 */
[----:B------:R-:W-:Y:S01]  /*6d90*/  FMNMX.FTZ R152, R205, R152, !PT ;  /* 0x00000098cd987209 */ /* 0x000fe20007810000 */
[----:B------:R-:W-:Y:S01]  /*6da0*/  UMOV UR7, 0xc0000010 ;  /* 0xc000001000077882 */ /* 0x000fe20000000000 */
[C---:B------:R-:W-:Y:S01]  /*6db0*/  FMUL.FTZ R96, R0.reuse, R96 ;  /* 0x0000006000607220 */ /* 0x040fe20000410000 */
[----:B------:R-:W1:Y:S01]  /*6dc0*/  MUFU.TANH R199, R199 ;  /* 0x000000c700c77308 */ /* 0x000e620000002400 */
[----:B--2---:R-:W-:Y:S01]  /*6dd0*/  FSEL R203, R203, -INF , P4 ;  /* 0xff800000cbcb7808 */ /* 0x004fe20002000000 */
[----:B------:R-:W-:Y:S01]  /*6de0*/  FMUL.FTZ R9, R0, R159 ;  /* 0x0000009f00097220 */ /* 0x000fe20000410000 */
[----:B------:R-:W-:Y:S01]  /*6df0*/  ISETP.GT.AND P4, PT, R132, 0x29, PT ;  /* 0x000000298400780c */ /* 0x000fe20003f84270 */
[C---:B------:R-:W-:Y:S01]  /*6e00*/  FMUL.FTZ R100, R0.reuse, R100 ;  /* 0x0000006400647220 */ /* 0x040fe20000410000 */
[----:B------:R-:W-:Y:S01]  /*6e10*/  FMNMX.FTZ R152, R203, R152, !PT ;  /* 0x00000098cb987209 */ /* 0x000fe20007810000 */
[C---:B------:R-:W-:Y:S01]  /*6e20*/  FMUL.FTZ R11, R0.reuse, R163 ;  /* 0x000000a3000b7220 */ /* 0x040fe20000410000 */
[C---:B------:R-:W-:Y:S01]  /*6e30*/  FMUL.FTZ R101, R0.reuse, R101 ;  /* 0x0000006500657220 */ /* 0x040fe20000410000 */
        /* <DEDUP_REMOVED lines=14> */
[----:B------:R-:W-:Y:S01]  /*6f20*/  FMUL.FTZ R90, R0, R90 ;  /* 0x0000005a005a7220 */ /* 0x000fe20000410000 */
[----:B------:R-:W-:Y:S01]  /*6f30*/  ISETP.GT.AND P6, PT, R132, 0x99, PT ;  /* 0x000000998400780c */ /* 0x000fe20003fc4270 */
[----:B------:R-:W-:Y:S01]  /*6f40*/  MUFU.TANH R142, R142 ;  /* 0x0000008e008e7308 */ /* 0x000fe20000002400 */
[C---:B------:R-:W-:Y:S01]  /*6f50*/  FMUL.FTZ R91, R0.reuse, R91 ;  /* 0x0000005b005b7220 */ /* 0x040fe20000410000 */
[C---:B------:R-:W-:Y:S01]  /*6f60*/  FMUL.FTZ R94, R0.reuse, R94 ;  /* 0x0000005e005e7220 */ /* 0x040fe20000410000 */
[C---:B------:R-:W-:Y:S01]  /*6f70*/  FMUL.FTZ R95, R0.reuse, R95 ;  /* 0x0000005f005f7220 */ /* 0x040fe20000410000 */
[C---:B------:R-:W-:Y:S01]  /*6f80*/  FMUL.FTZ R98, R0.reuse, R98 ;  /* 0x0000006200627220 */ /* 0x040fe20000410000 */
[C---:B------:R-:W-:Y:S01]  /*6f90*/  FMUL.FTZ R99, R0.reuse, R99 ;  /* 0x0000006300637220 */ /* 0x040fe20000410000 */
[----:B------:R-:W-:Y:S01]  /*6fa0*/  FMUL.FTZ R103, R0, R103 ;  /* 0x0000006700677220 */ /* 0x000fe20000410000 */
[----:B------:R-:W1:Y:S01]  /*6fb0*/  S2R R196, SR_TID.X ;  /* 0x0000000000c47919 */ /* 0x000e620000002100 */
        /* <DEDUP_REMOVED lines=38> */
[----:B------:R-:W-:Y:S01]  /*7220*/  ISETP.GT.AND P4, PT, R132, 0x51, PT ;  /* 0x000000518400780c */ /* 0x000fe20003f84270 */
[----:B--2---:R-:W-:-:S04]  /*7230*/  IMAD.IADD R128, R128, 0x1, R185 ;  /* 0x0000000180807824 */ /* 0x004fc800078e02b9 */
        /* <DEDUP_REMOVED lines=528> */
.L_x_2146:
        /* <DEDUP_REMOVED lines=117> */
.L_x_2137:
[----:B------:R-:W-:-:S13]  /*9a90*/  ISETP.LE.AND P2, PT, RZ, UR55, PT ;  /* 0x00000037ff007c0c */ /* 0x000fda000bf43270 */
[----:B------:R-:W-:Y:S05]  /*9aa0*/  @!P2 BRA `(.L_x_2148) ;  /* 0x0000003400a4a947 */ /* 0x000fea0003800000 */
[----:B------:R-:W-:Y:S01]  /*9ab0*/  IMAD.MOV.U32 R5, RZ, RZ, R91 ;  /* 0x000000ffff057224 */ /* 0x000fe200078e005b */
[----:B------:R-:W-:Y:S01]  /*9ac0*/  UMOV UR50, UR44 ;  /* 0x0000002c00327c82 */ /* 0x000fe20008000000 */
[----:B------:R-:W-:Y:S01]  /*9ad0*/  IMAD.MOV.U32 R4, RZ, RZ, R89 ;  /* 0x000000ffff047224 */ /* 0x000fe200078e0059 */
[----:B------:R-:W-:-:S06]  /*9ae0*/  UMOV UR49, UR51 ;  /* 0x0000003300317c82 */ /* 0x000fcc0008000000 */
.L_x_2158:
        /* <DEDUP_REMOVED lines=9> */
.L_x_2150:
[----:B------:R-:W-:Y:S01]  /*9b80*/  ULEA UR6, UR51, UR41, 0x3 ;  /* 0x0000002933067291 */ /* 0x000fe2000f8e183f */
[----:B------:R-:W-:-:S05]  /*9b90*/  IMAD.U32 R6, RZ, RZ, UR44 ;  /* 0x0000002cff067e24 */ /* 0x000fca000f8e00ff */
[----:B------:R-:W-:-:S04]  /*9ba0*/  SHF.L.U32 R6, R6, 0x1f, RZ ;  /* 0x0000001f06067819 */ /* 0x000fc800000006ff */
[----:B------:R0:W1:Y:S01]  /*9bb0*/  SYNCS.PHASECHK.TRANS64.TRYWAIT P2, [UR6+0x29830], R6 ;  /* 0x02983006ff0075a7 */ /* 0x0000620008040146 */
[----:B------:R-:W-:Y:S05]  /*9bc0*/  @!P0 BRA `(.L_x_2151) ;  /* 0x0000000000048947 */ /* 0x000fea0003800000 */
[----:B------:R-:W-:Y:S01]  /*9bd0*/  BPT.TRAP 0x1 ;  /* 0x000000040000795c */ /* 0x000fe20000300000 */
.L_x_2151:
[----:B-1----:R-:W-:Y:S05]  /*9be0*/  @P2 BRA `(.L_x_2149) ;  /* 0x0000000000082947 */ /* 0x002fea0003800000 */
[----:B------:R-:W1:Y:S02]  /*9bf0*/  SYNCS.PHASECHK.TRANS64.TRYWAIT P2, [UR6+0x29830], R6 ;  /* 0x02983006ff0075a7 */ /* 0x000e640008040146 */
[----:B-1----:R-:W-:Y:S05]  /*9c00*/  @!P2 BRA `(.L_x_2152) ;  /* 0x000000c00054a947 */ /* 0x002fea0003800000 */
.L_x_2149:
        /* <DEDUP_REMOVED lines=188> */
.L_x_2154:
[----:B------:R-:W-:Y:S01]  /*a7d0*/  ULEA UR6, UR49, UR41, 0x3 ;  /* 0x0000002931067291 */ /* 0x000fe2000f8e183f */
[----:B------:R-:W-:-:S05]  /*a7e0*/  IMAD.U32 R6, RZ, RZ, UR50 ;  /* 0x00000032ff067e24 */ /* 0x000fca000f8e00ff */
[----:B------:R-:W-:-:S04]  /*a7f0*/  SHF.L.U32 R6, R6, 0x1f, RZ ;  /* 0x0000001f06067819 */ /* 0x000fc800000006ff */
[----:B------:R0:W1:Y:S01]  /*a800*/  SYNCS.PHASECHK.TRANS64.TRYWAIT P2, [UR6+0x29850], R6 ;  /* 0x02985006ff0075a7 */ /* 0x0000620008040146 */
[----:B------:R-:W-:Y:S05]  /*a810*/  @!P0 BRA `(.L_x_2155) ;  /* 0x0000000000048947 */ /* 0x000fea0003800000 */
[----:B------:R-:W-:Y:S01]  /*a820*/  BPT.TRAP 0x1 ;  /* 0x000000040000795c */ /* 0x000fe20000300000 */
.L_x_2155:
[----:B-1----:R-:W-:Y:S05]  /*a830*/  @P2 BRA `(.L_x_2153) ;  /* 0x0000000000082947 */ /* 0x002fea0003800000 */
[----:B------:R-:W1:Y:S02]  /*a840*/  SYNCS.PHASECHK.TRANS64.TRYWAIT P2, [UR6+0x29850], R6 ;  /* 0x02985006ff0075a7 */ /* 0x000e640008040146 */
[----:B-1----:R-:W-:Y:S05]  /*a850*/  @!P2 BRA `(.L_x_2156) ;  /* 0x000000b40058a947 */ /* 0x002fea0003800000 */
.L_x_2153:
        /* <DEDUP_REMOVED lines=538> */
.L_x_2157:
        /* <DEDUP_REMOVED lines=116> */
.L_x_2148:
[----:B------:R-:W-:Y:S06]  /*d140*/  BAR.ARV 0x8, 0x180 ;  /* 0x0206000000007b1d */ /* 0x000fec0000002000 */
[----:B------:R-:W-:Y:S05]  /*d150*/  @!P0 BRA `(.L_x_2159) ;  /* 0x0000000000048947 */ /* 0x000fea0003800000 */
[----:B------:R-:W-:Y:S01]  /*d160*/  BPT.TRAP 0x1 ;  /* 0x000000040000795c */ /* 0x000fe20000300000 */
.L_x_2159:
[----:B------:R-:W-:Y:S01]  /*d170*/  ULEA UR9, UR51, UR41, 0x3 ;  /* 0x0000002933097291 */ /* 0x000fe2000f8e183f */
[----:B------:R-:W-:-:S05]  /*d180*/  IMAD.U32 R0, RZ, RZ, UR44 ;  /* 0x0000002cff007e24 */ /* 0x000fca000f8e00ff */
[----:B------:R-:W-:-:S04]  /*d190*/  SHF.L.U32 R0, R0, 0x1f, RZ ;  /* 0x0000001f00007819 */ /* 0x000fc800000006ff */
[----:B------:R0:W1:Y:S01]  /*d1a0*/  SYNCS.PHASECHK.TRANS64.TRYWAIT P1, [UR9+0x29850], R0 ;  /* 0x02985000ff0075a7 */ /* 0x0000620008020149 */
[----:B------:R-:W-:Y:S05]  /*d1b0*/  @!P0 BRA `(.L_x_2160) ;  /* 0x0000000000048947 */ /* 0x000fea0003800000 */
[----:B------:R-:W-:Y:S01]  /*d1c0*/  BPT.TRAP 0x1 ;  /* 0x000000040000795c */ /* 0x000fe20000300000 */
.L_x_2160:
[----:B-1----:R-:W-:Y:S05]  /*d1d0*/  @P1 BRA `(.L_x_2161) ;  /* 0x0000000000081947 */ /* 0x002fea0003800000 */
[----:B------:R-:W1:Y:S02]  /*d1e0*/  SYNCS.PHASECHK.TRANS64.TRYWAIT P1, [UR9+0x29850], R0 ;  /* 0x02985000ff0075a7 */ /* 0x000e640008020149 */
[----:B-1----:R-:W-:Y:S05]  /*d1f0*/  @!P1 BRA `(.L_x_2162) ;  /* 0x0000008c00089947 */ /* 0x002fea0003800000 */
.L_x_2161:
        /* <DEDUP_REMOVED lines=39> */
[----:B------:R-:W-:Y:S01]  /*d470*/  UIADD3 UR4, UR8, 0x300, URZ ;  /* 0x0000030008047890 */ /* 0x000fe2000fffe03f */
[----:B------:R-:W-:Y:S02]  /*d480*/  WARPGROUP.DEPBAR.LE gsb0, 0x0 ;  /* 0x00008000000079c5 */ /* 0x000fe40000010000 */
[----:B------:R-:W-:-:S06]  /*d490*/  WARPGROUP.ARRIVE ;  /* 0x00000000000079c5 */ /* 0x000fcc0000000000 */
[----:B------:R-:W-:Y:S01]  /*d4a0*/  QGMMA.64x128x32.F32.E4M3.E4M3 R24, R176, gdesc[UR4], R24, gsb0 ;  /* 0x01e00004b0187df3 */ /* 0x000fe20008000818 */
[----:B------:R-:W-:Y:S01]  /*d4b0*/  UMOV UR6, UR4 ;  /* 0x0000000400067c82 */ /* 0x000fe20008000000 */
[----:B------:R-:W-:Y:S01]  /*d4c0*/  UMOV UR7, 0xc0000010 ;  /* 0xc000001000077882 */ /* 0x000fe20000000000 */
        /* <DEDUP_REMOVED lines=42> */
.L_x_2163:
        /* <DEDUP_REMOVED lines=74> */
.L_x_2130:
        /* <DEDUP_REMOVED lines=24> */
[----:B------:R-:W-:Y:S01]  /*dd90*/  UISETP.NE.AND.EX UP0, UPT, UR7, URZ, UPT, UP0 ;  /* 0x0000003f0700728c */ /* 0x000fe2000bf05300 */
[----:B------:R-:W-:Y:S02]  /*dda0*/  F2FP.BF16.F32.PACK_AB R11, R78, R11 ;  /* 0x0000000b4e0b723e */ /* 0x000fe400000010ff */
[----:B------:R-:W-:Y:S01]  /*ddb0*/  F2FP.BF16.F32.PACK_AB R10, R79, R10 ;  /* 0x0000000a4f0a723e */ /* 0x000fe200000010ff */
[----:B------:R-:W-:Y:S01]  /*ddc0*/  ULDC.64 UR6, c[0x0][0xc00] ;  /* 0x0003000000067ab9 */ /* 0x000fe20000000a00 */
[----:B0-----:R-:W-:Y:S01]  /*ddd0*/  LOP3.LUT P0, R4, R50, 0x3, RZ, 0xc0, !PT ;  /* 0x0000000332047812 */ /* 0x001fe2000780c0ff */
[----:B------:R-:W-:Y:S01]  /*dde0*/  UIMAD.WIDE UR6, UR36, 0x4, UR6 ;  /* 0x00000004240678a5 */ /* 0x000fe2000f8e0206 */
[----:B------:R-:W-:-:S02]  /*ddf0*/  F2FP.BF16.F32.PACK_AB R26, R55, R26 ;  /* 0x0000001a371a723e */ /* 0x000fc400000010ff */
[----:B------:R-:W-:Y:S02]  /*de00*/  ISETP.EQ.OR P0, PT, R4, 0x3, !P0 ;  /* 0x000000030400780c */ /* 0x000fe40004702670 */
[----:B------:R-:W-:Y:S02]  /*de10*/  F2FP.BF16.F32.PACK_AB R9, R84, R9 ;  /* 0x000000095409723e */ /* 0x000fe400000010ff */
[----:B------:R-:W-:Y:S02]  /*de20*/  SEL R58, R11, R10, P0 ;  /* 0x0000000a0b3a7207 */ /* 0x000fe40000000000 */
[----:B------:R-:W-:Y:S02]  /*de30*/  SEL R55, R10, R11, P0 ;  /* 0x0000000b0a377207 */ /* 0x000fe40000000000 */
[----:B------:R-:W-:Y:S02]  /*de40*/  F2FP.BF16.F32.PACK_AB R8, R85, R8 ;  /* 0x000000085508723e */ /* 0x000fe400000010ff */
[----:B------:R-:W-:-:S02]  /*de50*/  F2FP.BF16.F32.PACK_AB R38, R38, R49 ;  /* 0x000000312626723e */ /* 0x000fc400000010ff */
[----:B------:R-:W-:Y:S02]  /*de60*/  F2FP.BF16.F32.PACK_AB R39, R39, R34 ;  /* 0x000000222727723e */ /* 0x000fe400000010ff */
[----:B------:R-:W-:Y:S02]  /*de70*/  F2FP.BF16.F32.PACK_AB R25, R62, R25 ;  /* 0x000000193e19723e */ /* 0x000fe400000010ff */
[----:B------:R-:W-:Y:S02]  /*de80*/  F2FP.BF16.F32.PACK_AB R24, R63, R24 ;  /* 0x000000183f18723e */ /* 0x000fe400000010ff */
[----:B------:R-:W-:Y:S02]  /*de90*/  F2FP.BF16.F32.PACK_AB R13, R76, R13 ;  /* 0x0000000d4c0d723e */ /* 0x000fe400000010ff */
        /* <DEDUP_REMOVED lines=8> */
[----:B------:R-:W-:-:S02]  /*df20*/  IADD3 R61, P1, R6, 0x40, RZ ;  /* 0x00000040063d7810 */ /* 0x000fc40007f3e0ff */
[----:B------:R-:W-:Y:S02]  /*df30*/  IADD3 R63, P2, R6, 0x60, RZ ;  /* 0x00000060063f7810 */ /* 0x000fe40007f5e0ff */
[----:B------:R-:W-:Y:S02]  /*df40*/  LOP3.LUT R10, R61, 0x380, RZ, 0xc0, !PT ;  /* 0x000003803d0a7812 */ /* 0x000fe400078ec0ff */
[----:B------:R-:W-:Y:S02]  /*df50*/  SEL R46, R9, R8, P0 ;  /* 0x00000008092e7207 */ /* 0x000fe40000000000 */
[----:B------:R-:W-:Y:S02]  /*df60*/  SHF.R.U64 R10, R10, 0x3, RZ ;  /* 0x000000030a0a7819 */ /* 0x000fe400000012ff */
[----:B------:R-:W-:Y:S02]  /*df70*/  SEL R45, R8, R9, P0 ;  /* 0x00000009082d7207 */ /* 0x000fe40000000000 */
[----:B------:R-:W-:-:S02]  /*df80*/  IADD3 R67, P4, R6, 0x4020, RZ ;  /* 0x0000402006437810 */ /* 0x000fc40007f9e0ff */
[----:B------:R-:W-:Y:S02]  /*df90*/  F2FP.BF16.F32.PACK_AB R27, R54, R27 ;  /* 0x0000001b361b723e */ /* 0x000fe400000010ff */
[----:B------:R-:W-:Y:S02]  /*dfa0*/  LOP3.LUT R9, R6, 0x380, RZ, 0xc0, !PT ;  /* 0x0000038006097812 */ /* 0x000fe400078ec0ff */
[----:B------:R-:W-:Y:S02]  /*dfb0*/  F2FP.BF16.F32.PACK_AB R32, R53, R32 ;  /* 0x000000203520723e */ /* 0x000fe400000010ff */
[----:B------:R-:W-:Y:S02]  /*dfc0*/  SEL R44, R13, R12, P0 ;  /* 0x0000000c0d2c7207 */ /* 0x000fe40000000000 */
[----:B------:R-:W-:Y:S01]  /*dfd0*/  SEL R43, R12, R13, P0 ;  /* 0x0000000d0c2b7207 */ /* 0x000fe20000000000 */
[----:B------:R-:W-:Y:S01]  /*dfe0*/  IMAD.X R13, RZ, RZ, R7, P4 ;  /* 0x000000ffff0d7224 */ /* 0x000fe200020e0607 */
[----:B------:R-:W-:-:S02]  /*dff0*/  SEL R50, R38, R39, P0 ;  /* 0x0000002726327207 */ /* 0x000fc40000000000 */
[----:B------:R-:W-:Y:S02]  /*e000*/  SEL R54, R25, R24, P0 ;  /* 0x0000001819367207 */ /* 0x000fe40000000000 */
[----:B------:R-:W-:Y:S01]  /*e010*/  SEL R51, R24, R25, P0 ;  /* 0x0000001918337207 */ /* 0x000fe20000000000 */
[----:B------:R-:W-:Y:S01]  /*e020*/  IMAD.X R25, RZ, RZ, R7, P1 ;  /* 0x000000ffff197224 */ /* 0x000fe200008e0607 */
[----:B------:R-:W-:Y:S02]  /*e030*/  IADD3 R59, P6, R6, 0x20, RZ ;  /* 0x00000020063b7810 */ /* 0x000fe40007fde0ff */
[----:B------:R-:W-:Y:S02]  /*e040*/  SEL R39, R39, R38, P0 ;  /* 0x0000002627277207 */ /* 0x000fe40000000000 */
[----:B------:R-:W-:Y:S02]  /*e050*/  LOP3.LUT R12, R63, 0x380, RZ, 0xc0, !PT ;  /* 0x000003803f0c7812 */ /* 0x000fe400078ec0ff */
[----:B------:R-:W-:-:S02]  /*e060*/  LOP3.LUT R24, R10, R61, RZ, 0x3c, !PT ;  /* 0x0000003d0a187212 */ /* 0x000fc400078e3cff */
[----:B------:R-:W-:Y:S02]  /*e070*/  F2FP.BF16.F32.PACK_AB R29, R60, R29 ;  /* 0x0000001d3c1d723e */ /* 0x000fe400000010ff */
[----:B------:R-:W-:Y:S02]  /*e080*/  SEL R42, R37, R36, P0 ;  /* 0x00000024252a7207 */ /* 0x000fe40000000000 */
[----:B------:R-:W-:Y:S02]  /*e090*/  SEL R38, R31, R30, P0 ;  /* 0x0000001e1f267207 */ /* 0x000fe40000000000 */
[----:B------:R-:W-:Y:S02]  /*e0a0*/  LOP3.LUT R10, R67, 0x380, RZ, 0xc0, !PT ;  /* 0x00000380430a7812 */ /* 0x000fe400078ec0ff */
[----:B------:R-:W-:Y:S02]  /*e0b0*/  SEL R37, R36, R37, P0 ;  /* 0x0000002524257207 */ /* 0x000fe40000000000 */
[----:B------:R-:W-:-:S02]  /*e0c0*/  SEL R31, R30, R31, P0 ;  /* 0x0000001f1e1f7207 */ /* 0x000fc40000000000 */
[----:B------:R-:W-:Y:S02]  /*e0d0*/  SHF.R.U64 R9, R9, 0x3, RZ ;  /* 0x0000000309097819 */ /* 0x000fe400000012ff */
[----:B------:R-:W-:Y:S02]  /*e0e0*/  F2FP.BF16.F32.PACK_AB R21, R68, R21 ;  /* 0x000000154415723e */ /* 0x000fe400000010ff */
[----:B------:R-:W-:Y:S02]  /*e0f0*/  F2FP.BF16.F32.PACK_AB R20, R69, R20 ;  /* 0x000000144514723e */ /* 0x000fe400000010ff */
[----:B------:R-:W-:Y:S02]  /*e100*/  SEL R36, R33, R32, P0 ;  /* 0x0000002021247207 */ /* 0x000fe40000000000 */
[----:B------:R-:W-:Y:S02]  /*e110*/  SEL R30, R27, R26, P0 ;  /* 0x0000001a1b1e7207 */ /* 0x000fe40000000000 */
[----:B------:R-:W-:Y:S01]  /*e120*/  SEL R49, R26, R27, P0 ;  /* 0x0000001b1a317207 */ /* 0x000fe20000000000 */
[----:B------:R-:W-:Y:S01]  /*e130*/  IMAD.X R27, RZ, RZ, R7, P6 ;  /* 0x000000ffff1b7224 */ /* 0x000fe200030e0607 */
[----:B------:R-:W-:-:S02]  /*e140*/  F2FP.BF16.F32.PACK_AB R56, R56, R65 ;  /* 0x000000413838723e */ /* 0x000fc400000010ff */
[----:B------:R-:W-:Y:S02]  /*e150*/  SEL R33, R32, R33, P0 ;  /* 0x0000002120217207 */ /* 0x000fe40000000000 */
[----:B------:R-:W-:Y:S02]  /*e160*/  SHF.R.U64 R12, R12, 0x3, RZ ;  /* 0x000000030c0c7819 */ /* 0x000fe400000012ff */
[----:B------:R-:W-:Y:S02]  /*e170*/  F2FP.BF16.F32.PACK_AB R94, R94, R95 ;  /* 0x0000005f5e5e723e */ /* 0x000fe400000010ff */
[----:B------:R-:W-:Y:S02]  /*e180*/  F2FP.BF16.F32.PACK_AB R93, R92, R93 ;  /* 0x0000005d5c5d723e */ /* 0x000fe400000010ff */
[----:B------:R-:W-:Y:S02]  /*e190*/  F2FP.BF16.F32.PACK_AB R57, R48, R57 ;  /* 0x000000393039723e */ /* 0x000fe400000010ff */
[----:B------:R-:W-:-:S02]  /*e1a0*/  SEL R32, R29, R28, P0 ;  /* 0x0000001c1d207207 */ /* 0x000fc40000000000 */
[C---:B------:R-:W-:Y:S02]  /*e1b0*/  IADD3 R65, P3, R6.reuse, 0x4000, RZ ;  /* 0x0000400006417810 */ /* 0x040fe40007f7e0ff */
[C---:B------:R-:W-:Y:S02]  /*e1c0*/  IADD3 R69, P5, R6.reuse, 0x4040, RZ ;  /* 0x0000404006457810 */ /* 0x040fe40007fbe0ff */
[----:B------:R-:W-:Y:S02]  /*e1d0*/  IADD3 R62, P6, R6, 0x4060, RZ ;  /* 0x00004060063e7810 */ /* 0x000fe40007fde0ff */
[----:B------:R-:W-:Y:S01]  /*e1e0*/  SHF.R.U64 R10, R10, 0x3, RZ ;  /* 0x000000030a0a7819 */ /* 0x000fe200000012ff */
[----:B------:R-:W-:Y:S01]  /*e1f0*/  IMAD.X R11, RZ, RZ, R7, P5 ;  /* 0x000000ffff0b7224 */ /* 0x000fe200028e0607 */
[----:B------:R-:W-:Y:S02]  /*e200*/  F2FP.BF16.F32.PACK_AB R90, R90, R91 ;  /* 0x0000005b5a5a723e */ /* 0x000fe400000010ff */
[----:B------:R-:W-:-:S02]  /*e210*/  F2FP.BF16.F32.PACK_AB R89, R88, R89 ;  /* 0x000000595859723e */ /* 0x000fc400000010ff */
[----:B------:R-:W-:Y:S02]  /*e220*/  SEL R29, R28, R29, P0 ;  /* 0x0000001d1c1d7207 */ /* 0x000fe40000000000 */
[----:B------:R-:W-:Y:S01]  /*e230*/  LOP3.LUT R6, R9, R6, RZ, 0x3c, !PT ;  /* 0x0000000609067212 */ /* 0x000fe200078e3cff */
[--C-:B------:R-:W-:Y:S01]  /*e240*/  IMAD.X R9, RZ, RZ, R7.reuse, P6 ;  /* 0x000000ffff097224 */ /* 0x100fe200030e0607 */
[----:B------:R-:W-:Y:S02]  /*e250*/  SEL R28, R21, R20, P0 ;  /* 0x00000014151c7207 */ /* 0x000fe40000000000 */
[----:B------:R-:W-:Y:S01]  /*e260*/  SEL R41, R20, R21, P0 ;  /* 0x0000001514297207 */ /* 0x000fe20000000000 */
[----:B------:R-:W-:Y:S01]  /*e270*/  IMAD.X R21, RZ, RZ, R7, P2 ;  /* 0x000000ffff157224 */ /* 0x000fe200010e0607 */
[----:B------:R-:W-:Y:S02]  /*e280*/  LOP3.LUT R20, R12, R63, RZ, 0x3c, !PT ;  /* 0x0000003f0c147212 */ /* 0x000fe400078e3cff */
[----:B------:R-:W-:-:S02]  /*e290*/  SEL R34, R94, R93, P0 ;  /* 0x0000005d5e227207 */ /* 0x000fc40000000000 */
[----:B------:R-:W-:Y:S02]  /*e2a0*/  SEL R48, R56, R57, P0 ;  /* 0x0000003938307207 */ /* 0x000fe40000000000 */
[----:B------:R-:W-:Y:S02]  /*e2b0*/  LOP3.LUT R52, R69, 0x380, RZ, 0xc0, !PT ;  /* 0x0000038045347812 */ /* 0x000fe400078ec0ff */
[----:B------:R-:W-:Y:S02]  /*e2c0*/  LOP3.LUT R12, R10, R67, RZ, 0x3c, !PT ;  /* 0x000000430a0c7212 */ /* 0x000fe400078e3cff */
[----:B------:R-:W-:Y:S02]  /*e2d0*/  SEL R93, R93, R94, P0 ;  /* 0x0000005e5d5d7207 */ /* 0x000fe40000000000 */
[----:B------:R-:W-:Y:S02]  /*e2e0*/  SEL R40, R90, R89, P0 ;  /* 0x000000595a287207 */ /* 0x000fe40000000000 */
[----:B------:R-:W-:-:S02]  /*e2f0*/  SEL R57, R57, R56, P0 ;  /* 0x0000003839397207 */ /* 0x000fc40000000000 */
[----:B------:R-:W-:Y:S02]  /*e300*/  MOV R67, R6 ;  /* 0x0000000600437202 */ /* 0x000fe40000000f00 */
[----:B------:R-:W-:Y:S02]  /*e310*/  F2FP.BF16.F32.PACK_AB R15, R70, R15 ;  /* 0x0000000f460f723e */ /* 0x000fe400000010ff */
[----:B------:R-:W-:Y:S02]  /*e320*/  F2FP.BF16.F32.PACK_AB R14, R71, R14 ;  /* 0x0000000e470e723e */ /* 0x000fe400000010ff */
[----:B------:R-:W-:Y:S02]  /*e330*/  SEL R89, R89, R90, P0 ;  /* 0x0000005a59597207 */ /* 0x000fe40000000000 */
[----:B------:R-:W-:Y:S02]  /*e340*/  SHF.R.U64 R52, R52, 0x3, RZ ;  /* 0x0000000334347819 */ /* 0x000fe400000012ff */
[----:B------:R-:W-:-:S02]  /*e350*/  SEL R56, R15, R14, P0 ;  /* 0x0000000e0f387207 */ /* 0x000fc40000000000 */
[----:B------:R-:W-:Y:S01]  /*e360*/  SEL R53, R14, R15, P0 ;  /* 0x0000000f0e357207 */ /* 0x000fe20000000000 */
[----:B------:R-:W-:Y:S01]  /*e370*/  IMAD.X R15, RZ, RZ, R7, P3 ;  /* 0x000000ffff0f7224 */ /* 0x000fe200018e0607 */
[----:B------:R-:W-:Y:S02]  /*e380*/  SEL R60, R86, R87, P0 ;  /* 0x00000057563c7207 */ /* 0x000fe40000000000 */
[----:B------:R-:W-:Y:S02]  /*e390*/  SEL R87, R87, R86, P0 ;  /* 0x0000005657577207 */ /* 0x000fe40000000000 */
[----:B------:R-:W-:Y:S02]  /*e3a0*/  LOP3.LUT R8, R59, 0x380, RZ, 0xc0, !PT ;  /* 0x000003803b087812 */ /* 0x000fe400078ec0ff */
[----:B------:R-:W-:Y:S02]  /*e3b0*/  LOP3.LUT R10, R52, R69, RZ, 0x3c, !PT ;  /* 0x00000045340a7212 */ /* 0x000fe400078e3cff */
[----:B------:R-:W-:-:S02]  /*e3c0*/  MOV R64, R20 ;  /* 0x0000001400407202 */ /* 0x000fc40000000f00 */
[----:B------:R-:W-:Y:S02]  /*e3d0*/  SHF.R.U64 R8, R8, 0x3, RZ ;  /* 0x0000000308087819 */ /* 0x000fe400000012ff */
[----:B------:R-:W-:Y:S02]  /*e3e0*/  MOV R61, R10 ;  /* 0x0000000a003d7202 */ /* 0x000fe40000000f00 */
[----:B------:R-:W-:Y:S02]  /*e3f0*/  LOP3.LUT R26, R8, R59, RZ, 0x3c, !PT ;  /* 0x0000003b081a7212 */ /* 0x000fe400078e3cff */
[----:B------:R-:W-:Y:S02]  /*e400*/  LOP3.LUT R8, R65, 0x380, RZ, 0xc0, !PT ;  /* 0x0000038041087812 */ /* 0x000fe400078ec0ff */
[----:B------:R-:W-:Y:S02]  /*e410*/  LOP3.LUT R59, R62, 0x380, RZ, 0xc0, !PT ;  /* 0x000003803e3b7812 */ /* 0x000fe400078ec0ff */
[----:B------:R-:W-:-:S02]  /*e420*/  SHF.R.U64 R8, R8, 0x3, RZ ;  /* 0x0000000308087819 */ /* 0x000fc400000012ff */
[----:B------:R-:W-:Y:S02]  /*e430*/  SHF.R.U64 R59, R59, 0x3, RZ ;  /* 0x000000033b3b7819 */ /* 0x000fe400000012ff */
[----:B------:R-:W-:Y:S02]  /*e440*/  LOP3.LUT R14, R8, R65, RZ, 0x3c, !PT ;  /* 0x00000041080e7212 */ /* 0x000fe400078e3cff */
[----:B------:R-:W-:Y:S02]  /*e450*/  LOP3.LUT R8, R59, R62, RZ, 0x3c, !PT ;  /* 0x0000003e3b087212 */ /* 0x000fe400078e3cff */
[----:B------:R-:W-:Y:S02]  /*e460*/  MOV R63, R14 ;  /* 0x0000000e003f7202 */ /* 0x000fe40000000f00 */
[----:B------:R-:W-:Y:S02]  /*e470*/  MOV R59, R8 ;  /* 0x00000008003b7202 */ /* 0x000fe40000000f00 */
[----:B------:R-:W-:-:S02]  /*e480*/  MOV R62, R12 ;  /* 0x0000000c003e7202 */ /* 0x000fc40000000f00 */
[----:B------:R-:W-:Y:S02]  /*e490*/  MOV R66, R26 ;  /* 0x0000001a00427202 */ /* 0x000fe40000000f00 */
[----:B------:R-:W-:Y:S02]  /*e4a0*/  MOV R65, R24 ;  /* 0x0000001800417202 */ /* 0x000fe40000000f00 */
[----:B------:R-:W-:Y:S01]  /*e4b0*/  PLOP3.LUT P2, PT, PT, PT, UP0, 0x80, 0x0 ;  /* 0x000000000000781c */ /* 0x000fe20003f4f008 */
[----:B------:R-:W-:Y:S01]  /*e4c0*/  ULDC UR8, c[0x0][0xa88] ;  /* 0x0002a20000087ab9 */ /* 0x000fe20000000800 */
[----:B--2---:R-:W-:Y:S01]  /*e4d0*/  LOP3.LUT R6, R35, 0x2, RZ, 0x3c, !PT ;  /* 0x0000000223067812 */ /* 0x004fe200078e3cff */
[----:B------:R-:W-:Y:S04]  /*e4e0*/  SHFL.IDX PT, R34, R34, R35, 0x1c1f ;  /* 0x001c1f2322227589 */ /* 0x000fe800000e0000 */
[----:B------:R-:W0:Y:S04]  /*e4f0*/  SHFL.IDX PT, R93, R93, R6, 0x1c1f ;  /* 0x001c1f065d5d7589 */ /* 0x000e2800000e0000 */
[----:B------:R-:W-:Y:S04]  /*e500*/  SHFL.IDX PT, R48, R48, R35, 0x1c1f ;  /* 0x001c1f2330307589 */ /* 0x000fe800000e0000 */
[----:B------:R-:W1:Y:S04]  /*e510*/  SHFL.IDX PT, R57, R57, R6, 0x1c1f ;  /* 0x001c1f0639397589 */ /* 0x000e6800000e0000 */
[----:B------:R-:W-:Y:S04]  /*e520*/  SHFL.IDX PT, R40, R40, R35, 0x1c1f ;  /* 0x001c1f2328287589 */ /* 0x000fe800000e0000 */
[----:B------:R-:W2:Y:S04]  /*e530*/  SHFL.IDX PT, R89, R89, R6, 0x1c1f ;  /* 0x001c1f0659597589 */ /* 0x000ea800000e0000 */
[----:B------:R-:W-:Y:S04]  /*e540*/  SHFL.IDX PT, R50, R50, R35, 0x1c1f ;  /* 0x001c1f2332327589 */ /* 0x000fe800000e0000 */
[----:B------:R-:W3:Y:S01]  /*e550*/  SHFL.IDX PT, R39, R39, R6, 0x1c1f ;  /* 0x001c1f0627277589 */ /* 0x000ee200000e0000 */
        /* <DEDUP_REMOVED lines=8> */
[----:B--2---:R-:W-:-:S02]  /*e5e0*/  SEL R12, R40, R89, P0 ;  /* 0x00000059280c7207 */ /* 0x004fc40000000000 */
[----:B------:R-:W-:Y:S01]  /*e5f0*/  SEL R14, R89, R40, P0 ;  /* 0x00000028590e7207 */ /* 0x000fe20000000000 */
[----:B------:R-:W-:Y:S04]  /*e600*/  SHFL.IDX PT, R36, R36, R35, 0x1c1f ;  /* 0x001c1f2324247589 */ /* 0x000fe800000e0000 */
[----:B------:R-:W2:Y:S01]  /*e610*/  SHFL.IDX PT, R33, R33, R6, 0x1c1f ;  /* 0x001c1f0621217589 */ /* 0x000ea200000e0000 */
[----:B---3--:R-:W-:Y:S02]  /*e620*/  SEL R13, R50, R39, P0 ;  /* 0x00000027320d7207 */ /* 0x008fe40000000000 */
[----:B------:R-:W-:Y:S01]  /*e630*/  SEL R15, R39, R50, P0 ;  /* 0x00000032270f7207 */ /* 0x000fe20000000000 */
[----:B------:R2:W-:Y:S04]  /*e640*/  SHFL.IDX PT, R21, R30, R35, 0x1c1f ;  /* 0x001c1f231e157589 */ /* 0x0005e800000e0000 */
[----:B------:R-:W3:Y:S01]  /*e650*/  SHFL.IDX PT, R52, R49, R6, 0x1c1f ;  /* 0x001c1f0631347589 */ /* 0x000ee200000e0000 */
[----:B0-----:R-:W-:-:S02]  /*e660*/  SEL R24, R42, R37, P0 ;  /* 0x000000252a187207 */ /* 0x001fc40000000000 */
[----:B------:R-:W-:Y:S01]  /*e670*/  SEL R26, R37, R42, P0 ;  /* 0x0000002a251a7207 */ /* 0x000fe20000000000 */
[----:B------:R-:W-:Y:S04]  /*e680*/  SHFL.IDX PT, R32, R32, R35, 0x1c1f ;  /* 0x001c1f2320207589 */ /* 0x000fe800000e0000 */
[----:B------:R-:W-:Y:S01]  /*e690*/  SHFL.IDX PT, R54, R54, R35, 0x1c1f ;  /* 0x001c1f2336367589 */ /* 0x000fe200000e0000 */
[----:B-1----:R-:W-:Y:S02]  /*e6a0*/  SEL R25, R38, R31, P0 ;  /* 0x0000001f26197207 */ /* 0x002fe40000000000 */
[----:B------:R-:W-:Y:S01]  /*e6b0*/  SEL R27, R31, R38, P0 ;  /* 0x000000261f1b7207 */ /* 0x000fe20000000000 */
[----:B------:R3:W0:Y:S04]  /*e6c0*/  SHFL.IDX PT, R7, R29, R6, 0x1c1f ;  /* 0x001c1f061d077589 */ /* 0x00062800000e0000 */
[----:B------:R-:W1:Y:S01]  /*e6d0*/  SHFL.IDX PT, R51, R51, R6, 0x1c1f ;  /* 0x001c1f0633337589 */ /* 0x000e6200000e0000 */
[----:B--2---:R-:W-:-:S03]  /*e6e0*/  SEL R30, R33, R36, P0 ;  /* 0x00000024211e7207 */ /* 0x004fc60000000000 */
[----:B------:R2:W-:Y:S04]  /*e6f0*/  SHFL.IDX PT, R20, R28, R35, 0x1c1f ;  /* 0x001c1f231c147589 */ /* 0x0005e800000e0000 */
[----:B------:R-:W-:Y:S01]  /*e700*/  SHFL.IDX PT, R44, R44, R35, 0x1c1f ;  /* 0x001c1f232c2c7589 */ /* 0x000fe200000e0000 */
[----:B---3--:R-:W-:Y:S02]  /*e710*/  SEL R29, R21, R52, P0 ;  /* 0x00000034151d7207 */ /* 0x008fe40000000000 */
[----:B------:R-:W-:Y:S01]  /*e720*/  SEL R31, R52, R21, P0 ;  /* 0x00000015341f7207 */ /* 0x000fe20000000000 */
[----:B------:R-:W-:Y:S01]  /*e730*/  SHFL.IDX PT, R56, R56, R35, 0x1c1f ;  /* 0x001c1f2338387589 */ /* 0x000fe200000e0000 */
[----:B--2---:R-:W-:-:S03]  /*e740*/  SEL R28, R36, R33, P0 ;  /* 0x00000021241c7207 */ /* 0x004fc60000000000 */
[----:B------:R-:W2:Y:S04]  /*e750*/  SHFL.IDX PT, R41, R41, R6, 0x1c1f ;  /* 0x001c1f0629297589 */ /* 0x000ea800000e0000 */
[----:B------:R-:W3:Y:S01]  /*e760*/  SHFL.IDX PT, R43, R43, R6, 0x1c1f ;  /* 0x001c1f062b2b7589 */ /* 0x000ee200000e0000 */
[----:B0-----:R-:W-:Y:S02]  /*e770*/  SEL R36, R32, R7, P0 ;  /* 0x0000000720247207 */ /* 0x001fe40000000000 */
[----:B------:R-:W-:Y:S01]  /*e780*/  SEL R38, R7, R32, P0 ;  /* 0x0000002007267207 */ /* 0x000fe20000000000 */
[----:B------:R-:W0:Y:S01]  /*e790*/  SHFL.IDX PT, R53, R53, R6, 0x1c1f ;  /* 0x001c1f0635357589 */ /* 0x000e2200000e0000 */
[----:B-1----:R-:W-:Y:S01]  /*e7a0*/  SEL R37, R54, R51, P0 ;  /* 0x0000003336257207 */ /* 0x002fe20000000000 */
[----:B------:R-:W-:Y:S01]  /*e7b0*/  IMAD.U32 R7, RZ, RZ, UR7 ;  /* 0x00000007ff077e24 */ /* 0x000fe2000f8e00ff */
[----:B------:R-:W-:Y:S01]  /*e7c0*/  SEL R39, R51, R54, P0 ;  /* 0x0000003633277207 */ /* 0x000fe20000000000 */
[----:B------:R-:W-:Y:S06]  /*e7d0*/  BAR.SYNC.DEFER_BLOCKING 0x1, 0x100 ;  /* 0x0044000000007b1d */ /* 0x000fec0000010000 */
[----:B------:R-:W-:Y:S04]  /*e7e0*/  SHFL.IDX PT, R58, R58, R35, 0x1c1f ;  /* 0x001c1f233a3a7589 */ /* 0x000fe800000e0000 */
[----:B------:R-:W1:Y:S01]  /*e7f0*/  SHFL.IDX PT, R55, R55, R6, 0x1c1f ;  /* 0x001c1f0637377589 */ /* 0x000e6200000e0000 */
[----:B--2---:R-:W-:-:S02]  /*e800*/  SEL R32, R20, R41, P0 ;  /* 0x0000002914207207 */ /* 0x004fc40000000000 */
[----:B------:R-:W-:Y:S01]  /*e810*/  SEL R34, R41, R20, P0 ;  /* 0x0000001429227207 */ /* 0x000fe20000000000 */
[----:B------:R-:W-:Y:S01]  /*e820*/  SHFL.IDX PT, R46, R46, R35, 0x1c1f ;  /* 0x001c1f232e2e7589 */ /* 0x000fe200000e0000 */
[----:B---3--:R-:W-:Y:S02]  /*e830*/  SEL R40, R44, R43, P0 ;  /* 0x0000002b2c287207 */ /* 0x008fe40000000000 */
[----:B------:R-:W-:Y:S01]  /*e840*/  SEL R42, R43, R44, P0 ;  /* 0x0000002c2b2a7207 */ /* 0x000fe20000000000 */
[----:B------:R2:W-:Y:S01]  /*e850*/  SHFL.IDX PT, R60, R60, R35, 0x1c1f ;  /* 0x001c1f233c3c7589 */ /* 0x0005e200000e0000 */
[----:B0-----:R-:W-:-:S03]  /*e860*/  SEL R33, R56, R53, P0 ;  /* 0x0000003538217207 */ /* 0x001fc60000000000 */
[----:B------:R-:W0:Y:S04]  /*e870*/  SHFL.IDX PT, R45, R45, R6, 0x1c1f ;  /* 0x001c1f062d2d7589 */ /* 0x000e2800000e0000 */
[----:B------:R3:W4:Y:S01]  /*e880*/  SHFL.IDX PT, R87, R87, R6, 0x1c1f ;  /* 0x001c1f0657577589 */ /* 0x00072200000e0000 */
[----:B--2---:R-:W-:-:S03]  /*e890*/  SEL R35, R53, R56, P0 ;  /* 0x0000003835237207 */ /* 0x004fc60000000000 */
[----:B------:R0:W-:Y:S04]  /*e8a0*/  STSM.16.M88.4 [R67], R8 ;  /* 0x0000000843007844 */ /* 0x0001e80000000200 */
[----:B------:R-:W-:Y:S01]  /*e8b0*/  STSM.16.M88.4 [R66], R12 ;  /* 0x0000000c42007844 */ /* 0x000fe20000000200 */
[----:B-1----:R-:W-:Y:S01]  /*e8c0*/  SEL R41, R58, R55, P0 ;  /* 0x000000373a297207 */ /* 0x002fe20000000000 */
[----:B---3--:R-:W-:Y:S01]  /*e8d0*/  IMAD.U32 R6, RZ, RZ, UR6 ;  /* 0x00000006ff067e24 */ /* 0x008fe2000f8e00ff */
[----:B------:R-:W-:Y:S01]  /*e8e0*/  SEL R43, R55, R58, P0 ;  /* 0x0000003a372b7207 */ /* 0x000fe20000000000 */
[----:B------:R-:W-:Y:S01]  /*e8f0*/  STSM.16.M88.4 [R65], R24 ;  /* 0x0000001841007844 */ /* 0x000fe20000000200 */
[----:B------:R-:W-:-:S03]  /*e900*/  ULDC.64 UR6, c[0x0][0xc08] ;  /* 0x0003020000067ab9 */ /* 0x000fc60000000a00 */
[----:B------:R-:W-:Y:S01]  /*e910*/  STSM.16.M88.4 [R64], R28 ;  /* 0x0000001c40007844 */ /* 0x000fe20000000200 */
[----:B0-----:R-:W-:-:S03]  /*e920*/  SEL R8, R46, R45, P0 ;  /* 0x0000002d2e087207 */ /* 0x001fc60000000000 */
[----:B------:R-:W-:Y:S01]  /*e930*/  STSM.16.M88.4 [R63], R36 ;  /* 0x000000243f007844 */ /* 0x000fe20000000200 */
[----:B------:R-:W-:Y:S02]  /*e940*/  SEL R10, R45, R46, P0 ;  /* 0x0000002e2d0a7207 */ /* 0x000fe40000000000 */
[----:B----4-:R-:W-:Y:S01]  /*e950*/  SEL R9, R60, R87, P0 ;  /* 0x000000573c097207 */ /* 0x010fe20000000000 */
[----:B------:R-:W-:Y:S01]  /*e960*/  STSM.16.M88.4 [R62], R32 ;  /* 0x000000203e007844 */ /* 0x000fe20000000200 */
[----:B------:R-:W-:Y:S01]  /*e970*/  SEL R11, R87, R60, P0 ;  /* 0x0000003c570b7207 */ /* 0x000fe20000000000 */
[----:B------:R-:W-:Y:S01]  /*e980*/  UISETP.NE.U32.AND UP1, UPT, UR6, URZ, UPT ;  /* 0x0000003f0600728c */ /* 0x000fe2000bf25070 */
[----:B------:R-:W0:Y:S01]  /*e990*/  LDC R46, c[0x0][0xbe8] ;  /* 0x0002fa00ff2e7b82 */ /* 0x000e220000000800 */
[----:B------:R-:W-:Y:S04]  /*e9a0*/  STSM.16.M88.4 [R61], R40 ;  /* 0x000000283d007844 */ /* 0x000fe80000000200 */
[----:B------:R1:W-:Y:S03]  /*e9b0*/  STSM.16.M88.4 [R59], R8 ;  /* 0x000000083b007844 */ /* 0x0003e60000000200 */
[----:B------:R-:W-:Y:S01]  /*e9c0*/  BAR.SYNC.DEFER_BLOCKING 0x1, 0x100 ;  /* 0x0044000000007b1d */ /* 0x000fe20000010000 */
[----:B------:R-:W-:-:S06]  /*e9d0*/  UISETP.NE.AND.EX UP1, UPT, UR7, URZ, UPT, UP1 ;  /* 0x0000003f0700728c */ /* 0x000fcc000bf25310 */
[----:B------:R-:W-:-:S05]  /*e9e0*/  PLOP3.LUT P0, PT, PT, PT, UP1, 0x80, 0x0 ;  /* 0x000000000000781c */ /* 0x000fca0003f0f018 */
[----:B------:R-:W-:-:S04]  /*e9f0*/  @UP1 ULEA UR6, UP2, UR36, UR6, 0x2 ;  /* 0x0000000624061291 */ /* 0x000fc8000f84103f */
[----:B------:R-:W-:Y:S01]  /*ea00*/  @UP1 ULEA.HI.X UR7, UR36, UR7, UR37, 0x2, UP2 ;  /* 0x0000000724071291 */ /* 0x000fe200090f1425 */
[----:B-1----:R-:W-:Y:S02]  /*ea10*/  IMAD.U32 R9, RZ, RZ, UR8 ;  /* 0x00000008ff097e24 */ /* 0x002fe4000f8e00ff */
[----:B------:R-:W-:-:S03]  /*ea20*/  IMAD.U32 R10, RZ, RZ, UR6 ;  /* 0x00000006ff0a7e24 */ /* 0x000fc6000f8e00ff */
[----:B------:R-:W-:Y:S01]  /*ea30*/  IMAD.U32 R11, RZ, RZ, UR7 ;  /* 0x00000007ff0b7e24 */ /* 0x000fe2000f8e00ff */
[----:B------:R-:W2:Y:S01]  /*ea40*/  @P2 LDG.E R12, desc[UR52][R6.64] ;  /* 0x00000034060c2981 */ /* 0x000ea2000c1e1900 */
[----:B0-----:R-:W-:Y:S01]  /*ea50*/  ISETP.NE.AND P1, PT, R46, 0x1, PT ;  /* 0x000000012e00780c */ /* 0x001fe20003f25270 */
[----:B------:R-:W-:Y:S02]  /*ea60*/  UMOV UR4, URZ ;  /* 0x0000003f00047c82 */ /* 0x000fe40008000000 */
[----:B------:R0:W5:Y:S10]  /*ea70*/  @P0 LDG.E R9, desc[UR52][R10.64] ;  /* 0x000000340a090981 */ /* 0x000174000c1e1900 */
[----:B------:R-:W1:Y:S08]  /*ea80*/  @P1 LDC R13, c[0x0][0xbec] ;  /* 0x0002fb00ff0d1b82 */ /* 0x000e700000000800 */
[----:B------:R-:W3:Y:S01]  /*ea90*/  @P1 LDC R14, c[0x0][0xbf0] ;  /* 0x0002fc00ff0e1b82 */ /* 0x000ee20000000800 */
[----:B--2---:R-:W-:Y:S01]  /*eaa0*/  @P2 R2UR UR4, R12 ;  /* 0x000000000c0422ca */ /* 0x004fe200000e0000 */
[----:B01-3--:R-:W-:-:S14]  /*eab0*/  @P0 BRA `(.L_x_2166) ;  /* 0x0000000000100947 */ /* 0x00bfdc0003800000 */
[----:B------:R-:W-:Y:S05]  /*eac0*/  @!P2 BRA `(.L_x_2166) ;  /* 0x00000000000ca947 */ /* 0x000fea0003800000 */
[----:B------:R-:W2:Y:S04]  /*ead0*/  LDG.E R8, desc[UR52][R6.64] ;  /* 0x0000003406087981 */ /* 0x000ea8000c1e1900 */
[----:B-----5:R-:W2:Y:S02]  /*eae0*/  LDG.E R9, desc[UR52][R6.64+0x4] ;  /* 0x0000043406097981 */ /* 0x020ea4000c1e1900 */
[----:B--2---:R-:W-:-:S07]  /*eaf0*/  IMAD.IADD R9, R9, 0x1, -R8 ;  /* 0x0000000109097824 */ /* 0x004fce00078e0a08 */
.L_x_2166:
[----:B------:R-:W-:Y:S01]  /*eb00*/  USHF.R.S32.HI UR14, URZ, 0x1f, UR42 ;  /* 0x0000001f3f0e7899 */ /* 0x000fe2000801142a */
[----:B------:R-:W-:Y:S01]  /*eb10*/  VIADD R8, R18, UR39 ;  /* 0x0000002712087c36 */ /* 0x000fe20008000000 */
[----:B------:R-:W-:Y:S01]  /*eb20*/  ULDC.64 UR12, c[0x0][0xb90] ;  /* 0x0002e400000c7ab9 */ /* 0x000fe20000000a00 */
[----:B------:R-:W-:Y:S01]  /*eb30*/  USHF.R.S32.HI UR9, URZ, 0x1f, UR4 ;  /* 0x0000001f3f097899 */ /* 0x000fe20008011404 */
[----:B------:R-:W-:Y:S01]  /*eb40*/  VIADD R24, R190, UR39 ;  /* 0x00000027be187c36 */ /* 0x000fe20008000000 */
[----:B------:R-:W-:Y:S01]  /*eb50*/  UIMAD UR10, UR14, UR12, URZ ;  /* 0x0000000c0e0a72a4 */ /* 0x000fe2000f8e023f */
[----:B------:R-:W-:Y:S01]  /*eb60*/  @P1 IMAD.HI.U32 R7, R8, R13, RZ ;  /* 0x0000000d08071227 */ /* 0x000fe200078e00ff */
[----:B------:R-:W-:Y:S01]  /*eb70*/  UMOV UR8, UR4 ;  /* 0x0000000400087c82 */ /* 0x000fe20008000000 */
[----:B------:R-:W-:Y:S01]  /*eb80*/  USEL UR37, UR37, URZ, !UP0 ;  /* 0x0000003f25257287 */ /* 0x000fe2000c000000 */
[----:B------:R-:W0:Y:S01]  /*eb90*/  @P1 LDC R49, c[0x0][0xbf0] ;  /* 0x0002fc00ff311b82 */ /* 0x000e220000000800 */
        /* <DEDUP_REMOVED lines=15> */
[----:B------:R-:W-:Y:S01]  /*ec90*/  IADD3 R13, P3, R4, 0x2000, RZ ;  /* 0x00002000040d7810 */ /* 0x000fe20007f7e0ff */
[----:B-----5:R-:W-:Y:S01]  /*eca0*/  IMAD R53, R9, R46, RZ ;  /* 0x0000002e09357224 */ /* 0x020fe200078e02ff */
[----:B------:R-:W-:Y:S01]  /*ecb0*/  IADD3 R6, P2, R6, UR6, RZ ;  /* 0x0000000606067c10 */ /* 0x000fe2000ff5e0ff */
[----:B------:R-:W-:Y:S01]  /*ecc0*/  ULDC.64 UR10, c[0x0][0xaa0] ;  /* 0x0002a800000a7ab9 */ /* 0x000fe20000000a00 */
[----:B------:R-:W-:Y:S01]  /*ecd0*/  IMAD.U32 R10, RZ, RZ, UR8 ;  /* 0x00000008ff0a7e24 */ /* 0x000fe2000f8e00ff */
[----:B------:R-:W-:Y:S01]  /*ece0*/  SHF.R.S32.HI R8, RZ, 0x1f, R11 ;  /* 0x0000001fff087819 */ /* 0x000fe2000001140b */
[----:B------:R-:W-:Y:S01]  /*ecf0*/  IMAD.X R9, RZ, RZ, R5, P3 ;  /* 0x000000ffff097224 */ /* 0x000fe200018e0605 */
[----:B------:R-:W-:-:S02]  /*ed00*/  IADD3 R15, P0, R4, 0x1000, RZ ;  /* 0x00001000040f7810 */ /* 0x000fc40007f1e0ff */
[----:B------:R-:W-:Y:S01]  /*ed10*/  IADD3.X R7, R7, UR7, R10, P2, !PT ;  /* 0x0000000707077c10 */ /* 0x000fe200097fe40a */
[----:B------:R-:W-:Y:S01]  /*ed20*/  ULDC.64 UR6, c[0x0][0xb88] ;  /* 0x0002e20000067ab9 */ /* 0x000fe20000000a00 */
[----:B------:R-:W-:Y:S01]  /*ed30*/  LOP3.LUT R10, R13, 0x380, RZ, 0xc0, !PT ;  /* 0x000003800d0a7812 */ /* 0x000fe200078ec0ff */
[----:B------:R-:W-:Y:S01]  /*ed40*/  IMAD R14, R8, UR6, RZ ;  /* 0x00000006080e7c24 */ /* 0x000fe2000f8e02ff */
[----:B------:R-:W-:Y:S01]  /*ed50*/  LOP3.LUT R12, R15, 0x380, RZ, 0xc0, !PT ;  /* 0x000003800f0c7812 */ /* 0x000fe200078ec0ff */
[C---:B------:R-:W-:Y:S01]  /*ed60*/  IMAD.WIDE.U32 R6, R11.reuse, UR6, R6 ;  /* 0x000000060b067c25 */ /* 0x040fe2000f8e0006 */
[----:B------:R-:W-:Y:S02]  /*ed70*/  SHF.R.U64 R8, R10, 0x3, RZ ;  /* 0x000000030a087819 */ /* 0x000fe400000012ff */
[----:B------:R-:W-:Y:S01]  /*ed80*/  SHF.R.U64 R12, R12, 0x3, RZ ;  /* 0x000000030c0c7819 */ /* 0x000fe200000012ff */
[----:B------:R-:W-:Y:S01]  /*ed90*/  IMAD R21, R11, UR7, R14 ;  /* 0x000000070b157c24 */ /* 0x000fe2000f8e020e */
[----:B------:R-:W-:Y:S01]  /*eda0*/  LOP3.LUT R8, R8, R13, RZ, 0x3c, !PT ;  /* 0x0000000d08087212 */ /* 0x000fe200078e3cff */
[----:B------:R-:W-:Y:S01]  /*edb0*/  ULDC.64 UR6, c[0x0][0xb50] ;  /* 0x0002d40000067ab9 */ /* 0x000fe20000000a00 */
[----:B------:R-:W-:Y:S01]  /*edc0*/  LOP3.LUT R12, R12, R15, RZ, 0x3c, !PT ;  /* 0x0000000f0c0c7212 */ /* 0x000fe200078e3cff */
[----:B------:R-:W-:Y:S01]  /*edd0*/  IMAD.IADD R13, R7, 0x1, R21 ;  /* 0x00000001070d7824 */ /* 0x000fe200078e0215 */
[----:B------:R-:W-:Y:S01]  /*ede0*/  LEA R14, P4, R6, UR6, 0x2 ;  /* 0x00000006060e7c11 */ /* 0x000fe2000f8810ff */
[----:B------:R-:W-:Y:S01]  /*edf0*/  VIADD R10, R24, 0x8 ;  /* 0x00000008180a7836 */ /* 0x000fe20000000000 */
[----:B------:R-:W-:-:S02]  /*ee00*/  IADD3 R11, P2, R4, 0x3000, RZ ;  /* 0x00003000040b7810 */ /* 0x000fc40007f5e0ff */
[----:B------:R-:W-:Y:S01]  /*ee10*/  LEA.HI.X R15, R6, UR7, R13, 0x2, P4 ;  /* 0x00000007060f7c11 */ /* 0x000fe2000a0f140d */
[----:B------:R-:W-:Y:S01]  /*ee20*/  SHFL.IDX PT, R20, R14, RZ, 0x1c1f ;  /* 0x001c1fff0e147589 */ /* 0x000fe200000e0000 */
[----:B------:R-:W-:Y:S01]  /*ee30*/  LOP3.LUT R7, R11, 0x380, RZ, 0xc0, !PT ;  /* 0x000003800b077812 */ /* 0x000fe200078ec0ff */
[--C-:B------:R-:W-:Y:S01]  /*ee40*/  IMAD.X R13, RZ, RZ, R5.reuse, P0 ;  /* 0x000000ffff0d7224 */ /* 0x100fe200000e0605 */
[----:B------:R-:W-:Y:S01]  /*ee50*/  LOP3.LUT P0, RZ, R188, 0x3, RZ, 0xc0, !PT ;  /* 0x00000003bcff7812 */ /* 0x000fe2000780c0ff */
[----:B------:R-:W1:Y:S01]  /*ee60*/  SHFL.IDX PT, R21, R15, RZ, 0x1c1f ;  /* 0x001c1fff0f157589 */ /* 0x000e6200000e0000 */
[----:B------:R-:W-:Y:S01]  /*ee70*/  SHF.R.U64 R6, R7, 0x3, RZ ;  /* 0x0000000307067819 */ /* 0x000fe200000012ff */
[----:B------:R-:W-:Y:S01]  /*ee80*/  IMAD.X R7, RZ, RZ, R5, P2 ;  /* 0x000000ffff077224 */ /* 0x000fe200010e0605 */
[-C--:B------:R-:W-:Y:S01]  /*ee90*/  ISETP.GE.OR P2, PT, R24, R53.reuse, P0 ;  /* 0x000000351800720c */ /* 0x080fe20000746670 */
[----:B------:R-:W-:Y:S01]  /*eea0*/  SHFL.IDX PT, R44, R14, 0x1, 0x1c1f ;  /* 0x003c1f000e2c7f89 */ /* 0x000fe200000e0000 */
[----:B------:R-:W-:Y:S01]  /*eeb0*/  ISETP.GE.OR P0, PT, R10, R53, P0 ;  /* 0x000000350a00720c */ /* 0x000fe20000706670 */
[----:B------:R-:W-:Y:S01]  /*eec0*/  UIMAD UR8, UR9, UR10, URZ ;  /* 0x0000000a090872a4 */ /* 0x000fe2000f8e023f */
[C---:B------:R-:W-:Y:S01]  /*eed0*/  IADD3 R41, P6, R4.reuse, 0x4000, RZ ;  /* 0x0000400004297810 */ /* 0x040fe20007fde0ff */
[----:B------:R-:W2:Y:S01]  /*eee0*/  SHFL.IDX PT, R45, R15, 0x1, 0x1c1f ;  /* 0x003c1f000f2d7f89 */ /* 0x000ea200000e0000 */
[----:B------:R-:W-:Y:S01]  /*eef0*/  UIMAD.WIDE.U32 UR6, UR4, UR10, URZ ;  /* 0x0000000a040672a5 */ /* 0x000fe2000f8e003f */
[----:B------:R-:W-:-:S02]  /*ef00*/  IADD3 R37, P5, R4, 0x5000, RZ ;  /* 0x0000500004257810 */ /* 0x000fc40007fbe0ff */
[----:B------:R-:W-:Y:S02]  /*ef10*/  IADD3 R33, P4, R4, 0x6000, RZ ;  /* 0x0000600004217810 */ /* 0x000fe40007f9e0ff */
[----:B------:R-:W-:Y:S02]  /*ef20*/  LOP3.LUT R6, R6, R11, RZ, 0x3c, !PT ;  /* 0x0000000b06067212 */ /* 0x000fe400078e3cff */
[C---:B------:R-:W-:Y:S01]  /*ef30*/  LOP3.LUT R29, R4.reuse, 0x380, RZ, 0xc0, !PT ;  /* 0x00000380041d7812 */ /* 0x040fe200078ec0ff */
[----:B-1----:R1:W-:Y:S01]  /*ef40*/  @!P2 ST.E desc[UR52][R20.64], R2 ;  /* 0x000000021400a985 */ /* 0x0023e2000c101934 */
[----:B------:R-:W-:Y:S01]  /*ef50*/  UIMAD UR8, UR4, UR11, UR8 ;  /* 0x0000000b040872a4 */ /* 0x000fe2000f8e0208 */
[----:B------:R-:W-:Y:S02]  /*ef60*/  IADD3 R11, P3, R4, 0x7000, RZ ;  /* 0x00007000040b7810 */ /* 0x000fe40007f7e0ff */
[----:B------:R-:W-:Y:S01]  /*ef70*/  ULDC.64 UR10, c[0x0][0xae8] ;  /* 0x0002ba00000a7ab9 */ /* 0x000fe20000000a00 */
[----:B------:R-:W-:-:S02]  /*ef80*/  LOP3.LUT R40, R41, 0x380, RZ, 0xc0, !PT ;  /* 0x0000038029287812 */ /* 0x000fc400078ec0ff */
[----:B------:R-:W-:Y:S01]  /*ef90*/  LOP3.LUT R36, R37, 0x380, RZ, 0xc0, !PT ;  /* 0x0000038025247812 */ /* 0x000fe200078ec0ff */
[----:B--2---:R2:W-:Y:S01]  /*efa0*/  @!P0 ST.E desc[UR52][R44.64], R0 ;  /* 0x000000002c008985 */ /* 0x0045e2000c101934 */
[----:B------:R-:W-:Y:S02]  /*efb0*/  LOP3.LUT R32, R33, 0x380, RZ, 0xc0, !PT ;  /* 0x0000038021207812 */ /* 0x000fe400078ec0ff */
[----:B------:R-:W-:Y:S01]  /*efc0*/  SHF.R.U64 R29, R29, 0x3, RZ ;  /* 0x000000031d1d7819 */ /* 0x000fe200000012ff */
[----:B-1----:R-:W1:Y:S01]  /*efd0*/  @P1 LDC R21, c[0x0][0xbec] ;  /* 0x0002fb00ff151b82 */ /* 0x002e620000000800 */
[----:B------:R-:W-:Y:S01]  /*efe0*/  UIADD3 UR7, UR7, UR8, URZ ;  /* 0x0000000807077290 */ /* 0x000fe2000fffe03f */
[----:B------:R-:W-:Y:S01]  /*eff0*/  LOP3.LUT R10, R11, 0x380, RZ, 0xc0, !PT ;  /* 0x000003800b0a7812 */ /* 0x000fe200078ec0ff */
[----:B------:R-:W-:Y:S01]  /*f000*/  UIMAD UR4, UR14, UR10, URZ ;  /* 0x0000000a0e0472a4 */ /* 0x000fe2000f8e023f */
[----:B------:R-:W-:Y:S01]  /*f010*/  SHF.R.U64 R40, R40, 0x3, RZ ;  /* 0x0000000328287819 */ /* 0x000fe200000012ff */
[----:B------:R-:W-:Y:S01]  /*f020*/  IMAD.X R25, RZ, RZ, R5, P3 ;  /* 0x000000ffff197224 */ /* 0x000fe200018e0605 */
[----:B------:R-:W-:Y:S01]  /*f030*/  SHF.R.U64 R36, R36, 0x3, RZ ;  /* 0x0000000324247819 */ /* 0x000fe200000012ff */
[----:B--2---:R-:W-:Y:S01]  /*f040*/  IMAD R0, R22, 0x20, R23 ;  /* 0x0000002016007824 */ /* 0x004fe200078e0217 */
[----:B------:R-:W-:Y:S01]  /*f050*/  UIMAD UR4, UR42, UR11, UR4 ;  /* 0x0000000b2a0472a4 */ /* 0x000fe2000f8e0204 */
[----:B------:R-:W-:Y:S01]  /*f060*/  SHF.R.U64 R32, R32, 0x3, RZ ;  /* 0x0000000320207819 */ /* 0x000fe200000012ff */
[----:B------:R-:W-:Y:S01]  /*f070*/  UIMAD.WIDE.U32 UR6, UR42, UR10, UR6 ;  /* 0x0000000a2a0672a5 */ /* 0x000fe2000f8e0006 */
[----:B------:R-:W-:Y:S01]  /*f080*/  VIADD R2, R0, UR39 ;  /* 0x0000002700027c36 */ /* 0x000fe20008000000 */
[----:B------:R-:W-:Y:S01]  /*f090*/  ULDC.64 UR8, c[0x0][0xaf0] ;  /* 0x0002bc0000087ab9 */ /* 0x000fe20000000a00 */
[----:B------:R-:W-:Y:S01]  /*f0a0*/  LOP3.LUT R28, R29, R4, RZ, 0x3c, !PT ;  /* 0x000000041d1c7212 */ /* 0x000fe200078e3cff */
[----:B------:R-:W-:Y:S01]  /*f0b0*/  UIADD3 UR7, UR7, UR4, URZ ;  /* 0x0000000407077290 */ /* 0x000fe2000fffe03f */
[----:B------:R-:W-:Y:S01]  /*f0c0*/  IMAD.MOV.U32 R45, RZ, RZ, R2 ;  /* 0x000000ffff2d7224 */ /* 0x000fe200078e0002 */
[----:B------:R-:W-:Y:S01]  /*f0d0*/  UIMAD UR4, UR37, UR8, URZ ;  /* 0x00000008250472a4 */ /* 0x000fe2000f8e023f */
[----:B------:R-:W-:Y:S01]  /*f0e0*/  SHF.R.U64 R4, R10, 0x3, RZ ;  /* 0x000000030a047819 */ /* 0x000fe200000012ff */
[----:B------:R-:W5:Y:S01]  /*f0f0*/  LD.E.128 R12, desc[UR52][R12.64] ;  /* 0x000000340c0c7980 */ /* 0x000f62000c101d00 */
[----:B------:R-:W-:-:S02]  /*f100*/  LOP3.LUT R40, R40, R41, RZ, 0x3c, !PT ;  /* 0x0000002928287212 */ /* 0x000fc400078e3cff */
[----:B------:R-:W-:Y:S01]  /*f110*/  LOP3.LUT R36, R36, R37, RZ, 0x3c, !PT ;  /* 0x0000002524247212 */ /* 0x000fe200078e3cff */
[----:B-1----:R-:W-:Y:S01]  /*f120*/  @P1 IMAD.HI.U32 R0, R2, R21, RZ ;  /* 0x0000001502001227 */ /* 0x002fe200078e00ff */
[----:B------:R-:W-:Y:S01]  /*f130*/  UIMAD UR4, UR36, UR9, UR4 ;  /* 0x00000009240472a4 */ /* 0x000fe2000f8e0204 */
[----:B------:R-:W-:Y:S01]  /*f140*/  LOP3.LUT R32, R32, R33, RZ, 0x3c, !PT ;  /* 0x0000002120207212 */ /* 0x000fe200078e3cff */
[----:B------:R-:W-:Y:S01]  /*f150*/  UIMAD.WIDE.U32 UR6, UR36, UR8, UR6 ;  /* 0x00000008240672a5 */ /* 0x000fe2000f8e0006 */
[--C-:B------:R-:W-:Y:S01]  /*f160*/  IMAD.X R41, RZ, RZ, R5.reuse, P6 ;  /* 0x000000ffff297224 */ /* 0x100fe200030e0605 */
[----:B0-----:R-:W-:Y:S01]  /*f170*/  @P1 SHF.R.U32.HI R45, RZ, R49, R0 ;  /* 0x00000031ff2d1219 */ /* 0x001fe20000011600 */
[--C-:B------:R-:W-:Y:S01]  /*f180*/  IMAD.X R37, RZ, RZ, R5.reuse, P5 ;  /* 0x000000ffff257224 */ /* 0x100fe200028e0605 */
[----:B------:R-:W-:Y:S01]  /*f190*/  UIADD3 UR4, UR7, UR4, URZ ;  /* 0x0000000407047290 */ /* 0x000fe2000fffe03f */
[----:B------:R-:W-:Y:S01]  /*f1a0*/  IMAD.X R33, RZ, RZ, R5, P4 ;  /* 0x000000ffff217224 */ /* 0x000fe200020e0605 */
[--C-:B------:R-:W-:Y:S01]  /*f1b0*/  SHF.R.S32.HI R0, RZ, 0x1f, R45.reuse ;  /* 0x0000001fff007819 */ /* 0x100fe2000001142d */
[----:B------:R-:W-:Y:S01]  /*f1c0*/  IMAD.MOV R49, RZ, RZ, -R45 ;  /* 0x000000ffff317224 */ /* 0x000fe200078e0a2d */
[----:B------:R-:W-:Y:S01]  /*f1d0*/  LOP3.LUT R24, R4, R11, RZ, 0x3c, !PT ;  /* 0x0000000b04187212 */ /* 0x000fe200078e3cff */
[----:B------:R-:W-:Y:S01]  /*f1e0*/  IMAD.MOV.U32 R29, RZ, RZ, R5 ;  /* 0x000000ffff1d7224 */ /* 0x000fe200078e0005 */
[----:B------:R-:W-:Y:S01]  /*f1f0*/  ULDC.64 UR8, c[0x0][0xae0] ;  /* 0x0002b80000087ab9 */ /* 0x000fe20000000a00 */
[----:B------:R-:W-:Y:S01]  /*f200*/  IMAD R49, R46, R49, R2 ;  /* 0x000000312e317224 */ /* 0x000fe200078e0202 */
[----:B------:R-:W5:Y:S01]  /*f210*/  LD.E.128 R8, desc[UR52][R8.64] ;  /* 0x0000003408087980 */ /* 0x000f62000c101d00 */
[----:B------:R-:W-:-:S02]  /*f220*/  IMAD R0, R0, UR8, RZ ;  /* 0x0000000800007c24 */ /* 0x000fc4000f8e02ff */
[----:B------:R-:W-:Y:S01]  /*f230*/  IMAD.U32 R21, RZ, RZ, UR7 ;  /* 0x00000007ff157e24 */ /* 0x000fe2000f8e00ff */
[----:B------:R-:W5:Y:S01]  /*f240*/  LD.E.128 R28, desc[UR52][R28.64] ;  /* 0x000000341c1c7980 */ /* 0x000f62000c101d00 */
[----:B------:R-:W-:Y:S01]  /*f250*/  IMAD.U32 R20, RZ, RZ, UR6 ;  /* 0x00000006ff147e24 */ /* 0x000fe2000f8e00ff */
[----:B------:R-:W-:Y:S01]  /*f260*/  ULDC.64 UR6, c[0x0][0xad8] ;  /* 0x0002b60000067ab9 */ /* 0x000fe20000000a00 */
[----:B------:R-:W-:Y:S01]  /*f270*/  IMAD.U32 R21, RZ, RZ, UR4 ;  /* 0x00000004ff157e24 */ /* 0x000fe2000f8e00ff */
[----:B------:R-:W5:Y:S01]  /*f280*/  LD.E.128 R4, desc[UR52][R6.64] ;  /* 0x0000003406047980 */ /* 0x000f62000c101d00 */
[C---:B------:R-:W-:Y:S01]  /*f290*/  IMAD R51, R45.reuse, UR9, R0 ;  /* 0x000000092d337c24 */ /* 0x040fe2000f8e0200 */
[----:B------:R-:W-:Y:S02]  /*f2a0*/  SHF.R.S32.HI R0, RZ, 0x1f, R49 ;  /* 0x0000001fff007819 */ /* 0x000fe40000011431 */
[----:B------:R-:W5:Y:S01]  /*f2b0*/  LD.E.128 R40, desc[UR52][R40.64] ;  /* 0x0000003428287980 */ /* 0x000f62000c101d00 */
[----:B------:R-:W-:-:S03]  /*f2c0*/  IMAD.WIDE.U32 R20, R45, UR8, R20 ;  /* 0x000000082d147c25 */ /* 0x000fc6000f8e0014 */
[----:B------:R-:W5:Y:S04]  /*f2d0*/  LD.E.128 R36, desc[UR52][R36.64] ;  /* 0x0000003424247980 */ /* 0x000f68000c101d00 */
        /* <DEDUP_REMOVED lines=10> */
[----:B------:R-:W-:Y:S02]  /*f380*/  VIADD R46, R23, UR39 ;  /* 0x00000027172e7c36 */ /* 0x000fe40008000000 */
[C---:B------:R-:W-:Y:S02]  /*f390*/  IMAD R45, R49.reuse, UR7, R2 ;  /* 0x00000007312d7c24 */ /* 0x040fe4000f8e0202 */
[----:B------:R-:W-:Y:S01]  /*f3a0*/  IMAD.WIDE.U32 R20, R49, UR6, R20 ;  /* 0x0000000631147c25 */ /* 0x000fe2000f8e0014 */
[C---:B------:R-:W-:Y:S01]  /*f3b0*/  ISETP.GE.AND P2, PT, R46.reuse, R53, PT ;  /* 0x000000352e00720c */ /* 0x040fe20003f46270 */
[----:B------:R-:W-:Y:S02]  /*f3c0*/  ULDC.64 UR6, c[0x0][0xa80] ;  /* 0x0002a00000067ab9 */ /* 0x000fe40000000a00 */
[----:B------:R-:W-:Y:S01]  /*f3d0*/  VIADD R0, R46, 0x20 ;  /* 0x000000202e007836 */ /* 0x000fe20000000000 */
[----:B------:R-:W-:Y:S01]  /*f3e0*/  LEA R44, P3, R20, UR6, 0x1 ;  /* 0x00000006142c7c11 */ /* 0x000fe2000f8608ff */
[----:B------:R-:W-:-:S02]  /*f3f0*/  IMAD.IADD R21, R21, 0x1, R45 ;  /* 0x0000000115157824 */ /* 0x000fc400078e022d */
        /* <DEDUP_REMOVED lines=20> */
.L_x_2168:
[----:B------:R-:W-:Y:S05]  /*f540*/  BSYNC B1 ;  /* 0x0000000000017941 */ /* 0x000fea0003800000 */
.L_x_2167:
        /* <DEDUP_REMOVED lines=13> */
.L_x_2170:
[----:B------:R-:W-:Y:S05]  /*f620*/  BSYNC B1 ;  /* 0x0000000000017941 */ /* 0x000fea0003800000 */
.L_x_2169:
[----:B----4-:R4:W0:Y:S01]  /*f630*/  SHFL.IDX PT, R0, R45, 0x2, 0x181f ;  /* 0x00581f002d007f89 */ /* 0x01082200000e0000 */
        /* <DEDUP_REMOVED lines=12> */
.L_x_2172:
[----:B------:R-:W-:Y:S05]  /*f700*/  BSYNC B1 ;  /* 0x0000000000017941 */ /* 0x000fea0003800000 */
.L_x_2171:
[----:B0-----:R-:W-:Y:S01]  /*f710*/  VIADD R0, R46, 0x60 ;  /* 0x000000602e007836 */ /* 0x001fe20000000000 */
[----:B--2-4-:R-:W4:Y:S04]  /*f720*/  SHFL.IDX PT, R45, R45, 0x3, 0x181f ;  /* 0x00781f002d2d7f89 */ /* 0x014f2800000e0000 */
[----:B------:R-:W-:Y:S01]  /*f730*/  ISETP.GE.AND P0, PT, R0, R53, PT ;  /* 0x000000350000720c */ /* 0x000fe20003f06270 */
[----:B------:R-:W0:-:S12]  /*f740*/  SHFL.IDX PT, R44, R44, 0x3, 0x181f ;  /* 0x00781f002c2c7f89 */ /* 0x000e1800000e0000 */
[----:B------:R-:W-:Y:S05]  /*f750*/  @P0 BRA `(.L_x_2173) ;  /* 0x0000000c00080947 */ /* 0x000fea0003800000 */
[----:B------:R-:W-:Y:S02]  /*f760*/  ULDC UR4, c[0x0][0xac8] ;  /* 0x0002b20000047ab9 */ /* 0x000fe40000000800 */
[----:B------:R-:W-:-:S13]  /*f770*/  ISETP.GE.AND P1, PT, R16, UR4, PT ;  /* 0x0000000410007c0c */ /* 0x000fda000bf26270 */
[----:B0-----:R-:W-:-:S04]  /*f780*/  @!P1 LEA R2, P0, R16, R44, 0x1 ;  /* 0x0000002c10029211 */ /* 0x001fc800078008ff */
[----:B----4-:R-:W-:Y:S02]  /*f790*/  @!P1 LEA.HI.X R3, R16, R45, R193, 0x1, P0 ;  /* 0x0000002d10039211 */ /* 0x010fe400000f0cc1 */
[----:B------:R-:W-:-:S03]  /*f7a0*/  ISETP.GE.AND P0, PT, R19, UR4, PT ;  /* 0x0000000413007c0c */ /* 0x000fc6000bf06270 */
[----:B------:R0:W-:Y:S10]  /*f7b0*/  @!P1 ST.E.128 desc[UR52][R2.64], R4 ;  /* 0x0000000402009985 */ /* 0x0001f4000c101d34 */
[----:B------:R-:W-:Y:S05]  /*f7c0*/  @P0 BRA `(.L_x_2173) ;  /* 0x0000000800ec0947 */ /* 0x000fea0003800000 */
[----:B0-----:R-:W-:-:S04]  /*f7d0*/  LEA R2, P0, R19, R44, 0x1 ;  /* 0x0000002c13027211 */ /* 0x001fc800078008ff */
[----:B------:R-:W-:-:S05]  /*f7e0*/  LEA.HI.X R3, R19, R45, R192, 0x1, P0 ;  /* 0x0000002d13037211 */ /* 0x000fca00000f0cc0 */
[----:B------:R0:W-:Y:S01]  /*f7f0*/  ST.E.128 desc[UR52][R2.64], R24 ;  /* 0x0000001802007985 */ /* 0x0001e2000c101d34 */
[----:B------:R-:W-:Y:S05]  /*f800*/  BRA `(.L_x_2173) ;  /* 0x0000000800dc7947 */ /* 0x000fea0003800000 */
.L_x_2165:
        /* <DEDUP_REMOVED lines=33> */
.L_x_2174:
[----:B------:R-:W-:Y:S01]  /*fa20*/  USEL UR36, UR36, URZ, !UP0 ;  /* 0x0000003f24247287 */ /* 0x000fe2000c000000 */
[----:B------:R-:W-:Y:S01]  /*fa30*/  BSSY B1, `(.L_x_2175) ;  /* 0x000002c000017945 */ /* 0x000fe20003800000 */
[----:B------:R-:W-:-:S03]  /*fa40*/  USEL UR37, UR37, URZ, !UP0 ;  /* 0x0000003f25257287 */ /* 0x000fc6000c000000 */
[----:B------:R-:W-:Y:S09]  /*fa50*/  @P1 BRA `(.L_x_2176) ;  /* 0x0000000000a41947 */ /* 0x000ff20003800000 */
[----:B------:R-:W0:Y:S01]  /*fa60*/  S2R R3, SR_TID.X ;  /* 0x0000000000037919 */ /* 0x000e220000002100 */
[----:B------:R-:W1:Y:S01]  /*fa70*/  LDC R7, c[0x0][0xbe8] ;  /* 0x0002fa00ff077b82 */ /* 0x000e620000000800 */
[----:B------:R-:W-:Y:S02]  /*fa80*/  IMAD.U32 R4, RZ, RZ, UR39 ;  /* 0x00000027ff047e24 */ /* 0x000fe4000f8e00ff */
[----:B-1---5:R-:W-:-:S03]  /*fa90*/  IMAD R2, R0, R7, RZ ;  /* 0x0000000700027224 */ /* 0x022fc600078e02ff */
[----:B0-----:R-:W-:-:S04]  /*faa0*/  IADD3 R4, R4, -0x80, R3 ;  /* 0xffffff8004047810 */ /* 0x001fc80007ffe003 */
[----:B------:R-:W-:-:S13]  /*fab0*/  ISETP.GE.AND P1, PT, R4, R2, PT ;  /* 0x000000020400720c */ /* 0x000fda0003f26270 */
[----:B------:R-:W-:Y:S05]  /*fac0*/  @P1 BRA `(.L_x_2176) ;  /* 0x0000000000881947 */ /* 0x000fea0003800000 */
[----:B------:R-:W-:Y:S01]  /*fad0*/  ISETP.NE.AND P1, PT, R7, 0x1, PT ;  /* 0x000000010700780c */ /* 0x000fe20003f25270 */
[----:B------:R-:W-:Y:S01]  /*fae0*/  ULDC.64 UR12, c[0x0][0xb90] ;  /* 0x0002e400000c7ab9 */ /* 0x000fe20000000a00 */
[----:B------:R-:W-:Y:S01]  /*faf0*/  UMOV UR6, UR4 ;  /* 0x0000000400067c82 */ /* 0x000fe20008000000 */
[----:B------:R-:W-:Y:S01]  /*fb00*/  UIMAD UR8, UR10, UR12, URZ ;  /* 0x0000000c0a0872a4 */ /* 0x000fe2000f8e023f */
[----:B------:R-:W-:Y:S01]  /*fb10*/  IMAD.MOV.U32 R2, RZ, RZ, R4 ;  /* 0x000000ffff027224 */ /* 0x000fe200078e0004 */
[----:B------:R-:W-:Y:S02]  /*fb20*/  UMOV UR7, UR9 ;  /* 0x0000000900077c82 */ /* 0x000fe40008000000 */
[----:B------:R-:W-:Y:S02]  /*fb30*/  UIMAD.WIDE.U32 UR6, UR42, UR12, UR6 ;  /* 0x0000000c2a0672a5 */ /* 0x000fe4000f8e0006 */
[----:B------:R-:W-:-:S03]  /*fb40*/  UIMAD UR8, UR42, UR13, UR8 ;  /* 0x0000000d2a0872a4 */ /* 0x000fc6000f8e0208 */
[----:B------:R-:W-:Y:S01]  /*fb50*/  ULDC.64 UR12, c[0x0][0xb98] ;  /* 0x0002e600000c7ab9 */ /* 0x000fe20000000a00 */
[----:B------:R-:W0:Y:S01]  /*fb60*/  @P1 LDC R3, c[0x0][0xbec] ;  /* 0x0002fb00ff031b82 */ /* 0x000e220000000800 */
[----:B------:R-:W-:Y:S02]  /*fb70*/  UIADD3 UR7, UR7, UR8, URZ ;  /* 0x0000000807077290 */ /* 0x000fe4000fffe03f */
[----:B------:R-:W-:Y:S02]  /*fb80*/  UIMAD UR8, UR37, UR12, URZ ;  /* 0x0000000c250872a4 */ /* 0x000fe4000f8e023f */
[----:B------:R-:W-:Y:S02]  /*fb90*/  UIMAD.WIDE.U32 UR6, UR36, UR12, UR6 ;  /* 0x0000000c240672a5 */ /* 0x000fe4000f8e0006 */
[----:B------:R-:W-:Y:S01]  /*fba0*/  UIMAD UR8, UR36, UR13, UR8 ;  /* 0x0000000d240872a4 */ /* 0x000fe2000f8e0208 */
[----:B------:R-:W1:Y:S02]  /*fbb0*/  @P1 LDC R6, c[0x0][0xbf0] ;  /* 0x0002fc00ff061b82 */ /* 0x000e640000000800 */
[----:B------:R-:W-:Y:S01]  /*fbc0*/  ULDC.64 UR12, c[0x0][0xb88] ;  /* 0x0002e200000c7ab9 */ /* 0x000fe20000000a00 */
[----:B0-----:R-:W-:-:S05]  /*fbd0*/  @P1 IMAD.HI.U32 R3, R4, R3, RZ ;  /* 0x0000000304031227 */ /* 0x001fca00078e00ff */
[----:B-1----:R-:W-:Y:S01]  /*fbe0*/  @P1 SHF.R.U32.HI R2, RZ, R6, R3 ;  /* 0x00000006ff021219 */ /* 0x002fe20000011603 */
[----:B------:R-:W-:-:S03]  /*fbf0*/  IMAD.U32 R6, RZ, RZ, UR8 ;  /* 0x00000008ff067e24 */ /* 0x000fc6000f8e00ff */
[--C-:B------:R-:W-:Y:S01]  /*fc00*/  SHF.R.S32.HI R3, RZ, 0x1f, R2.reuse ;  /* 0x0000001fff037819 */ /* 0x100fe20000011402 */
[----:B------:R-:W-:Y:S01]  /*fc10*/  IMAD.MOV R5, RZ, RZ, -R2 ;  /* 0x000000ffff057224 */ /* 0x000fe200078e0a02 */
[----:B------:R-:W-:-:S03]  /*fc20*/  IADD3 R2, P1, R2, UR6, RZ ;  /* 0x0000000602027c10 */ /* 0x000fc6000ff3e0ff */
[----:B------:R-:W-:Y:S01]  /*fc30*/  IMAD R5, R7, R5, R4 ;  /* 0x0000000507057224 */ /* 0x000fe200078e0204 */
[----:B------:R-:W-:Y:S01]  /*fc40*/  IADD3.X R3, R3, UR7, R6, P1, !PT ;  /* 0x0000000703037c10 */ /* 0x000fe20008ffe406 */
[----:B------:R-:W-:-:S03]  /*fc50*/  ULDC.64 UR6, c[0x0][0xb50] ;  /* 0x0002d40000067ab9 */ /* 0x000fc60000000a00 */
[----:B------:R-:W-:Y:S01]  /*fc60*/  SHF.R.S32.HI R4, RZ, 0x1f, R5 ;  /* 0x0000001fff047819 */ /* 0x000fe20000011405 */
[----:B------:R-:W-:-:S04]  /*fc70*/  IMAD.WIDE.U32 R2, R5, UR12, R2 ;  /* 0x0000000c05027c25 */ /* 0x000fc8000f8e0002 */
[----:B------:R-:W-:-:S04]  /*fc80*/  IMAD R4, R4, UR12, RZ ;  /* 0x0000000c04047c24 */ /* 0x000fc8000f8e02ff */
[----:B------:R-:W-:Y:S01]  /*fc90*/  IMAD R7, R5, UR13, R4 ;  /* 0x0000000d05077c24 */ /* 0x000fe2000f8e0204 */
[----:B------:R-:W-:-:S03]  /*fca0*/  LEA R4, P1, R2, UR6, 0x2 ;  /* 0x0000000602047c11 */ /* 0x000fc6000f8210ff */
[----:B------:R-:W-:-:S05]  /*fcb0*/  IMAD.IADD R3, R3, 0x1, R7 ;  /* 0x0000000103037824 */ /* 0x000fca00078e0207 */
[----:B------:R-:W-:Y:S01]  /*fcc0*/  LEA.HI.X R5, R2, UR7, R3, 0x2, P1 ;  /* 0x0000000702057c11 */ /* 0x000fe200088f1403 */
[----:B------:R-:W-:-:S05]  /*fcd0*/  IMAD.MOV.U32 R3, RZ, RZ, -0x800000 ;  /* 0xff800000ff037424 */ /* 0x000fca00078e00ff */
[----:B------:R0:W-:Y:S02]  /*fce0*/  STG.E desc[UR52][R4.64], R3 ;  /* 0x0000000304007986 */ /* 0x0001e4000c101934 */
.L_x_2176:
[----:B------:R-:W-:Y:S05]  /*fcf0*/  BSYNC B1 ;  /* 0x0000000000017941 */ /* 0x000fea0003800000 */
.L_x_2175:
[----:B0-----:R-:W0:Y:S01]  /*fd00*/  @P0 LDC R3, c[0x0][0xbf0] ;  /* 0x0002fc00ff030b82 */ /* 0x001e220000000800 */
[----:B------:R-:W-:Y:S01]  /*fd10*/  ULDC.64 UR12, c[0x0][0xaa0] ;  /* 0x0002a800000c7ab9 */ /* 0x000fe20000000a00 */
[----:B------:R-:W-:Y:S01]  /*fd20*/  IMAD R2, R22, 0x20, R23 ;  /* 0x0000002016027824 */ /* 0x000fe200078e0217 */
[----:B------:R-:W-:Y:S01]  /*fd30*/  UIMAD UR8, UR9, UR12, URZ ;  /* 0x0000000c090872a4 */ /* 0x000fe2000f8e023f */
[----:B------:R-:W-:Y:S01]  /*fd40*/  BSSY B1, `(.L_x_2177) ;  /* 0x0000039000017945 */ /* 0x000fe20003800000 */
[----:B------:R-:W-:Y:S01]  /*fd50*/  UIMAD.WIDE.U32 UR6, UR4, UR12, URZ ;  /* 0x0000000c040672a5 */ /* 0x000fe2000f8e003f */
[----:B------:R-:W-:Y:S01]  /*fd60*/  VIADD R6, R2, UR39 ;  /* 0x0000002702067c36 */ /* 0x000fe20008000000 */
[----:B------:R-:W-:-:S03]  /*fd70*/  UIMAD UR8, UR4, UR13, UR8 ;  /* 0x0000000d040872a4 */ /* 0x000fc6000f8e0208 */
[----:B------:R-:W-:Y:S01]  /*fd80*/  ULDC.64 UR12, c[0x0][0xae8] ;  /* 0x0002ba00000c7ab9 */ /* 0x000fe20000000a00 */
[----:B------:R-:W-:Y:S01]  /*fd90*/  UIADD3 UR7, UR7, UR8, URZ ;  /* 0x0000000807077290 */ /* 0x000fe2000fffe03f */
[----:B------:R-:W-:Y:S01]  /*fda0*/  @P0 IMAD.HI.U32 R2, R6, R9, RZ ;  /* 0x0000000906020227 */ /* 0x000fe200078e00ff */
[----:B------:R-:W-:Y:S02]  /*fdb0*/  UIMAD UR4, UR10, UR12, URZ ;  /* 0x0000000c0a0472a4 */ /* 0x000fe4000f8e023f */
[----:B------:R-:W-:Y:S01]  /*fdc0*/  UIMAD.WIDE.U32 UR6, UR42, UR12, UR6 ;  /* 0x0000000c2a0672a5 */ /* 0x000fe2000f8e0006 */
[----:B------:R-:W-:Y:S01]  /*fdd0*/  IMAD.MOV.U32 R5, RZ, RZ, R6 ;  /* 0x000000ffff057224 */ /* 0x000fe200078e0006 */
[----:B------:R-:W-:Y:S01]  /*fde0*/  UIMAD UR4, UR42, UR13, UR4 ;  /* 0x0000000d2a0472a4 */ /* 0x000fe2000f8e0204 */
[----:B------:R-:W-:-:S03]  /*fdf0*/  ULDC.64 UR8, c[0x0][0xaf0] ;  /* 0x0002bc0000087ab9 */ /* 0x000fc60000000a00 */
[----:B------:R-:W-:Y:S02]  /*fe00*/  UIADD3 UR7, UR7, UR4, URZ ;  /* 0x0000000407077290 */ /* 0x000fe4000fffe03f */
[----:B------:R-:W-:Y:S01]  /*fe10*/  UIMAD UR4, UR37, UR8, URZ ;  /* 0x00000008250472a4 */ /* 0x000fe2000f8e023f */
[----:B0-----:R-:W-:Y:S01]  /*fe20*/  @P0 SHF.R.U32.HI R5, RZ, R3, R2 ;  /* 0x00000003ff050219 */ /* 0x001fe20000011602 */
        /* <DEDUP_REMOVED lines=11> */
[----:B------:R-:W-:Y:S02]  /*fee0*/  IMAD.U32 R3, RZ, RZ, UR4 ;  /* 0x00000004ff037e24 */ /* 0x000fe4000f8e00ff */
[C---:B------:R-:W-:Y:S01]  /*fef0*/  IMAD R9, R5.reuse, UR9, R4 ;  /* 0x0000000905097c24 */ /* 0x040fe2000f8e0204 */
[----:B------:R-:W-:Y:S01]  /*ff00*/  SHF.R.S32.HI R4, RZ, 0x1f, R7 ;  /* 0x0000001fff047819 */ /* 0x000fe20000011407 */
[----:B------:R-:W-:-:S04]  /*ff10*/  IMAD.WIDE.U32 R2, R5, UR8, R2 ;  /* 0x0000000805027c25 */ /* 0x000fc8000f8e0002 */
[----:B------:R-:W-:Y:S02]  /*ff20*/  IMAD.IADD R3, R3, 0x1, R9 ;  /* 0x0000000103037824 */ /* 0x000fe400078e0209 */
[----:B------:R-:W-:Y:S02]  /*ff30*/  IMAD R4, R4, UR6, RZ ;  /* 0x0000000604047c24 */ /* 0x000fe4000f8e02ff */
[----:B------:R-:W-:Y:S02]  /*ff40*/  VIADD R6, R23, UR39 ;  /* 0x0000002717067c36 */ /* 0x000fe40008000000 */
[----:B-----5:R-:W-:Y:S02]  /*ff50*/  IMAD R11, R0, R11, RZ ;  /* 0x0000000b000b7224 */ /* 0x020fe400078e02ff */
        /* <DEDUP_REMOVED lines=23> */
.L_x_2178:
[----:B------:R-:W-:Y:S05]  /*100d0*/  BSYNC B1 ;  /* 0x0000000000017941 */ /* 0x000fea0003800000 */
.L_x_2177:
        /* <DEDUP_REMOVED lines=13> */
.L_x_2180:
[----:B------:R-:W-:Y:S05]  /*101b0*/  BSYNC B1 ;  /* 0x0000000000017941 */ /* 0x000fea0003800000 */
.L_x_2179:
        /* <DEDUP_REMOVED lines=13> */
.L_x_2182:
[----:B------:R-:W-:Y:S05]  /*10290*/  BSYNC B1 ;  /* 0x0000000000017941 */ /* 0x000fea0003800000 */
.L_x_2181:
[----:B0-----:R-:W-:Y:S01]  /*102a0*/  VIADD R0, R6, 0x60 ;  /* 0x0000006006007836 */ /* 0x001fe20000000000 */
[----:B--2-4-:R-:W0:Y:S04]  /*102b0*/  SHFL.IDX PT, R5, R5, 0x3, 0x181f ;  /* 0x00781f0005057f89 */ /* 0x014e2800000e0000 */
[----:B------:R-:W-:Y:S01]  /*102c0*/  ISETP.GE.AND P0, PT, R0, R11, PT ;  /* 0x0000000b0000720c */ /* 0x000fe20003f06270 */
[----:B-1-3--:R1:W2:-:S12]  /*102d0*/  SHFL.IDX PT, R2, R4, 0x3, 0x181f ;  /* 0x00781f0004027f89 */ /* 0x00a29800000e0000 */
[----:B-1----:R-:W-:Y:S05]  /*102e0*/  @P0 BRA `(.L_x_2173) ;  /* 0x0000000000240947 */ /* 0x002fea0003800000 */
[----:B------:R-:W-:Y:S02]  /*102f0*/  ULDC UR4, c[0x0][0xac8] ;  /* 0x0002b20000047ab9 */ /* 0x000fe40000000800 */
[----:B------:R-:W-:Y:S02]  /*10300*/  ISETP.GE.AND P2, PT, R16, UR4, PT ;  /* 0x0000000410007c0c */ /* 0x000fe4000bf46270 */
[----:B------:R-:W-:-:S11]  /*10310*/  ISETP.GE.AND P3, PT, R19, UR4, PT ;  /* 0x0000000413007c0c */ /* 0x000fd6000bf66270 */
[CC--:B--2---:R-:W-:Y:S02]  /*10320*/  @!P2 LEA R6, P0, R16.reuse, R2.reuse, 0x1 ;  /* 0x000000021006a211 */ /* 0x0c4fe400078008ff */
[C---:B------:R-:W-:Y:S02]  /*10330*/  @!P3 LEA R2, P1, R19.reuse, R2, 0x1 ;  /* 0x000000021302b211 */ /* 0x040fe400078208ff */
[-C--:B0-----:R-:W-:Y:S02]  /*10340*/  @!P2 LEA.HI.X R7, R16, R5.reuse, R193, 0x1, P0 ;  /* 0x000000051007a211 */ /* 0x081fe400000f0cc1 */
[----:B------:R-:W-:-:S03]  /*10350*/  @!P3 LEA.HI.X R3, R19, R5, R192, 0x1, P1 ;  /* 0x000000051303b211 */ /* 0x000fc600008f0cc0 */
[----:B------:R1:W-:Y:S04]  /*10360*/  @!P2 ST.E.128 desc[UR52][R6.64], RZ ;  /* 0x000000ff0600a985 */ /* 0x0003e8000c101d34 */
[----:B------:R1:W-:Y:S02]  /*10370*/  @!P3 ST.E.128 desc[UR52][R2.64], RZ ;  /* 0x000000ff0200b985 */ /* 0x0003e4000c101d34 */
.L_x_2173:
[----:B------:R-:W-:Y:S05]  /*10380*/  BSYNC B0 ;  /* 0x0000000000007941 */ /* 0x000fea0003800000 */
.L_x_2164:
[----:B------:R-:W-:Y:S02]  /*10390*/  ULDC UR4, c[0x0][0xc3c] ;  /* 0x00030f0000047ab9 */ /* 0x000fe40000000800 */
[----:B------:R-:W-:-:S13]  /*103a0*/  ISETP.GE.AND P0, PT, R47, UR4, PT ;  /* 0x000000042f007c0c */ /* 0x000fda000bf06270 */
[----:B------:R-:W-:Y:S05]  /*103b0*/  @!P0 BRA `(.L_x_2183) ;  /* 0xffffff0800908947 */ /* 0x000fea000383ffff */
[----:B------:R-:W-:Y:S05]  /*103c0*/  EXIT ;  /* 0x000000000000794d */ /* 0x000fea0003800000 */
.L_x_2125:
[----:B------:R-:W-:-:S08]  /*103d0*/  NOP ;  /* 0x0000000000007918 */ /* 0x000fd00000000000 */
[----:B------:R-:W0:-:S00]  /*103e0*/  USETMAXREG.DEALLOC.CTAPOOL 0x18 ;  /* 0x00000018000079c8 */ /* 0x000e0000080e0500 */
[----:B0-----:R-:W-:Y:S01]  /*103f0*/  LOP3.LUT R0, R0, 0x3, RZ, 0xc0, !PT ;  /* 0x0000000300007812 */ /* 0x001fe200078ec0ff */
[----:B------:R-:W-:-:S05]  /*10400*/  IMAD.MOV.U32 R6, RZ, RZ, RZ ;  /* 0x000000ffff067224 */ /* 0x000fca00078e00ff */
[----:B------:R-:W0:Y:S02]  /*10410*/  SHFL.IDX PT, R0, R0, RZ, 0x1f ;  /* 0x00001fff00007589 */ /* 0x000e2400000e0000 */
[----:B0-----:R-:W-:-:S04]  /*10420*/  ISETP.NE.AND P0, PT, R0, RZ, PT ;  /* 0x000000ff0000720c */ /* 0x001fc80003f05270 */
[----:B------:R-:W-:-:S05]  /*10430*/  P2R R0, PR, RZ, 0x1 ;  /* 0x00000001ff007803 */ /* 0x000fca0000000000 */
[----:B------:R0:W-:Y:S04]  /*10440*/  STL [R1+0x30], R0 ;  /* 0x0000300001007387 */ /* 0x0001e80000100800 */
        /* <DEDUP_REMOVED lines=12> */
.L_x_2184:
[----:B0-----:R-:W0:Y:S01]  /*10510*/  S2R R0, SR_TID.X ;  /* 0x0000000000007919 */ /* 0x001e220000002100 */
        /* <DEDUP_REMOVED lines=40> */
.L_x_2190:
        /* <DEDUP_REMOVED lines=14> */
.L_x_2189:
[----:B------:R-:W-:Y:S05]  /*10880*/  BSYNC B0 ;  /* 0x0000000000007941 */ /* 0x000fea0003800000 */
.L_x_2188:
        /* <DEDUP_REMOVED lines=22> */
.L_x_2186:
        /* <DEDUP_REMOVED lines=25> */
.L_x_2191:
        /* <DEDUP_REMOVED lines=58> */
.L_x_2187:
[----:B------:R0:W-:Y:S01]  /*10f20*/  STL [R1+0x10], R0 ;  /* 0x0000100001007387 */ /* 0x0001e20000100800 */
[----:B------:R-:W-:-:S03]  /*10f30*/  UMOV UR36, URZ ;  /* 0x0000003f00247c82 */ /* 0x000fc60008000000 */
[----:B------:R0:W-:Y:S02]  /*10f40*/  STL [R1+0x14], RZ ;  /* 0x000014ff01007387 */ /* 0x0001e40000100800 */
.L_x_2192:
        /* <DEDUP_REMOVED lines=11> */
.L_x_2185:
[----:B0-----:R-:W-:Y:S01]  /*11000*/  IMAD.MOV.U32 R0, RZ, RZ, 0x1 ;  /* 0x00000001ff007424 */ /* 0x001fe200078e00ff */
[----:B------:R-:W-:Y:S01]  /*11010*/  ULDC UR4, c[0x0][0xc3c] ;  /* 0x00030f0000047ab9 */ /* 0x000fe20000000800 */
[----:B------:R0:W-:Y:S01]  /*11020*/  STL [R1+0x2c], RZ ;  /* 0x00002cff01007387 */ /* 0x0001e20000100800 */
[----:B------:R-:W-:Y:S01]  /*11030*/  UISETP.GE.AND UP0, UPT, UR42, UR4, UPT ;  /* 0x000000042a00728c */ /* 0x000fe2000bf06270 */
[----:B------:R-:W-:Y:S02]  /*11040*/  IMAD.MOV.U32 R18, RZ, RZ, RZ ;  /* 0x000000ffff127224 */ /* 0x000fe400078e00ff */
[----:B------:R0:W-:Y:S03]  /*11050*/  STL [R1], R0 ;  /* 0x0000000001007387 */ /* 0x0001e60000100800 */
        /* <DEDUP_REMOVED lines=13> */
[C---:B-1----:R-:W-:Y:S01]  /*11130*/  IMAD.SHL.U32 R4, R11.reuse, 0x80, RZ ;  /* 0x000000800b047824 */ /* 0x042fe200078e00ff */
[C---:B------:R-:W-:Y:S01]  /*11140*/  LOP3.LUT P0, RZ, R11.reuse, 0x4, RZ, 0xc0, !PT ;  /* 0x000000040bff7812 */ /* 0x040fe2000780c0ff */
[C---:B------:R-:W-:Y:S01]  /*11150*/  IMAD.SHL.U32 R3, R11.reuse, 0x10, RZ ;  /* 0x000000100b037824 */ /* 0x040fe200078e00ff */
[----:B------:R-:W-:Y:S01]  /*11160*/  SHF.R.U32.HI R5, RZ, 0x5, R10 ;  /* 0x00000005ff057819 */ /* 0x000fe2000001160a */
[C---:B------:R-:W-:Y:S01]  /*11170*/  IMAD.SHL.U32 R2, R11.reuse, 0x20, RZ ;  /* 0x000000200b027824 */ /* 0x040fe200078e00ff */
        /* <DEDUP_REMOVED lines=31> */
.L_x_2264:
[----:B------:R-:W-:Y:S01]  /*11370*/  ULDC.64 UR4, c[0x0][0xc88] ;  /* 0x0003220000047ab9 */ /* 0x000fe20000000a00 */
[----:B------:R-:W-:Y:S01]  /*11380*/  IMAD.MOV.U32 R0, RZ, RZ, RZ ;  /* 0x000000ffff007224 */ /* 0x000fe200078e00ff */
[----:B------:R-:W-:Y:S01]  /*11390*/  UIMAD.WIDE UR4, UR42, 0x4, UR4 ;  /* 0x000000042a0478a5 */ /* 0x000fe2000f8e0204 */
[----:B------:R-:W-:Y:S01]  /*113a0*/  ULDC.64 UR8, c[0x0][0xa18] ;  /* 0x0002860000087ab9 */ /* 0x000fe20000000a00 */
[----:B------:R-:W-:-:S04]  /*113b0*/  ULDC.64 UR6, c[0x0][0xa08] ;  /* 0x0002820000067ab9 */ /* 0x000fc80000000a00 */
[----:B------:R-:W-:Y:S02]  /*113c0*/  IMAD.U32 R2, RZ, RZ, UR4 ;  /* 0x00000004ff027e24 */ /* 0x000fe4000f8e00ff */
[----:B------:R-:W-:Y:S01]  /*113d0*/  IMAD.U32 R3, RZ, RZ, UR5 ;  /* 0x00000005ff037e24 */ /* 0x000fe2000f8e00ff */
[----:B------:R-:W-:-:S04]  /*113e0*/  ULDC.64 UR4, c[0x0][0xa28] ;  /* 0x00028a0000047ab9 */ /* 0x000fc80000000a00 */
[----:B------:R-:W3:Y:S01]  /*113f0*/  LDG.E R2, desc[UR52][R2.64] ;  /* 0x0000003402027981 */ /* 0x000ee2000c1e1900 */
[----:B------:R-:W-:-:S04]  /*11400*/  UISETP.NE.U32.AND UP0, UPT, UR4, URZ, UPT ;  /* 0x0000003f0400728c */ /* 0x000fc8000bf05070 */
[----:B------:R-:W-:-:S06]  /*11410*/  UISETP.NE.AND.EX UP0, UPT, UR5, URZ, UPT, UP0 ;  /* 0x0000003f0500728c */ /* 0x000fcc000bf05300 */
[----:B------:R-:W-:Y:S02]  /*11420*/  PLOP3.LUT P0, PT, PT, PT, UP0, 0x80, 0x0 ;  /* 0x000000000000781c */ /* 0x000fe40003f0f008 */
[----:B------:R-:W-:-:S04]  /*11430*/  ISETP.NE.U32.AND P1, PT, RZ, UR6, PT ;  /* 0x00000006ff007c0c */ /* 0x000fc8000bf25070 */
[----:B------:R-:W-:Y:S01]  /*11440*/  ISETP.NE.AND.EX P1, PT, RZ, UR7, PT, P1 ;  /* 0x00000007ff007c0c */ /* 0x000fe2000bf25310 */
[----:B------:R-:W-:Y:S01]  /*11450*/  IMAD.MOV.U32 R8, RZ, RZ, RZ ;  /* 0x000000ffff087224 */ /* 0x000fe200078e00ff */
[----:B---3--:R-:W-:-:S13]  /*11460*/  R2UR UR43, R2 ;  /* 0x00000000022b72ca */ /* 0x008fda00000e0000 */
[----:B------:R-:W-:Y:S02]  /*11470*/  USHF.R.S32.HI UR46, URZ, 0x1f, UR43 ;  /* 0x0000001f3f2e7899 */ /* 0x000fe4000801142b */
[----:B------:R-:W-:-:S04]  /*11480*/  @UP0 ULEA UR4, UP1, UR43, UR4, 0x2 ;  /* 0x000000042b040291 */ /* 0x000fc8000f82103f */
[----:B------:R-:W-:Y:S02]  /*11490*/  @UP0 ULEA.HI.X UR5, UR43, UR5, UR46, 0x2, UP1 ;  /* 0x000000052b050291 */ /* 0x000fe400088f142e */
[----:B------:R-:W-:Y:S01]  /*114a0*/  IMAD.U32 R2, RZ, RZ, UR4 ;  /* 0x00000004ff027e24 */ /* 0x000fe2000f8e00ff */
[----:B------:R-:W-:-:S03]  /*114b0*/  USHF.L.U32 UR44, UR43, 0x2, URZ ;  /* 0x000000022b2c7899 */ /* 0x000fc6000800063f */
[----:B------:R-:W-:Y:S01]  /*114c0*/  IMAD.U32 R3, RZ, RZ, UR5 ;  /* 0x00000005ff037e24 */ /* 0x000fe2000f8e00ff */
[----:B------:R-:W-:Y:S01]  /*114d0*/  ULDC.64 UR4, c[0x0][0xa00] ;  /* 0x0002800000047ab9 */ /* 0x000fe20000000a00 */
[----:B------:R-:W-:-:S03]  /*114e0*/  USHF.L.U64.HI UR45, UR43, 0x2, UR46 ;  /* 0x000000022b2d7899 */ /* 0x000fc6000801022e */
[----:B0-----:R0:W5:Y:S01]  /*114f0*/  @P0 LDG.E R0, desc[UR52][R2.64] ;  /* 0x0000003402000981 */ /* 0x001162000c1e1900 */
[----:B------:R-:W-:Y:S01]  /*11500*/  ISETP.NE.U32.AND P0, PT, RZ, UR4, PT ;  /* 0x00000004ff007c0c */ /* 0x000fe2000bf05070 */
[----:B------:R-:W-:Y:S02]  /*11510*/  UIADD3 UR4, UP0, UR44, UR4, URZ ;  /* 0x000000042c047290 */ /* 0x000fe4000ff1e03f */
[----:B------:R-:W-:Y:S01]  /*11520*/  UIADD3 UR6, UP1, UR44, UR6, URZ ;  /* 0x000000062c067290 */ /* 0x000fe2000ff3e03f */
[----:B------:R-:W-:Y:S01]  /*11530*/  ISETP.NE.AND.EX P0, PT, RZ, UR5, PT, P0 ;  /* 0x00000005ff007c0c */ /* 0x000fe2000bf05300 */
[----:B------:R-:W-:Y:S02]  /*11540*/  UIADD3.X UR5, UR45, UR5, URZ, UP0, !UPT ;  /* 0x000000052d057290 */ /* 0x000fe400087fe43f */
[----:B------:R-:W-:Y:S02]  /*11550*/  UISETP.NE.U32.AND UP0, UPT, UR8, URZ, UPT ;  /* 0x0000003f0800728c */ /* 0x000fe4000bf05070 */
[----:B------:R-:W-:Y:S01]  /*11560*/  UIADD3.X UR7, UR45, UR7, URZ, UP1, !UPT ;  /* 0x000000072d077290 */ /* 0x000fe20008ffe43f */
[----:B0-----:R-:W-:Y:S01]  /*11570*/  IMAD.U32 R2, RZ, RZ, UR4 ;  /* 0x00000004ff027e24 */ /* 0x001fe2000f8e00ff */
[----:B------:R-:W-:Y:S01]  /*11580*/  UISETP.NE.AND.EX UP0, UPT, UR9, URZ, UPT, UP0 ;  /* 0x0000003f0900728c */ /* 0x000fe2000bf05300 */
[----:B------:R-:W-:-:S02]  /*11590*/  IMAD.U32 R3, RZ, RZ, UR5 ;  /* 0x00000005ff037e24 */ /* 0x000fc4000f8e00ff */
[----:B-1----:R-:W-:Y:S02]  /*115a0*/  IMAD.U32 R4, RZ, RZ, UR6 ;  /* 0x00000006ff047e24 */ /* 0x002fe4000f8e00ff */
[----:B------:R-:W-:Y:S01]  /*115b0*/  IMAD.U32 R5, RZ, RZ, UR7 ;  /* 0x00000007ff057e24 */ /* 0x000fe2000f8e00ff */
[----:B------:R-:W-:-:S05]  /*115c0*/  PLOP3.LUT P2, PT, PT, PT, UP0, 0x80, 0x0 ;  /* 0x000000000000781c */ /* 0x000fca0003f4f008 */
[----:B------:R-:W-:Y:S01]  /*115d0*/  @UP0 UIADD3 UR4, UP1, UR44, UR8, URZ ;  /* 0x000000082c040290 */ /* 0x000fe2000ff3e03f */
[----:B------:R0:W5:Y:S03]  /*115e0*/  @P1 LDG.E R8, desc[UR52][R4.64] ;  /* 0x0000003404081981 */ /* 0x000166000c1e1900 */
[----:B------:R-:W-:Y:S01]  /*115f0*/  @UP0 UIADD3.X UR5, UR45, UR9, URZ, UP1, !UPT ;  /* 0x000000092d050290 */ /* 0x000fe20008ffe43f */
[----:B------:R0:W5:Y:S01]  /*11600*/  @P0 LDG.E R9, desc[UR52][R2.64] ;  /* 0x0000003402090981 */ /* 0x000162000c1e1900 */
[----:B------:R-:W-:Y:S01]  /*11610*/  ULDC UR6, c[0x0][0x288] ;  /* 0x0000a20000067ab9 */ /* 0x000fe20000000800 */
[----:B------:R-:W-:Y:S02]  /*11620*/  IMAD.U32 R6, RZ, RZ, UR4 ;  /* 0x00000004ff067e24 */ /* 0x000fe4000f8e00ff */
[----:B------:R-:W-:Y:S02]  /*11630*/  IMAD.U32 R10, RZ, RZ, UR6 ;  /* 0x00000006ff0a7e24 */ /* 0x000fe4000f8e00ff */
[----:B------:R-:W-:-:S05]  /*11640*/  IMAD.U32 R7, RZ, RZ, UR5 ;  /* 0x00000005ff077e24 */ /* 0x000fca000f8e00ff */
[----:B------:R-:W3:Y:S04]  /*11650*/  @P2 LDG.E R10, desc[UR52][R6.64] ;  /* 0x00000034060a2981 */ /* 0x000ee8000c1e1900 */
[----:B---3--:R0:W-:Y:S01]  /*11660*/  STL [R1+0x1c], R10 ;  /* 0x00001c0a01007387 */ /* 0x0081e20000100800 */
[----:B------:R-:W-:Y:S05]  /*11670*/  @P2 BRA `(.L_x_2194) ;  /* 0x0000000000142947 */ /* 0x000fea0003800000 */
[----:B------:R-:W-:Y:S05]  /*11680*/  @!P0 BRA `(.L_x_2194) ;  /* 0x0000000000108947 */ /* 0x000fea0003800000 */
[----:B------:R-:W3:Y:S04]  /*11690*/  LDG.E R6, desc[UR52][R2.64] ;  /* 0x0000003402067981 */ /* 0x000ee8000c1e1900 */
[----:B0-----:R-:W3:Y:S02]  /*116a0*/  LDG.E R2, desc[UR52][R2.64+0x4] ;  /* 0x0000043402027981 */ /* 0x001ee4000c1e1900 */
[----:B---3--:R-:W-:-:S05]  /*116b0*/  IMAD.IADD R2, R2, 0x1, -R6 ;  /* 0x0000000102027824 */ /* 0x008fca00078e0a06 */
[----:B------:R1:W-:Y:S02]  /*116c0*/  STL [R1+0x1c], R2 ;  /* 0x00001c0201007387 */ /* 0x0003e40000100800 */
.L_x_2194:
[----:B-----5:R-:W-:Y:S01]  /*116d0*/  IMAD.IADD R6, R8, 0x1, R0 ;  /* 0x0000000108067824 */ /* 0x020fe200078e0200 */
[----:B------:R-:W-:Y:S01]  /*116e0*/  ULDC.64 UR4, c[0x0][0x418] ;  /* 0x0001060000047ab9 */ /* 0x000fe20000000a00 */
[----:B0-----:R-:W-:Y:S01]  /*116f0*/  IMAD.U32 R3, RZ, RZ, UR43 ;  /* 0x0000002bff037e24 */ /* 0x001fe2000f8e00ff */
[----:B------:R-:W-:Y:S01]  /*11700*/  UISETP.NE.U32.AND UP0, UPT, UR4, URZ, UPT ;  /* 0x0000003f0400728c */ /* 0x000fe2000bf05070 */
[----:B------:R-:W-:Y:S01]  /*11710*/  UMOV UR47, URZ ;  /* 0x0000003f002f7c82 */ /* 0x000fe20008000000 */
[----:B------:R-:W-:Y:S01]  /*11720*/  ULDC.64 UR6, c[0x0][0xa20] ;  /* 0x0002880000067ab9 */ /* 0x000fe20000000a00 */
[----:B------:R0:W-:Y:S01]  /*11730*/  STL [R1+0x18], R6 ;  /* 0x0000180601007387 */ /* 0x0001e20000100800 */
[----:B------:R-:W-:Y:S01]  /*11740*/  @P0 R2UR UR47, R9 ;  /* 0x00000000092f02ca */ /* 0x000fe200000e0000 */
[----:B------:R-:W-:Y:S01]  /*11750*/  UISETP.NE.AND.EX UP0, UPT, UR5, URZ, UPT, UP0 ;  /* 0x0000003f0500728c */ /* 0x000fe2000bf05300 */
[----:B------:R-:W-:Y:S01]  /*11760*/  ISETP.NE.U32.AND P0, PT, RZ, UR6, PT ;  /* 0x00000006ff007c0c */ /* 0x000fe2000bf05070 */
[----:B------:R0:W-:Y:S01]  /*11770*/  STL [R1+0x4], R3 ;  /* 0x0000040301007387 */ /* 0x0001e20000100800 */
[----:B------:R-:W-:Y:S01]  /*11780*/  ULDC UR4, c[0x0][0x424] ;  /* 0x0001090000047ab9 */ /* 0x000fe20000000800 */
[----:B------:R-:W-:Y:S01]  /*11790*/  ULDC UR5, c[0x0][0x2f0] ;  /* 0x0000bc0000057ab9 */ /* 0x000fe20000000800 */
[----:B------:R-:W-:Y:S01]  /*117a0*/  ISETP.NE.AND.EX P0, PT, RZ, UR7, PT, P0 ;  /* 0x00000007ff007c0c */ /* 0x000fe2000bf05300 */
[----:B------:R-:W-:-:S04]  /*117b0*/  USEL UR4, UR4, 0x1, UP0 ;  /* 0x0000000104047887 */ /* 0x000fc80008000000 */
[----:B------:R-:W-:-:S06]  /*117c0*/  UIMAD UR4, UR4, UR5, URZ ;  /* 0x00000005040472a4 */ /* 0x000fcc000f8e023f */
[----:B-1----:R-:W-:Y:S02]  /*117d0*/  IMAD.U32 R2, RZ, RZ, UR4 ;  /* 0x00000004ff027e24 */ /* 0x002fe4000f8e00ff */
[----:B0-----:R-:W-:Y:S05]  /*117e0*/  @!P0 BRA `(.L_x_2195) ;  /* 0x0000000000188947 */ /* 0x001fea0003800000 */
[----:B------:R-:W-:-:S04]  /*117f0*/  UIADD3 UR4, UP0, UR44, UR6, URZ ;  /* 0x000000062c047290 */ /* 0x000fc8000ff1e03f */
[----:B------:R-:W-:Y:S02]  /*11800*/  UIADD3.X UR5, UR45, UR7, URZ, UP0, !UPT ;  /* 0x000000072d057290 */ /* 0x000fe400087fe43f */
[----:B------:R-:W-:-:S04]  /*11810*/  IMAD.U32 R2, RZ, RZ, UR4 ;  /* 0x00000004ff027e24 */ /* 0x000fc8000f8e00ff */
[----:B------:R-:W-:-:S05]  /*11820*/  IMAD.U32 R3, RZ, RZ, UR5 ;  /* 0x00000005ff037e24 */ /* 0x000fca000f8e00ff */
[----:B------:R0:W5:Y:S01]  /*11830*/  LDG.E R2, desc[UR52][R2.64] ;  /* 0x0000003402027981 */ /* 0x000162000c1e1900 */
[----:B------:R-:W-:Y:S05]  /*11840*/  BRA `(.L_x_2196) ;  /* 0x0000000000107947 */ /* 0x000fea0003800000 */
.L_x_2195:
[----:B------:R-:W-:Y:S05]  /*11850*/  @!P1 BRA `(.L_x_2196) ;  /* 0x00000000000c9947 */ /* 0x000fea0003800000 */
[----:B------:R-:W3:Y:S04]  /*11860*/  LDG.E R2, desc[UR52][R4.64] ;  /* 0x0000003404027981 */ /* 0x000ee8000c1e1900 */
[----:B------:R-:W3:Y:S02]  /*11870*/  LDG.E R4, desc[UR52][R4.64+0x4] ;  /* 0x0000043404047981 */ /* 0x000ee4000c1e1900 */
[----:B---3--:R-:W-:-:S07]  /*11880*/  IMAD.IADD R2, R4, 0x1, -R2 ;  /* 0x0000000104027824 */ /* 0x008fce00078e0a02 */
.L_x_2196:
[----:B------:R-:W3:Y:S04]  /*11890*/  LDL R4, [R1+0x1c] ;  /* 0x00001c0001047983 */ /* 0x000ee80000100800 */
[----:B0-----:R-:W4:Y:S01]  /*118a0*/  LDL R3, [R1+0x14] ;  /* 0x0000140001037983 */ /* 0x001f220000100800 */
[----:B-----5:R-:W-:Y:S01]  /*118b0*/  IMAD.IADD R0, R2, 0x1, -R0 ;  /* 0x0000000102007824 */ /* 0x020fe200078e0a00 */
[----:B------:R-:W-:Y:S01]  /*118c0*/  BSSY B7, `(.L_x_2197) ;  /* 0x0000328000077945 */ /* 0x000fe20003800000 */
[----:B------:R-:W0:Y:S02]  /*118d0*/  LDC R2, c[0x0][0x448] ;  /* 0x00011200ff027b82 */ /* 0x000e240000000800 */
[----:B0-----:R-:W-:-:S13]  /*118e0*/  ISETP.NE.AND P0, PT, R2, 0x1, PT ;  /* 0x000000010200780c */ /* 0x001fda0003f05270 */
[----:B------:R-:W0:Y:S01]  /*118f0*/  @P0 LDC R2, c[0x0][0x450] ;  /* 0x00011400ff020b82 */ /* 0x000e220000000800 */
[----:B---3--:R-:W-:-:S07]  /*11900*/  IMAD.MOV.U32 R5, RZ, RZ, R4 ;  /* 0x000000ffff057224 */ /* 0x008fce00078e0004 */
[----:B------:R-:W1:Y:S01]  /*11910*/  @P0 LDC R4, c[0x0][0x44c] ;  /* 0x00011300ff040b82 */ /* 0x000e620000000800 */
[----:B----4-:R-:W-:-:S04]  /*11920*/  IMAD.SHL.U32 R3, R3, 0x80, RZ ;  /* 0x0000008003037824 */ /* 0x010fc800078e00ff */
[----:B------:R-:W-:-:S04]  /*11930*/  VIADD R3, R3, 0x7f ;  /* 0x0000007f03037836 */ /* 0x000fc80000000000 */
[----:B-1----:R-:W-:-:S05]  /*11940*/  @P0 IMAD.HI.U32 R4, R3, R4, RZ ;  /* 0x0000000403040227 */ /* 0x002fca00078e00ff */
[----:B0-----:R-:W-:Y:S01]  /*11950*/  @P0 SHF.R.U32.HI R3, RZ, R2, R4 ;  /* 0x00000002ff030219 */ /* 0x001fe20000011604 */
[C---:B------:R-:W-:Y:S01]  /*11960*/  VIADD R2, R0.reuse, 0x9f ;  /* 0x0000009f00027836 */ /* 0x040fe20000000000 */
[----:B------:R-:W-:-:S03]  /*11970*/  IADD3 R0, R0, 0xa0, -R5 ;  /* 0x000000a000007810 */ /* 0x000fc60007ffe805 */
[----:B------:R-:W-:-:S04]  /*11980*/  IMAD.HI R2, R2, 0x66666667, RZ ;  /* 0x6666666702027827 */ /* 0x000fc800078e02ff */
[----:B------:R-:W-:Y:S01]  /*11990*/  IMAD.IADD R0, R0, 0x1, R3 ;  /* 0x0000000100007824 */ /* 0x000fe200078e0203 */
[----:B------:R-:W-:-:S03]  /*119a0*/  SHF.R.U32.HI R3, RZ, 0x1f, R2 ;  /* 0x0000001fff037819 */ /* 0x000fc60000011602 */
[----:B------:R-:W-:Y:S01]  /*119b0*/  IMAD.HI R0, R0, 0x66666667, RZ ;  /* 0x6666666700007827 */ /* 0x000fe200078e02ff */
[----:B------:R-:W-:-:S04]  /*119c0*/  LEA.HI.SX32 R3, R2, R3, 0x1a ;  /* 0x0000000302037211 */ /* 0x000fc800078fd2ff */
[----:B------:R-:W-:-:S04]  /*119d0*/  SHF.R.U32.HI R2, RZ, 0x1f, R0 ;  /* 0x0000001fff027819 */ /* 0x000fc80000011600 */
[----:B------:R-:W-:-:S04]  /*119e0*/  LEA.HI.SX32 R2, R0, R2, 0x1a ;  /* 0x0000000200027211 */ /* 0x000fc800078fd2ff */
[----:B------:R-:W-:-:S04]  /*119f0*/  VIMNMX R19, R3, R2, PT ;  /* 0x0000000203137248 */ /* 0x000fc80003fe0100 */
[----:B------:R-:W-:-:S13]  /*11a00*/  ISETP.GT.AND P0, PT, R19, RZ, PT ;  /* 0x000000ff1300720c */ /* 0x000fda0003f04270 */
[----:B------:R-:W-:Y:S05]  /*11a10*/  @P0 BRA `(.L_x_2198) ;  /* 0x0000000000480947 */ /* 0x000fea0003800000 */
        /* <DEDUP_REMOVED lines=18> */
.L_x_2198:
        /* <DEDUP_REMOVED lines=20> */
.L_x_2201:
[----:B------:R-:W-:Y:S05]  /*11c80*/  BSYNC B6 ;  /* 0x0000000000067941 */ /* 0x000fea0003800000 */
.L_x_2200:
[----:B------:R-:W-:Y:S01]  /*11c90*/  VIADD R0, R17, 0xa400 ;  /* 0x0000a40011007836 */ /* 0x000fe20000000000 */
[----:B------:R-:W-:Y:S04]  /*11ca0*/  BSSY B6, `(.L_x_2202) ;  /* 0x0000014000067945 */ /* 0x000fe80003800000 */
[----:B------:R-:W-:-:S04]  /*11cb0*/  LOP3.LUT P0, RZ, R0, 0x3ff, RZ, 0xc0, !PT ;  /* 0x000003ff00ff7812 */ /* 0x000fc8000780c0ff */
[----:B------:R-:W-:-:S09]  /*11cc0*/  P2R R16, PR, RZ, 0x1 ;  /* 0x00000001ff107803 */ /* 0x000fd20000000000 */
        /* <DEDUP_REMOVED lines=17> */
.L_x_2203:
[----:B------:R-:W-:Y:S05]  /*11de0*/  BSYNC B6 ;  /* 0x0000000000067941 */ /* 0x000fea0003800000 */
.L_x_2202:
        /* <DEDUP_REMOVED lines=20> */
.L_x_2205:
[----:B------:R-:W-:Y:S05]  /*11f30*/  BSYNC B6 ;  /* 0x0000000000067941 */ /* 0x000fea0003800000 */
.L_x_2204:
[----:B------:R-:W-:Y:S01]  /*11f40*/  ISETP.NE.AND P6, PT, R16, RZ, PT ;  /* 0x000000ff1000720c */ /* 0x000fe20003fc5270 */
[----:B------:R-:W-:-:S12]  /*11f50*/  BSSY B6, `(.L_x_2206) ;  /* 0x0000012000067945 */ /* 0x000fd80003800000 */
        /* <DEDUP_REMOVED lines=17> */
.L_x_2207:
[----:B------:R-:W-:Y:S05]  /*12070*/  BSYNC B6 ;  /* 0x0000000000067941 */ /* 0x000fea0003800000 */
.L_x_2206:
        /* <DEDUP_REMOVED lines=9> */
[----:B------:R-:W0:Y:S01]  /*12110*/  S2R R0, SR_TID.X ;  /* 0x0000000000007919 */ /* 0x000e220000002100 */
[----:B------:R-:W-:-:S03]  /*12120*/  ULDC.64 UR4, c[0x0][0xa08] ;  /* 0x0002820000047ab9 */ /* 0x000fc60000000a00 */
[----:B---3--:R1:W3:Y:S01]  /*12130*/  @P0 LDG.E R8, desc[UR52][R2.64] ;  /* 0x0000003402080981 */ /* 0x0082e2000c1e1900 */
[----:B0-----:R-:W-:-:S04]  /*12140*/  SHF.R.U32.HI R0, RZ, 0x5, R0 ;  /* 0x00000005ff007819 */ /* 0x001fc80000011600 */
[----:B------:R-:W-:Y:S01]  /*12150*/  LOP3.LUT R0, R0, 0x3, RZ, 0xc0, !PT ;  /* 0x0000000300007812 */ /* 0x000fe200078ec0ff */
[----:B-1----:R-:W0:Y:S01]  /*12160*/  LDC.64 R2, c[0x0][0x418] ;  /* 0x00010600ff027b82 */ /* 0x002e220000000a00 */
[----:B---3--:R-:W-:Y:S01]  /*12170*/  SHF.R.S32.HI R9, RZ, 0x1f, R8 ;  /* 0x0000001fff097819 */ /* 0x008fe20000011408 */
[----:B------:R1:W-:Y:S01]  /*12180*/  @P0 STL [R1+0x4], R8 ;  /* 0x0000040801000387 */ /* 0x0003e20000100800 */
[----:B0-----:R-:W-:Y:S01]  /*12190*/  LOP3.LUT P0, RZ, R2, UR4, RZ, 0xfc, !PT ;  /* 0x0000000402ff7c12 */ /* 0x001fe2000f80fcff */
[----:B------:R-:W-:Y:S02]  /*121a0*/  UMOV UR4, 0xffffffff ;  /* 0xffffffff00047882 */ /* 0x000fe40000000000 */
[----:B------:R1:W-:Y:S01]  /*121b0*/  STL [R1+0x8], R9 ;  /* 0x0000080901007387 */ /* 0x0003e20000100800 */
[----:B------:R-:W-:-:S04]  /*121c0*/  LOP3.LUT P0, RZ, R3, UR5, RZ, 0xfc, P0 ;  /* 0x0000000503ff7c12 */ /* 0x000fc8000800fcff */
[----:B------:R-:W-:Y:S01]  /*121d0*/  SEL R16, R8, RZ, !P0 ;  /* 0x000000ff08107207 */ /* 0x000fe20004000000 */
[----:B------:R-:W-:Y:S08]  /*121e0*/  BRA.DIV UR4, `(.L_x_2208) ;  /* 0x0000003e04247947 */ /* 0x000ff0000b800000 */
[----:B------:R0:W3:Y:S02]  /*121f0*/  SHFL.IDX PT, R14, R0, RZ, 0x1f ;  /* 0x00001fff000e7589 */ /* 0x0000e400000e0000 */
.L_x_2283:
[----:B------:R-:W-:Y:S02]  /*12200*/  PLOP3.LUT P1, PT, PT, PT, PT, 0x8, 0x0 ;  /* 0x000000000000781c */ /* 0x000fe40003f2e170 */
[----:B---3--:R-:W-:Y:S02]  /*12210*/  ISETP.NE.AND P0, PT, R14, RZ, PT ;  /* 0x000000ff0e00720c */ /* 0x008fe40003f05270 */
[----:B0-----:R-:W-:-:S05]  /*12220*/  P2R R0, PR, RZ, 0x2 ;  /* 0x00000002ff007803 */ /* 0x001fca0000000000 */
[----:B------:R0:W-:Y:S06]  /*12230*/  STL [R1+0xc], R0 ;  /* 0x00000c0001007387 */ /* 0x0001ec0000100800 */
[----:B------:R-:W-:Y:S05]  /*12240*/  @P0 BRA `(.L_x_2209) ;  /* 0x0000000400880947 */ /* 0x000fea0003800000 */
[----:B------:R-:W-:Y:S01]  /*12250*/  UMOV UR4, 0xffffffff ;  /* 0xffffffff00047882 */ /* 0x000fe20000000000 */
[----:B0-----:R-:W-:Y:S02]  /*12260*/  VIADD R0, R19, 0xffffffff ;  /* 0xffffffff13007836 */ /* 0x001fe40000000000 */
[----:B------:R-:W-:Y:S05]  /*12270*/  BRA.DIV UR4, `(.L_x_2210) ;  /* 0x0000003e04207947 */ /* 0x000fea000b800000 */
[----:B------:R-:W-:-:S13]  /*12280*/  ELECT P6, URZ, PT ;  /* 0x00000000003f782f */ /* 0x000fda00038c0000 */
.L_x_2286:
        /* <DEDUP_REMOVED lines=21> */
.L_x_2211:
[----:B0-----:R-:W3:Y:S01]  /*123e0*/  LDL R3, [R1] ;  /* 0x0000000001037983 */ /* 0x001ee20000100800 */
[----:B------:R-:W-:Y:S01]  /*123f0*/  IMAD R2, R18, 0x8, R17 ;  /* 0x0000000812027824 */ /* 0x000fe200078e0211 */
[----:B-1----:R-:W0:Y:S02]  /*12400*/  S2R R8, SR_TID.X ;  /* 0x0000000000087919 */ /* 0x002e240000002100 */
[----:B0-----:R-:W-:-:S04]  /*12410*/  LOP3.LUT R8, R8, 0x7f, RZ, 0xc0, !PT ;  /* 0x0000007f08087812 */ /* 0x001fc800078ec0ff */
[----:B------:R-:W-:Y:S02]  /*12420*/  ISETP.NE.AND P1, PT, R8, RZ, PT ;  /* 0x000000ff0800720c */ /* 0x000fe40003f25270 */
[----:B---3--:R-:W-:-:S04]  /*12430*/  SHF.L.U32 R3, R3, 0x1f, RZ ;  /* 0x0000001f03037819 */ /* 0x008fc800000006ff */
[----:B------:R-:W0:Y:S02]  /*12440*/  SYNCS.PHASECHK.TRANS64.TRYWAIT P0, [R2+URZ+0x29880], R3 ;  /* 0x02988003020075a7 */ /* 0x000e24000800017f */
[----:B0-----:R-:W-:Y:S05]  /*12450*/  @!P0 BRA `(.L_x_2212) ;  /* 0x0000003800c88947 */ /* 0x001fea0003800000 */
.L_x_2287:
        /* <DEDUP_REMOVED lines=8> */
.L_x_2213:
[----:B------:R-:W3:Y:S01]  /*124e0*/  LDL R5, [R1+0x18] ;  /* 0x0000180001057983 */ /* 0x000ee20000100800 */
        /* <DEDUP_REMOVED lines=11> */
[----:B---3--:R-:W-:-:S05]  /*125a0*/  IMAD R0, R0, 0xa0, R5 ;  /* 0x000000a000007824 */ /* 0x008fca00078e0205 */
[----:B------:R-:W-:-:S13]  /*125b0*/  R2UR UR35, R0 ;  /* 0x00000000002372ca */ /* 0x000fda00000e0000 */
[----:B------:R1:W-:Y:S01]  /*125c0*/  UTMALDG.4D [UR32], [UR4], desc[UR6] ;  /* 0x00000620040075b4 */ /* 0x0003e20008019000 */
[----:B------:R-:W3:Y:S02]  /*125d0*/  SYNCS.PHASECHK.TRANS64.TRYWAIT P0, [R2+URZ+0x29840], R3 ;  /* 0x02984003020075a7 */ /* 0x000ee4000800017f */
[----:B-1-3--:R-:W-:Y:S05]  /*125e0*/  @!P0 BRA `(.L_x_2214) ;  /* 0x0000003800788947 */ /* 0x00afea0003800000 */
.L_x_2288:
        /* <DEDUP_REMOVED lines=8> */
.L_x_2215:
[----:B------:R-:W-:Y:S01]  /*12670*/  R2UR UR27, R0 ;  /* 0x00000000001b72ca */ /* 0x000fe200000e0000 */
[----:B------:R-:W-:Y:S01]  /*12680*/  IMAD R0, R18, 0x7800, R17 ;  /* 0x0000780012007824 */ /* 0x000fe200078e0211 */
        /* <DEDUP_REMOVED lines=8> */
[----:B------:R-:W-:Y:S01]  /*12710*/  UMOV UR26, URZ ;  /* 0x0000003f001a7c82 */ /* 0x000fe20008000000 */
[----:B------:R-:W-:Y:S01]  /*12720*/  UMOV UR28, UR36 ;  /* 0x00000024001c7c82 */ /* 0x000fe20008000000 */
[----:B------:R-:W-:Y:S01]  /*12730*/  P2R R0, PR, RZ, 0x1 ;  /* 0x00000001ff007803 */ /* 0x000fe20000000000 */
[----:B------:R-:W-:Y:S01]  /*12740*/  UMOV UR18, 0x40 ;  /* 0x0000004000127882 */ /* 0x000fe20000000000 */
[----:B------:R-:W-:Y:S01]  /*12750*/  UMOV UR20, UR36 ;  /* 0x0000002400147c82 */ /* 0x000fe20008000000 */
[----:B------:R-:W-:Y:S01]  /*12760*/  UIADD3 UR25, UR25, 0x29830, URZ ;  /* 0x0002983019197890 */ /* 0x000fe2000fffe03f */
[----:B------:R-:W-:Y:S01]  /*12770*/  UMOV UR19, UR27 ;  /* 0x0000001b00137c82 */ /* 0x000fe20008000000 */
[----:B------:R-:W-:-:S02]  /*12780*/  UMOV UR21, UR29 ;  /* 0x0000001d00157c82 */ /* 0x000fc40008000000 */
[----:B------:R-:W-:Y:S01]  /*12790*/  UIADD3 UR24, UR8, 0x1a400, URZ ;  /* 0x0001a40008187890 */ /* 0x000fe2000fffe03f */
[----:B------:R3:W-:Y:S01]  /*127a0*/  STL [R1+0xc], R0 ;  /* 0x00000c0001007387 */ /* 0x0007e20000100800 */
[----:B------:R-:W-:Y:S02]  /*127b0*/  UIADD3 UR16, UR8, 0x1cc00, URZ ;  /* 0x0001cc0008107890 */ /* 0x000fe4000fffe03f */
[----:B------:R-:W-:Y:S01]  /*127c0*/  UIADD3 UR8, UR8, 0x1f400, URZ ;  /* 0x0001f40008087890 */ /* 0x000fe2000fffe03f */
        /* <DEDUP_REMOVED lines=8> */
[----:B------:R3:W-:Y:S02]  /*12850*/  UTMALDG.4D [UR8], [UR4], desc[UR6] ;  /* 0x00000608040075b4 */ /* 0x0007e40008019000 */
[----:B---3--:R-:W-:Y:S01]  /*12860*/  NOP ;  /* 0x0000000000007918 */ /* 0x008fe20000000000 */
.L_x_2209:
[----:B------:R-:W-:Y:S05]  /*12870*/  WARPSYNC.ALL ;  /* 0x0000000000007948 */ /* 0x000fea0003800000 */
[----:B0-----:R-:W-:Y:S01]  /*12880*/  VIADD R0, R17, 0x14400 ;  /* 0x0001440011007836 */ /* 0x001fe20000000000 */
[----:B------:R-:W-:Y:S01]  /*12890*/  USHF.R.S32.HI UR4, URZ, 0x1f, UR47 ;  /* 0x0000001f3f047899 */ /* 0x000fe2000801142f */
        /* <DEDUP_REMOVED lines=15> */
[----:B-1----:R-:W-:Y:S01]  /*12990*/  MOV R2, 0x0 ;  /* 0x0000000000027802 */ /* 0x002fe20000000f00 */
        /* <DEDUP_REMOVED lines=15> */
.L_x_2217:
[----:B------:R-:W-:Y:S05]  /*12a90*/  BSYNC B6 ;  /* 0x0000000000067941 */ /* 0x000fea0003800000 */
.L_x_2216:
[----:B------:R-:W3:Y:S01]  /*12aa0*/  LDL R10, [R1+0x14] ;  /* 0x00001400010a7983 */ /* 0x000ee20000100800 */
[----:B------:R-:W0:Y:S01]  /*12ab0*/  LDC R5, c[0x0][0x448] ;  /* 0x00011200ff057b82 */ /* 0x000e220000000800 */
[----:B------:R-:W-:Y:S01]  /*12ac0*/  ULDC.64 UR8, c[0x0][0x2d8] ;  /* 0x0000b60000087ab9 */ /* 0x000fe20000000a00 */
[----:B-1----:R-:W1:Y:S01]  /*12ad0*/  S2R R2, SR_TID.X ;  /* 0x0000000000027919 */ /* 0x002e620000002100 */
[----:B0-----:R-:W-:Y:S01]  /*12ae0*/  ISETP.NE.AND P0, PT, R5, 0x1, PT ;  /* 0x000000010500780c */ /* 0x001fe20003f05270 */
[----:B------:R-:W0:Y:S01]  /*12af0*/  S2R R6, SR_TID.X ;  /* 0x0000000000067919 */ /* 0x000e220000002100 */
[----:B-1----:R-:W-:-:S11]  /*12b00*/  LOP3.LUT R0, R2, 0x7f, RZ, 0xc0, !PT ;  /* 0x0000007f02007812 */ /* 0x002fd600078ec0ff */
[----:B------:R-:W1:Y:S01]  /*12b10*/  @P0 LDC R3, c[0x0][0x44c] ;  /* 0x00011300ff030b82 */ /* 0x000e620000000800 */
[----:B------:R-:W-:Y:S01]  /*12b20*/  IMAD.SHL.U32 R2, R2, 0x20, RZ ;  /* 0x0000002002027824 */ /* 0x000fe200078e00ff */
[----:B------:R-:W-:-:S06]  /*12b30*/  SHF.R.U32.HI R0, RZ, 0x2, R0 ;  /* 0x00000002ff007819 */ /* 0x000fcc0000011600 */
[----:B------:R-:W4:Y:S01]  /*12b40*/  @P0 LDC R4, c[0x0][0x450] ;  /* 0x00011400ff040b82 */ /* 0x000f220000000800 */
[----:B------:R-:W-:Y:S01]  /*12b50*/  LOP3.LUT R2, R0, 0x60, R2, 0xf8, !PT ;  /* 0x0000006000027812 */ /* 0x000fe200078ef802 */
[----:B------:R-:W-:Y:S01]  /*12b60*/  UIMAD UR6, UR44, UR8, URZ ;  /* 0x000000082c0672a4 */ /* 0x000fe2000f8e023f */
[----:B------:R-:W-:Y:S01]  /*12b70*/  UMOV UR4, UR50 ;  /* 0x0000003200047c82 */ /* 0x000fe20008000000 */
[----:B------:R-:W-:Y:S02]  /*12b80*/  UMOV UR5, UR45 ;  /* 0x0000002d00057c82 */ /* 0x000fe40008000000 */
[----:B------:R-:W-:Y:S02]  /*12b90*/  UIMAD UR6, UR36, UR9, UR6 ;  /* 0x00000009240672a4 */ /* 0x000fe4000f8e0206 */
[----:B------:R-:W-:-:S03]  /*12ba0*/  UIMAD.WIDE.U32 UR4, UR36, UR8, UR4 ;  /* 0x00000008240472a5 */ /* 0x000fc6000f8e0004 */
[----:B------:R-:W-:Y:S01]  /*12bb0*/  ULDC.64 UR8, c[0x0][0x2e0] ;  /* 0x0000b80000087ab9 */ /* 0x000fe20000000a00 */
[----:B------:R-:W-:Y:S02]  /*12bc0*/  UIADD3 UR5, UR5, UR6, URZ ;  /* 0x0000000605057290 */ /* 0x000fe4000fffe03f */
[----:B------:R-:W-:Y:S02]  /*12bd0*/  UIMAD UR6, UR37, UR8, URZ ;  /* 0x00000008250672a4 */ /* 0x000fe4000f8e023f */
[----:B------:R-:W-:Y:S02]  /*12be0*/  UIMAD.WIDE.U32 UR4, UR43, UR8, UR4 ;  /* 0x000000082b0472a5 */ /* 0x000fe4000f8e0004 */
[----:B------:R-:W-:-:S03]  /*12bf0*/  UIMAD UR6, UR43, UR9, UR6 ;  /* 0x000000092b0672a4 */ /* 0x000fc6000f8e0206 */
[----:B------:R-:W-:Y:S01]  /*12c00*/  ULDC.64 UR8, c[0x0][0x2d0] ;  /* 0x0000b40000087ab9 */ /* 0x000fe20000000a00 */
[----:B------:R-:W-:Y:S01]  /*12c10*/  UIADD3 UR5, UR5, UR6, URZ ;  /* 0x0000000605057290 */ /* 0x000fe2000fffe03f */
[----:B0-----:R-:W-:-:S05]  /*12c20*/  IMAD.SHL.U32 R6, R6, 0x10, RZ ;  /* 0x0000001006067824 */ /* 0x001fca00078e00ff */
[----:B------:R-:W-:-:S04]  /*12c30*/  LOP3.LUT R6, R6, 0x30, RZ, 0xc0, !PT ;  /* 0x0000003006067812 */ /* 0x000fc800078ec0ff */
[----:B------:R-:W-:Y:S01]  /*12c40*/  LOP3.LUT R8, R6, 0x40, RZ, 0xfc, !PT ;  /* 0x0000004006087812 */ /* 0x000fe200078efcff */
[----:B---3--:R-:W-:-:S04]  /*12c50*/  IMAD R0, R10, 0x80, R2 ;  /* 0x000000800a007824 */ /* 0x008fc800078e0202 */
[----:B-1----:R-:W-:-:S04]  /*12c60*/  @P0 IMAD.HI.U32 R3, R0, R3, RZ ;  /* 0x0000000300030227 */ /* 0x002fc800078e00ff */
[----:B------:R-:W-:Y:S01]  /*12c70*/  IMAD.MOV.U32 R2, RZ, RZ, R0 ;  /* 0x000000ffff027224 */ /* 0x000fe200078e0000 */
[----:B----4-:R-:W-:-:S04]  /*12c80*/  @P0 SHF.R.U32.HI R2, RZ, R4, R3 ;  /* 0x00000004ff020219 */ /* 0x010fc80000011603 */
[--C-:B------:R-:W-:Y:S01]  /*12c90*/  SHF.R.S32.HI R4, RZ, 0x1f, R2.reuse ;  /* 0x0000001fff047819 */ /* 0x100fe20000011402 */
[----:B------:R-:W-:-:S04]  /*12ca0*/  IMAD.MOV R3, RZ, RZ, -R2 ;  /* 0x000000ffff037224 */ /* 0x000fc800078e0a02 */
[----:B------:R-:W-:Y:S02]  /*12cb0*/  IMAD R0, R5, R3, R0 ;  /* 0x0000000305007224 */ /* 0x000fe400078e0200 */
[----:B------:R-:W-:Y:S02]  /*12cc0*/  IMAD R4, R4, UR8, RZ ;  /* 0x0000000804047c24 */ /* 0x000fe4000f8e02ff */
[----:B------:R-:W-:Y:S02]  /*12cd0*/  IMAD.U32 R3, RZ, RZ, UR8 ;  /* 0x00000008ff037e24 */ /* 0x000fe4000f8e00ff */
[C---:B------:R-:W-:Y:S02]  /*12ce0*/  IMAD R4, R2.reuse, UR9, R4 ;  /* 0x0000000902047c24 */ /* 0x040fe4000f8e0204 */
        /* <DEDUP_REMOVED lines=11> */
[----:B------:R0:W5:Y:S01]  /*12da0*/  LDL R8, [R1+0x28] ;  /* 0x0000280001087983 */ /* 0x0001620000100800 */
[----:B------:R-:W1:Y:S01]  /*12db0*/  S2R R7, SR_TID.X ;  /* 0x0000000000077919 */ /* 0x000e620000002100 */
[----:B------:R-:W-:-:S02]  /*12dc0*/  LOP3.LUT R6, R6, 0x80, RZ, 0xfc, !PT ;  /* 0x0000008006067812 */ /* 0x000fc400078efcff */
[----:B------:R-:W-:Y:S02]  /*12dd0*/  IADD3.X R0, R3, UR5, R0, P0, !PT ;  /* 0x0000000503007c10 */ /* 0x000fe400087fe400 */
[----:B------:R-:W-:Y:S01]  /*12de0*/  ISETP.GE.AND P2, PT, R6, UR4, PT ;  /* 0x0000000406007c0c */ /* 0x000fe2000bf46270 */
[----:B-1----:R-:W-:-:S05]  /*12df0*/  IMAD.SHL.U32 R9, R7, 0x10, RZ ;  /* 0x0000001007097824 */ /* 0x002fca00078e00ff */
[----:B------:R-:W-:-:S04]  /*12e00*/  LOP3.LUT R9, R9, 0x30, RZ, 0xc0, !PT ;  /* 0x0000003009097812 */ /* 0x000fc800078ec0ff */
[----:B------:R-:W-:Y:S01]  /*12e10*/  ISETP.GE.AND P0, PT, R9, UR4, PT ;  /* 0x0000000409007c0c */ /* 0x000fe2000bf06270 */
[----:B------:R-:W-:-:S03]  /*12e20*/  UMOV UR4, 0xffffffff ;  /* 0xffffffff00047882 */ /* 0x000fc60000000000 */
[----:B0-----:R-:W-:Y:S09]  /*12e30*/  BRA.DIV UR4, `(.L_x_2218) ;  /* 0x0000003204787947 */ /* 0x001ff2000b800000 */
[----:B------:R-:W0:Y:S02]  /*12e40*/  S2R R6, SR_TID.X ;  /* 0x0000000000067919 */ /* 0x000e240000002100 */
[----:B0-----:R-:W-:Y:S02]  /*12e50*/  LOP3.LUT R7, R6, 0x7f, RZ, 0xc0, !PT ;  /* 0x0000007f06077812 */ /* 0x001fe400078ec0ff */
[----:B------:R-:W3:Y:S02]  /*12e60*/  LDL.LU R6, [R1+0x1c] ;  /* 0x00001c0001067983 */ /* 0x000ee40000300800 */
[----:B------:R-:W-:-:S05]  /*12e70*/  SHF.R.U32.HI R7, RZ, 0x2, R7 ;  /* 0x00000002ff077819 */ /* 0x000fca0000011607 */
[----:B------:R-:W-:Y:S02]  /*12e80*/  IMAD R3, R10, 0x80, R7 ;  /* 0x000000800a037824 */ /* 0x000fe400078e0207 */
[----:B---3--:R-:W-:Y:S02]  /*12e90*/  IMAD R2, R6, R5, RZ ;  /* 0x0000000506027224 */ /* 0x008fe400078e02ff */
[----:B------:R-:W0:Y:S03]  /*12ea0*/  SHFL.IDX PT, R5, R4, RZ, 0x1c1f ;  /* 0x001c1fff04057589 */ /* 0x000e2600000e0000 */
[----:B------:R-:W-:Y:S01]  /*12eb0*/  ISETP.GE.AND P4, PT, R3, R2, PT ;  /* 0x000000020300720c */ /* 0x000fe20003f86270 */
[----:B------:R-:W1:-:S12]  /*12ec0*/  SHFL.IDX PT, R6, R0, RZ, 0x1c1f ;  /* 0x001c1fff00067589 */ /* 0x000e5800000e0000 */
[----:B0-----:R-:W-:-:S05]  /*12ed0*/  @!P4 IADD3 R5, P3, R9, R5, RZ ;  /* 0x000000050905c210 */ /* 0x001fca0007f7e0ff */
[----:B-1----:R-:W-:-:S04]  /*12ee0*/  @!P4 IMAD.X R6, RZ, RZ, R6, P3 ;  /* 0x000000ffff06c224 */ /* 0x002fc800018e0606 */
[----:B------:R-:W-:Y:S02]  /*12ef0*/  @!P4 IMAD.MOV.U32 R7, RZ, RZ, R6 ;  /* 0x000000ffff07c224 */ /* 0x000fe400078e0006 */
        /* <DEDUP_REMOVED lines=27> */
.L_x_2297:
        /* <DEDUP_REMOVED lines=12> */
.L_x_2220:
[----:B------:R-:W-:Y:S05]  /*13170*/  BSYNC B0 ;  /* 0x0000000000007941 */ /* 0x000fea0003800000 */
.L_x_2219:
[----:B------:R-:W-:Y:S01]  /*13180*/  NOP ;  /* 0x0000000000007918 */ /* 0x000fe20000000000 */
[----:B------:R-:W-:-:S13]  /*13190*/  PLOP3.LUT P0, PT, PT, PT, PT, 0x80, 0x0 ;  /* 0x000000000000781c */ /* 0x000fda0003f0f070 */
.L_x_2221:
[----:B------:R-:W-:Y:S02]  /*131a0*/  PLOP3.LUT P1, PT, P1, P0, PT, 0xa2, 0x0 ;  /* 0x000000000000781c */ /* 0x000fe40000f21472 */
[----:B------:R-:W-:-:S08]  /*131b0*/  @P0 R2UR P1, UR4, R17 ;  /* 0x00000000110402ca */ /* 0x000fd00000020000 */
[----:B------:R-:W-:-:S05]  /*131c0*/  @P0 PLOP3.LUT P0, PT, P1, PT, PT, 0x80, 0x0 ;  /* 0x000000000000081c */ /* 0x000fca0000f0f070 */
[----:B------:R-:W-:Y:S01]  /*131d0*/  @!P1 SYNCS.ARRIVE.TRANS64.RED.A0T1 RZ, [UR4+0x29800], RZ ;  /* 0x029800ffffff99a7 */ /* 0x000fe20008200404 */
[----:B------:R-:W-:Y:S07]  /*131e0*/  @!P1 ARRIVES.LDGSTSBAR.64.TRANSCNT [UR4+0x29800] ;  /* 0x02980000ff0099b0 */ /* 0x000fee0008000a84 */
[----:B------:R-:W-:Y:S05]  /*131f0*/  @P0 BRA.U.ANY `(.L_x_2221) ;  /* 0xfffffffd00e80947 */ /* 0x000fea000393ffff */
[----:B-1----:R-:W3:Y:S02]  /*13200*/  LDL.LU R2, [R1+0x2c] ;  /* 0x00002c0001027983 */ /* 0x002ee40000300800 */
        /* <DEDUP_REMOVED lines=11> */
.L_x_2298:
[----:B------:R-:W-:Y:S05]  /*132c0*/  BSYNC B0 ;  /* 0x0000000000007941 */ /* 0x000fea0003800000 */
.L_x_2222:
[----:B------:R-:W-:-:S13]  /*132d0*/  ISETP.GE.AND P0, PT, R19, 0x2, PT ;  /* 0x000000021300780c */ /* 0x000fda0003f06270 */
[----:B------:R-:W-:Y:S05]  /*132e0*/  @!P0 BRA `(.L_x_2224) ;  /* 0x0000001000048947 */ /* 0x000fea0003800000 */
[----:B-1----:R1:W5:Y:S01]  /*132f0*/  LDL.LU R0, [R1] ;  /* 0x0000000001007983 */ /* 0x0023620000300800 */
[----:B------:R-:W-:Y:S02]  /*13300*/  VIADD R2, R19, 0xfffffffe ;  /* 0xfffffffe13027836 */ /* 0x000fe40000000000 */
[----:B------:R-:W-:-:S07]  /*13310*/  IMAD.MOV.U32 R3, RZ, RZ, R18 ;  /* 0x000000ffff037224 */ /* 0x000fce00078e0012 */
.L_x_2246:
[----:B0-----:R-:W3:Y:S01]  /*13320*/  LDL R4, [R1+0xc] ;  /* 0x00000c0001047983 */ /* 0x001ee20000100800 */
[----:B------:R-:W-:Y:S01]  /*13330*/  VIADD R18, R3, 0x1 ;  /* 0x0000000103127836 */ /* 0x000fe20000000000 */
[----:B------:R-:W-:Y:S05]  /*13340*/  YIELD ;  /* 0x0000000000007946 */ /* 0x000fea0003800000 */
[C---:B------:R-:W-:Y:S01]  /*13350*/  ISETP.NE.AND P0, PT, R18.reuse, 0x2, PT ;  /* 0x000000021200780c */ /* 0x040fe20003f05270 */
[----:B------:R-:W-:Y:S03]  /*13360*/  BSSY B0, `(.L_x_2225) ;  /* 0x0000089000007945 */ /* 0x000fe60003800000 */
[----:B------:R-:W-:-:S02]  /*13370*/  SEL R18, R18, RZ, P0 ;  /* 0x000000ff12127207 */ /* 0x000fc40000000000 */
[----:B---3--:R-:W-:Y:S02]  /*13380*/  ISETP.NE.AND P1, PT, R4, RZ, PT ;  /* 0x000000ff0400720c */ /* 0x008fe40003f25270 */
[----:B------:R-:W-:-:S04]  /*13390*/  SEL R4, RZ, 0x1, P0 ;  /* 0x00000001ff047807 */ /* 0x000fc80000000000 */
[----:B-----5:R-:W-:-:S05]  /*133a0*/  LOP3.LUT R9, R0, R4, RZ, 0x3c, !PT ;  /* 0x0000000400097212 */ /* 0x020fca00078e3cff */
[----:B------:R3:W-:Y:S02]  /*133b0*/  STL [R1], R9 ;  /* 0x0000000901007387 */ /* 0x0007e40000100800 */
[----:B------:R-:W-:Y:S05]  /*133c0*/  @!P1 BRA `(.L_x_2226) ;  /* 0x0000000800089947 */ /* 0x000fea0003800000 */
[----:B------:R-:W-:Y:S01]  /*133d0*/  ULDC.64 UR4, c[0x0][0x418] ;  /* 0x0001060000047ab9 */ /* 0x000fe20000000a00 */
[----:B0-----:R-:W-:Y:S01]  /*133e0*/  IMAD.MOV.U32 R8, RZ, RZ, R2 ;  /* 0x000000ffff087224 */ /* 0x001fe200078e0002 */
        /* <DEDUP_REMOVED lines=22> */
.L_x_2227:
[----:B------:R-:W0:Y:S01]  /*13550*/  S2R R4, SR_TID.X ;  /* 0x0000000000047919 */ /* 0x000e220000002100 */
[----:B------:R-:W-:Y:S01]  /*13560*/  IMAD R5, R18, 0x8, R17 ;  /* 0x0000000812057824 */ /* 0x000fe200078e0211 */
[----:B------:R-:W-:Y:S01]  /*13570*/  BSSY B1, `(.L_x_2228) ;  /* 0x0000006000017945 */ /* 0x000fe20003800000 */
[----:B0-----:R-:W-:Y:S02]  /*13580*/  LOP3.LUT R6, R4, 0x7f, RZ, 0xc0, !PT ;  /* 0x0000007f04067812 */ /* 0x001fe400078ec0ff */
[----:B------:R-:W-:Y:S02]  /*13590*/  SHF.L.U32 R4, R9, 0x1f, RZ ;  /* 0x0000001f09047819 */ /* 0x000fe400000006ff */
[----:B------:R-:W-:Y:S02]  /*135a0*/  ISETP.NE.AND P1, PT, R6, RZ, PT ;  /* 0x000000ff0600720c */ /* 0x000fe40003f25270 */
[----:B------:R-:W0:Y:S02]  /*135b0*/  SYNCS.PHASECHK.TRANS64.TRYWAIT P0, [R5+URZ+0x29880], R4 ;  /* 0x02988004050075a7 */ /* 0x000e24000800017f */
[----:B0-----:R-:W-:Y:S09]  /*135c0*/  @!P0 BRA `(.L_x_2229) ;  /* 0x0000003000088947 */ /* 0x001ff20003800000 */
.L_x_2299:
[----:B------:R-:W-:Y:S05]  /*135d0*/  BSYNC B1 ;  /* 0x0000000000017941 */ /* 0x000fea0003800000 */
.L_x_2228:
        /* <DEDUP_REMOVED lines=9> */
.L_x_2231:
[----:B------:R-:W-:Y:S05]  /*13670*/  BSYNC B1 ;  /* 0x0000000000017941 */ /* 0x000fea0003800000 */
.L_x_2230:
[----:B------:R-:W4:Y:S01]  /*13680*/  LDL R6, [R1+0x18] ;  /* 0x0000180001067983 */ /* 0x000f220000100800 */
        /* <DEDUP_REMOVED lines=9> */
[----:B----4-:R-:W-:-:S02]  /*13720*/  IMAD R6, R8, 0xa0, R6 ;  /* 0x000000a008067824 */ /* 0x010fc400078e0206 */
[----:B------:R-:W-:-:S09]  /*13730*/  VIADD R8, R5, 0x29870 ;  /* 0x0002987005087836 */ /* 0x000fd20000000000 */
.L_x_2232:
        /* <DEDUP_REMOVED lines=13> */
.L_x_2300:
[----:B------:R-:W-:Y:S05]  /*13810*/  BSYNC B1 ;  /* 0x0000000000017941 */ /* 0x000fea0003800000 */
.L_x_2233:
[----:B------:R-:W-:Y:S01]  /*13820*/  BSSY B1, `(.L_x_2235) ;  /* 0x000000b000017945 */ /* 0x000fe20003800000 */
[----:B------:R-:W-:Y:S02]  /*13830*/  IMAD.MOV.U32 R8, RZ, RZ, 0x0 ;  /* 0x00000000ff087424 */ /* 0x000fe400078e00ff */
[----:B---3--:R-:W-:Y:S01]  /*13840*/  IMAD.MOV.U32 R9, RZ, RZ, 0x14f00000 ;  /* 0x14f00000ff097424 */ /* 0x008fe200078e00ff */
[----:B------:R-:W-:Y:S06]  /*13850*/  @P1 BRA `(.L_x_2236) ;  /* 0x00000000001c1947 */ /* 0x000fec0003800000 */
[----:B------:R-:W3:Y:S01]  /*13860*/  S2R R7, SR_TID.X ;  /* 0x0000000000077919 */ /* 0x000ee20000002100 */
[----:B0---4-:R-:W-:-:S04]  /*13870*/  IMAD.MOV.U32 R4, RZ, RZ, 0x7800 ;  /* 0x00007800ff047424 */ /* 0x011fc800078e00ff */
[----:B------:R0:W-:Y:S01]  /*13880*/  SYNCS.ARRIVE.TRANS64 RZ, [R5+URZ+0x29830], R4 ;  /* 0x0298300405ff79a7 */ /* 0x0001e2000800003f */
[----:B---3--:R-:W-:-:S04]  /*13890*/  LOP3.LUT R7, R7, 0x1f, RZ, 0xc0, !PT ;  /* 0x0000001f07077812 */ /* 0x008fc800078ec0ff */
[----:B------:R-:W-:-:S13]  /*138a0*/  ISETP.NE.AND P0, PT, R7, RZ, PT ;  /* 0x000000ff0700720c */ /* 0x000fda0003f05270 */
[----:B0-----:R-:W-:Y:S05]  /*138b0*/  @!P0 BRA `(.L_x_2236) ;  /* 0x0000000000048947 */ /* 0x001fea0003800000 */
[----:B------:R-:W-:Y:S01]  /*138c0*/  BPT.TRAP 0x1 ;  /* 0x000000040000795c */ /* 0x000fe20000300000 */
.L_x_2236:
[----:B------:R-:W-:Y:S05]  /*138d0*/  BSYNC B1 ;  /* 0x0000000000017941 */ /* 0x000fea0003800000 */
.L_x_2235:
[----:B------:R-:W-:Y:S01]  /*138e0*/  R2UR UR10, R10 ;  /* 0x000000000a0a72ca */ /* 0x000fe200000e0000 */
[----:B0---4-:R-:W-:Y:S01]  /*138f0*/  IMAD R4, R18, 0x7800, R17 ;  /* 0x0000780012047824 */ /* 0x011fe200078e0211 */
[----:B------:R-:W-:Y:S01]  /*13900*/  R2UR UR6, R8 ;  /* 0x00000000080672ca */ /* 0x000fe200000e0000 */
[----:B------:R-:W-:Y:S01]  /*13910*/  UIADD3 UR4, UP0, UR48, 0x370, URZ ;  /* 0x0000037030047890 */ /* 0x000fe2000ff1e03f */
[----:B------:R-:W-:Y:S01]  /*13920*/  R2UR UR7, R9 ;  /* 0x00000000090772ca */ /* 0x000fe200000e0000 */
[----:B------:R-:W-:Y:S01]  /*13930*/  VIADD R5, R5, 0x29830 ;  /* 0x0002983005057836 */ /* 0x000fe20000000000 */
[----:B------:R-:W-:Y:S01]  /*13940*/  PLOP3.LUT P0, PT, PT, PT, PT, 0x80, 0x0 ;  /* 0x000000000000781c */ /* 0x000fe20003f0f070 */
[----:B------:R-:W-:Y:S01]  /*13950*/  VIADD R7, R4, 0x1a400 ;  /* 0x0001a40004077836 */ /* 0x000fe20000000000 */
[----:B------:R-:W-:-:S12]  /*13960*/  UIADD3.X UR5, URZ, UR49, URZ, UP0, !UPT ;  /* 0x000000313f057290 */ /* 0x000fd800087fe43f */
.L_x_2237:
        /* <DEDUP_REMOVED lines=15> */
.L_x_2238:
        /* <DEDUP_REMOVED lines=15> */
.L_x_2239:
        /* <DEDUP_REMOVED lines=10> */
.L_x_2226:
[----:B------:R-:W-:Y:S05]  /*13bf0*/  BSYNC B0 ;  /* 0x0000000000007941 */ /* 0x000fea0003800000 */
.L_x_2225:
[----:B------:R-:W-:-:S06]  /*13c00*/  UISETP.NE.AND UP0, UPT, UR39, 0x3, UPT ;  /* 0x000000032700788c */ /* 0x000fcc000bf05270 */
[----:B------:R-:W-:-:S13]  /*13c10*/  PLOP3.LUT P0, PT, PT, PT, UP0, 0x80, 0x0 ;  /* 0x000000000000781c */ /* 0x000fda0003f0f008 */
[----:B------:R-:W-:Y:S05]  /*13c20*/  @!P0 BRA `(.L_x_2240) ;  /* 0x0000000000048947 */ /* 0x000fea0003800000 */
[----:B------:R-:W-:Y:S01]  /*13c30*/  BPT.TRAP 0x1 ;  /* 0x000000040000795c */ /* 0x000fe20000300000 */
.L_x_2240:
        /* <DEDUP_REMOVED lines=8> */
.L_x_2301:
[----:B------:R-:W-:Y:S05]  /*13cc0*/  BSYNC B0 ;  /* 0x0000000000007941 */ /* 0x000fea0003800000 */
.L_x_2241:
[----:B------:R-:W-:Y:S05]  /*13cd0*/  @!P1 BRA `(.L_x_2243) ;  /* 0x0000000000049947 */ /* 0x000fea0003800000 */
[----:B------:R-:W-:Y:S01]  /*13ce0*/  BPT.TRAP 0x1 ;  /* 0x000000040000795c */ /* 0x000fe20000300000 */
.L_x_2243:
[----:B------:R-:W-:Y:S01]  /*13cf0*/  SHF.L.U32 R0, R0, 0x1f, RZ ;  /* 0x0000001f00007819 */ /* 0x000fe200000006ff */
[----:B------:R-:W-:-:S03]  /*13d00*/  IMAD R12, R3, 0x5000, RZ ;  /* 0x00005000030c7824 */ /* 0x000fc600078e02ff */
[----:B------:R-:W5:Y:S02]  /*13d10*/  SYNCS.PHASECHK.TRANS64.TRYWAIT P0, [R19+URZ+0x29860], R0 ;  /* 0x02986000130075a7 */ /* 0x000f64000800017f */
[----:B-----5:R-:W-:Y:S05]  /*13d20*/  @!P0 BRA `(.L_x_2244) ;  /* 0x00000028006c8947 */ /* 0x020fea0003800000 */
.L_x_2302:
        /* <DEDUP_REMOVED lines=8> */
[----:B0--3--:R-:W4:Y:S01]  /*13db0*/  LDSM.16.MT88.4 R8, [R0+0xa400] ;  /* 0x00a400000008783b */ /* 0x009f220000004200 */
[----:B-----5:R-:W-:Y:S01]  /*13dc0*/  LOP3.LUT P0, RZ, R3, 0x4, RZ, 0xc0, !PT ;  /* 0x0000000403ff7812 */ /* 0x020fe2000780c0ff */
[----:B------:R-:W-:-:S05]  /*13dd0*/  IMAD.MOV.U32 R3, RZ, RZ, 0x40 ;  /* 0x00000040ff037424 */ /* 0x000fca00078e00ff */
[----:B------:R-:W-:-:S05]  /*13de0*/  SEL R3, R3, 0xffffffc0, !P0 ;  /* 0xffffffc003037807 */ /* 0x000fca0004000000 */
[----:B------:R-:W-:Y:S01]  /*13df0*/  IMAD.IADD R3, R3, 0x1, R0 ;  /* 0x0000000103037824 */ /* 0x000fe200078e0200 */
[C-C-:B----4-:R-:W-:Y:S02]  /*13e00*/  PRMT R4, R8.reuse, 0x6420, R9.reuse ;  /* 0x0000642008047816 */ /* 0x150fe40000000009 */
        /* <DEDUP_REMOVED lines=66> */
.L_x_2245:
        /* <DEDUP_REMOVED lines=13> */
.L_x_2224:
        /* <DEDUP_REMOVED lines=17> */
[----:B------:R0:W-:Y:S02]  /*14410*/  STL [R1+0x10], R0 ;  /* 0x0000100001007387 */ /* 0x0001e40000100800 */
.L_x_2248:
[----:B------:R-:W-:Y:S05]  /*14420*/  BSYNC B0 ;  /* 0x0000000000007941 */ /* 0x000fea0003800000 */
.L_x_2247:
[----:B------:R-:W-:-:S06]  /*14430*/  UISETP.NE.AND UP0, UPT, UR39, 0x3, UPT ;  /* 0x000000032700788c */ /* 0x000fcc000bf05270 */
[----:B------:R-:W-:-:S13]  /*14440*/  PLOP3.LUT P1, PT, PT, PT, UP0, 0x80, 0x0 ;  /* 0x000000000000781c */ /* 0x000fda0003f2f008 */
[----:B------:R-:W-:Y:S05]  /*14450*/  @!P1 BRA `(.L_x_2249) ;  /* 0x0000000000049947 */ /* 0x000fea0003800000 */
[----:B------:R-:W-:Y:S01]  /*14460*/  BPT.TRAP 0x1 ;  /* 0x000000040000795c */ /* 0x000fe20000300000 */
.L_x_2249:
[----:B------:R-:W3:Y:S01]  /*14470*/  LDL R2, [R1] ;  /* 0x0000000001027983 */ /* 0x000ee20000100800 */
[----:B------:R-:W-:Y:S01]  /*14480*/  IMAD R16, R18, 0x8, R17 ;  /* 0x0000000812107824 */ /* 0x000fe200078e0211 */
[----:B------:R-:W-:Y:S01]  /*14490*/  BSSY B0, `(.L_x_2250) ;  /* 0x0000007000007945 */ /* 0x000fe20003800000 */
[----:B01---5:R-:W-:-:S05]  /*144a0*/  IMAD.U32 R0, RZ, RZ, UR41 ;  /* 0x00000029ff007e24 */ /* 0x023fca000f8e00ff */
[----:B------:R-:W-:Y:S02]  /*144b0*/  ISETP.NE.AND P2, PT, R0, 0x3, PT ;  /* 0x000000030000780c */ /* 0x000fe40003f45270 */
[----:B---3--:R-:W-:-:S04]  /*144c0*/  LOP3.LUT R3, R2, 0x1, RZ, 0x3c, !PT ;  /* 0x0000000102037812 */ /* 0x008fc800078e3cff */
[----:B------:R-:W-:-:S04]  /*144d0*/  SHF.L.U32 R3, R3, 0x1f, RZ ;  /* 0x0000001f03037819 */ /* 0x000fc800000006ff */
[----:B------:R-:W0:Y:S02]  /*144e0*/  SYNCS.PHASECHK.TRANS64.TRYWAIT P1, [R16+URZ+0x29870], R3 ;  /* 0x02987003100075a7 */ /* 0x000e24000802017f */
[----:B0-----:R-:W-:Y:S05]  /*144f0*/  @!P1 BRA `(.L_x_2251) ;  /* 0x00000020008c9947 */ /* 0x001fea0003800000 */
.L_x_2303:
[----:B------:R-:W-:Y:S05]  /*14500*/  BSYNC B0 ;  /* 0x0000000000007941 */ /* 0x000fea0003800000 */
.L_x_2250:
[----:B------:R-:W-:Y:S05]  /*14510*/  @!P2 BRA `(.L_x_2252) ;  /* 0x000000000004a947 */ /* 0x000fea0003800000 */
[----:B------:R-:W-:Y:S01]  /*14520*/  BPT.TRAP 0x1 ;  /* 0x000000040000795c */ /* 0x000fe20000300000 */
.L_x_2252:
[----:B------:R-:W0:Y:S02]  /*14530*/  LDL R0, [R1] ;  /* 0x0000000001007983 */ /* 0x000e240000100800 */
[----:B0-----:R-:W-:-:S04]  /*14540*/  SHF.L.U32 R3, R0, 0x1f, RZ ;  /* 0x0000001f00037819 */ /* 0x001fc800000006ff */
[----:B------:R-:W0:Y:S02]  /*14550*/  SYNCS.PHASECHK.TRANS64.TRYWAIT P1, [R16+URZ+0x29860], R3 ;  /* 0x02986003100075a7 */ /* 0x000e24000802017f */
[----:B0-----:R-:W-:Y:S05]  /*14560*/  @!P1 BRA `(.L_x_2253) ;  /* 0x0000002000849947 */ /* 0x001fea0003800000 */
.L_x_2304:
[----:B------:R-:W3:Y:S04]  /*14570*/  LDL R2, [R1+0x24] ;  /* 0x0000240001027983 */ /* 0x000ee80000100800 */
[----:B------:R-:W4:Y:S01]  /*14580*/  LDL R12, [R1+0x20] ;  /* 0x00002000010c7983 */ /* 0x000f220000100800 */
[----:B------:R-:W-:Y:S01]  /*14590*/  IMAD R0, R18, 0x5000, RZ ;  /* 0x0000500012007824 */ /* 0x000fe200078e02ff */
[----:B------:R-:W-:Y:S05]  /*145a0*/  WARPSYNC.ALL ;  /* 0x0000000000007948 */ /* 0x000fea0003800000 */
[----:B------:R-:W1:Y:S01]  /*145b0*/  S2R R9, SR_TID.X ;  /* 0x0000000000097919 */ /* 0x000e620000002100 */
[----:B------:R-:W-:Y:S01]  /*145c0*/  IMAD.MOV.U32 R13, RZ, RZ, 0x40 ;  /* 0x00000040ff0d7424 */ /* 0x000fe200078e00ff */
[----:B-1----:R-:W-:-:S04]  /*145d0*/  LOP3.LUT P1, RZ, R9, 0x4, RZ, 0xc0, !PT ;  /* 0x0000000409ff7812 */ /* 0x002fc8000782c0ff */
[----:B------:R-:W-:Y:S02]  /*145e0*/  SEL R13, R13, 0xffffffc0, !P1 ;  /* 0xffffffc00d0d7807 */ /* 0x000fe40004800000 */
[C---:B---3--:R-:W-:Y:S02]  /*145f0*/  LOP3.LUT R2, R0.reuse, R2, RZ, 0xfc, !PT ;  /* 0x0000000200027212 */ /* 0x048fe400078efcff */
[----:B----4-:R-:W-:-:S03]  /*14600*/  LOP3.LUT R0, R0, R12, RZ, 0xfc, !PT ;  /* 0x0000000c00007212 */ /* 0x010fc600078efcff */
        /* <DEDUP_REMOVED lines=71> */
.L_x_2254:
        /* <DEDUP_REMOVED lines=12> */
.L_x_2199:
[----:B------:R-:W-:Y:S05]  /*14b40*/  BSYNC B7 ;  /* 0x0000000000077941 */ /* 0x000fea0003800000 */
.L_x_2197:
[----:B-1----:R-:W3:Y:S02]  /*14b50*/  LDL R0, [R1+0x30] ;  /* 0x0000300001007983 */ /* 0x002ee40000100800 */
[----:B---3--:R-:W-:-:S13]  /*14b60*/  ISETP.NE.AND P0, PT, R0, RZ, PT ;  /* 0x000000ff0000720c */ /* 0x008fda0003f05270 */
        /* <DEDUP_REMOVED lines=14> */
.L_x_2255:
[----:B0-----:R-:W0:Y:S01]  /*14c50*/  S2R R2, SR_TID.X ;  /* 0x0000000000027919 */ /* 0x001e220000002100 */
        /* <DEDUP_REMOVED lines=27> */
[----:B------:R-:W1:Y:S02]  /*14e10*/  SHFL.UP PT, R2, R3, 0x8, RZ ;  /* 0x0500000003027989 */ /* 0x000e6400000e00ff */
[----:B-1----:R-:W-:-:S05]  /*14e20*/  SEL R2, R2, RZ, P4 ;  /* 0x000000ff02027207 */ /* 0x002fca0002000000 */
[----:B------:R-:W-:-:S05]  /*14e30*/  IMAD.IADD R6, R3, 0x1, R2 ;  /* 0x0000000103067824 */ /* 0x000fca00078e0202 */
[----:B------:R-:W1:Y:S02]  /*14e40*/  SHFL.UP PT, R0, R6, 0x10, RZ ;  /* 0x0600000006007989 */ /* 0x000e6400000e00ff */
[----:B-1----:R-:W-:-:S05]  /*14e50*/  SEL R7, R0, RZ, P5 ;  /* 0x000000ff00077207 */ /* 0x002fca0002800000 */
[----:B------:R-:W-:-:S05]  /*14e60*/  IMAD.IADD R8, R6, 0x1, R7 ;  /* 0x0000000106087824 */ /* 0x000fca00078e0207 */
[----:B------:R-:W0:Y:S04]  /*14e70*/  SHFL.IDX PT, R2, R8, 0x1f, 0x1f ;  /* 0x03e01f0008027f89 */ /* 0x000e2800000e0000 */
[----:B------:R-:W1:Y:S04]  /*14e80*/  SHFL.IDX PT, R7, R9, 0x1, 0x1f ;  /* 0x00201f0009077f89 */ /* 0x000e6800000e0000 */
[----:B------:R-:W3:Y:S01]  /*14e90*/  SHFL.IDX PT, R0, R9, RZ, 0x1f ;  /* 0x00001fff09007589 */ /* 0x000ee200000e0000 */
[----:B0-----:R-:W-:-:S04]  /*14ea0*/  IMAD R2, R2, R4, RZ ;  /* 0x0000000402027224 */ /* 0x001fc800078e02ff */
[----:B-1----:R-:W-:-:S05]  /*14eb0*/  IMAD.IADD R7, R7, 0x1, R2 ;  /* 0x0000000107077824 */ /* 0x002fca00078e0202 */
[----:B---3--:R-:W-:-:S13]  /*14ec0*/  ISETP.GT.AND P6, PT, R7, R0, PT ;  /* 0x000000000700720c */ /* 0x008fda0003fc4270 */
[----:B------:R-:W-:Y:S05]  /*14ed0*/  @P6 BRA `(.L_x_2257) ;  /* 0x0000000000906947 */ /* 0x000fea0003800000 */
.L_x_2261:
        /* <DEDUP_REMOVED lines=14> */
.L_x_2260:
[----:B------:R-:W-:Y:S05]  /*14fc0*/  BSYNC B0 ;  /* 0x0000000000007941 */ /* 0x000fea0003800000 */
.L_x_2259:
        /* <DEDUP_REMOVED lines=21> */
.L_x_2257:
        /* <DEDUP_REMOVED lines=10> */
[----:B------:R0:W3:Y:S01]  /*151c0*/  LDG.E R9, desc[UR52][R2.64] ;  /* 0x0000003402097981 */ /* 0x0000e2000c1e1900 */
[----:B------:R-:W-:Y:S01]  /*151d0*/  ISETP.NE.AND P0, PT, RZ, UR7, PT ;  /* 0x00000007ff007c0c */ /* 0x000fe2000bf05270 */
[----:B0-----:R-:W-:-:S05]  /*151e0*/  IMAD.U32 R2, RZ, RZ, UR6 ;  /* 0x00000006ff027e24 */ /* 0x001fca000f8e00ff */
[----:B------:R0:W3:Y:S02]  /*151f0*/  SHFL.IDX PT, R5, R5, R2, 0x1f ;  /* 0x00001f0205057589 */ /* 0x0000e400000e0000 */
[----:B0-----:R-:W-:Y:S02]  /*15200*/  IMAD.MOV.U32 R2, RZ, RZ, RZ ;  /* 0x000000ffff027224 */ /* 0x001fe400078e00ff */
[----:B---3--:R-:W-:-:S05]  /*15210*/  IMAD R6, R5, R9, RZ ;  /* 0x0000000905067224 */ /* 0x008fca00078e02ff */
[----:B------:R-:W-:Y:S01]  /*15220*/  IABS R10, R6 ;  /* 0x00000006000a7213 */ /* 0x000fe20000000000 */
[----:B------:R-:W-:Y:S06]  /*15230*/  @!P0 BRA `(.L_x_2262) ;  /* 0x00000000000c8947 */ /* 0x000fec0003800000 */
[----:B------:R-:W-:-:S06]  /*15240*/  UIADD3 UR4, UR6, -0x1, URZ ;  /* 0xffffffff06047890 */ /* 0x000fcc000fffe03f */
[----:B------:R-:W-:-:S06]  /*15250*/  IMAD.U32 R2, RZ, RZ, UR4 ;  /* 0x00000004ff027e24 */ /* 0x000fcc000f8e00ff */
[----:B------:R0:W1:Y:S02]  /*15260*/  SHFL.IDX PT, R2, R8, R2, 0x1f ;  /* 0x00001f0208027589 */ /* 0x00006400000e0000 */
.L_x_2262:
[----:B------:R-:W3:Y:S01]  /*15270*/  I2F.RP R3, R10 ;  /* 0x0000000a00037306 */ /* 0x000ee20000209400 */
[----:B01----:R-:W-:-:S04]  /*15280*/  IMAD R8, R2, R4, R7 ;  /* 0x0000000402087224 */ /* 0x003fc800078e0207 */
[----:B------:R-:W-:Y:S01]  /*15290*/  IMAD.IADD R0, R0, 0x1, -R8 ;  /* 0x0000000100007824 */ /* 0x000fe200078e0a08 */
[----:B------:R0:W-:Y:S02]  /*152a0*/  STL [R1+0x10], R8 ;  /* 0x0000100801007387 */ /* 0x0001e40000100800 */
[----:B---3--:R-:W1:Y:S02]  /*152b0*/  MUFU.RCP R3, R3 ;  /* 0x0000000300037308 */ /* 0x008e640000001000 */
        /* <DEDUP_REMOVED lines=26> */
[----:B0-----:R-:W-:-:S04]  /*15460*/  IABS R8, R4 ;  /* 0x0000000400087213 */ /* 0x001fc80000000000 */
[----:B------:R-:W0:Y:S08]  /*15470*/  I2F.RP R3, R8 ;  /* 0x0000000800037306 */ /* 0x000e300000209400 */
        /* <DEDUP_REMOVED lines=30> */
.L_x_2258:
[----:B------:R0:W-:Y:S01]  /*15660*/  STL [R1+0x10], R0 ;  /* 0x0000100001007387 */ /* 0x0001e20000100800 */
[----:B------:R-:W-:Y:S01]  /*15670*/  ULDC UR42, c[0x0][0xc3c] ;  /* 0x00030f00002a7ab9 */ /* 0x000fe20000000800 */
[----:B------:R-:W-:Y:S02]  /*15680*/  UMOV UR36, URZ ;  /* 0x0000003f00247c82 */ /* 0x000fe40008000000 */
[----:B------:R0:W-:Y:S03]  /*15690*/  STL [R1+0x14], RZ ;  /* 0x000014ff01007387 */ /* 0x0001e60000100800 */
.L_x_2263:
[----:B------:R-:W3:Y:S04]  /*156a0*/  LDL R3, [R1+0x10] ;  /* 0x0000100001037983 */ /* 0x000ee80000100800 */
[----:B------:R-:W4:Y:S01]  /*156b0*/  LDL R2, [R1+0x14] ;  /* 0x0000140001027983 */ /* 0x000f220000100800 */
[----:B------:R-:W-:Y:S02]  /*156c0*/  IMAD.U32 R6, RZ, RZ, UR36 ;  /* 0x00000024ff067e24 */ /* 0x000fe4000f8e00ff */
[----:B------:R-:W-:Y:S01]  /*156d0*/  IMAD.U32 R7, RZ, RZ, UR42 ;  /* 0x0000002aff077e24 */ /* 0x000fe2000f8e00ff */
[----:B01----:R-:W0:Y:S02]  /*156e0*/  S2R R0, SR_TID.X ;  /* 0x0000000000007919 */ /* 0x003e240000002100 */
        /* <DEDUP_REMOVED lines=10> */
.L_x_2256:
[----:B------:R-:W-:Y:S02]  /*15790*/  ULDC UR4, c[0x0][0xc3c] ;  /* 0x00030f0000047ab9 */ /* 0x000fe40000000800 */
[----:B------:R-:W-:-:S06]  /*157a0*/  UISETP.GE.AND UP0, UPT, UR42, UR4, UPT ;  /* 0x000000042a00728c */ /* 0x000fcc000bf06270 */
[----:B------:R-:W-:-:S13]  /*157b0*/  PLOP3.LUT P0, PT, PT, PT, UP0, 0x80, 0x0 ;  /* 0x000000000000781c */ /* 0x000fda0003f0f008 */
[----:B------:R-:W-:Y:S05]  /*157c0*/  @!P0 BRA `(.L_x_2264) ;  /* 0xffffffb800e88947 */ /* 0x000fea000383ffff */
.L_x_2193:
        /* <DEDUP_REMOVED lines=12> */
.L_x_2305:
[----:B------:R-:W-:Y:S05]  /*15890*/  BSYNC B0 ;  /* 0x0000000000007941 */ /* 0x000fea0003800000 */
.L_x_2265:
[----:B------:R-:W-:-:S03]  /*158a0*/  UMOV UR4, 0xffffffff ;  /* 0xffffffff00047882 */ /* 0x000fc60000000000 */
[----:B------:R-:W-:Y:S05]  /*158b0*/  BRA.DIV UR4, `(.L_x_2267) ;  /* 0x0000000e04d87947 */ /* 0x000fea000b800000 */
[----:B0-----:R-:W0:Y:S02]  /*158c0*/  S2R R0, SR_TID.X ;  /* 0x0000000000007919 */ /* 0x001e240000002100 */
[----:B0-----:R-:W-:-:S04]  /*158d0*/  SHF.R.U32.HI R0, RZ, 0x5, R0 ;  /* 0x00000005ff007819 */ /* 0x001fc80000011600 */
[----:B------:R-:W-:-:S05]  /*158e0*/  LOP3.LUT R0, R0, 0x3, RZ, 0xc0, !PT ;  /* 0x0000000300007812 */ /* 0x000fca00078ec0ff */
[----:B------:R0:W1:Y:S02]  /*158f0*/  SHFL.IDX PT, R14, R0, RZ, 0x1f ;  /* 0x00001fff000e7589 */ /* 0x00006400000e0000 */
.L_x_2308:
[----:B-1----:R-:W-:Y:S01]  /*15900*/  ISETP.NE.AND P0, PT, R14, RZ, PT ;  /* 0x000000ff0e00720c */ /* 0x002fe20003f05270 */
[----:B------:R-:W-:-:S12]  /*15910*/  BSSY B0, `(.L_x_2268) ;  /* 0x000002c000007945 */ /* 0x000fd80003800000 */
[----:B------:R-:W-:Y:S05]  /*15920*/  @P0 BRA `(.L_x_2269) ;  /* 0x0000000000a80947 */ /* 0x000fea0003800000 */
[----:B------:R-:W-:-:S03]  /*15930*/  UMOV UR4, 0xffffffff ;  /* 0xffffffff00047882 */ /* 0x000fc60000000000 */
[----:B------:R-:W-:Y:S05]  /*15940*/  BRA.DIV UR4, `(.L_x_2270) ;  /* 0x0000000e04e87947 */ /* 0x000fea000b800000 */
[----:B------:R-:W-:-:S13]  /*15950*/  ELECT P6, URZ, PT ;  /* 0x00000000003f782f */ /* 0x000fda00038c0000 */
.L_x_2311:
[----:B------:R-:W-:Y:S05]  /*15960*/  @!P6 BRA `(.L_x_2269) ;  /* 0x000000000098e947 */ /* 0x000fea0003800000 */
[----:B------:R-:W-:-:S06]  /*15970*/  ULOP3.LUT UR4, UR38, 0x2, URZ, 0xfc, !UPT ;  /* 0x0000000226047892 */ /* 0x000fcc000f8efc3f */
[----:B0-----:R-:W-:-:S05]  /*15980*/  IMAD.U32 R0, RZ, RZ, UR4 ;  /* 0x00000004ff007e24 */ /* 0x001fca000f8e00ff */
[----:B------:R-:W-:-:S13]  /*15990*/  ISETP.NE.AND P0, PT, R0, 0x3, PT ;  /* 0x000000030000780c */ /* 0x000fda0003f05270 */
[----:B------:R-:W-:Y:S05]  /*159a0*/  @!P0 BRA `(.L_x_2271) ;  /* 0x0000000000048947 */ /* 0x000fea0003800000 */
[----:B------:R-:W-:Y:S01]  /*159b0*/  BPT.TRAP 0x1 ;  /* 0x000000040000795c */ /* 0x000fe20000300000 */
.L_x_2271:
        /* <DEDUP_REMOVED lines=13> */
.L_x_2312:
[----:B------:R-:W1:Y:S02]  /*15a90*/  SYNCS.PHASECHK.TRANS64.TRYWAIT P1, [R5+URZ], R0 ;  /* 0x00000000050075a7 */ /* 0x000e64000802017f */
[----:B-1----:R-:W-:Y:S05]  /*15aa0*/  @!P1 BRA `(.L_x_2273) ;  /* 0x0000000c00c49947 */ /* 0x002fea0003800000 */
.L_x_2313:
[----:B------:R-:W-:Y:S05]  /*15ab0*/  @!P0 BRA `(.L_x_2274) ;  /* 0x0000000000048947 */ /* 0x000fea0003800000 */
[----:B------:R-:W-:Y:S01]  /*15ac0*/  BPT.TRAP 0x1 ;  /* 0x000000040000795c */ /* 0x000fe20000300000 */
.L_x_2274:
[----:B-1----:R-:W-:-:S04]  /*15ad0*/  IMAD R5, R18, 0x8, R3 ;  /* 0x0000000812057824 */ /* 0x002fc800078e0203 */
[----:B------:R-:W1:Y:S02]  /*15ae0*/  SYNCS.PHASECHK.TRANS64.TRYWAIT P1, [R5+URZ+0x29860], R4 ;  /* 0x02986004050075a7 */ /* 0x000e64000802017f */
[----:B-1----:R-:W-:Y:S05]  /*15af0*/  @!P1 BRA `(.L_x_2275) ;  /* 0x0000000c00c49947 */ /* 0x002fea0003800000 */
.L_x_2314:
[----:B------:R-:W-:Y:S05]  /*15b00*/  @!P0 BRA `(.L_x_2276) ;  /* 0x0000000000048947 */ /* 0x000fea0003800000 */
[----:B------:R-:W-:Y:S01]  /*15b10*/  BPT.TRAP 0x1 ;  /* 0x000000040000795c */ /* 0x000fe20000300000 */
.L_x_2276:
[----:B------:R-:W-:-:S04]  /*15b20*/  IMAD R3, R2, 0x8, R3 ;  /* 0x0000000802037824 */ /* 0x000fc800078e0203 */
[----:B------:R-:W3:Y:S02]  /*15b30*/  SYNCS.PHASECHK.TRANS64.TRYWAIT P1, [R3+URZ+0x29860], R0 ;  /* 0x02986000030075a7 */ /* 0x000ee4000802017f */
[----:B---3--:R-:W-:Y:S05]  /*15b40*/  @!P1 BRA `(.L_x_2277) ;  /* 0x0000000c00c49947 */ /* 0x008fea0003800000 */
.L_x_2315:
[----:B------:R-:W-:Y:S05]  /*15b50*/  @!P0 BRA `(.L_x_2278) ;  /* 0x0000000000048947 */ /* 0x000fea0003800000 */
[----:B------:R-:W-:Y:S01]  /*15b60*/  BPT.TRAP 0x1 ;  /* 0x000000040000795c */ /* 0x000fe20000300000 */
.L_x_2278:
[----:B------:R-:W4:Y:S02]  /*15b70*/  SYNCS.PHASECHK.TRANS64.TRYWAIT P0, [R5+URZ+0x29880], R4 ;  /* 0x02988004050075a7 */ /* 0x000f24000800017f */
[----:B----4-:R-:W-:Y:S05]  /*15b80*/  @!P0 BRA `(.L_x_2279) ;  /* 0x0000000c00c88947 */ /* 0x010fea0003800000 */
.L_x_2280:
[----:B------:R0:W0:Y:S02]  /*15b90*/  SYNCS.PHASECHK.TRANS64.TRYWAIT P0, [R3+URZ+0x29880], R0 ;  /* 0x02988000030075a7 */ /* 0x000024000800017f */
[----:B0-----:R-:W-:Y:S05]  /*15ba0*/  @!P0 NANOSLEEP.SYNCS 0x989680 ;  /* 0x009896800000895d */ /* 0x001fea0003900000 */
[----:B------:R-:W0:Y:S02]  /*15bb0*/  @!P0 SYNCS.PHASECHK.TRANS64 P0, [R3+URZ+0x29880], R0 ;  /* 0x02988000030085a7 */ /* 0x000e24000800007f */
[----:B0-----:R-:W-:Y:S05]  /*15bc0*/  @!P0 BRA `(.L_x_2280) ;  /* 0xfffffffc00f08947 */ /* 0x001fea000383ffff */
.L_x_2269:
[----:B------:R-:W-:Y:S05]  /*15bd0*/  BSYNC B0 ;  /* 0x0000000000007941 */ /* 0x000fea0003800000 */
.L_x_2268:
[----:B------:R-:W-:Y:S05]  /*15be0*/  EXIT ;  /* 0x000000000000794d */ /* 0x000fea0003800000 */
.L_x_2132:
[----:B0-----:R-:W-:-:S04]  /*15bf0*/  IMAD.U32 R3, RZ, RZ, UR41 ;  /* 0x00000029ff037e24 */ /* 0x001fc8000f8e00ff */
[----:B------:R0:W1:Y:S03]  /*15c00*/  SYNCS.PHASECHK.TRANS64.TRYWAIT P1, [R3+URZ+0x29800], R6 ;  /* 0x02980006030075a7 */ /* 0x000066000802017f */
[----:B-1----:R-:W-:Y:S05]  /*15c10*/  @!P1 NANOSLEEP.SYNCS 0x989680 ;  /* 0x009896800000995d */ /* 0x002fea0003900000 */
[----:B------:R-:W1:Y:S02]  /*15c20*/  @!P1 SYNCS.PHASECHK.TRANS64 P1, [R3+URZ+0x29800], R6 ;  /* 0x02980006030095a7 */ /* 0x000e64000802007f */
[----:B-1----:R-:W-:Y:S05]  /*15c30*/  @!P1 BRA `(.L_x_2132) ;  /* 0xfffffffc00ec9947 */ /* 0x002fea000383ffff */
[----:B------:R-:W-:Y:S05]  /*15c40*/  BRA `(.L_x_2281) ;  /* 0xfffffebc00d07947 */ /* 0x000fea000383ffff */
.L_x_2136:
[----:B-1----:R1:W2:Y:S02]  /*15c50*/  SYNCS.PHASECHK.TRANS64.TRYWAIT P2, [R2+URZ+0x29830], R3 ;  /* 0x02983003020075a7 */ /* 0x0022a4000804017f */
[----:B--2---:R-:W-:Y:S05]  /*15c60*/  @!P2 NANOSLEEP.SYNCS 0x989680 ;  /* 0x009896800000a95d */ /* 0x004fea0003900000 */
[----:B------:R-:W2:Y:S02]  /*15c70*/  @!P2 SYNCS.PHASECHK.TRANS64 P2, [R2+URZ+0x29830], R3 ;  /* 0x029830030200a5a7 */ /* 0x000ea4000804007f */
[----:B--2---:R-:W-:Y:S05]  /*15c80*/  @!P2 BRA `(.L_x_2136) ;  /* 0xfffffffc00f0a947 */ /* 0x004fea000383ffff */
[----:B------:R-:W-:Y:S05]  /*15c90*/  BRA `(.L_x_2135) ;  /* 0xfffffebc00f47947 */ /* 0x000fea000383ffff */
.L_x_2141:
[----:B-1----:R-:W-:-:S04]  /*15ca0*/  IMAD.U32 R7, RZ, RZ, UR6 ;  /* 0x00000006ff077e24 */ /* 0x002fc8000f8e00ff */
[----:B------:R1:W2:Y:S03]  /*15cb0*/  SYNCS.PHASECHK.TRANS64.TRYWAIT P3, [R7+URZ+0x29830], R6 ;  /* 0x02983006070075a7 */ /* 0x0002a6000806017f */
[----:B--2---:R-:W-:Y:S05]  /*15cc0*/  @!P3 NANOSLEEP.SYNCS 0x989680 ;  /* 0x009896800000b95d */ /* 0x004fea0003900000 */
[----:B------:R-:W2:Y:S02]  /*15cd0*/  @!P3 SYNCS.PHASECHK.TRANS64 P3, [R7+URZ+0x29830], R6 ;  /* 0x029830060700b5a7 */ /* 0x000ea4000806007f */
[----:B--2---:R-:W-:Y:S05]  /*15ce0*/  @!P3 BRA `(.L_x_2141) ;  /* 0xfffffffc00ecb947 */ /* 0x004fea000383ffff */
[----:B------:R-:W-:Y:S05]  /*15cf0*/  BRA `(.L_x_2138) ;  /* 0xfffffefc00347947 */ /* 0x000fea000383ffff */
.L_x_2145:
[----:B-1----:R-:W-:-:S04]  /*15d00*/  IMAD.U32 R7, RZ, RZ, UR6 ;  /* 0x00000006ff077e24 */ /* 0x002fc8000f8e00ff */
[----:B------:R1:W2:Y:S03]  /*15d10*/  SYNCS.PHASECHK.TRANS64.TRYWAIT P3, [R7+URZ+0x29850], R6 ;  /* 0x02985006070075a7 */ /* 0x0002a6000806017f */
[----:B--2---:R-:W-:Y:S05]  /*15d20*/  @!P3 NANOSLEEP.SYNCS 0x989680 ;  /* 0x009896800000b95d */ /* 0x004fea0003900000 */
[----:B------:R-:W2:Y:S02]  /*15d30*/  @!P3 SYNCS.PHASECHK.TRANS64 P3, [R7+URZ+0x29850], R6 ;  /* 0x029850060700b5a7 */ /* 0x000ea4000806007f */
[----:B--2---:R-:W-:Y:S05]  /*15d40*/  @!P3 BRA `(.L_x_2145) ;  /* 0xfffffffc00ecb947 */ /* 0x004fea000383ffff */
[----:B------:R-:W-:Y:S05]  /*15d50*/  BRA `(.L_x_2142) ;  /* 0xffffff08003c7947 */ /* 0x000fea000383ffff */
.L_x_2152:
[----:B-1----:R-:W-:-:S04]  /*15d60*/  IMAD.U32 R7, RZ, RZ, UR6 ;  /* 0x00000006ff077e24 */ /* 0x002fc8000f8e00ff */
[----:B------:R1:W2:Y:S03]  /*15d70*/  SYNCS.PHASECHK.TRANS64.TRYWAIT P2, [R7+URZ+0x29830], R6 ;  /* 0x02983006070075a7 */ /* 0x0002a6000804017f */
[----:B--2---:R-:W-:Y:S05]  /*15d80*/  @!P2 NANOSLEEP.SYNCS 0x989680 ;  /* 0x009896800000a95d */ /* 0x004fea0003900000 */
[----:B------:R-:W2:Y:S02]  /*15d90*/  @!P2 SYNCS.PHASECHK.TRANS64 P2, [R7+URZ+0x29830], R6 ;  /* 0x029830060700a5a7 */ /* 0x000ea4000804007f */
[----:B--2---:R-:W-:Y:S05]  /*15da0*/  @!P2 BRA `(.L_x_2152) ;  /* 0xfffffffc00eca947 */ /* 0x004fea000383ffff */
[----:B------:R-:W-:Y:S05]  /*15db0*/  BRA `(.L_x_2149) ;  /* 0xffffff3c00947947 */ /* 0x000fea000383ffff */
.L_x_2156:
[----:B-1----:R-:W-:-:S04]  /*15dc0*/  IMAD.U32 R7, RZ, RZ, UR6 ;  /* 0x00000006ff077e24 */ /* 0x002fc8000f8e00ff */
[----:B------:R1:W2:Y:S03]  /*15dd0*/  SYNCS.PHASECHK.TRANS64.TRYWAIT P2, [R7+URZ+0x29850], R6 ;  /* 0x02985006070075a7 */ /* 0x0002a6000804017f */
[----:B--2---:R-:W-:Y:S05]  /*15de0*/  @!P2 NANOSLEEP.SYNCS 0x989680 ;  /* 0x009896800000a95d */ /* 0x004fea0003900000 */
[----:B------:R-:W2:Y:S02]  /*15df0*/  @!P2 SYNCS.PHASECHK.TRANS64 P2, [R7+URZ+0x29850], R6 ;  /* 0x029850060700a5a7 */ /* 0x000ea4000804007f */
[----:B--2---:R-:W-:Y:S05]  /*15e00*/  @!P2 BRA `(.L_x_2156) ;  /* 0xfffffffc00eca947 */ /* 0x004fea000383ffff */
[----:B------:R-:W-:Y:S05]  /*15e10*/  BRA `(.L_x_2153) ;  /* 0xffffff4800907947 */ /* 0x000fea000383ffff */
.L_x_2162:
[----:B-1----:R-:W-:-:S04]  /*15e20*/  IMAD.U32 R5, RZ, RZ, UR9 ;  /* 0x00000009ff057e24 */ /* 0x002fc8000f8e00ff */
[----:B------:R1:W2:Y:S03]  /*15e30*/  SYNCS.PHASECHK.TRANS64.TRYWAIT P1, [R5+URZ+0x29850], R0 ;  /* 0x02985000050075a7 */ /* 0x0002a6000802017f */
[----:B--2---:R-:W-:Y:S05]  /*15e40*/  @!P1 NANOSLEEP.SYNCS 0x989680 ;  /* 0x009896800000995d */ /* 0x004fea0003900000 */
[----:B------:R-:W2:Y:S02]  /*15e50*/  @!P1 SYNCS.PHASECHK.TRANS64 P1, [R5+URZ+0x29850], R0 ;  /* 0x02985000050095a7 */ /* 0x000ea4000802007f */
[----:B--2---:R-:W-:Y:S05]  /*15e60*/  @!P1 BRA `(.L_x_2162) ;  /* 0xfffffffc00ec9947 */ /* 0x004fea000383ffff */
[----:B------:R-:W-:Y:S05]  /*15e70*/  BRA `(.L_x_2161) ;  /* 0xffffff7000e07947 */ /* 0x000fea000383ffff */
.L_x_2208:
[----:B------:R-:W-:Y:S02]  /*15e80*/  IMAD.MOV.U32 R13, RZ, RZ, R0 ;  /* 0x000000ffff0d7224 */ /* 0x000fe400078e0000 */
[----:B------:R-:W-:Y:S02]  /*15e90*/  IMAD.MOV.U32 R12, RZ, RZ, RZ ;  /* 0x000000ffff0c7224 */ /* 0x000fe400078e00ff */
[----:B------:R-:W-:Y:S02]  /*15ea0*/  IMAD.MOV.U32 R11, RZ, RZ, 0x1f ;  /* 0x0000001fff0b7424 */ /* 0x000fe400078e00ff */
[----:B------:R-:W-:-:S07]  /*15eb0*/  IMAD.MOV.U32 R15, RZ, RZ, -0x1 ;  /* 0xffffffffff0f7424 */ /* 0x000fce00078e00ff */
[----:B-12---:R-:W-:Y:S05]  /*15ec0*/  WARPSYNC.COLLECTIVE R15, `(.L_x_2282) ;  /* 0x000000000f087348 */ /* 0x006fea0003c00000 */
[----:B------:R0:W3:Y:S02]  /*15ed0*/  SHFL.IDX P6, R14, R13, R12, R11 ;  /* 0x0000000c0d0e7389 */ /* 0x0000e400000c000b */
[----:B0123--:R-:W-:Y:S01]  /*15ee0*/  ENDCOLLECTIVE ;  /* 0x000000000000791b */ /* 0x00ffe20003800000 */
.L_x_2282:
[----:B------:R-:W-:Y:S05]  /*15ef0*/  BRA `(.L_x_2283) ;  /* 0xffffffc000c07947 */ /* 0x000fea000383ffff */
.L_x_2210:
[----:B------:R-:W-:Y:S01]  /*15f00*/  BSSY B0, `(.L_x_2284) ;  /* 0x0000006000007945 */ /* 0x000fe20003800000 */
[----:B------:R-:W-:-:S07]  /*15f10*/  IMAD.MOV.U32 R15, RZ, RZ, -0x1 ;  /* 0xffffffffff0f7424 */ /* 0x000fce00078e00ff */
[----:B-12---:R-:W-:Y:S05]  /*15f20*/  WARPSYNC.COLLECTIVE R15, `(.L_x_2285) ;  /* 0x000000000f0c7348 */ /* 0x006fea0003c00000 */
[----:B------:R-:W-:Y:S02]  /*15f30*/  ELECT P6, UR62, PT ;  /* 0x00000000003e782f */ /* 0x000fe400038c0000 */
[----:B------:R-:W-:Y:S01]  /*15f40*/  MOV R14, UR62 ;  /* 0x0000003e000e7c02 */ /* 0x000fe20008000f00 */
[----:B-12---:R-:W-:Y:S10]  /*15f50*/  ENDCOLLECTIVE ;  /* 0x000000000000791b */ /* 0x006ff40003800000 */
.L_x_2285:
[----:B------:R-:W-:Y:S05]  /*15f60*/  BSYNC B0 ;  /* 0x0000000000007941 */ /* 0x000fea0003800000 */
.L_x_2284:
[----:B------:R-:W-:Y:S05]  /*15f70*/  BRA `(.L_x_2286) ;  /* 0xffffffc000c47947 */ /* 0x000fea000383ffff */
.L_x_2212:
[----:B0-----:R0:W1:Y:S02]  /*15f80*/  SYNCS.PHASECHK.TRANS64.TRYWAIT P0, [R2+URZ+0x29880], R3 ;  /* 0x02988003020075a7 */ /* 0x001064000800017f */
[----:B-1----:R-:W-:Y:S05]  /*15f90*/  @!P0 NANOSLEEP.SYNCS 0x989680 ;  /* 0x009896800000895d */ /* 0x002fea0003900000 */
[----:B------:R-:W1:Y:S02]  /*15fa0*/  @!P0 SYNCS.PHASECHK.TRANS64 P0, [R2+URZ+0x29880], R3 ;  /* 0x02988003020085a7 */ /* 0x000e64000800007f */
[----:B-1----:R-:W-:Y:S05]  /*15fb0*/  @!P0 BRA `(.L_x_2212) ;  /* 0xfffffffc00f08947 */ /* 0x002fea000383ffff */
[----:B------:R-:W-:Y:S05]  /*15fc0*/  BRA `(.L_x_2287) ;  /* 0xffffffc400247947 */ /* 0x000fea000383ffff */
.L_x_2214:
[----:B-1----:R1:W3:Y:S02]  /*15fd0*/  SYNCS.PHASECHK.TRANS64.TRYWAIT P0, [R2+URZ+0x29840], R3 ;  /* 0x02984003020075a7 */ /* 0x0022e4000800017f */
[----:B---3--:R-:W-:Y:S05]  /*15fe0*/  @!P0 NANOSLEEP.SYNCS 0x989680 ;  /* 0x009896800000895d */ /* 0x008fea0003900000 */
[----:B------:R-:W3:Y:S02]  /*15ff0*/  @!P0 SYNCS.PHASECHK.TRANS64 P0, [R2+URZ+0x29840], R3 ;  /* 0x02984003020085a7 */ /* 0x000ee4000800007f */
[----:B---3--:R-:W-:Y:S05]  /*16000*/  @!P0 BRA `(.L_x_2214) ;  /* 0xfffffffc00f08947 */ /* 0x008fea000383ffff */
[----:B------:R-:W-:Y:S05]  /*16010*/  BRA `(.L_x_2288) ;  /* 0xffffffc400747947 */ /* 0x000fea000383ffff */
.L_x_2218:
[----:B------:R0:W5:Y:S01]  /*16020*/  LDL.LU R6, [R1+0x1c] ;  /* 0x00001c0001067983 */ /* 0x0001620000300800 */
[----:B------:R-:W-:Y:S01]  /*16030*/  IMAD.MOV.U32 R13, RZ, RZ, R0 ;  /* 0x000000ffff0d7224 */ /* 0x000fe200078e0000 */
[----:B------:R-:W-:Y:S01]  /*16040*/  LOP3.LUT R7, R7, 0x7f, RZ, 0xc0, !PT ;  /* 0x0000007f07077812 */ /* 0x000fe200078ec0ff */
[----:B------:R-:W-:Y:S02]  /*16050*/  IMAD.MOV.U32 R12, RZ, RZ, RZ ;  /* 0x000000ffff0c7224 */ /* 0x000fe400078e00ff */
[----:B------:R-:W-:Y:S01]  /*16060*/  IMAD.MOV.U32 R11, RZ, RZ, 0x1c1f ;  /* 0x00001c1fff0b7424 */ /* 0x000fe200078e00ff */
[----:B------:R-:W-:Y:S01]  /*16070*/  SHF.R.U32.HI R3, RZ, 0x2, R7 ;  /* 0x00000002ff037819 */ /* 0x000fe20000011607 */
[----:B------:R-:W-:-:S04]  /*16080*/  IMAD.MOV.U32 R15, RZ, RZ, -0x1 ;  /* 0xffffffffff0f7424 */ /* 0x000fc800078e00ff */
[----:B0-----:R-:W-:-:S07]  /*16090*/  IMAD R3, R10, 0x80, R3 ;  /* 0x000000800a037824 */ /* 0x001fce00078e0203 */
[----:B--2--5:R-:W-:Y:S05]  /*160a0*/  WARPSYNC.COLLECTIVE R15, `(.L_x_2289) ;  /* 0x000000000f087348 */ /* 0x024fea0003c00000 */
[----:B------:R0:W1:Y:S02]  /*160b0*/  SHFL.IDX P6, R14, R13, R12, R11 ;  /* 0x0000000c0d0e7389 */ /* 0x00006400000c000b */
[----:B012--5:R-:W-:Y:S01]  /*160c0*/  ENDCOLLECTIVE ;  /* 0x000000000000791b */ /* 0x027fe20003800000 */
.L_x_2289:
[----:B------:R-:W-:Y:S02]  /*160d0*/  IMAD.MOV.U32 R13, RZ, RZ, R4 ;  /* 0x000000ffff0d7224 */ /* 0x000fe400078e0004 */
[----:B------:R-:W-:Y:S02]  /*160e0*/  IMAD R2, R6, R5, RZ ;  /* 0x0000000506027224 */ /* 0x000fe400078e02ff */
[----:B------:R-:W-:-:S07]  /*160f0*/  IMAD.MOV.U32 R6, RZ, RZ, R14 ;  /* 0x000000ffff067224 */ /* 0x000fce00078e000e */
[----:B------:R-:W-:Y:S05]  /*16100*/  WARPSYNC.COLLECTIVE R15, `(.L_x_2290) ;  /* 0x000000000f087348 */ /* 0x000fea0003c00000 */
[----:B------:R0:W1:Y:S02]  /*16110*/  SHFL.IDX P6, R14, R13, R12, R11 ;  /* 0x0000000c0d0e7389 */ /* 0x00006400000c000b */
[----:B01----:R-:W-:Y:S01]  /*16120*/  ENDCOLLECTIVE ;  /* 0x000000000000791b */ /* 0x003fe20003800000 */
.L_x_2290:
[----:B------:R-:W-:Y:S01]  /*16130*/  ISETP.GE.AND P4, PT, R3, R2, PT ;  /* 0x000000020300720c */ /* 0x000fe20003f86270 */
[----:B------:R-:W-:Y:S02]  /*16140*/  IMAD.MOV.U32 R13, RZ, RZ, R0 ;  /* 0x000000ffff0d7224 */ /* 0x000fe400078e0000 */
[----:B------:R-:W-:Y:S02]  /*16150*/  IMAD.MOV.U32 R12, RZ, RZ, 0x1 ;  /* 0x00000001ff0c7424 */ /* 0x000fe400078e00ff */
[----:B------:R-:W-:-:S08]  /*16160*/  IMAD.MOV.U32 R5, RZ, RZ, R14 ;  /* 0x000000ffff057224 */ /* 0x000fd000078e000e */
[----:B------:R-:W-:Y:S05]  /*16170*/  WARPSYNC.COLLECTIVE R15, `(.L_x_2291) ;  /* 0x000000000f087348 */ /* 0x000fea0003c00000 */
[----:B------:R0:W1:Y:S02]  /*16180*/  SHFL.IDX P6, R14, R13, R12, R11 ;  /* 0x0000000c0d0e7389 */ /* 0x00006400000c000b */
[----:B01----:R-:W-:Y:S01]  /*16190*/  ENDCOLLECTIVE ;  /* 0x000000000000791b */ /* 0x003fe20003800000 */
.L_x_2291:
[----:B------:R-:W-:-:S05]  /*161a0*/  @!P4 IADD3 R5, P3, R9, R5, RZ ;  /* 0x000000050905c210 */ /* 0x000fca0007f7e0ff */
[----:B------:R-:W-:-:S04]  /*161b0*/  @!P4 IMAD.X R6, RZ, RZ, R6, P3 ;  /* 0x000000ffff06c224 */ /* 0x000fc800018e0606 */
[----:B------:R-:W-:Y:S02]  /*161c0*/  @!P4 IMAD.MOV.U32 R7, RZ, RZ, R6 ;  /* 0x000000ffff07c224 */ /* 0x000fe400078e0006 */
        /* <DEDUP_REMOVED lines=9> */
[----:B------:R-:W-:-:S10]  /*16260*/  IMAD.MOV.U32 R5, RZ, RZ, R14 ;  /* 0x000000ffff057224 */ /* 0x000fd400078e000e */
[----:B0-----:R-:W-:Y:S05]  /*16270*/  WARPSYNC.COLLECTIVE R15, `(.L_x_2292) ;  /* 0x000000000f087348 */ /* 0x001fea0003c00000 */
[----:B------:R1:W2:Y:S02]  /*16280*/  SHFL.IDX P6, R14, R13, R12, R11 ;  /* 0x0000000c0d0e7389 */ /* 0x0002a400000c000b */
[----:B012---:R-:W-:Y:S01]  /*16290*/  ENDCOLLECTIVE ;  /* 0x000000000000791b */ /* 0x007fe20003800000 */
.L_x_2292:
[----:B------:R-:W-:Y:S01]  /*162a0*/  @!PT LDS RZ, [RZ] ;  /* 0x00000000fffff984 */ /* 0x000fe20000000800 */
[----:B------:R-:W-:Y:S01]  /*162b0*/  @!PT LDS RZ, [RZ] ;  /* 0x00000000fffff984 */ /* 0x000fe20000000800 */
[----:B------:R-:W-:Y:S01]  /*162c0*/  @!PT LDS RZ, [RZ] ;  /* 0x00000000fffff984 */ /* 0x000fe20000000800 */
[----:B------:R0:W-:Y:S01]  /*162d0*/  @!P4 LDGSTS.E.BYPASS.LTC128B.128 [R8+0x18400], desc[UR52][R6.64+0x80], !P2 ;  /* 0x184000800608cfae */ /* 0x0001e2000d101d74 */
[----:B------:R-:W-:Y:S02]  /*162e0*/  IMAD.MOV.U32 R13, RZ, RZ, R0 ;  /* 0x000000ffff0d7224 */ /* 0x000fe400078e0000 */
[----:B------:R-:W-:Y:S02]  /*162f0*/  IMAD.MOV.U32 R12, RZ, RZ, 0x2 ;  /* 0x00000002ff0c7424 */ /* 0x000fe400078e00ff */
[----:B0-----:R-:W-:-:S07]  /*16300*/  IMAD.MOV.U32 R6, RZ, RZ, R14 ;  /* 0x000000ffff067224 */ /* 0x001fce00078e000e */
[----:B------:R-:W-:Y:S05]  /*16310*/  WARPSYNC.COLLECTIVE R15, `(.L_x_2293) ;  /* 0x000000000f087348 */ /* 0x000fea0003c00000 */
[----:B------:R0:W1:Y:S02]  /*16320*/  SHFL.IDX P6, R14, R13, R12, R11 ;  /* 0x0000000c0d0e7389 */ /* 0x00006400000c000b */
[----:B01----:R-:W-:Y:S01]  /*16330*/  ENDCOLLECTIVE ;  /* 0x000000000000791b */ /* 0x003fe20003800000 */
.L_x_2293:
        /* <DEDUP_REMOVED lines=16> */
.L_x_2294:
[----:B------:R-:W-:Y:S02]  /*16440*/  IMAD.MOV.U32 R13, RZ, RZ, R0 ;  /* 0x000000ffff0d7224 */ /* 0x000fe400078e0000 */
[----:B------:R-:W-:Y:S02]  /*16450*/  IMAD.MOV.U32 R12, RZ, RZ, 0x3 ;  /* 0x00000003ff0c7424 */ /* 0x000fe400078e00ff */
[----:B------:R-:W-:-:S07]  /*16460*/  IMAD.MOV.U32 R6, RZ, RZ, R14 ;  /* 0x000000ffff067224 */ /* 0x000fce00078e000e */
[----:B------:R-:W-:Y:S05]  /*16470*/  WARPSYNC.COLLECTIVE R15, `(.L_x_2295) ;  /* 0x000000000f087348 */ /* 0x000fea0003c00000 */
[----:B------:R0:W1:Y:S02]  /*16480*/  SHFL.IDX P6, R14, R13, R12, R11 ;  /* 0x0000000c0d0e7389 */ /* 0x00006400000c000b */
[----:B01----:R-:W-:Y:S01]  /*16490*/  ENDCOLLECTIVE ;  /* 0x000000000000791b */ /* 0x003fe20003800000 */
.L_x_2295:
        /* <DEDUP_REMOVED lines=14> */
.L_x_2296:
[----:B------:R-:W-:Y:S01]  /*16580*/  IMAD.MOV.U32 R4, RZ, RZ, R14 ;  /* 0x000000ffff047224 */ /* 0x000fe200078e000e */
[----:B------:R-:W-:Y:S06]  /*16590*/  BRA `(.L_x_2297) ;  /* 0xffffffc800c47947 */ /* 0x000fec000383ffff */
.L_x_2223:
[----:B-1----:R1:W3:Y:S02]  /*165a0*/  SYNCS.PHASECHK.TRANS64.TRYWAIT P0, [R17+URZ+0x29820], R0 ;  /* 0x02982000110075a7 */ /* 0x0022e4000800017f */
[----:B---3--:R-:W-:Y:S05]  /*165b0*/  @!P0 NANOSLEEP.SYNCS 0x989680 ;  /* 0x009896800000895d */ /* 0x008fea0003900000 */
[----:B------:R-:W3:Y:S02]  /*165c0*/  @!P0 SYNCS.PHASECHK.TRANS64 P0, [R17+URZ+0x29820], R0 ;  /* 0x02982000110085a7 */ /* 0x000ee4000800007f */
[----:B---3--:R-:W-:Y:S05]  /*165d0*/  @!P0 BRA `(.L_x_2223) ;  /* 0xfffffffc00f08947 */ /* 0x008fea000383ffff */
[----:B------:R-:W-:Y:S05]  /*165e0*/  BRA `(.L_x_2298) ;  /* 0xffffffcc00347947 */ /* 0x000fea000383ffff */
.L_x_2229:
[----:B0-----:R0:W4:Y:S02]  /*165f0*/  SYNCS.PHASECHK.TRANS64.TRYWAIT P0, [R5+URZ+0x29880], R4 ;  /* 0x02988004050075a7 */ /* 0x001124000800017f */
[----:B----4-:R-:W-:Y:S05]  /*16600*/  @!P0 NANOSLEEP.SYNCS 0x989680 ;  /* 0x009896800000895d */ /* 0x010fea0003900000 */
[----:B------:R-:W4:Y:S02]  /*16610*/  @!P0 SYNCS.PHASECHK.TRANS64 P0, [R5+URZ+0x29880], R4 ;  /* 0x02988004050085a7 */ /* 0x000f24000800007f */
[----:B----4-:R-:W-:Y:S05]  /*16620*/  @!P0 BRA `(.L_x_2229) ;  /* 0xfffffffc00f08947 */ /* 0x010fea000383ffff */
[----:B------:R-:W-:Y:S05]  /*16630*/  BRA `(.L_x_2299) ;  /* 0xffffffcc00e47947 */ /* 0x000fea000383ffff */
.L_x_2234:
[----:B----4-:R4:W0:Y:S02]  /*16640*/  SYNCS.PHASECHK.TRANS64.TRYWAIT P0, [R5+URZ+0x29840], R4 ;  /* 0x02984004050075a7 */ /* 0x010824000800017f */
[----:B0-----:R-:W-:Y:S05]  /*16650*/  @!P0 NANOSLEEP.SYNCS 0x989680 ;  /* 0x009896800000895d */ /* 0x001fea0003900000 */
[----:B------:R-:W0:Y:S02]  /*16660*/  @!P0 SYNCS.PHASECHK.TRANS64 P0, [R5+URZ+0x29840], R4 ;  /* 0x02984004050085a7 */ /* 0x000e24000800007f */
[----:B0-----:R-:W-:Y:S05]  /*16670*/  @!P0 BRA `(.L_x_2234) ;  /* 0xfffffffc00f08947 */ /* 0x001fea000383ffff */
[----:B------:R-:W-:Y:S05]  /*16680*/  BRA `(.L_x_2300) ;  /* 0xffffffd000607947 */ /* 0x000fea000383ffff */
.L_x_2242:
[----:B----4-:R4:W0:Y:S02]  /*16690*/  SYNCS.PHASECHK.TRANS64.TRYWAIT P0, [R19+URZ+0x29870], R4 ;  /* 0x02987004130075a7 */ /* 0x010824000800017f */
[----:B0-----:R-:W-:Y:S05]  /*166a0*/  @!P0 NANOSLEEP.SYNCS 0x989680 ;  /* 0x009896800000895d */ /* 0x001fea0003900000 */
[----:B------:R-:W0:Y:S02]  /*166b0*/  @!P0 SYNCS.PHASECHK.TRANS64 P0, [R19+URZ+0x29870], R4 ;  /* 0x02987004130085a7 */ /* 0x000e24000800007f */
[----:B0-----:R-:W-:Y:S05]  /*166c0*/  @!P0 BRA `(.L_x_2242) ;  /* 0xfffffffc00f08947 */ /* 0x001fea000383ffff */
[----:B------:R-:W-:Y:S05]  /*166d0*/  BRA `(.L_x_2301) ;  /* 0xffffffd400787947 */ /* 0x000fea000383ffff */
.L_x_2244:
[----:B------:R0:W0:Y:S02]  /*166e0*/  SYNCS.PHASECHK.TRANS64.TRYWAIT P0, [R19+URZ+0x29860], R0 ;  /* 0x02986000130075a7 */ /* 0x000024000800017f */
[----:B0-----:R-:W-:Y:S05]  /*166f0*/  @!P0 NANOSLEEP.SYNCS 0x989680 ;  /* 0x009896800000895d */ /* 0x001fea0003900000 */
[----:B------:R-:W0:Y:S02]  /*16700*/  @!P0 SYNCS.PHASECHK.TRANS64 P0, [R19+URZ+0x29860], R0 ;  /* 0x02986000130085a7 */ /* 0x000e24000800007f */
[----:B0-----:R-:W-:Y:S05]  /*16710*/  @!P0 BRA `(.L_x_2244) ;  /* 0xfffffffc00f08947 */ /* 0x001fea000383ffff */
[----:B------:R-:W-:Y:S05]  /*16720*/  BRA `(.L_x_2302) ;  /* 0xffffffd400807947 */ /* 0x000fea000383ffff */
.L_x_2251:
[----:B0-----:R0:W1:Y:S02]  /*16730*/  SYNCS.PHASECHK.TRANS64.TRYWAIT P1, [R16+URZ+0x29870], R3 ;  /* 0x02987003100075a7 */ /* 0x001064000802017f */
[----:B-1----:R-:W-:Y:S05]  /*16740*/  @!P1 NANOSLEEP.SYNCS 0x989680 ;  /* 0x009896800000995d */ /* 0x002fea0003900000 */
[----:B------:R-:W1:Y:S02]  /*16750*/  @!P1 SYNCS.PHASECHK.TRANS64 P1, [R16+URZ+0x29870], R3 ;  /* 0x02987003100095a7 */ /* 0x000e64000802007f */
[----:B-1----:R-:W-:Y:S05]  /*16760*/  @!P1 BRA `(.L_x_2251) ;  /* 0xfffffffc00f09947 */ /* 0x002fea000383ffff */
[----:B------:R-:W-:Y:S05]  /*16770*/  BRA `(.L_x_2303) ;  /* 0xffffffdc00607947 */ /* 0x000fea000383ffff */
.L_x_2253:
[----:B0-----:R0:W1:Y:S02]  /*16780*/  SYNCS.PHASECHK.TRANS64.TRYWAIT P1, [R16+URZ+0x29860], R3 ;  /* 0x02986003100075a7 */ /* 0x001064000802017f */
[----:B-1----:R-:W-:Y:S05]  /*16790*/  @!P1 NANOSLEEP.SYNCS 0x989680 ;  /* 0x009896800000995d */ /* 0x002fea0003900000 */
[----:B------:R-:W1:Y:S02]  /*167a0*/  @!P1 SYNCS.PHASECHK.TRANS64 P1, [R16+URZ+0x29860], R3 ;  /* 0x02986003100095a7 */ /* 0x000e64000802007f */
[----:B-1----:R-:W-:Y:S05]  /*167b0*/  @!P1 BRA `(.L_x_2253) ;  /* 0xfffffffc00f09947 */ /* 0x002fea000383ffff */
[----:B------:R-:W-:Y:S05]  /*167c0*/  BRA `(.L_x_2304) ;  /* 0xffffffdc00687947 */ /* 0x000fea000383ffff */
.L_x_2266:
[----:B0-----:R0:W1:Y:S02]  /*167d0*/  SYNCS.PHASECHK.TRANS64.TRYWAIT P0, [R3+URZ+0x29820], R0 ;  /* 0x02982000030075a7 */ /* 0x001064000800017f */
[----:B-1----:R-:W-:Y:S05]  /*167e0*/  @!P0 NANOSLEEP.SYNCS 0x989680 ;  /* 0x009896800000895d */ /* 0x002fea0003900000 */
[----:B------:R-:W1:Y:S02]  /*167f0*/  @!P0 SYNCS.PHASECHK.TRANS64 P0, [R3+URZ+0x29820], R0 ;  /* 0x02982000030085a7 */ /* 0x000e64000800007f */
[----:B-1----:R-:W-:Y:S05]  /*16800*/  @!P0 BRA `(.L_x_2266) ;  /* 0xfffffffc00f08947 */ /* 0x002fea000383ffff */
[----:B------:R-:W-:Y:S05]  /*16810*/  BRA `(.L_x_2305) ;  /* 0xfffffff0001c7947 */ /* 0x000fea000383ffff */
.L_x_2267:
        /* <DEDUP_REMOVED lines=11> */
.L_x_2307:
[----:B------:R-:W-:Y:S05]  /*168d0*/  BSYNC B0 ;  /* 0x0000000000007941 */ /* 0x000fea0003800000 */
.L_x_2306:
[----:B------:R-:W-:Y:S05]  /*168e0*/  BRA `(.L_x_2308) ;  /* 0xfffffff000047947 */ /* 0x000fea000383ffff */
.L_x_2270:
[----:B------:R-:W-:Y:S01]  /*168f0*/  BSSY B1, `(.L_x_2309) ;  /* 0x0000006000017945 */ /* 0x000fe20003800000 */
[----:B------:R-:W-:-:S07]  /*16900*/  IMAD.MOV.U32 R15, RZ, RZ, -0x1 ;  /* 0xffffffffff0f7424 */ /* 0x000fce00078e00ff */
[----:B0-2---:R-:W-:Y:S05]  /*16910*/  WARPSYNC.COLLECTIVE R15, `(.L_x_2310) ;  /* 0x000000000f0c7348 */ /* 0x005fea0003c00000 */
[----:B------:R-:W-:Y:S02]  /*16920*/  ELECT P6, UR62, PT ;  /* 0x00000000003e782f */ /* 0x000fe400038c0000 */
[----:B------:R-:W-:Y:S01]  /*16930*/  MOV R14, UR62 ;  /* 0x0000003e000e7c02 */ /* 0x000fe20008000f00 */
[----:B0-2---:R-:W-:Y:S10]  /*16940*/  ENDCOLLECTIVE ;  /* 0x000000000000791b */ /* 0x005ff40003800000 */
.L_x_2310:
[----:B------:R-:W-:Y:S05]  /*16950*/  BSYNC B1 ;  /* 0x0000000000017941 */ /* 0x000fea0003800000 */
.L_x_2309:
[----:B------:R-:W-:Y:S05]  /*16960*/  BRA `(.L_x_2311) ;  /* 0xffffffec00fc7947 */ /* 0x000fea000383ffff */
.L_x_2272:
[----:B0-----:R0:W1:Y:S02]  /*16970*/  SYNCS.PHASECHK.TRANS64.TRYWAIT P1, [R7+URZ], R4 ;  /* 0x00000004070075a7 */ /* 0x001064000802017f */
[----:B-1----:R-:W-:Y:S05]  /*16980*/  @!P1 NANOSLEEP.SYNCS 0x989680 ;  /* 0x009896800000995d */ /* 0x002fea0003900000 */
[----:B------:R-:W1:Y:S02]  /*16990*/  @!P1 SYNCS.PHASECHK.TRANS64 P1, [R7+URZ], R4 ;  /* 0x00000004070095a7 */ /* 0x000e64000802007f */
[----:B-1----:R-:W-:Y:S05]  /*169a0*/  @!P1 BRA `(.L_x_2272) ;  /* 0xfffffffc00f09947 */ /* 0x002fea000383ffff */
[----:B------:R-:W-:Y:S05]  /*169b0*/  BRA `(.L_x_2312) ;  /* 0xfffffff000347947 */ /* 0x000fea000383ffff */
.L_x_2273:
[----:B-1----:R1:W3:Y:S02]  /*169c0*/  SYNCS.PHASECHK.TRANS64.TRYWAIT P1, [R5+URZ], R0 ;  /* 0x00000000050075a7 */ /* 0x0022e4000802017f */
[----:B---3--:R-:W-:Y:S05]  /*169d0*/  @!P1 NANOSLEEP.SYNCS 0x989680 ;  /* 0x009896800000995d */ /* 0x008fea0003900000 */
[----:B------:R-:W3:Y:S02]  /*169e0*/  @!P1 SYNCS.PHASECHK.TRANS64 P1, [R5+URZ], R0 ;  /* 0x00000000050095a7 */ /* 0x000ee4000802007f */
[----:B---3--:R-:W-:Y:S05]  /*169f0*/  @!P1 BRA `(.L_x_2273) ;  /* 0xfffffffc00f09947 */ /* 0x008fea000383ffff */
[----:B------:R-:W-:Y:S05]  /*16a00*/  BRA `(.L_x_2313) ;  /* 0xfffffff000287947 */ /* 0x000fea000383ffff */
.L_x_2275:
[----:B-1----:R1:W3:Y:S02]  /*16a10*/  SYNCS.PHASECHK.TRANS64.TRYWAIT P1, [R5+URZ+0x29860], R4 ;  /* 0x02986004050075a7 */ /* 0x0022e4000802017f */
[----:B---3--:R-:W-:Y:S05]  /*16a20*/  @!P1 NANOSLEEP.SYNCS 0x989680 ;  /* 0x009896800000995d */ /* 0x008fea0003900000 */
[----:B------:R-:W3:Y:S02]  /*16a30*/  @!P1 SYNCS.PHASECHK.TRANS64 P1, [R5+URZ+0x29860], R4 ;  /* 0x02986004050095a7 */ /* 0x000ee4000802007f */
[----:B---3--:R-:W-:Y:S05]  /*16a40*/  @!P1 BRA `(.L_x_2275) ;  /* 0xfffffffc00f09947 */ /* 0x008fea000383ffff */
[----:B------:R-:W-:Y:S05]  /*16a50*/  BRA `(.L_x_2314) ;  /* 0xfffffff000287947 */ /* 0x000fea000383ffff */
.L_x_2277:
[----:B---3--:R3:W4:Y:S02]  /*16a60*/  SYNCS.PHASECHK.TRANS64.TRYWAIT P1, [R3+URZ+0x29860], R0 ;  /* 0x02986000030075a7 */ /* 0x008724000802017f */
[----:B----4-:R-:W-:Y:S05]  /*16a70*/  @!P1 NANOSLEEP.SYNCS 0x989680 ;  /* 0x009896800000995d */ /* 0x010fea0003900000 */
[----:B------:R-:W4:Y:S02]  /*16a80*/  @!P1 SYNCS.PHASECHK.TRANS64 P1, [R3+URZ+0x29860], R0 ;  /* 0x02986000030095a7 */ /* 0x000f24000802007f */
[----:B----4-:R-:W-:Y:S05]  /*16a90*/  @!P1 BRA `(.L_x_2277) ;  /* 0xfffffffc00f09947 */ /* 0x010fea000383ffff */
[----:B------:R-:W-:Y:S05]  /*16aa0*/  BRA `(.L_x_2315) ;  /* 0xfffffff000287947 */ /* 0x000fea000383ffff */
.L_x_2279:
[----:B----4-:R4:W0:Y:S02]  /*16ab0*/  SYNCS.PHASECHK.TRANS64.TRYWAIT P0, [R5+URZ+0x29880], R4 ;  /* 0x02988004050075a7 */ /* 0x010824000800017f */
[----:B0-----:R-:W-:Y:S05]  /*16ac0*/  @!P0 NANOSLEEP.SYNCS 0x989680 ;  /* 0x009896800000895d */ /* 0x001fea0003900000 */
[----:B------:R-:W0:Y:S02]  /*16ad0*/  @!P0 SYNCS.PHASECHK.TRANS64 P0, [R5+URZ+0x29880], R4 ;  /* 0x02988004050085a7 */ /* 0x000e24000800007f */
[----:B0-----:R-:W-:Y:S05]  /*16ae0*/  @!P0 BRA `(.L_x_2279) ;  /* 0xfffffffc00f08947 */ /* 0x001fea000383ffff */
[----:B------:R-:W-:Y:S05]  /*16af0*/  BRA `(.L_x_2280) ;  /* 0xfffffff000247947 */ /* 0x000fea000383ffff */
.L_x_2316:
        /* <DEDUP_REMOVED lines=16> */
.L_x_2813:


//--------------------- .text._ZN7cutlass13device_kernelIN5flash11enable_sm90INS1_16FlashAttnFwdSm90INS1_25CollectiveMainloopFwdSm90ILi2EN4cute5tupleIJNS5_1CILi1EEES8_S8_EEENS6_IJNS7_ILi128EEENS7_ILi160EEENS7_ILi192EEEEEELi128ENS_12float_e4m3_tEfNS_4arch4Sm90ELb1ELb0ELb1ELb1ELb0ELb1ELb0ELb1ELb1ELb1ELb0ELb0EEENS1_21CollectiveEpilogueFwdINS6_IJSA_SA_SB_EEES9_NS_10bfloat16_tESG_Li256ELb1ELb1ELb0ELb1EEENS1_36VarlenDynamicPersistentTileSchedulerILi128ELi160ELi256ELi128ELb0ELb1ELb1ELb1ELb1ELb1EEEEEEEEEvNT_6ParamsE --------------------------
	.section	.text._ZN7cutlass13device_kernelIN5flash11enable_sm90INS1_16FlashAttnFwdSm90INS1_25CollectiveMainloopFwdSm90ILi2EN4cute5tupleIJNS5_1CILi1EEES8_S8_EEENS6_IJNS7_ILi128EEENS7_ILi160EEENS7_ILi192EEEEEELi128ENS_12float_e4m3_tEfNS_4arch4Sm90ELb1ELb0ELb1ELb1ELb0ELb1ELb0ELb1ELb1ELb1ELb0ELb0EEENS1_21CollectiveEpilogueFwdINS6_IJSA_SA_SB_EEES9_NS_10bfloat16_tESG_Li256ELb1ELb1ELb0ELb1EEENS1_36VarlenDynamicPersistentTileSchedulerILi128ELi160ELi256ELi128ELb0ELb1ELb1ELb1ELb1ELb1EEEEEEEEEvNT_6ParamsE,"ax",@progbits
	.align	128
.text._ZN7cutlass13device_kernelIN5flash11enable_sm90INS1_16FlashAttnFwdSm90INS1_25CollectiveMainloopFwdSm90ILi2EN4cute5tupleIJNS5_1CILi1EEES8_S8_EEENS6_IJNS7_ILi128EEENS7_ILi160EEENS7_ILi192EEEEEELi128ENS_12float_e4m3_tEfNS_4arch4Sm90ELb1ELb0ELb1ELb1ELb0ELb1ELb0ELb1ELb1ELb1ELb0ELb0EEENS1_21CollectiveEpilogueFwdINS6_IJSA_SA_SB_EEES9_NS_10bfloat16_tESG_Li256ELb1ELb1ELb0ELb1EEENS1_36VarlenDynamicPersistentTileSchedulerILi128ELi160ELi256ELi128ELb0ELb1ELb1ELb1ELb1ELb1EEEEEEEEEvNT_6ParamsE:
        .type           _ZN7cutlass13device_kernelIN5flash11enable_sm90INS1_16FlashAttnFwdSm90INS1_25CollectiveMainloopFwdSm90ILi2EN4cute5tupleIJNS5_1CILi1EEES8_S8_EEENS6_IJNS7_ILi128EEENS7_ILi160EEENS7_ILi192EEEEEELi128ENS_12float_e4m3_tEfNS_4arch4Sm90ELb1ELb0ELb1ELb1ELb0ELb1ELb0ELb1ELb1ELb1ELb0ELb0EEENS1_21CollectiveEpilogueFwdINS6_IJSA_SA_SB_EEES9_NS_10bfloat16_tESG_Li256ELb1ELb1ELb0ELb1EEENS1_36VarlenDynamicPersistentTileSchedulerILi128ELi160ELi256ELi128ELb0ELb1ELb1ELb1ELb1ELb1EEEEEEEEEvNT_6ParamsE,@function
        .size           _ZN7cutlass13device_kernelIN5flash11enable_sm90INS1_16FlashAttnFwdSm90INS1_25CollectiveMainloopFwdSm90ILi2EN4cute5tupleIJNS5_1CILi1EEES8_S8_EEENS6_IJNS7_ILi128EEENS7_ILi160EEENS7_ILi192EEEEEELi128ENS_12float_e4m3_tEfNS_4arch4Sm90ELb1ELb0ELb1ELb1ELb0ELb1ELb0ELb1ELb1ELb1ELb0ELb0EEENS1_21CollectiveEpilogueFwdINS6_IJSA_SA_SB_EEES9_NS_10bfloat16_tESG_Li256ELb1ELb1ELb0ELb1EEENS1_36VarlenDynamicPersistentTileSchedulerILi128ELi160ELi256ELi128ELb0ELb1ELb1ELb1ELb1ELb1EEEEEEEEEvNT_6ParamsE,(.L_x_2814 - _ZN7cutlass13device_kernelIN5flash11enable_sm90INS1_16FlashAttnFwdSm90INS1_25CollectiveMainloopFwdSm90ILi2EN4cute5tupleIJNS5_1CILi1EEES8_S8_EEENS6_IJNS7_ILi128EEENS7_ILi160EEENS7_ILi192EEEEEELi128ENS_12float_e4m3_tEfNS_4arch4Sm90ELb1ELb0ELb1ELb1ELb0ELb1ELb0ELb1ELb1ELb1ELb0ELb0EEENS1_21CollectiveEpilogueFwdINS6_IJSA_SA_SB_EEES9_NS_10bfloat16_tESG_Li256ELb1ELb1ELb0ELb1EEENS1_36VarlenDynamicPersistentTileSchedulerILi128ELi160ELi256ELi128ELb0ELb1ELb1ELb1ELb1ELb1EEEEEEEEEvNT_6ParamsE)
        .other          _ZN7cutlass13device_kernelIN5flash11enable_sm90INS1_16FlashAttnFwdSm90INS1_25CollectiveMainloopFwdSm90ILi2EN4cute5tupleIJNS5_1CILi1EEES8_S8_EEENS6_IJNS7_ILi128EEENS7_ILi160EEENS7_ILi192EEEEEELi128ENS_12float_e4m3_tEfNS_4arch4Sm90ELb1ELb0ELb1ELb1ELb0ELb1ELb0ELb1ELb1ELb1ELb0ELb0EEENS1_21CollectiveEpilogueFwdINS6_IJSA_SA_SB_EEES9_NS_10bfloat16_tESG_Li256ELb1ELb1ELb0ELb1EEENS1_36VarlenDynamicPersistentTileSchedulerILi128ELi160ELi256ELi128ELb0ELb1ELb1ELb1ELb1ELb1EEEEEEEEEvNT_6ParamsE,@"STO_CUDA_ENTRY STV_DEFAULT"
_ZN7cutlass13device_kernelIN5flash11enable_sm90INS1_16FlashAttnFwdSm90INS1_25CollectiveMainloopFwdSm90ILi2EN4cute5tupleIJNS5_1CILi1EEES8_S8_EEENS6_IJNS7_ILi128EEENS7_ILi160EEENS7_ILi192EEEEEELi128ENS_12float_e4m3_tEfNS_4arch4Sm90ELb1ELb0ELb1ELb1ELb0ELb1ELb0ELb1ELb1ELb1ELb0ELb0EEENS1_21CollectiveEpilogueFwdINS6_IJSA_SA_SB_EEES9_NS_10bfloat16_tESG_Li256ELb1ELb1ELb0ELb1EEENS1_36VarlenDynamicPersistentTileSchedulerILi128ELi160ELi256ELi128ELb0ELb1ELb1ELb1ELb1ELb1EEEEEEEEEvNT_6ParamsE:
        /* <DEDUP_REMOVED lines=24> */
.L_x_2318:
[----:B------:R-:W-:Y:S05]  /*0180*/  BSYNC B0 ;  /* 0x0000000000007941 */ /* 0x000fea0003800000 */
.L_x_2317:
        /* <DEDUP_REMOVED lines=41> */
.L_x_2319:
        /* <DEDUP_REMOVED lines=22> */
.L_x_2320:
        /* <DEDUP_REMOVED lines=18> */
.L_x_2321:
        /* <DEDUP_REMOVED lines=22> */
.L_x_2322:
        /* <DEDUP_REMOVED lines=22> */
.L_x_2323:
        /* <DEDUP_REMOVED lines=8> */
.L_x_2326:
        /* <DEDUP_REMOVED lines=25> */
[----:B------:R-:W-:Y:S01]  /*0b70*/  IMAD.MOV.U32 R17, RZ, RZ, RZ ;  /* 0x000000ffff117224 */ /* 0x000fe200078e00ff */
[----:B------:R-:W-:Y:S01]  /*0b80*/  CS2R R190, SRZ ;  /* 0x0000000000be7805 */ /* 0x000fe2000001ff00 */
[----:B------:R-:W-:Y:S01]  /*0b90*/  IMAD.MOV.U32 R189, RZ, RZ, RZ ;  /* 0x000000ffffbd7224 */ /* 0x000fe200078e00ff */
[----:B------:R-:W-:Y:S01]  /*0ba0*/  ULOP3.LUT UR53, UR36, 0x1, URZ, 0xfc, !UPT ;  /* 0x0000000124357892 */ /* 0x000fe2000f8efc3f */
[----:B------:R-:W-:-:S08]  /*0bb0*/  UMOV UR43, URZ ;  /* 0x0000003f002b7c82 */ /* 0x000fd00008000000 */
[----:B------:R-:W-:Y:S01]  /*0bc0*/  UIADD3 UR52, UR52, 0x14400, URZ ;  /* 0x0001440034347890 */ /* 0x000fe2000fffe03f */
[----:B0-----:R-:W-:-:S05]  /*0bd0*/  VIADD R20, R0, 0xffffff80 ;  /* 0xffffff8000147836 */ /* 0x001fca0000000000 */
[----:B------:R-:W-:-:S04]  /*0be0*/  SHF.R.S32.HI R0, RZ, 0x1f, R20 ;  /* 0x0000001fff007819 */ /* 0x000fc80000011414 */
[CC--:B------:R-:W-:Y:S02]  /*0bf0*/  LEA.HI R3, R0.reuse, R20.reuse, RZ, 0x5 ;  /* 0x0000001400037211 */ /* 0x0c0fe400078f28ff */
[-C--:B------:R-:W-:Y:S02]  /*0c00*/  LEA.HI R2, R0, R20.reuse, RZ, 0x4 ;  /* 0x0000001400027211 */ /* 0x080fe400078f20ff */
[----:B------:R-:W-:Y:S02]  /*0c10*/  SHF.L.U32 R4, R3, 0x5, RZ ;  /* 0x0000000503047819 */ /* 0x000fe400000006ff */
[----:B------:R-:W-:Y:S02]  /*0c20*/  LOP3.LUT R3, R2, 0x3fffff0, RZ, 0xc0, !PT ;  /* 0x03fffff002037812 */ /* 0x000fe400078ec0ff */
[----:B------:R-:W-:Y:S02]  /*0c30*/  LOP3.LUT R4, R4, 0xfffffc00, RZ, 0xc0, !PT ;  /* 0xfffffc0004047812 */ /* 0x000fe400078ec0ff */
[----:B------:R-:W-:Y:S01]  /*0c40*/  LEA.HI R5, R0, R20, RZ, 0x2 ;  /* 0x0000001400057211 */ /* 0x000fe200078f10ff */
[----:B------:R-:W-:Y:S01]  /*0c50*/  IMAD.IADD R3, R20, 0x1, -R3 ;  /* 0x0000000114037824 */ /* 0x000fe200078e0a03 */
[----:B------:R-:W-:-:S02]  /*0c60*/  SHF.R.S32.HI R213, RZ, 0x4, R2 ;  /* 0x00000004ffd57819 */ /* 0x000fc40000011402 */
[--C-:B------:R-:W-:Y:S01]  /*0c70*/  SHF.R.S32.HI R6, RZ, 0x2, R5.reuse ;  /* 0x00000002ff067819 */ /* 0x100fe20000011405 */
[----:B------:R-:W-:Y:S01]  /*0c80*/  IMAD R3, R3, 0x40, R4 ;  /* 0x0000004003037824 */ /* 0x000fe200078e0204 */
[----:B------:R-:W-:Y:S02]  /*0c90*/  SHF.R.S32.HI R7, RZ, 0x1f, R5 ;  /* 0x0000001fff077819 */ /* 0x000fe40000011405 */
[----:B------:R-:W-:Y:S02]  /*0ca0*/  LOP3.LUT R4, R5, 0xfffffffc, RZ, 0xc0, !PT ;  /* 0xfffffffc05047812 */ /* 0x000fe400078ec0ff */
[----:B------:R-:W-:Y:S02]  /*0cb0*/  LEA.HI R2, R2, R213, RZ, 0x1 ;  /* 0x000000d502027211 */ /* 0x000fe400078f08ff */
[C---:B------:R-:W-:Y:S01]  /*0cc0*/  LEA.HI R5, R20.reuse, R20, RZ, 0x1 ;  /* 0x0000001414057211 */ /* 0x040fe200078f08ff */
[----:B------:R-:W-:Y:S01]  /*0cd0*/  IMAD.IADD R4, R20, 0x1, -R4 ;  /* 0x0000000114047824 */ /* 0x000fe200078e0a04 */
[----:B------:R-:W-:-:S02]  /*0ce0*/  LOP3.LUT R2, R2, 0x1ffffffe, RZ, 0xc0, !PT ;  /* 0x1ffffffe02027812 */ /* 0x000fc400078ec0ff */
[----:B------:R-:W-:Y:S02]  /*0cf0*/  SHF.R.S32.HI R188, RZ, 0x1, R5 ;  /* 0x00000001ffbc7819 */ /* 0x000fe40000011405 */
[----:B------:R-:W-:Y:S01]  /*0d00*/  LEA.HI R7, R7, R6, RZ, 0x2 ;  /* 0x0000000607077211 */ /* 0x000fe200078f10ff */
[----:B------:R-:W-:Y:S01]  /*0d10*/  IMAD.IADD R2, R213, 0x1, -R2 ;  /* 0x00000001d5027824 */ /* 0x000fe200078e0a02 */
[----:B------:R-:W-:Y:S01]  /*0d20*/  LOP3.LUT R226, R5, 0xfffffffe, RZ, 0xc0, !PT ;  /* 0xfffffffe05e27812 */ /* 0x000fe200078ec0ff */
[----:B------:R-:W-:Y:S01]  /*0d30*/  VIADD R221, R188, 0x80 ;  /* 0x00000080bcdd7836 */ /* 0x000fe20000000000 */
[----:B------:R-:W-:Y:S01]  /*0d40*/  LOP3.LUT R7, R7, 0xfffffffc, RZ, 0xc0, !PT ;  /* 0xfffffffc07077812 */ /* 0x000fe200078ec0ff */
[----:B------:R-:W-:Y:S01]  /*0d50*/  IMAD R3, R2, 0x8, R3 ;  /* 0x0000000802037824 */ /* 0x000fe200078e0203 */
[----:B------:R-:W-:Y:S02]  /*0d60*/  IADD3 R226, R20, -R226, RZ ;  /* 0x800000e214e27210 */ /* 0x000fe40007ffe0ff */
[----:B------:R-:W-:-:S02]  /*0d70*/  IADD3 R7, R6, -R7, RZ ;  /* 0x8000000706077210 */ /* 0x000fc40007ffe0ff */
[----:B------:R-:W-:Y:S01]  /*0d80*/  SHF.R.S32.HI R2, RZ, 0x1f, R221 ;  /* 0x0000001fff027819 */ /* 0x000fe200000114dd */
[----:B------:R0:W-:Y:S01]  /*0d90*/  STL [R1+0xc], R3 ;  /* 0x00000c0301007387 */ /* 0x0001e20000100800 */
[----:B------:R-:W-:Y:S01]  /*0da0*/  LEA.HI R6, R4, R4, RZ, 0x1 ;  /* 0x0000000404067211 */ /* 0x000fe200078f08ff */
[----:B------:R-:W-:Y:S01]  /*0db0*/  IMAD.SHL.U32 R22, R226, 0x8, RZ ;  /* 0x00000008e2167824 */ /* 0x000fe200078e00ff */
[-C--:B------:R-:W-:Y:S01]  /*0dc0*/  LEA.HI R2, R2, R221.reuse, RZ, 0x3 ;  /* 0x000000dd02027211 */ /* 0x080fe200078f18ff */
[----:B------:R-:W-:Y:S01]  /*0dd0*/  IMAD.SHL.U32 R198, R7, 0x80, RZ ;  /* 0x0000008007c67824 */ /* 0x000fe200078e00ff */
[----:B------:R-:W-:Y:S01]  /*0de0*/  LOP3.LUT R9, R6, 0x1ffffffe, RZ, 0xc0, !PT ;  /* 0x1ffffffe06097812 */ /* 0x000fe200078ec0ff */
[C---:B------:R-:W-:Y:S01]  /*0df0*/  VIADD R192, R22.reuse, 0x20 ;  /* 0x0000002016c07836 */ /* 0x040fe20000000000 */
[----:B------:R-:W-:Y:S01]  /*0e00*/  LEA.HI R12, R221, R221, RZ, 0x1 ;  /* 0x000000dddd0c7211 */ /* 0x000fe200078f08ff */
[----:B------:R-:W-:Y:S01]  /*0e10*/  VIADD R194, R22, 0x40 ;  /* 0x0000004016c27836 */ /* 0x000fe20000000000 */
[----:B------:R-:W-:Y:S01]  /*0e20*/  SHF.L.U32 R6, R2, 0x6, RZ ;  /* 0x0000000602067819 */ /* 0x000fe200000006ff */
[----:B------:R-:W-:Y:S01]  /*0e30*/  IMAD.IADD R211, R4, 0x1, -R9 ;  /* 0x0000000104d37824 */ /* 0x000fe200078e0a09 */
[----:B0-----:R-:W-:Y:S01]  /*0e40*/  SHF.R.S32.HI R3, RZ, 0x1f, R5 ;  /* 0x0000001fff037819 */ /* 0x001fe20000011405 */
[----:B------:R-:W-:Y:S01]  /*0e50*/  IMAD.SHL.U32 R18, R226, 0x10, RZ ;  /* 0x00000010e2127824 */ /* 0x000fe200078e00ff */
[----:B------:R-:W-:Y:S01]  /*0e60*/  LEA.HI R2, R0, R20, RZ, 0x7 ;  /* 0x0000001400027211 */ /* 0x000fe200078f38ff */
[C---:B------:R-:W-:Y:S01]  /*0e70*/  VIADD R193, R22.reuse, 0x10 ;  /* 0x0000001016c17836 */ /* 0x040fe20000000000 */
[----:B------:R-:W-:Y:S01]  /*0e80*/  LEA.HI R3, R3, R188, RZ, 0x3 ;  /* 0x000000bc03037211 */ /* 0x000fe200078f18ff */
[----:B------:R-:W-:Y:S01]  /*0e90*/  VIADD R195, R22, 0x30 ;  /* 0x0000003016c37836 */ /* 0x000fe20000000000 */
[----:B------:R-:W-:-:S02]  /*0ea0*/  LOP3.LUT R4, R12, 0x3fffffe, RZ, 0xc0, !PT ;  /* 0x03fffffe0c047812 */ /* 0x000fc400078ec0ff */
[----:B------:R-:W-:Y:S02]  /*0eb0*/  LOP3.LUT R228, R2, 0xffffff80, RZ, 0xc0, !PT ;  /* 0xffffff8002e47812 */ /* 0x000fe400078ec0ff */
[----:B------:R-:W-:Y:S01]  /*0ec0*/  LOP3.LUT R3, R3, 0xfffffff8, RZ, 0xc0, !PT ;  /* 0xfffffff803037812 */ /* 0x000fe200078ec0ff */
[----:B------:R-:W-:Y:S01]  /*0ed0*/  IMAD.IADD R202, R221, 0x1, -R4 ;  /* 0x00000001ddca7824 */ /* 0x000fe200078e0a04 */
[----:B------:R-:W-:Y:S01]  /*0ee0*/  LOP3.LUT R9, R6, 0xfffffe00, RZ, 0xc0, !PT ;  /* 0xfffffe0006097812 */ /* 0x000fe200078ec0ff */
[----:B------:R-:W-:Y:S01]  /*0ef0*/  IMAD.IADD R4, R22, 0x1, R192 ;  /* 0x0000000116047824 */ /* 0x000fe200078e02c0 */
[----:B------:R-:W-:Y:S01]  /*0f00*/  IADD3 R228, R20, -R228, RZ ;  /* 0x800000e414e47210 */ /* 0x000fe20007ffe0ff */
[----:B------:R-:W-:Y:S01]  /*0f10*/  IMAD.IADD R8, R188, 0x1, -R3 ;  /* 0x00000001bc087824 */ /* 0x000fe200078e0a03 */
[----:B------:R-:W-:Y:S01]  /*0f20*/  SHF.R.S32.HI R237, RZ, 0x7, R2 ;  /* 0x00000007ffed7819 */ /* 0x000fe20000011402 */
[----:B------:R-:W-:Y:S01]  /*0f30*/  IMAD R202, R202, 0x40, R9 ;  /* 0x00000040caca7824 */ /* 0x000fe200078e0209 */
[----:B------:R-:W-:Y:S01]  /*0f40*/  SHF.R.S32.HI R9, RZ, 0x1f, R228 ;  /* 0x0000001fff097819 */ /* 0x000fe200000114e4 */
[----:B------:R-:W-:Y:S01]  /*0f50*/  IMAD.SHL.U32 R3, R8, 0x80, RZ ;  /* 0x0000008008037824 */ /* 0x000fe200078e00ff */
[----:B------:R-:W-:Y:S01]  /*0f60*/  SHF.R.S32.HI R11, RZ, 0x1f, R4 ;  /* 0x0000001fff0b7819 */ /* 0x000fe20000011404 */
[----:B------:R0:W-:Y:S01]  /*0f70*/  STL [R1+0x8], R8 ;  /* 0x0000080801007387 */ /* 0x0001e20000100800 */
[----:B------:R-:W-:-:S02]  /*0f80*/  LEA.HI R2, R2, R237, RZ, 0x1 ;  /* 0x000000ed02027211 */ /* 0x000fc400078f08ff */
[CC--:B------:R-:W-:Y:S02]  /*0f90*/  LEA.HI R225, R11.reuse, R4.reuse, RZ, 0x4 ;  /* 0x000000040be17211 */ /* 0x0c0fe400078f20ff */
[----:B------:R-:W-:Y:S02]  /*0fa0*/  LEA.HI R14, R11, R4, RZ, 0x6 ;  /* 0x000000040b0e7211 */ /* 0x000fe400078f30ff */
[----:B------:R-:W-:Y:S02]  /*0fb0*/  IADD3 R4, R22, R194, RZ ;  /* 0x000000c216047210 */ /* 0x000fe40007ffe0ff */
[----:B------:R-:W-:Y:S02]  /*0fc0*/  LEA.HI R5, R5, R188, RZ, 0x1 ;  /* 0x000000bc05057211 */ /* 0x000fe400078f08ff */
[CC--:B0-----:R-:W-:Y:S02]  /*0fd0*/  LEA.HI R8, R9.reuse, R228.reuse, RZ, 0x2 ;  /* 0x000000e409087211 */ /* 0x0c1fe400078f10ff */
[----:B------:R-:W-:-:S02]  /*0fe0*/  LEA.HI R9, R9, R228, RZ, 0x5 ;  /* 0x000000e409097211 */ /* 0x000fc400078f28ff */
[--C-:B------:R-:W-:Y:S02]  /*0ff0*/  SHF.R.S32.HI R10, RZ, 0x2, R8.reuse ;  /* 0x00000002ff0a7819 */ /* 0x100fe40000011408 */
[----:B------:R-:W-:Y:S02]  /*1000*/  SHF.R.S32.HI R11, RZ, 0x1f, R8 ;  /* 0x0000001fff0b7819 */ /* 0x000fe40000011408 */
[----:B------:R-:W-:Y:S02]  /*1010*/  LOP3.LUT R2, R2, 0x3fffffe, RZ, 0xc0, !PT ;  /* 0x03fffffe02027812 */ /* 0x000fe400078ec0ff */
[----:B------:R-:W-:Y:S02]  /*1020*/  LEA.HI R11, R11, R10, RZ, 0x3 ;  /* 0x0000000a0b0b7211 */ /* 0x000fe400078f18ff */
[----:B------:R-:W-:Y:S01]  /*1030*/  SHF.R.S32.HI R9, RZ, 0x5, R9 ;  /* 0x00000005ff097819 */ /* 0x000fe20000011409 */
[----:B------:R-:W-:Y:S01]  /*1040*/  IMAD.IADD R2, R237, 0x1, -R2 ;  /* 0x00000001ed027824 */ /* 0x000fe200078e0a02 */
[----:B------:R-:W-:-:S02]  /*1050*/  LOP3.LUT R11, R11, 0xfffffff8, RZ, 0xc0, !PT ;  /* 0xfffffff80b0b7812 */ /* 0x000fc400078ec0ff */
[----:B------:R-:W-:Y:S02]  /*1060*/  SHF.R.S32.HI R13, RZ, 0x1f, R4 ;  /* 0x0000001fff0d7819 */ /* 0x000fe40000011404 */
[----:B------:R-:W-:Y:S01]  /*1070*/  LOP3.LUT R5, R5, 0x3fffffe, RZ, 0xc0, !PT ;  /* 0x03fffffe05057812 */ /* 0x000fe200078ec0ff */
[----:B------:R-:W-:Y:S01]  /*1080*/  IMAD.IADD R10, R10, 0x1, -R11 ;  /* 0x000000010a0a7824 */ /* 0x000fe200078e0a0b */
[----:B------:R-:W-:Y:S02]  /*1090*/  LEA.HI R0, R0, R20, RZ, 0x3 ;  /* 0x0000001400007211 */ /* 0x000fe400078f18ff */
[-C--:B------:R-:W-:Y:S01]  /*10a0*/  LEA.HI R227, R13, R4.reuse, RZ, 0x4 ;  /* 0x000000040de37211 */ /* 0x080fe200078f20ff */
[----:B------:R-:W-:Y:S01]  /*10b0*/  IMAD R9, R9, 0x10, R10 ;  /* 0x0000001009097824 */ /* 0x000fe200078e020a */
[----:B------:R-:W-:Y:S01]  /*10c0*/  LEA.HI R13, R13, R4, RZ, 0x6 ;  /* 0x000000040d0d7211 */ /* 0x000fe200078f30ff */
[----:B------:R-:W-:Y:S01]  /*10d0*/  IMAD.IADD R4, R188, 0x1, -R5 ;  /* 0x00000001bc047824 */ /* 0x000fe200078e0a05 */
[----:B------:R-:W-:-:S02]  /*10e0*/  LOP3.LUT R216, R0, 0xfffffff8, RZ, 0xc0, !PT ;  /* 0xfffffff800d87812 */ /* 0x000fc400078ec0ff */
[----:B------:R-:W-:Y:S01]  /*10f0*/  LOP3.LUT R3, R3, 0x380, RZ, 0xc0, !PT ;  /* 0x0000038003037812 */ /* 0x000fe200078ec0ff */
[----:B------:R-:W-:Y:S01]  /*1100*/  IMAD R4, R213, 0x8, R4 ;  /* 0x00000008d5047824 */ /* 0x000fe200078e0204 */
[----:B------:R-:W-:Y:S01]  /*1110*/  LEA R15, R2, R9, 0x6 ;  /* 0x00000009020f7211 */ /* 0x000fe200078e30ff */
[----:B------:R-:W-:Y:S01]  /*1120*/  IMAD.SHL.U32 R13, R13, 0x80, RZ ;  /* 0x000000800d0d7824 */ /* 0x000fe200078e00ff */
[----:B------:R-:W-:Y:S01]  /*1130*/  IADD3 R216, R20, -R216, RZ ;  /* 0x800000d814d87210 */ /* 0x000fe20007ffe0ff */
[----:B------:R-:W-:Y:S01]  /*1140*/  IMAD.SHL.U32 R200, R4, 0x40, RZ ;  /* 0x0000004004c87824 */ /* 0x000fe200078e00ff */
[----:B------:R-:W-:Y:S01]  /*1150*/  SHF.R.U32.HI R6, RZ, 0x3, R3 ;  /* 0x00000003ff067819 */ /* 0x000fe20000011603 */
[----:B------:R0:W-:Y:S01]  /*1160*/  STL [R1+0x4], R15 ;  /* 0x0000040f01007387 */ /* 0x0001e20000100800 */
[----:B------:R-:W-:Y:S01]  /*1170*/  LOP3.LUT R198, R198, 0x180, RZ, 0xc0, !PT ;  /* 0x00000180c6c67812 */ /* 0x000fe200078ec0ff */
[----:B------:R-:W-:Y:S01]  /*1180*/  IMAD.SHL.U32 R208, R216, 0x8, RZ ;  /* 0x00000008d8d07824 */ /* 0x000fe200078e00ff */
[----:B------:R-:W-:Y:S01]  /*1190*/  LOP3.LUT R3, R3, 0x10, R18, 0xf8, !PT ;  /* 0x0000001003037812 */ /* 0x000fe200078ef812 */
[----:B------:R-:W-:Y:S01]  /*11a0*/  IMAD.MOV.U32 R2, RZ, RZ, 0x20 ;  /* 0x00000020ff027424 */ /* 0x000fe200078e00ff */
[----:B------:R-:W-:Y:S01]  /*11b0*/  SHF.L.U32 R14, R14, 0x7, RZ ;  /* 0x000000070e0e7819 */ /* 0x000fe200000006ff */
[----:B------:R-:W-:Y:S01]  /*11c0*/  VIADD R215, R208, 0x40 ;  /* 0x00000040d0d77836 */ /* 0x000fe20000000000 */
[----:B------:R-:W-:-:S02]  /*11d0*/  LOP3.LUT R4, R198, 0x30, R225, 0xf8, !PT ;  /* 0x00000030c6047812 */ /* 0x000fc400078ef8e1 */
[----:B------:R-:W-:Y:S02]  /*11e0*/  SHF.R.U32.HI R199, RZ, 0x3, R198 ;  /* 0x00000003ffc77819 */ /* 0x000fe400000116c6 */
[----:B------:R-:W-:Y:S02]  /*11f0*/  LOP3.LUT R6, R3, R6, RZ, 0x3c, !PT ;  /* 0x0000000603067212 */ /* 0x000fe400078e3cff */
[----:B------:R-:W-:Y:S02]  /*1200*/  LOP3.LUT R3, R14, 0xffffe000, RZ, 0xc0, !PT ;  /* 0xffffe0000e037812 */ /* 0x000fe400078ec0ff */
[----:B------:R-:W-:Y:S02]  /*1210*/  LOP3.LUT R4, R4, R199, RZ, 0x3c, !PT ;  /* 0x000000c704047212 */ /* 0x000fe400078e3cff */
[----:B------:R-:W-:Y:S02]  /*1220*/  SHF.R.S32.HI R224, RZ, 0x3, R0 ;  /* 0x00000003ffe07819 */ /* 0x000fe40000011400 */
[----:B------:R-:W-:-:S02]  /*1230*/  LEA R213, R213, R6, 0xa ;  /* 0x00000006d5d57211 */ /* 0x000fc400078e50ff */
[----:B------:R-:W-:Y:S02]  /*1240*/  SHF.R.S32.HI R0, RZ, 0x1f, R208 ;  /* 0x0000001fff007819 */ /* 0x000fe400000114d0 */
[C---:B------:R-:W-:Y:S02]  /*1250*/  LOP3.LUT R6, R198.reuse, 0x30, R227, 0xf8, !PT ;  /* 0x00000030c6067812 */ /* 0x040fe400078ef8e3 */
[----:B------:R-:W-:Y:S02]  /*1260*/  LOP3.LUT R0, R198, 0x10, R18, 0xf8, !PT ;  /* 0x00000010c6007812 */ /* 0x000fe400078ef812 */
[----:B------:R-:W-:Y:S02]  /*1270*/  IADD3 R235, R4, R200, R3 ;  /* 0x000000c804eb7210 */ /* 0x000fe40007ffe003 */
[----:B------:R-:W-:Y:S02]  /*1280*/  SHF.R.S32.HI R12, RZ, 0x1, R12 ;  /* 0x00000001ff0c7819 */ /* 0x000fe4000001140c */
[----:B------:R-:W-:Y:S01]  /*1290*/  LOP3.LUT R3, R8, 0x7ffffffc, RZ, 0xc0, !PT ;  /* 0x7ffffffc08037812 */ /* 0x000fe200078ec0ff */
[----:B------:R-:W-:Y:S01]  /*12a0*/  IMAD.IADD R235, R16, 0x1, R235 ;  /* 0x0000000110eb7824 */ /* 0x000fe200078e02eb */
[----:B------:R-:W-:Y:S01]  /*12b0*/  LOP3.LUT P0, RZ, R7, 0x2, RZ, 0xc0, !PT ;  /* 0x0000000207ff7812 */ /* 0x000fe2000780c0ff */
[----:B------:R-:W-:Y:S01]  /*12c0*/  IMAD.SHL.U32 R12, R12, 0x80, RZ ;  /* 0x000000800c0c7824 */ /* 0x000fe200078e00ff */
[----:B------:R-:W-:Y:S01]  /*12d0*/  LOP3.LUT R13, R13, 0xffffe000, RZ, 0xc0, !PT ;  /* 0xffffe0000d0d7812 */ /* 0x000fe200078ec0ff */
[----:B------:R-:W-:Y:S01]  /*12e0*/  IMAD.IADD R210, R228, 0x1, -R3 ;  /* 0x00000001e4d27824 */ /* 0x000fe200078e0a03 */
[----:B------:R-:W-:-:S02]  /*12f0*/  LOP3.LUT R6, R6, R199, RZ, 0x3c, !PT ;  /* 0x000000c706067212 */ /* 0x000fc400078e3cff */
[----:B------:R-:W-:Y:S02]  /*1300*/  LOP3.LUT R209, R0, R199, RZ, 0x3c, !PT ;  /* 0x000000c700d17212 */ /* 0x000fe400078e3cff */
[----:B------:R-:W-:Y:S02]  /*1310*/  LOP3.LUT R4, R198, 0x30, R18, 0xf8, !PT ;  /* 0x00000030c6047812 */ /* 0x000fe400078ef812 */
[----:B------:R-:W-:Y:S02]  /*1320*/  IADD3 R13, R6, R200, R13 ;  /* 0x000000c8060d7210 */ /* 0x000fe40007ffe00d */
[----:B------:R-:W-:Y:S02]  /*1330*/  SEL R2, R2, 0xffffffe0, !P0 ;  /* 0xffffffe002027807 */ /* 0x000fe40004000000 */
[----:B------:R-:W-:Y:S01]  /*1340*/  IADD3 R209, R200, R209, RZ ;  /* 0x000000d1c8d17210 */ /* 0x000fe20007ffe0ff */
[----:B------:R-:W-:Y:S01]  /*1350*/  IMAD.IADD R234, R16, 0x1, R13 ;  /* 0x0000000110ea7824 */ /* 0x000fe200078e020d */
[----:B------:R-:W-:-:S02]  /*1360*/  IADD3 R196, R22, 0x50, RZ ;  /* 0x0000005016c47810 */ /* 0x000fc40007ffe0ff */
[----:B------:R-:W-:Y:S01]  /*1370*/  LOP3.LUT R3, R4, R199, RZ, 0x3c, !PT ;  /* 0x000000c704037212 */ /* 0x000fe200078e3cff */
[----:B------:R-:W-:Y:S01]  /*1380*/  IMAD.IADD R212, R2, 0x1, R209 ;  /* 0x0000000102d47824 */ /* 0x000fe200078e02d1 */
[----:B------:R-:W-:Y:S02]  /*1390*/  SHF.R.S32.HI R222, RZ, 0x1f, R188 ;  /* 0x0000001fffde7819 */ /* 0x000fe400000114bc */
[----:B------:R-:W-:Y:S02]  /*13a0*/  SHF.R.S32.HI R233, RZ, 0x1f, R193 ;  /* 0x0000001fffe97819 */ /* 0x000fe400000114c1 */
[----:B------:R-:W-:Y:S02]  /*13b0*/  SHF.R.S32.HI R232, RZ, 0x1f, R192 ;  /* 0x0000001fffe87819 */ /* 0x000fe400000114c0 */
[----:B------:R-:W-:Y:S02]  /*13c0*/  SHF.R.S32.HI R231, RZ, 0x1f, R195 ;  /* 0x0000001fffe77819 */ /* 0x000fe400000114c3 */
[----:B------:R-:W-:-:S02]  /*13d0*/  SHF.R.S32.HI R230, RZ, 0x1f, R194 ;  /* 0x0000001fffe67819 */ /* 0x000fc400000114c2 */
[----:B------:R-:W-:Y:S02]  /*13e0*/  SHF.R.S32.HI R229, RZ, 0x1f, R196 ;  /* 0x0000001fffe57819 */ /* 0x000fe400000114c4 */
[----:B------:R-:W-:Y:S02]  /*13f0*/  LOP3.LUT R201, R12, 0x180, RZ, 0xc0, !PT ;  /* 0x000001800cc97812 */ /* 0x000fe400078ec0ff */
[----:B------:R-:W-:Y:S02]  /*1400*/  SHF.R.S32.HI R5, RZ, 0x1f, R215 ;  /* 0x0000001fff057819 */ /* 0x000fe400000114d7 */
[----:B------:R-:W-:Y:S02]  /*1410*/  SHF.R.S32.HI R225, RZ, 0x4, R225 ;  /* 0x00000004ffe17819 */ /* 0x000fe400000114e1 */
[----:B------:R-:W-:Y:S02]  /*1420*/  SHF.R.S32.HI R227, RZ, 0x4, R227 ;  /* 0x00000004ffe37819 */ /* 0x000fe400000114e3 */
[----:B------:R-:W-:-:S02]  /*1430*/  IADD3 R236, R16, R200, R3 ;  /* 0x000000c810ec7210 */ /* 0x000fc40007ffe003 */
[----:B------:R-:W-:Y:S02]  /*1440*/  IADD3 R223, R2, UR52, R209 ;  /* 0x0000003402df7c10 */ /* 0x000fe4000fffe0d1 */
[----:B0-----:R-:W-:-:S07]  /*1450*/  LEA R211, R211, R15, 0x3 ;  /* 0x0000000fd3d37211 */ /* 0x001fce00078e18ff */
.L_x_2530:
        /* <DEDUP_REMOVED lines=13> */
[----:B--2---:R-:W-:Y:S01]  /*1530*/  SHF.R.S32.HI R220, RZ, 0x1f, R214 ;  /* 0x0000001fffdc7819 */ /* 0x004fe200000114d6 */
[----:B------:R-:W-:-:S08]  /*1540*/  IMAD.SHL.U32 R218, R214, 0x4, RZ ;  /* 0x00000004d6da7824 */ /* 0x000fd000078e00ff */
[C---:B---3--:R-:W-:Y:S02]  /*1550*/  @P1 LEA R4, P2, R214.reuse, UR4, 0x2 ;  /* 0x00000004d6041c11 */ /* 0x048fe4000f8410ff */
[C-C-:B------:R-:W-:Y:S02]  /*1560*/  SHF.L.U64.HI R219, R214.reuse, 0x2, R220.reuse ;  /* 0x00000002d6db7819 */ /* 0x140fe400000102dc */
[----:B------:R-:W-:Y:S02]  /*1570*/  @P1 LEA.HI.X R5, R214, UR5, R220, 0x2, P2 ;  /* 0x00000005d6051c11 */ /* 0x000fe400090f14dc */
[----:B------:R-:W-:Y:S01]  /*1580*/  ISETP.NE.U32.AND P2, PT, RZ, UR8, PT ;  /* 0x00000008ff007c0c */ /* 0x000fe2000bf45070 */
[----:B------:R-:W-:Y:S01]  /*1590*/  ULDC UR4, c[0x0][0x288] ;  /* 0x0000a20000047ab9 */ /* 0x000fe20000000800 */
[----:B------:R-:W-:Y:S01]  /*15a0*/  IADD3 R8, P3, R218, UR6, RZ ;  /* 0x00000006da087c10 */ /* 0x000fe2000ff7e0ff */
[----:B------:R0:W5:Y:S01]  /*15b0*/  @P1 LDG.E R3, desc[UR56][R4.64] ;  /* 0x0000003804031981 */ /* 0x000162000c1e1900 */
[----:B------:R-:W-:-:S02]  /*15c0*/  ISETP.NE.AND.EX P2, PT, RZ, UR9, PT, P2 ;  /* 0x00000009ff007c0c */ /* 0x000fc4000bf45320 */
[----:B------:R-:W-:Y:S01]  /*15d0*/  MOV R204, UR4 ;  /* 0x0000000400cc7c02 */ /* 0x000fe20008000f00 */
[----:B------:R-:W-:Y:S01]  /*15e0*/  ULDC.64 UR4, c[0x0][0x418] ;  /* 0x0001060000047ab9 */ /* 0x000fe20000000a00 */
[----:B------:R-:W-:-:S05]  /*15f0*/  IADD3.X R9, R219, UR7, RZ, P3, !PT ;  /* 0x00000007db097c10 */ /* 0x000fca0009ffe4ff */
[----:B------:R0:W5:Y:S04]  /*1600*/  @P0 LDG.E R27, desc[UR56][R8.64] ;  /* 0x00000038081b0981 */ /* 0x000168000c1e1900 */
        /* <DEDUP_REMOVED lines=10> */
[----:B------:R-:W-:Y:S02]  /*16b0*/  IMAD.U32 R2, RZ, RZ, UR5 ;  /* 0x00000005ff027e24 */ /* 0x000fe4000f8e00ff */
        /* <DEDUP_REMOVED lines=11> */
[----:B--2---:R-:W-:-:S07]  /*1770*/  IADD3 R204, -R204, R7, RZ ;  /* 0x00000007cccc7210 */ /* 0x004fce0007ffe1ff */
.L_x_2328:
[----:B------:R-:W-:Y:S01]  /*1780*/  ULDC.64 UR4, c[0x0][0xa20] ;  /* 0x0002880000047ab9 */ /* 0x000fe20000000a00 */
        /* <DEDUP_REMOVED lines=8> */
.L_x_2329:
[----:B------:R-:W-:Y:S05]  /*1810*/  @!P0 BRA `(.L_x_2330) ;  /* 0x00000000000c8947 */ /* 0x000fea0003800000 */
[----:B------:R-:W2:Y:S04]  /*1820*/  LDG.E R5, desc[UR56][R8.64] ;  /* 0x0000003808057981 */ /* 0x000ea8000c1e1900 */
[----:B------:R-:W2:Y:S02]  /*1830*/  LDG.E R26, desc[UR56][R8.64+0x4] ;  /* 0x00000438081a7981 */ /* 0x000ea4000c1e1900 */
[----:B--2---:R-:W-:-:S07]  /*1840*/  IMAD.IADD R26, R26, 0x1, -R5 ;  /* 0x000000011a1a7824 */ /* 0x004fce00078e0a05 */
.L_x_2330:
[----:B------:R-:W-:Y:S01]  /*1850*/  ULDC.64 UR4, c[0x0][0xa10] ;  /* 0x0002840000047ab9 */ /* 0x000fe20000000a00 */
[----:B------:R-:W1:Y:S01]  /*1860*/  LDC R8, c[0x0][0x448] ;  /* 0x00011200ff087b82 */ /* 0x000e620000000800 */
[----:B------:R-:W-:-:S04]  /*1870*/  ISETP.NE.U32.AND P0, PT, RZ, UR4, PT ;  /* 0x00000004ff007c0c */ /* 0x000fc8000bf05070 */
[----:B------:R-:W-:Y:S01]  /*1880*/  ISETP.NE.AND.EX P0, PT, RZ, UR5, PT, P0 ;  /* 0x00000005ff007c0c */ /* 0x000fe2000bf05300 */
[----:B------:R-:W-:-:S12]  /*1890*/  ULDC.64 UR4, c[0x0][0xa30] ;  /* 0x00028c0000047ab9 */ /* 0x000fd80000000a00 */
[----:B0-----:R-:W0:Y:S02]  /*18a0*/  @P0 LDC.64 R4, c[0x0][0xa10] ;  /* 0x00028400ff040b82 */ /* 0x001e240000000a00 */
[----:B0-----:R-:W-:-:S05]  /*18b0*/  @P0 IMAD.WIDE R4, R25, 0x4, R4 ;  /* 0x0000000419040825 */ /* 0x001fca00078e0204 */
[----:B------:R-:W2:Y:S04]  /*18c0*/  @P0 LDG.E R0, desc[UR56][R4.64] ;  /* 0x0000003804000981 */ /* 0x000ea8000c1e1900 */
[----:B------:R0:W2:Y:S01]  /*18d0*/  @P0 LDG.E R9, desc[UR56][R4.64+0x4] ;  /* 0x0000043804090981 */ /* 0x0000a2000c1e1900 */
[----:B------:R-:W-:Y:S01]  /*18e0*/  ISETP.NE.U32.AND P1, PT, RZ, UR4, PT ;  /* 0x00000004ff007c0c */ /* 0x000fe2000bf25070 */
[----:B-----5:R-:W-:-:S03]  /*18f0*/  IMAD.MOV.U32 R144, RZ, RZ, R26 ;  /* 0x000000ffff907224 */ /* 0x020fc600078e001a */
[----:B------:R-:W-:-:S13]  /*1900*/  ISETP.NE.AND.EX P1, PT, RZ, UR5, PT, P1 ;  /* 0x00000005ff007c0c */ /* 0x000fda000bf25310 */
[----:B------:R-:W-:-:S04]  /*1910*/  @P1 IADD3 R6, P2, R218, UR4, RZ ;  /* 0x00000004da061c10 */ /* 0x000fc8000ff5e0ff */
[----:B------:R-:W-:-:S05]  /*1920*/  @P1 IADD3.X R7, R219, UR5, RZ, P2, !PT ;  /* 0x00000005db071c10 */ /* 0x000fca00097fe4ff */
[----:B------:R3:W5:Y:S01]  /*1930*/  @P1 LDG.E R144, desc[UR56][R6.64] ;  /* 0x0000003806901981 */ /* 0x000762000c1e1900 */
[----:B-1----:R-:W-:Y:S01]  /*1940*/  ISETP.NE.AND P1, PT, R8, 0x1, PT ;  /* 0x000000010800780c */ /* 0x002fe20003f25270 */
[----:B------:R-:W-:Y:S01]  /*1950*/  IMAD.IADD R8, R26, 0x1, -R3 ;  /* 0x000000011a087824 */ /* 0x000fe200078e0a03 */
[----:B------:R-:W-:-:S03]  /*1960*/  SHF.L.U32 R203, R205, 0x7, RZ ;  /* 0x00000007cdcb7819 */ /* 0x000fc600000006ff */
[----:B------:R-:W-:Y:S02]  /*1970*/  IMAD.MOV R120, RZ, RZ, -R8 ;  /* 0x000000ffff787224 */ /* 0x000fe400078e0a08 */
[----:B0-----:R-:W-:-:S03]  /*1980*/  VIADD R4, R203, 0x7f ;  /* 0x0000007fcb047836 */ /* 0x001fc60000000000 */
[----:B------:R-:W-:-:S03]  /*1990*/  VIMNMX R120, RZ, R120, !PT ;  /* 0x00000078ff787248 */ /* 0x000fc60007fe0100 */
[----:B------:R-:W0:Y:S08]  /*19a0*/  @P1 LDC R11, c[0x0][0x44c] ;  /* 0x00011300ff0b1b82 */ /* 0x000e300000000800 */
[----:B------:R-:W1:Y:S01]  /*19b0*/  @P1 LDC R5, c[0x0][0x450] ;  /* 0x00011400ff051b82 */ /* 0x000e620000000800 */
[----:B--2---:R-:W-:Y:S02]  /*19c0*/  @P0 IMAD.IADD R2, R9, 0x1, -R0 ;  /* 0x0000000109020824 */ /* 0x004fe400078e0a00 */
[----:B0-----:R-:W-:-:S03]  /*19d0*/  @P1 IMAD.HI.U32 R0, R4, R11, RZ ;  /* 0x0000000b04001227 */ /* 0x001fc600078e00ff */
[----:B------:R-:W-:Y:S02]  /*19e0*/  IADD3 R205, R8, R2, RZ ;  /* 0x0000000208cd7210 */ /* 0x000fe40007ffe0ff */
[----:B-1----:R-:W-:Y:S02]  /*19f0*/  @P1 SHF.R.U32.HI R4, RZ, R5, R0 ;  /* 0x00000005ff041219 */ /* 0x002fe40000011600 */
[C---:B------:R-:W-:Y:S01]  /*1a00*/  IADD3 R161, R205.reuse, 0xa0, -R204 ;  /* 0x000000a0cda17810 */ /* 0x040fe20007ffe8cc */
[----:B------:R-:W-:-:S04]  /*1a10*/  VIADD R0, R205, 0x9f ;  /* 0x0000009fcd007836 */ /* 0x000fc80000000000 */
[----:B------:R-:W-:Y:S02]  /*1a20*/  IMAD.IADD R4, R161, 0x1, R4 ;  /* 0x00000001a1047824 */ /* 0x000fe400078e0204 */
[----:B------:R-:W-:-:S04]  /*1a30*/  IMAD.HI R0, R0, 0x66666667, RZ ;  /* 0x6666666700007827 */ /* 0x000fc800078e02ff */
[----:B------:R-:W-:Y:S01]  /*1a40*/  IMAD.HI R4, R4, 0x66666667, RZ ;  /* 0x6666666704047827 */ /* 0x000fe200078e02ff */
[----:B------:R-:W-:-:S04]  /*1a50*/  SHF.R.U32.HI R3, RZ, 0x1f, R0 ;  /* 0x0000001fff037819 */ /* 0x000fc80000011600 */
[----:B------:R-:W-:Y:S02]  /*1a60*/  SHF.R.U32.HI R5, RZ, 0x1f, R4 ;  /* 0x0000001fff057819 */ /* 0x000fe40000011604 */
[----:B------:R-:W-:Y:S02]  /*1a70*/  LEA.HI.SX32 R162, R0, R3, 0x1a ;  /* 0x0000000300a27211 */ /* 0x000fe400078fd2ff */
[----:B------:R-:W-:-:S04]  /*1a80*/  LEA.HI.SX32 R5, R4, R5, 0x1a ;  /* 0x0000000504057211 */ /* 0x000fc800078fd2ff */
[----:B------:R-:W-:-:S05]  /*1a90*/  VIMNMX R5, R162, R5, PT ;  /* 0x00000005a2057248 */ /* 0x000fca0003fe0100 */
[----:B------:R-:W-:-:S05]  /*1aa0*/  IMAD R5, R5, 0xa0, -R8 ;  /* 0x000000a005057824 */ /* 0x000fca00078e0a08 */
[----:B------:R-:W-:-:S04]  /*1ab0*/  VIMNMX R5, R5, R2, PT ;  /* 0x0000000205057248 */ /* 0x000fc80003fe0100 */
[----:B------:R-:W-:Y:S01]  /*1ac0*/  ISETP.GT.AND P0, PT, R5, R120, PT ;  /* 0x000000780500720c */ /* 0x000fe20003f04270 */
[----:B------:R-:W-:-:S05]  /*1ad0*/  IMAD.WIDE.U32 R120, R120, -0x33333333, RZ ;  /* 0xcccccccd78787825 */ /* 0x000fca00078e00ff */
[----:B------:R-:W-:-:S05]  /*1ae0*/  SHF.R.U32.HI R120, RZ, 0x7, R121 ;  /* 0x00000007ff787819 */ /* 0x000fca0000011679 */
[----:B------:R-:W-:Y:S02]  /*1af0*/  IMAD.MOV.U32 R24, RZ, RZ, R120 ;  /* 0x000000ffff187224 */ /* 0x000fe400078e0078 */
[----:B------:R-:W-:-:S05]  /*1b00*/  @P0 IADD3 R0, R5, 0x9f, RZ ;  /* 0x0000009f05000810 */ /* 0x000fca0007ffe0ff */
[----:B------:R-:W-:-:S05]  /*1b10*/  @P0 IMAD.HI R0, R0, 0x66666667, RZ ;  /* 0x6666666700000827 */ /* 0x000fca00078e02ff */
[----:B------:R-:W-:-:S04]  /*1b20*/  @P0 SHF.R.U32.HI R3, RZ, 0x1f, R0 ;  /* 0x0000001fff030819 */ /* 0x000fc80000011600 */
[----:B------:R-:W-:Y:S02]  /*1b30*/  @P0 LEA.HI.SX32 R24, R0, R3, 0x1a ;  /* 0x0000000300180211 */ /* 0x000fe400078fd2ff */
[----:B------:R-:W-:Y:S02]  /*1b40*/  PLOP3.LUT P0, PT, PT, PT, PT, 0x80, 0x0 ;  /* 0x000000000000781c */ /* 0x000fe40003f0f070 */
[----:B------:R-:W-:-:S13]  /*1b50*/  ISETP.GT.AND P1, PT, R24, R120, PT ;  /* 0x000000781800720c */ /* 0x000fda0003f24270 */
[----:B---3--:R-:W-:Y:S05]  /*1b60*/  @!P1 BRA `(.L_x_2331) ;  /* 0x000000dc00f49947 */ /* 0x008fea0003800000 */
        /* <DEDUP_REMOVED lines=9> */
[----:B------:R-:W-:Y:S01]  /*1c00*/  MOV R5, UR5 ;  /* 0x0000000500057c02 */ /* 0x000fe20008000f00 */
[----:B------:R-:W-:Y:S01]  /*1c10*/  ULDC.64 UR4, c[0x4][0xd0] ;  /* 0x0100340000047ab9 */ /* 0x000fe20000000a00 */
[----:B------:R-:W-:Y:S01]  /*1c20*/  IMAD.U32 R10, RZ, RZ, UR6 ;  /* 0x00000006ff0a7e24 */ /* 0x000fe2000f8e00ff */
[----:B------:R-:W-:Y:S01]  /*1c30*/  MOV R11, UR7 ;  /* 0x00000007000b7c02 */ /* 0x000fe20008000f00 */
[----:B------:R-:W-:Y:S02]  /*1c40*/  IMAD.U32 R6, RZ, RZ, UR4 ;  /* 0x00000004ff067e24 */ /* 0x000fe4000f8e00ff */
[----:B------:R-:W-:-:S02]  /*1c50*/  IMAD.U32 R7, RZ, RZ, UR5 ;  /* 0x00000005ff077e24 */ /* 0x000fc4000f8e00ff */
[----:B------:R-:W-:Y:S02]  /*1c60*/  IMAD.MOV.U32 R8, RZ, RZ, 0x70 ;  /* 0x00000070ff087424 */ /* 0x000fe400078e00ff */
[----:B------:R-:W-:Y:S02]  /*1c70*/  IMAD.MOV.U32 R12, RZ, RZ, 0x1 ;  /* 0x00000001ff0c7424 */ /* 0x000fe400078e00ff */
[----:B0-----:R-:W-:-:S07]  /*1c80*/  IMAD.MOV.U32 R13, RZ, RZ, RZ ;  /* 0x000000ffff0d7224 */ /* 0x001fce00078e00ff */
[----:B------:R-:W-:-:S07]  /*1c90*/  LEPC R20, `(.L_x_2333) ;  /* 0x000000001014794e */ /* 0x000fce0000000000 */
[----:B-1---5:R-:W-:Y:S05]  /*1ca0*/  CALL.ABS.NOINC R14 ;  /* 0x000000000e007343 */ /* 0x022fea0003c00000 */
.L_x_2333:
[----:B------:R-:W-:Y:S05]  /*1cb0*/  BSYNC B6 ;  /* 0x0000000000067941 */ /* 0x000fea0003800000 */
.L_x_2332:
        /* <DEDUP_REMOVED lines=11> */
[----:B------:R-:W-:Y:S01]  /*1d70*/  IMAD.U32 R6, RZ, RZ, UR6 ;  /* 0x00000006ff067e24 */ /* 0x000fe2000f8e00ff */
[----:B------:R-:W-:Y:S01]  /*1d80*/  MOV R7, UR7 ;  /* 0x0000000700077c02 */ /* 0x000fe20008000f00 */
[----:B------:R-:W-:Y:S01]  /*1d90*/  IMAD.U32 R10, RZ, RZ, UR4 ;  /* 0x00000004ff0a7e24 */ /* 0x000fe2000f8e00ff */
[----:B------:R-:W-:Y:S01]  /*1da0*/  MOV R12, 0x1 ;  /* 0x00000001000c7802 */ /* 0x000fe20000000f00 */
[----:B------:R-:W-:-:S02]  /*1db0*/  IMAD.U32 R11, RZ, RZ, UR5 ;  /* 0x00000005ff0b7e24 */ /* 0x000fc4000f8e00ff */
[----:B------:R-:W-:Y:S02]  /*1dc0*/  IMAD.MOV.U32 R8, RZ, RZ, 0x70 ;  /* 0x00000070ff087424 */ /* 0x000fe400078e00ff */
[----:B0-----:R-:W-:-:S07]  /*1dd0*/  IMAD.MOV.U32 R13, RZ, RZ, RZ ;  /* 0x000000ffff0d7224 */ /* 0x001fce00078e00ff */
[----:B------:R-:W-:-:S07]  /*1de0*/  LEPC R20, `(.L_x_2335) ;  /* 0x000000001014794e */ /* 0x000fce0000000000 */
[----:B-1---5:R-:W-:Y:S05]  /*1df0*/  CALL.ABS.NOINC R14 ;  /* 0x000000000e007343 */ /* 0x022fea0003c00000 */
.L_x_2335:
[----:B------:R-:W-:Y:S05]  /*1e00*/  BSYNC B6 ;  /* 0x0000000000067941 */ /* 0x000fea0003800000 */
.L_x_2334:
[----:B------:R-:W-:Y:S01]  /*1e10*/  ULDC.64 UR4, c[0x0][0x9f8] ;  /* 0x00027e0000047ab9 */ /* 0x000fe20000000a00 */
[----:B------:R-:W2:Y:S01]  /*1e20*/  LDL.LU R14, [R1+0x10] ;  /* 0x00001000010e7983 */ /* 0x000ea20000300800 */
[----:B------:R-:W-:Y:S01]  /*1e30*/  ISETP.NE.U32.AND P0, PT, RZ, UR4, PT ;  /* 0x00000004ff007c0c */ /* 0x000fe2000bf05070 */
[----:B------:R-:W0:Y:S01]  /*1e40*/  LDC.64 R112, c[0x0][0x300] ;  /* 0x0000c000ff707b82 */ /* 0x000e220000000a00 */
[----:B------:R-:W-:Y:S01]  /*1e50*/  IMAD.IADD R119, R27, 0x1, R26 ;  /* 0x000000011b777824 */ /* 0x000fe200078e021a */
[----:B------:R-:W3:Y:S01]  /*1e60*/  LDL R21, [R1+0x8] ;  /* 0x0000080001157983 */ /* 0x000ee20000100800 */
[----:B------:R-:W-:Y:S01]  /*1e70*/  ISETP.NE.AND.EX P0, PT, RZ, UR5, PT, P0 ;  /* 0x00000005ff007c0c */ /* 0x000fe2000bf05300 */
[----:B------:R-:W-:Y:S01]  /*1e80*/  ULDC.64 UR6, c[0x0][0xa08] ;  /* 0x0002820000067ab9 */ /* 0x000fe20000000a00 */
[----:B------:R-:W1:Y:S01]  /*1e90*/  S2R R20, SR_TID.X ;  /* 0x0000000000147919 */ /* 0x000e620000002100 */
[----:B------:R-:W-:Y:S02]  /*1ea0*/  SHF.R.S32.HI R8, RZ, 0x1f, R206 ;  /* 0x0000001fff087819 */ /* 0x000fe400000114ce */
[----:B------:R-:W4:Y:S08]  /*1eb0*/  LDC.64 R106, c[0x0][0x3f8] ;  /* 0x0000fe00ff6a7b82 */ /* 0x000f300000000a00 */
[----:B------:R-:W-:Y:S01]  /*1ec0*/  @P0 IADD3 R4, P1, R218, UR4, RZ ;  /* 0x00000004da040c10 */ /* 0x000fe2000ff3e0ff */
[----:B------:R-:W2:Y:S03]  /*1ed0*/  LDC R99, c[0x0][0x3f4] ;  /* 0x0000fd00ff637b82 */ /* 0x000ea60000000800 */
[----:B------:R-:W-:Y:S01]  /*1ee0*/  @P0 IADD3.X R5, R219, UR5, RZ, P1, !PT ;  /* 0x00000005db050c10 */ /* 0x000fe20008ffe4ff */
[----:B------:R-:W-:-:S04]  /*1ef0*/  ULDC.64 UR4, c[0x0][0x308] ;  /* 0x0000c20000047ab9 */ /* 0x000fc80000000a00 */
[----:B------:R1:W2:Y:S01]  /*1f00*/  @P0 LDG.E R25, desc[UR56][R4.64] ;  /* 0x0000003804190981 */ /* 0x0002a2000c1e1900 */
[----:B------:R-:W-:Y:S01]  /*1f10*/  SHF.R.S32.HI R31, RZ, 0x1f, R119 ;  /* 0x0000001fff1f7819 */ /* 0x000fe20000011477 */
[-C--:B0-----:R-:W-:Y:S01]  /*1f20*/  IMAD.WIDE.U32 R6, R119, R112.reuse, RZ ;  /* 0x0000007077067225 */ /* 0x081fe200078e00ff */
[----:B------:R-:W-:Y:S01]  /*1f30*/  ISETP.NE.U32.AND P0, PT, RZ, UR6, PT ;  /* 0x00000006ff007c0c */ /* 0x000fe2000bf05070 */
[----:B------:R-:W0:Y:S02]  /*1f40*/  LDC.64 R100, c[0x0][0x408] ;  /* 0x00010200ff647b82 */ /* 0x000e240000000a00 */
[----:B------:R-:W-:Y:S01]  /*1f50*/  IMAD R0, R31, R112, RZ ;  /* 0x000000701f007224 */ /* 0x000fe200078e02ff */
[----:B------:R-:W-:-:S03]  /*1f60*/  ISETP.NE.AND.EX P0, PT, RZ, UR7, PT, P0 ;  /* 0x00000007ff007c0c */ /* 0x000fc6000bf05300 */
[----:B------:R-:W-:Y:S01]  /*1f70*/  IMAD R3, R119, R113, R0 ;  /* 0x0000007177037224 */ /* 0x000fe200078e0200 */
[----:B-1----:R-:W-:-:S03]  /*1f80*/  SHF.R.U32.HI R20, RZ, 0x7, R20 ;  /* 0x00000007ff147819 */ /* 0x002fc60000011614 */
[----:B------:R-:W-:Y:S02]  /*1f90*/  IMAD.IADD R7, R7, 0x1, R3 ;  /* 0x0000000107077824 */ /* 0x000fe400078e0203 */
[----:B------:R-:W-:Y:S01]  /*1fa0*/  IMAD R3, R8, UR4, RZ ;  /* 0x0000000408037c24 */ /* 0x000fe2000f8e02ff */
[----:B------:R-:W-:Y:S01]  /*1fb0*/  ISETP.NE.AND P6, PT, R20, 0x1, PT ;  /* 0x000000011400780c */ /* 0x000fe20003fc5270 */
[----:B------:R-:W-:-:S04]  /*1fc0*/  IMAD.WIDE.U32 R4, R206, UR4, R6 ;  /* 0x00000004ce047c25 */ /* 0x000fc8000f8e0006 */
[----:B------:R-:W-:Y:S01]  /*1fd0*/  IMAD R3, R206, UR5, R3 ;  /* 0x00000005ce037c24 */ /* 0x000fe2000f8e0203 */
[----:B------:R-:W-:-:S04]  /*1fe0*/  ULDC.64 UR4, c[0x0][0x310] ;  /* 0x0000c40000047ab9 */ /* 0x000fc80000000a00 */
[----:B------:R-:W-:Y:S02]  /*1ff0*/  IADD3 R5, R5, R3, RZ ;  /* 0x0000000305057210 */ /* 0x000fe40007ffe0ff */
[----:B------:R-:W-:Y:S01]  /*2000*/  SHF.R.S32.HI R19, RZ, 0x1f, R18 ;  /* 0x0000001fff137819 */ /* 0x000fe20000011412 */
[----:B------:R-:W-:-:S04]  /*2010*/  IMAD R3, R222, R112, RZ ;  /* 0x00000070de037224 */ /* 0x000fc800078e02ff */
[C---:B------:R-:W-:Y:S01]  /*2020*/  IMAD R11, R188.reuse, R113, R3 ;  /* 0x00000071bc0b7224 */ /* 0x040fe200078e0203 */
[----:B------:R-:W-:Y:S01]  /*2030*/  SHF.R.S32.HI R23, RZ, 0x1f, R22 ;  /* 0x0000001fff177819 */ /* 0x000fe20000011416 */
[----:B----4-:R-:W-:-:S04]  /*2040*/  IMAD.WIDE.U32 R108, R188, R106, R18 ;  /* 0x0000006abc6c7225 */ /* 0x010fc800078e0012 */
[----:B------:R-:W-:-:S04]  /*2050*/  IMAD.WIDE.U32 R110, R188, R106, R22 ;  /* 0x0000006abc6e7225 */ /* 0x000fc800078e0016 */
[----:B0-----:R-:W-:-:S04]  /*2060*/  IMAD.WIDE.U32 R104, R188, R100, R22 ;  /* 0x00000064bc687225 */ /* 0x001fc800078e0016 */
[----:B------:R-:W-:-:S04]  /*2070*/  IMAD.WIDE.U32 R102, R188, R100, R18 ;  /* 0x00000064bc667225 */ /* 0x000fc800078e0012 */
[----:B------:R-:W-:Y:S02]  /*2080*/  IMAD.MOV.U32 R124, RZ, RZ, 0x20 ;  /* 0x00000020ff7c7424 */ /* 0x000fe400078e00ff */
[----:B------:R-:W-:Y:S01]  /*2090*/  IMAD.MOV.U32 R121, RZ, RZ, 0x40 ;  /* 0x00000040ff797424 */ /* 0x000fe200078e00ff */
[----:B------:R-:W-:Y:S01]  /*20a0*/  IADD3 R156, R20, 0x8, RZ ;  /* 0x00000008149c7810 */ /* 0x000fe20007ffe0ff */
[----:B------:R-:W-:Y:S01]  /*20b0*/  IMAD R125, R113, 0xa0, RZ ;  /* 0x000000a0717d7824 */ /* 0x000fe200078e02ff */
[C---:B------:R-:W-:Y:S01]  /*20c0*/  SHF.L.U64.HI R128, R112.reuse, 0x7, R113 ;  /* 0x0000000770807819 */ /* 0x040fe20000010271 */
[----:B------:R-:W-:Y:S02]  /*20d0*/  IMAD.SHL.U32 R129, R112, 0x80, RZ ;  /* 0x0000008070817824 */ /* 0x000fe400078e00ff */
[----:B------:R-:W-:Y:S01]  /*20e0*/  IMAD R127, R101, 0xa0, RZ ;  /* 0x000000a0657f7824 */ /* 0x000fe200078e02ff */
[----:B------:R-:W-:Y:S02]  /*20f0*/  SHF.R.S32.HI R155, RZ, 0x1f, R221 ;  /* 0x0000001fff9b7819 */ /* 0x000fe400000114dd */
[----:B--2---:R-:W-:-:S04]  /*2100*/  SHF.R.S32.HI R0, RZ, 0x1f, R25 ;  /* 0x0000001fff007819 */ /* 0x004fc80000011419 */
        /* <DEDUP_REMOVED lines=16> */
[C---:B------:R-:W-:Y:S01]  /*2210*/  IADD3 R9, R18.reuse, 0xa0, RZ ;  /* 0x000000a012097810 */ /* 0x040fe20007ffe0ff */
[----:B------:R-:W-:Y:S01]  /*2220*/  IMAD.IADD R115, R7, 0x1, R115 ;  /* 0x0000000107737824 */ /* 0x000fe200078e0273 */
[----:B------:R-:W-:Y:S01]  /*2230*/  SEL R7, RZ, 0xffffffff, P1 ;  /* 0xffffffffff077807 */ /* 0x000fe20000800000 */
[----:B------:R-:W-:Y:S01]  /*2240*/  VIADD R8, R18, 0x80 ;  /* 0x0000008012087836 */ /* 0x000fe20000000000 */
[----:B------:R-:W-:Y:S01]  /*2250*/  @!P6 BAR.SYNC.DEFER_BLOCKING 0x9, 0x100 ;  /* 0x024400000000eb1d */ /* 0x000fe20000010000 */
[----:B------:R-:W-:Y:S01]  /*2260*/  ISETP.GE.AND P4, PT, R9, UR4, PT ;  /* 0x0000000409007c0c */ /* 0x000fe2000bf86270 */
[----:B------:R-:W-:Y:S01]  /*2270*/  IMAD.MOV.U32 R114, RZ, RZ, R6 ;  /* 0x000000ffff727224 */ /* 0x000fe200078e0006 */
[----:B------:R-:W-:Y:S01]  /*2280*/  IADD3.X R5, R4, R5, R11, P0, !PT ;  /* 0x0000000504057210 */ /* 0x000fe200007fe40b */
[C---:B------:R-:W-:Y:S01]  /*2290*/  VIADD R6, R18.reuse, 0x40 ;  /* 0x0000004012067836 */ /* 0x040fe20000000000 */
[----:B------:R-:W-:Y:S01]  /*22a0*/  SHF.L.U32 R9, R7, 0x1, RZ ;  /* 0x0000000107097819 */ /* 0x000fe200000006ff */
[C---:B------:R-:W-:Y:S01]  /*22b0*/  VIADD R7, R18.reuse, 0x60 ;  /* 0x0000006012077836 */ /* 0x040fe20000000000 */
[----:B------:R-:W-:-:S02]  /*22c0*/  ISETP.GE.AND P0, PT, R18, UR4, PT ;  /* 0x0000000412007c0c */ /* 0x000fc4000bf06270 */
[----:B------:R-:W-:Y:S02]  /*22d0*/  ISETP.GE.AND P2, PT, R8, UR4, PT ;  /* 0x0000000408007c0c */ /* 0x000fe4000bf46270 */
[----:B------:R-:W-:Y:S02]  /*22e0*/  SEL R8, RZ, 0x1, P0 ;  /* 0x00000001ff087807 */ /* 0x000fe40000000000 */
[----:B------:R-:W-:Y:S02]  /*22f0*/  ISETP.GE.AND P0, PT, R6, UR4, PT ;  /* 0x0000000406007c0c */ /* 0x000fe4000bf06270 */
[----:B------:R-:W-:Y:S01]  /*2300*/  ISETP.GE.AND P1, PT, R7, UR4, PT ;  /* 0x0000000407007c0c */ /* 0x000fe2000bf26270 */
[----:B------:R-:W-:Y:S01]  /*2310*/  IMAD R11, R222, R106, RZ ;  /* 0x0000006ade0b7224 */ /* 0x000fe200078e02ff */
[----:B------:R-:W-:Y:S01]  /*2320*/  LOP3.LUT R8, R9, 0x2, R8, 0xe2, !PT ;  /* 0x0000000209087812 */ /* 0x000fe200078ee208 */
[----:B------:R-:W-:Y:S01]  /*2330*/  ULDC.64 UR4, c[0x0][0x338] ;  /* 0x0000ce0000047ab9 */ /* 0x000fe20000000a00 */
[----:B------:R-:W-:-:S02]  /*2340*/  SEL R9, RZ, 0x4, P0 ;  /* 0x00000004ff097807 */ /* 0x000fc40000000000 */
[----:B------:R-:W-:Y:S01]  /*2350*/  SEL R10, RZ, 0x8, P1 ;  /* 0x00000008ff0a7807 */ /* 0x000fe20000800000 */
[----:B------:R-:W-:Y:S01]  /*2360*/  IMAD R11, R188, R107, R11 ;  /* 0x0000006bbc0b7224 */ /* 0x000fe200078e020b */
[-C--:B------:R-:W-:Y:S02]  /*2370*/  ISETP.GE.AND P0, PT, R18, R99.reuse, PT ;  /* 0x000000631200720c */ /* 0x080fe40003f06270 */
[----:B------:R-:W-:Y:S02]  /*2380*/  LOP3.LUT R8, R10, R8, R9, 0xfe, !PT ;  /* 0x000000080a087212 */ /* 0x000fe400078efe09 */
[----:B------:R-:W-:Y:S02]  /*2390*/  SEL R9, RZ, 0x10, P2 ;  /* 0x00000010ff097807 */ /* 0x000fe40001000000 */
[----:B------:R-:W-:Y:S02]  /*23a0*/  ISETP.GE.AND P3, PT, R0, R99, PT ;  /* 0x000000630000720c */ /* 0x000fe40003f66270 */
[----:B------:R-:W-:-:S02]  /*23b0*/  LOP3.LUT R35, R8, R9, RZ, 0xfc, !PT ;  /* 0x0000000908237212 */ /* 0x000fc400078efcff */
[----:B------:R-:W-:Y:S01]  /*23c0*/  ISETP.GE.AND P5, PT, R6, R99, PT ;  /* 0x000000630600720c */ /* 0x000fe20003fa6270 */
[----:B------:R-:W-:Y:S01]  /*23d0*/  IMAD.IADD R111, R111, 0x1, R11 ;  /* 0x000000016f6f7824 */ /* 0x000fe200078e020b */
[----:B------:R-:W-:Y:S01]  /*23e0*/  SEL R9, R99, RZ, P0 ;  /* 0x000000ff63097207 */ /* 0x000fe20000000000 */
[----:B------:R-:W-:Y:S01]  /*23f0*/  IMAD.IADD R109, R11, 0x1, R109 ;  /* 0x000000010b6d7824 */ /* 0x000fe200078e026d */
[----:B------:R-:W-:Y:S01]  /*2400*/  SEL R11, R99, RZ, P3 ;  /* 0x000000ff630b7207 */ /* 0x000fe20001800000 */
[----:B------:R-:W-:Y:S02]  /*2410*/  IMAD R10, R12, UR4, RZ ;  /* 0x000000040c0a7c24 */ /* 0x000fe4000f8e02ff */
[----:B------:R-:W-:Y:S02]  /*2420*/  IMAD R8, R222, R100, RZ ;  /* 0x00000064de087224 */ /* 0x000fe400078e02ff */
[----:B------:R-:W-:Y:S01]  /*2430*/  IMAD.IADD R9, R18, 0x1, R9 ;  /* 0x0000000112097824 */ /* 0x000fe200078e0209 */
[----:B------:R-:W-:Y:S01]  /*2440*/  LOP3.LUT R14, R14, 0xfffffffe, RZ, 0xc0, !PT ;  /* 0xfffffffe0e0e7812 */ /* 0x000fe200078ec0ff */
[----:B------:R-:W-:-:S02]  /*2450*/  IMAD R33, R13, UR5, R10 ;  /* 0x000000050d217c24 */ /* 0x000fc4000f8e020a */
[----:B------:R-:W-:-:S04]  /*2460*/  IMAD.WIDE.U32 R114, R13, UR4, R114 ;  /* 0x000000040d727c25 */ /* 0x000fc8000f8e0072 */
[----:B------:R-:W-:Y:S02]  /*2470*/  IMAD.IADD R11, R0, 0x1, R11 ;  /* 0x00000001000b7824 */ /* 0x000fe400078e020b */
[----:B------:R-:W-:Y:S01]  /*2480*/  IMAD R13, R188, R101, R8 ;  /* 0x00000065bc0d7224 */ /* 0x000fe200078e0208 */
[----:B------:R-:W-:Y:S02]  /*2490*/  SHF.R.S32.HI R8, RZ, 0x1f, R9 ;  /* 0x0000001fff087819 */ /* 0x000fe40000011409 */
[----:B------:R-:W-:Y:S01]  /*24a0*/  @P5 LOP3.LUT R14, R14, 0x1, RZ, 0xfc, !PT ;  /* 0x000000010e0e5812 */ /* 0x000fe200078efcff */
[----:B------:R-:W-:Y:S01]  /*24b0*/  IMAD.IADD R103, R13, 0x1, R103 ;  /* 0x000000010d677824 */ /* 0x000fe200078e0267 */
[----:B------:R-:W-:Y:S02]  /*24c0*/  SHF.R.S32.HI R10, RZ, 0x1f, R11 ;  /* 0x0000001fff0a7819 */ /* 0x000fe4000001140b */
[----:B------:R-:W-:Y:S02]  /*24d0*/  IADD3 R105, R105, R13, RZ ;  /* 0x0000000d69697210 */ /* 0x000fe40007ffe0ff */
[----:B------:R-:W-:-:S02]  /*24e0*/  SEL R13, R99, RZ, P5 ;  /* 0x000000ff630d7207 */ /* 0x000fc40002800000 */
[CC--:B------:R-:W-:Y:S02]  /*24f0*/  LEA.HI R25, R8.reuse, R9.reuse, RZ, 0x4 ;  /* 0x0000000908197211 */ /* 0x0c0fe400078f20ff */
[----:B------:R-:W-:Y:S01]  /*2500*/  LEA.HI R9, R8, R9, RZ, 0x6 ;  /* 0x0000000908097211 */ /* 0x000fe200078f30ff */
[----:B------:R0:W-:Y:S01]  /*2510*/  STL [R1+0x10], R14 ;  /* 0x0000100e01007387 */ /* 0x0001e20000100800 */
[CC--:B------:R-:W-:Y:S02]  /*2520*/  LEA.HI R27, R10.reuse, R11.reuse, RZ, 0x4 ;  /* 0x0000000b0a1b7211 */ /* 0x0c0fe400078f20ff */
[----:B------:R-:W-:Y:S02]  /*2530*/  LEA.HI R10, R10, R11, RZ, 0x6 ;  /* 0x0000000b0a0a7211 */ /* 0x000fe400078f30ff */
[----:B------:R-:W-:Y:S02]  /*2540*/  SHF.R.S32.HI R9, RZ, 0x6, R9 ;  /* 0x00000006ff097819 */ /* 0x000fe40000011409 */
[----:B------:R-:W-:-:S02]  /*2550*/  SHF.R.S32.HI R11, RZ, 0x6, R10 ;  /* 0x00000006ff0b7819 */ /* 0x000fc4000001140a */
[----:B0-----:R-:W-:Y:S02]  /*2560*/  IADD3 R14, R6, R13, RZ ;  /* 0x0000000d060e7210 */ /* 0x001fe40007ffe0ff */
[C---:B------:R-:W-:Y:S02]  /*2570*/  LOP3.LUT R12, R198.reuse, 0x30, R27, 0xf8, !PT ;  /* 0x00000030c60c7812 */ /* 0x040fe400078ef81b */
[----:B------:R-:W-:Y:S01]  /*2580*/  SHF.R.S32.HI R15, RZ, 0x1f, R14 ;  /* 0x0000001fff0f7819 */ /* 0x000fe2000001140e */
[C---:B------:R-:W-:Y:S01]  /*2590*/  IMAD R143, R9.reuse, 0x2800, R200 ;  /* 0x00002800098f7824 */ /* 0x040fe200078e02c8 */
[----:B------:R-:W-:Y:S01]  /*25a0*/  LOP3.LUT R10, R198, 0x30, R25, 0xf8, !PT ;  /* 0x00000030c60a7812 */ /* 0x000fe200078ef819 */
[----:B------:R-:W-:Y:S01]  /*25b0*/  IMAD R141, R9, 0x2800, R202 ;  /* 0x00002800098d7824 */ /* 0x000fe200078e02ca */
[----:B------:R-:W-:Y:S01]  /*25c0*/  LOP3.LUT R9, R12, R199, RZ, 0x3c, !PT ;  /* 0x000000c70c097212 */ /* 0x000fe200078e3cff */
[----:B------:R-:W-:Y:S01]  /*25d0*/  IMAD R142, R11, 0x2800, R200 ;  /* 0x000028000b8e7824 */ /* 0x000fe200078e02c8 */
[----:B------:R-:W-:-:S02]  /*25e0*/  LEA.HI R29, R15, R14, RZ, 0x4 ;  /* 0x0000000e0f1d7211 */ /* 0x000fc400078f20ff */
[-C--:B------:R-:W-:Y:S02]  /*25f0*/  LOP3.LUT R10, R10, R199.reuse, RZ, 0x3c, !PT ;  /* 0x000000c70a0a7212 */ /* 0x080fe400078e3cff */
[----:B------:R-:W-:Y:S01]  /*2600*/  LEA.HI R14, R15, R14, RZ, 0x6 ;  /* 0x0000000e0f0e7211 */ /* 0x000fe200078f30ff */
[----:B------:R-:W-:Y:S02]  /*2610*/  IMAD.IADD R142, R142, 0x1, R9 ;  /* 0x000000018e8e7824 */ /* 0x000fe400078e0209 */
[----:B------:R-:W-:Y:S01]  /*2620*/  IMAD.IADD R143, R143, 0x1, R10 ;  /* 0x000000018f8f7824 */ /* 0x000fe200078e020a */
[----:B------:R-:W-:Y:S02]  /*2630*/  SHF.R.S32.HI R9, RZ, 0x6, R14 ;  /* 0x00000006ff097819 */ /* 0x000fe4000001140e */
[----:B------:R-:W-:Y:S01]  /*2640*/  LOP3.LUT R10, R198, 0x30, R29, 0xf8, !PT ;  /* 0x00000030c60a7812 */ /* 0x000fe200078ef81d */
[----:B------:R-:W-:Y:S01]  /*2650*/  IMAD R133, R11, 0x2800, R202 ;  /* 0x000028000b857824 */ /* 0x000fe200078e02ca */
[----:B------:R-:W-:Y:S01]  /*2660*/  SHF.R.U32.HI R8, RZ, 0x3, R201 ;  /* 0x00000003ff087819 */ /* 0x000fe200000116c9 */
[----:B------:R-:W-:Y:S01]  /*2670*/  IMAD R140, R9, 0x2800, R200 ;  /* 0x00002800098c7824 */ /* 0x000fe200078e02c8 */
[----:B------:R-:W-:Y:S01]  /*2680*/  LOP3.LUT R13, R201, 0x30, R25, 0xf8, !PT ;  /* 0x00000030c90d7812 */ /* 0x000fe200078ef819 */
[----:B------:R-:W-:Y:S01]  /*2690*/  IMAD R131, R9, 0x2800, R202 ;  /* 0x0000280009837824 */ /* 0x000fe200078e02ca */
[----:B------:R-:W-:-:S02]  /*26a0*/  LOP3.LUT R9, R10, R199, RZ, 0x3c, !PT ;  /* 0x000000c70a097212 */ /* 0x000fc400078e3cff */
[----:B------:R-:W-:Y:S02]  /*26b0*/  LOP3.LUT R15, R201, 0x30, R29, 0xf8, !PT ;  /* 0x00000030c90f7812 */ /* 0x000fe400078ef81d */
[----:B-----5:R-:W-:Y:S01]  /*26c0*/  SHF.R.S32.HI R11, RZ, 0x1f, R144 ;  /* 0x0000001fff0b7819 */ /* 0x020fe20000011490 */
[----:B------:R-:W-:Y:S01]  /*26d0*/  IMAD.IADD R140, R140, 0x1, R9 ;  /* 0x000000018c8c7824 */ /* 0x000fe200078e0209 */
[-C--:B------:R-:W-:Y:S02]  /*26e0*/  LOP3.LUT R12, R13, R8.reuse, RZ, 0x3c, !PT ;  /* 0x000000080d0c7212 */ /* 0x080fe400078e3cff */
[----:B------:R-:W-:Y:S01]  /*26f0*/  LOP3.LUT R10, R15, R8, RZ, 0x3c, !PT ;  /* 0x000000080f0a7212 */ /* 0x000fe200078e3cff */
[----:B------:R-:W-:Y:S01]  /*2700*/  IMAD R9, R11, R106, RZ ;  /* 0x0000006a0b097224 */ /* 0x000fe200078e02ff */
[----:B------:R-:W-:Y:S01]  /*2710*/  LOP3.LUT R13, R201, 0x30, R27, 0xf8, !PT ;  /* 0x00000030c90d7812 */ /* 0x000fe200078ef81b */
[----:B------:R-:W-:Y:S02]  /*2720*/  IMAD.IADD R141, R141, 0x1, R12 ;  /* 0x000000018d8d7824 */ /* 0x000fe400078e020c */
[----:B------:R-:W-:Y:S01]  /*2730*/  IMAD.IADD R131, R131, 0x1, R10 ;  /* 0x0000000183837824 */ /* 0x000fe200078e020a */
[----:B------:R-:W-:Y:S01]  /*2740*/  LOP3.LUT R12, R13, R8, RZ, 0x3c, !PT ;  /* 0x000000080d0c7212 */ /* 0x000fe200078e3cff */
[----:B------:R-:W-:Y:S01]  /*2750*/  IMAD R15, R144, R107, R9 ;  /* 0x0000006b900f7224 */ /* 0x000fe200078e0209 */
[C---:B------:R-:W-:Y:S01]  /*2760*/  SHF.L.U64.HI R9, R106.reuse, 0x7, R107 ;  /* 0x000000076a097819 */ /* 0x040fe2000001026b */
[----:B------:R-:W-:Y:S01]  /*2770*/  IMAD R11, R11, R100, RZ ;  /* 0x000000640b0b7224 */ /* 0x000fe200078e02ff */
[----:B------:R-:W-:Y:S01]  /*2780*/  SHF.L.U32 R10, R106, 0x7, RZ ;  /* 0x000000076a0a7819 */ /* 0x000fe200000006ff */
[----:B------:R-:W-:Y:S01]  /*2790*/  IMAD R13, R107, 0xa0, RZ ;  /* 0x000000a06b0d7824 */ /* 0x000fe200078e02ff */
[----:B---3--:R-:W-:Y:S01]  /*27a0*/  R2P PR, R21, 0x6 ;  /* 0x0000000615007804 */ /* 0x008fe20000000000 */
[----:B------:R-:W-:-:S04]  /*27b0*/  IMAD.WIDE.U32 R110, R144, R106, R110 ;  /* 0x0000006a906e7225 */ /* 0x000fc800078e006e */
[----:B------:R-:W-:Y:S01]  /*27c0*/  IMAD.WIDE.U32 R108, R144, R106, R108 ;  /* 0x0000006a906c7225 */ /* 0x000fe200078e006c */
[----:B------:R-:W-:-:S03]  /*27d0*/  SEL R32, RZ, 0x20, P4 ;  /* 0x00000020ff207807 */ /* 0x000fc60002000000 */
[----:B------:R-:W-:Y:S01]  /*27e0*/  IMAD.WIDE.U32 R106, R106, 0xa0, RZ ;  /* 0x000000a06a6a7825 */ /* 0x000fe200078e00ff */
[----:B------:R-:W-:-:S03]  /*27f0*/  SEL R124, R124, 0xffffffe0, !P1 ;  /* 0xffffffe07c7c7807 */ /* 0x000fc60004800000 */
[C---:B------:R-:W-:Y:S02]  /*2800*/  IMAD R21, R144.reuse, R101, R11 ;  /* 0x0000006590157224 */ /* 0x040fe400078e020b */
[----:B------:R-:W-:Y:S01]  /*2810*/  IMAD.WIDE.U32 R104, R144, R100, R104 ;  /* 0x0000006490687225 */ /* 0x000fe200078e0068 */
[----:B------:R-:W-:-:S03]  /*2820*/  IADD3 R14, R15, R109, RZ ;  /* 0x0000006d0f0e7210 */ /* 0x000fc60007ffe0ff */
[----:B------:R-:W-:Y:S01]  /*2830*/  IMAD.WIDE.U32 R102, R144, R100, R102 ;  /* 0x0000006490667225 */ /* 0x000fe200078e0066 */
[----:B------:R-:W-:-:S03]  /*2840*/  IADD3 R133, R133, R12, RZ ;  /* 0x0000000c85857210 */ /* 0x000fc60007ffe0ff */
[----:B------:R-:W-:Y:S01]  /*2850*/  IMAD.IADD R126, R107, 0x1, R13 ;  /* 0x000000016b7e7824 */ /* 0x000fe200078e020d */
[----:B------:R-:W-:Y:S01]  /*2860*/  IADD3 R118, P1, R188, R119, RZ ;  /* 0x00000077bc767210 */ /* 0x000fe20007f3e0ff */
[----:B------:R-:W-:Y:S01]  /*2870*/  IMAD.IADD R13, R111, 0x1, R15 ;  /* 0x000000016f0d7824 */ /* 0x000fe200078e020f */
[----:B------:R-:W-:Y:S01]  /*2880*/  SHF.L.U64.HI R11, R100, 0x7, R101 ;  /* 0x00000007640b7819 */ /* 0x000fe20000010265 */
[----:B------:R-:W-:Y:S01]  /*2890*/  IMAD.IADD R15, R105, 0x1, R21 ;  /* 0x00000001690f7824 */ /* 0x000fe200078e0215 */
[----:B------:R-:W-:Y:S01]  /*28a0*/  SEL R121, R121, 0xffffffc0, !P2 ;  /* 0xffffffc079797807 */ /* 0x000fe20005000000 */
[----:B------:R-:W-:Y:S01]  /*28b0*/  IMAD.IADD R20, R21, 0x1, R103 ;  /* 0x0000000115147824 */ /* 0x000fe200078e0267 */
[----:B------:R-:W-:Y:S01]  /*28c0*/  SHF.R.S32.HI R21, RZ, 0x4, R25 ;  /* 0x00000004ff157819 */ /* 0x000fe20000011419 */
[----:B------:R-:W-:Y:S01]  /*28d0*/  IMAD.WIDE.U32 R112, R112, 0xa0, RZ ;  /* 0x000000a070707825 */ /* 0x000fe200078e00ff */
[----:B------:R-:W-:Y:S02]  /*28e0*/  SHF.R.S32.HI R26, RZ, 0x4, R27 ;  /* 0x00000004ff1a7819 */ /* 0x000fe4000001141b */
[----:B------:R-:W-:Y:S01]  /*28f0*/  SHF.R.S32.HI R28, RZ, 0x4, R29 ;  /* 0x00000004ff1c7819 */ /* 0x000fe2000001141d */
[C---:B------:R-:W-:Y:S01]  /*2900*/  IMAD.SHL.U32 R12, R100.reuse, 0x80, RZ ;  /* 0x00000080640c7824 */ /* 0x040fe200078e00ff */
[----:B------:R-:W-:Y:S01]  /*2910*/  LOP3.LUT R39, R35, R32, RZ, 0xfc, !PT ;  /* 0x0000002023277212 */ /* 0x000fe200078efcff */
[----:B------:R-:W-:Y:S01]  /*2920*/  IMAD.WIDE.U32 R100, R100, 0xa0, RZ ;  /* 0x000000a064647825 */ /* 0x000fe200078e00ff */
[----:B------:R-:W-:-:S02]  /*2930*/  LOP3.LUT R25, R25, 0xfffffff0, RZ, 0xc0, !PT ;  /* 0xfffffff019197812 */ /* 0x000fc400078ec0ff */
[----:B------:R-:W-:Y:S02]  /*2940*/  LOP3.LUT R27, R27, 0xfffffff0, RZ, 0xc0, !PT ;  /* 0xfffffff01b1b7812 */ /* 0x000fe400078ec0ff */
[----:B------:R-:W-:Y:S01]  /*2950*/  LOP3.LUT R29, R29, 0xfffffff0, RZ, 0xc0, !PT ;  /* 0xfffffff01d1d7812 */ /* 0x000fe200078ec0ff */
[----:B------:R-:W-:Y:S01]  /*2960*/  IMAD.X R119, R222, 0x1, R31, P1 ;  /* 0x00000001de777824 */ /* 0x000fe200008e061f */
[----:B------:R-:W-:Y:S01]  /*2970*/  LOP3.LUT R34, R35, 0x1, RZ, 0xc0, !PT ;  /* 0x0000000123227812 */ /* 0x000fe200078ec0ff */
[----:B------:R-:W-:Y:S01]  /*2980*/  IMAD.SHL.U32 R99, R99, 0x2, RZ ;  /* 0x0000000263637824 */ /* 0x000fe200078e00ff */
[C---:B------:R-:W-:Y:S01]  /*2990*/  LOP3.LUT R35, R39.reuse, 0x2, RZ, 0xc0, !PT ;  /* 0x0000000227237812 */ /* 0x040fe200078ec0ff */
[----:B------:R-:W-:Y:S01]  /*29a0*/  IMAD.IADD R130, R124, 0x1, R121 ;  /* 0x000000017c827824 */ /* 0x000fe200078e0279 */
[----:B------:R-:W-:Y:S01]  /*29b0*/  LOP3.LUT R36, R39, 0x4, RZ, 0xc0, !PT ;  /* 0x0000000427247812 */ /* 0x000fe200078ec0ff */
[----:B------:R-:W-:Y:S01]  /*29c0*/  IMAD.IADD R127, R101, 0x1, R127 ;  /* 0x00000001657f7824 */ /* 0x000fe200078e027f */
[----:B------:R-:W-:Y:S01]  /*29d0*/  LOP3.LUT R37, R39, 0x8, RZ, 0xc0, !PT ;  /* 0x0000000827257812 */ /* 0x000fe200078ec0ff */
[----:B------:R-:W-:Y:S01]  /*29e0*/  IMAD.IADD R33, R115, 0x1, R33 ;  /* 0x0000000173217824 */ /* 0x000fe200078e0221 */
[----:B------:R-:W-:-:S02]  /*29f0*/  LOP3.LUT R38, R39, 0x10, RZ, 0xc0, !PT ;  /* 0x0000001027267812 */ /* 0x000fc400078ec0ff */
[----:B------:R-:W-:Y:S02]  /*2a00*/  IADD3 R125, R113, R125, RZ ;  /* 0x0000007d717d7210 */ /* 0x000fe40007ffe0ff */
[----:B------:R-:W-:Y:S02]  /*2a10*/  SHF.R.S32.HI R30, RZ, 0x1f, R25 ;  /* 0x0000001fff1e7819 */ /* 0x000fe40000011419 */
[----:B------:R-:W-:Y:S02]  /*2a20*/  SHF.R.S32.HI R31, RZ, 0x1f, R27 ;  /* 0x0000001fff1f7819 */ /* 0x000fe4000001141b */
[----:B------:R-:W-:Y:S02]  /*2a30*/  SHF.R.S32.HI R32, RZ, 0x1f, R29 ;  /* 0x0000001fff207819 */ /* 0x000fe4000001141d */
[----:B------:R-:W-:-:S07]  /*2a40*/  LOP3.LUT R39, R39, 0x20, RZ, 0xc0, !PT ;  /* 0x0000002027277812 */ /* 0x000fce00078ec0ff */
.L_x_2435:
[----:B------:R-:W2:Y:S01]  /*2a50*/  LDL.LU R42, [R1+0x10] ;  /* 0x00001000012a7983 */ /* 0x000ea20000300800 */
[----:B------:R-:W0:Y:S01]  /*2a60*/  LDC.64 R122, c[0x0][0x2e8] ;  /* 0x0000ba00ff7a7b82 */ /* 0x000e220000000a00 */
[----:B------:R-:W-:Y:S01]  /*2a70*/  IADD3 R51, R24, -0x1, RZ ;  /* 0xffffffff18337810 */ /* 0x000fe20007ffe0ff */
[----:B------:R-:W-:Y:S01]  /*2a80*/  IMAD R47, R17, 0x7800, R209 ;  /* 0x00007800112f7824 */ /* 0x000fe200078e02d1 */
[----:B------:R-:W-:Y:S05]  /*2a90*/  YIELD ;  /* 0x0000000000007946 */ /* 0x000fea0003800000 */
[----:B------:R-:W1:Y:S01]  /*2aa0*/  LDC R132, c[0x0][0x3f4] ;  /* 0x0000fd00ff847b82 */ /* 0x000e620000000800 */
[----:B------:R-:W-:Y:S01]  /*2ab0*/  ISETP.GT.AND P4, PT, R51, R120, PT ;  /* 0x000000783300720c */ /* 0x000fe20003f84270 */
[-C--:B------:R-:W-:Y:S01]  /*2ac0*/  IMAD R41, R125, R51.reuse, RZ ;  /* 0x000000337d297224 */ /* 0x080fe200078e02ff */
[----:B------:R-:W-:Y:S01]  /*2ad0*/  SHF.R.S32.HI R40, RZ, 0x1f, R51 ;  /* 0x0000001fff287819 */ /* 0x000fe20000011433 */
[----:B------:R-:W-:Y:S01]  /*2ae0*/  IMAD.WIDE.U32 R136, R112, R51, RZ ;  /* 0x0000003370887225 */ /* 0x000fe200078e00ff */
[----:B------:R-:W-:Y:S03]  /*2af0*/  BSSY B0, `(.L_x_2336) ;  /* 0x0000c9e000007945 */ /* 0x000fe60003800000 */
[----:B------:R-:W-:Y:S01]  /*2b00*/  IMAD R41, R40, R112, R41 ;  /* 0x0000007028297224 */ /* 0x000fe200078e0229 */
[----:B------:R-:W-:Y:S01]  /*2b10*/  IADD3 R45, P1, P2, R3, R136, R129 ;  /* 0x00000088032d7210 */ /* 0x000fe20007a3e081 */
[----:B------:R-:W-:-:S02]  /*2b20*/  IMAD.IADD R47, R16, 0x1, R47 ;  /* 0x00000001102f7824 */ /* 0x000fc400078e022f */
[----:B------:R-:W-:Y:S02]  /*2b30*/  IMAD.IADD R92, R137, 0x1, R41 ;  /* 0x00000001895c7824 */ /* 0x000fe400078e0229 */
[----:B------:R-:W-:-:S03]  /*2b40*/  IMAD R41, R17, 0x7800, R212 ;  /* 0x0000780011297824 */ /* 0x000fc600078e02d4 */
[----:B------:R-:W-:Y:S02]  /*2b50*/  IADD3.X R24, R5, R92, R128, P1, P2 ;  /* 0x0000005c05187210 */ /* 0x000fe40000fe4480 */
[-C--:B0-----:R-:W-:Y:S02]  /*2b60*/  IADD3 R48, P1, P2, R136, R122.reuse, R3 ;  /* 0x0000007a88307210 */ /* 0x081fe40007a3e003 */
[----:B------:R-:W-:Y:S02]  /*2b70*/  IADD3 R46, R16, R41, RZ ;  /* 0x00000029102e7210 */ /* 0x000fe40007ffe0ff */
        /* <DEDUP_REMOVED lines=74> */
.L_x_2340:
[----:B------:R-:W-:Y:S05]  /*3020*/  BSYNC B1 ;  /* 0x0000000000017941 */ /* 0x000fea0003800000 */
.L_x_2339:
        /* <DEDUP_REMOVED lines=12> */
[----:B-----5:R-:W-:Y:S01]  /*30f0*/  MOV R147, R74 ;  /* 0x0000004a00937202 */ /* 0x020fe20000000f00 */
[----:B------:R-:W-:Y:S01]  /*3100*/  IMAD.MOV.U32 R150, RZ, RZ, R78 ;  /* 0x000000ffff967224 */ /* 0x000fe200078e004e */
[----:B------:R-:W-:Y:S01]  /*3110*/  CS2R R72, SRZ ;  /* 0x0000000000487805 */ /* 0x000fe2000001ff00 */
        /* <DEDUP_REMOVED lines=41> */
.L_x_2342:
[----:B------:R-:W-:Y:S05]  /*33b0*/  BSYNC B1 ;  /* 0x0000000000017941 */ /* 0x000fea0003800000 */
.L_x_2341:
        /* <DEDUP_REMOVED lines=21> */
[----:B------:R-:W-:Y:S02]  /*3510*/  IMAD.MOV.U32 R146, RZ, RZ, R64 ;  /* 0x000000ffff927224 */ /* 0x000fe400078e0040 */
[----:B------:R-:W-:Y:S02]  /*3520*/  IMAD.MOV.U32 R149, RZ, RZ, R68 ;  /* 0x000000ffff957224 */ /* 0x000fe400078e0044 */
[----:B------:R-:W-:Y:S01]  /*3530*/  IMAD.MOV.U32 R152, RZ, RZ, R72 ;  /* 0x000000ffff987224 */ /* 0x000fe200078e0048 */
[----:B------:R-:W-:Y:S06]  /*3540*/  @!P1 BRA `(.L_x_2343) ;  /* 0x0000000000049947 */ /* 0x000fec0003800000 */
[----:B------:R-:W-:Y:S01]  /*3550*/  BPT.TRAP 0x1 ;  /* 0x000000040000795c */ /* 0x000fe20000300000 */
.L_x_2343:
[----:B------:R-:W-:Y:S01]  /*3560*/  LEA R97, R17, R16, 0x3 ;  /* 0x0000001011617211 */ /* 0x000fe200078e18ff */
[----:B------:R-:W-:Y:S01]  /*3570*/  BSSY B1, `(.L_x_2344) ;  /* 0x0000004000017945 */ /* 0x000fe20003800000 */
[----:B------:R-:W-:-:S04]  /*3580*/  SHF.L.U32 R98, R191, 0x1f, RZ ;  /* 0x0000001fbf627819 */ /* 0x000fc800000006ff */
[----:B------:R-:W3:Y:S02]  /*3590*/  SYNCS.PHASECHK.TRANS64.TRYWAIT P5, [R97+URZ+0x29890], R98 ;  /* 0x02989062610075a7 */ /* 0x000ee400080a017f */
[----:B---3--:R-:W-:Y:S05]  /*35a0*/  @!P5 BRA `(.L_x_2345) ;  /* 0x000002a000b8d947 */ /* 0x008fea0003800000 */
.L_x_2665:
[----:B------:R-:W-:Y:S05]  /*35b0*/  BSYNC B1 ;  /* 0x0000000000017941 */ /* 0x000fea0003800000 */
.L_x_2344:
        /* <DEDUP_REMOVED lines=45> */
[----:B------:R-:W-:-:S02]  /*3890*/  HADD2.F32 R171, -RZ, R166.H0_H0 ;  /* 0x200000a6ffab7230 */ /* 0x000fc40000004100 */
[-C--:B------:R-:W-:Y:S01]  /*38a0*/  FFMA.FTZ R40, R40, R170.reuse, -R173 ;  /* 0x000000aa28287223 */ /* 0x080fe200000108ad */
[--C-:B------:R-:W-:Y:S02]  /*38b0*/  HADD2.F32 R166, -RZ, R134.reuse.H1_H1 ;  /* 0x30000086ffa67230 */ /* 0x100fe40000004100 */
[----:B------:R-:W-:Y:S01]  /*38c0*/  FFMA.FTZ R41, R41, R170, R172 ;  /* 0x000000aa29297223 */ /* 0x000fe200000100ac */
[----:B------:R-:W-:Y:S01]  /*38d0*/  HADD2.F32 R134, -RZ, R134.H0_H0 ;  /* 0x20000086ff867230 */ /* 0x000fe20000004100 */
[----:B------:R-:W-:Y:S01]  /*38e0*/  SHF.R.U32.HI R170, RZ, 0x8, R135 ;  /* 0x00000008ffaa7819 */ /* 0x000fe20000011687 */
[-C--:B------:R-:W-:Y:S01]  /*38f0*/  FMUL.FTZ R165, R166, R171.reuse ;  /* 0x000000aba6a57220 */ /* 0x080fe20000410000 */
[----:B------:R-:W-:Y:S02]  /*3900*/  LOP3.LUT R168, R137, 0xff0000ff, RZ, 0xc0, !PT ;  /* 0xff0000ff89a87812 */ /* 0x000fe400078ec0ff */
[C---:B------:R-:W-:Y:S01]  /*3910*/  FMUL.FTZ R171, R134.reuse, R171 ;  /* 0x000000ab86ab7220 */ /* 0x040fe20000410000 */
[----:B------:R-:W-:Y:S01]  /*3920*/  F2FP.SATFINITE.E4M3.F32.PACK_AB_MERGE_C R40, R41, R40, RZ ;  /* 0x000000282928723e */ /* 0x000fe200048070ff */
[----:B------:R-:W-:Y:S01]  /*3930*/  FFMA.FTZ R165, R134, R169, -R165 ;  /* 0x000000a986a57223 */ /* 0x000fe200000108a5 */
[----:B------:R-:W-:-:S02]  /*3940*/  IMAD.MOV.U32 R41, RZ, RZ, R136 ;  /* 0x000000ffff297224 */ /* 0x000fc400078e0088 */
[----:B------:R-:W-:Y:S01]  /*3950*/  FFMA.FTZ R134, R166, R169, R171 ;  /* 0x000000a9a6867223 */ /* 0x000fe200000100ab */
[----:B------:R-:W-:Y:S02]  /*3960*/  SHF.R.U32.HI R169, RZ, 0x10, R137 ;  /* 0x00000010ffa97819 */ /* 0x000fe40000011689 */
[----:B------:R-:W-:Y:S01]  /*3970*/  SHF.L.U32 R137, R167, 0x8, RZ ;  /* 0x00000008a7897819 */ /* 0x000fe200000006ff */
[----:B------:R-:W-:Y:S01]  /*3980*/  IMAD.MOV.U32 R167, RZ, RZ, R43 ;  /* 0x000000ffffa77224 */ /* 0x000fe200078e002b */
[----:B------:R-:W-:Y:S02]  /*3990*/  SHF.R.U32.HI R171, RZ, 0x10, R135 ;  /* 0x00000010ffab7819 */ /* 0x000fe40000011687 */
[----:B------:R-:W-:Y:S01]  /*39a0*/  LOP3.LUT R166, R135, 0xff0000ff, RZ, 0xc0, !PT ;  /* 0xff0000ff87a67812 */ /* 0x000fe200078ec0ff */
[----:B------:R-:W-:Y:S01]  /*39b0*/  IMAD.SHL.U32 R135, R170, 0x100, RZ ;  /* 0x00000100aa877824 */ /* 0x000fe200078e00ff */
[----:B------:R-:W-:Y:S01]  /*39c0*/  LOP3.LUT R168, R168, 0xff00, R137, 0xf8, !PT ;  /* 0x0000ff00a8a87812 */ /* 0x000fe200078ef889 */
[----:B------:R-:W-:Y:S01]  /*39d0*/  IMAD.U32 R137, R169, 0x10000, RZ ;  /* 0x00010000a9897824 */ /* 0x000fe200078e00ff */
[----:B------:R-:W-:-:S02]  /*39e0*/  F2FP.F16.E4M3.UNPACK_B R43, R167 ;  /* 0x000000a7ff2b723e */ /* 0x000fc400020006ff */
[----:B------:R-:W-:Y:S01]  /*39f0*/  LOP3.LUT R166, R166, 0xff00, R135, 0xf8, !PT ;  /* 0x0000ff00a6a67812 */ /* 0x000fe200078ef887 */
[----:B------:R-:W-:Y:S01]  /*3a00*/  IMAD.U32 R135, R171, 0x10000, RZ ;  /* 0x00010000ab877824 */ /* 0x000fe200078e00ff */
[----:B------:R-:W-:Y:S01]  /*3a10*/  LOP3.LUT R137, R168, 0xff0000, R137, 0xf8, !PT ;  /* 0x00ff0000a8897812 */ /* 0x000fe200078ef889 */
[--C-:B------:R-:W-:Y:S01]  /*3a20*/  HADD2.F32 R169, -RZ, R43.reuse.H1_H1 ;  /* 0x3000002bffa97230 */ /* 0x100fe20000004100 */
[----:B------:R-:W-:Y:S01]  /*3a30*/  F2FP.SATFINITE.E4M3.F32.PACK_AB_MERGE_C R40, R134, R165, R40 ;  /* 0x000000a58628723e */ /* 0x000fe20004807028 */
[----:B------:R-:W-:Y:S01]  /*3a40*/  HADD2.F32 R43, -RZ, R43.H0_H0 ;  /* 0x2000002bff2b7230 */ /* 0x000fe20000004100 */
[----:B------:R-:W-:Y:S02]  /*3a50*/  LOP3.LUT R135, R166, 0xff0000, R135, 0xf8, !PT ;  /* 0x00ff0000a6877812 */ /* 0x000fe400078ef887 */
[----:B------:R-:W-:Y:S02]  /*3a60*/  F2FP.F16.E4M3.UNPACK_B R171, R137.H1 ;  /* 0x00000089ffab723e */ /* 0x000fe400030006ff */
[----:B------:R-:W-:-:S03]  /*3a70*/  F2FP.F16.E4M3.UNPACK_B R168, R135.H1 ;  /* 0x00000087ffa8723e */ /* 0x000fc600030006ff */
[--C-:B------:R-:W-:Y:S02]  /*3a80*/  HADD2.F32 R166, -RZ, R171.reuse.H0_H0 ;  /* 0x200000abffa67230 */ /* 0x100fe40000004100 */
[--C-:B------:R-:W-:Y:S02]  /*3a90*/  HADD2.F32 R170, -RZ, R168.reuse.H0_H0 ;  /* 0x200000a8ffaa7230 */ /* 0x100fe40000004100 */
[----:B------:R-:W-:Y:S02]  /*3aa0*/  HADD2.F32 R171, -RZ, R171.H1_H1 ;  /* 0x300000abffab7230 */ /* 0x000fe40000004100 */
[-C--:B------:R-:W-:Y:S01]  /*3ab0*/  FMUL.FTZ R172, R169, R166.reuse ;  /* 0x000000a6a9ac7220 */ /* 0x080fe20000410000 */
[C---:B------:R-:W-:Y:S01]  /*3ac0*/  FMUL.FTZ R174, R43.reuse, R166 ;  /* 0x000000a62bae7220 */ /* 0x040fe20000410000 */
[----:B------:R-:W-:Y:S02]  /*3ad0*/  HADD2.F32 R168, -RZ, R168.H1_H1 ;  /* 0x300000a8ffa87230 */ /* 0x000fe40000004100 */
[-C--:B------:R-:W-:Y:S01]  /*3ae0*/  FFMA.FTZ R166, R43, R170.reuse, -R172 ;  /* 0x000000aa2ba67223 */ /* 0x080fe200000108ac */
[----:B------:R-:W-:Y:S01]  /*3af0*/  FFMA.FTZ R43, R169, R170, R174 ;  /* 0x000000aaa92b7223 */ /* 0x000fe200000100ae */
[----:B------:R-:W-:-:S02]  /*3b00*/  F2FP.F16.E4M3.UNPACK_B R169, R167.H1 ;  /* 0x000000a7ffa9723e */ /* 0x000fc400030006ff */
[----:B------:R-:W-:Y:S02]  /*3b10*/  MOV R167, R42 ;  /* 0x0000002a00a77202 */ /* 0x000fe40000000f00 */
[----:B------:R-:W-:Y:S01]  /*3b20*/  F2FP.F16.E4M3.UNPACK_B R172, R137 ;  /* 0x00000089ffac723e */ /* 0x000fe200020006ff */
[--C-:B------:R-:W-:Y:S01]  /*3b30*/  HADD2.F32 R170, -RZ, R169.reuse.H1_H1 ;  /* 0x300000a9ffaa7230 */ /* 0x100fe20000004100 */
[----:B------:R-:W-:Y:S01]  /*3b40*/  F2FP.F16.E4M3.UNPACK_B R137, R135 ;  /* 0x00000087ff89723e */ /* 0x000fe200020006ff */
[----:B------:R-:W-:Y:S02]  /*3b50*/  HADD2.F32 R169, -RZ, R169.H0_H0 ;  /* 0x200000a9ffa97230 */ /* 0x000fe40000004100 */
[--C-:B------:R-:W-:Y:S02]  /*3b60*/  HADD2.F32 R135, -RZ, R172.reuse.H1_H1 ;  /* 0x300000acff877230 */ /* 0x100fe40000004100 */
[----:B------:R-:W-:Y:S01]  /*3b70*/  FMUL.FTZ R42, R170, R171 ;  /* 0x000000abaa2a7220 */ /* 0x000fe20000410000 */
[----:B------:R-:W-:-:S02]  /*3b80*/  HADD2.F32 R172, -RZ, R172.H0_H0 ;  /* 0x200000acffac7230 */ /* 0x000fc40000004100 */
[C---:B------:R-:W-:Y:S01]  /*3b90*/  FMUL.FTZ R171, R169.reuse, R171 ;  /* 0x000000aba9ab7220 */ /* 0x040fe20000410000 */
[----:B------:R-:W-:-:S03]  /*3ba0*/  FFMA.FTZ R42, R169, R168, -R42 ;  /* 0x000000a8a92a7223 */ /* 0x000fc6000001082a */
        /* <DEDUP_REMOVED lines=8> */
[----:B------:R-:W-:Y:S02]  /*3c30*/  F2FP.SATFINITE.E4M3.F32.PACK_AB_MERGE_C R43, R43, R166, R169 ;  /* 0x000000a62b2b723e */ /* 0x000fe400048070a9 */
[----:B------:R-:W-:-:S02]  /*3c40*/  FMUL.FTZ R173, R170, R135 ;  /* 0x00000087aaad7220 */ /* 0x000fc40000410000 */
        /* <DEDUP_REMOVED lines=11> */
.L_x_2351:
[----:B------:R-:W-:Y:S05]  /*3d00*/  BSYNC B3 ;  /* 0x0000000000037941 */ /* 0x000fea0003800000 */
.L_x_2350:
[----:B-1----:R4:W-:Y:S02]  /*3d10*/  STG.E.128 desc[UR56][R48.64], R40 ;  /* 0x0000002830007986 */ /* 0x0029e4000c101d38 */
.L_x_2349:
[----:B------:R-:W-:Y:S05]  /*3d20*/  BSYNC B2 ;  /* 0x0000000000027941 */ /* 0x000fea0003800000 */
.L_x_2348:
        /* <DEDUP_REMOVED lines=24> */
[----:B------:R-:W-:-:S02]  /*3eb0*/  IMAD.MOV.U32 R134, RZ, RZ, R40 ;  /* 0x000000ffff867224 */ /* 0x000fc400078e0028 */
[----:B------:R-:W-:Y:S02]  /*3ec0*/  HADD2.F32 R40, -RZ, R135.H1_H1 ;  /* 0x30000087ff287230 */ /* 0x000fe40000004100 */
        /* <DEDUP_REMOVED lines=27> */
[----:B------:R-:W-:Y:S01]  /*4080*/  SHF.R.U32.HI R165, RZ, 0x8, R123 ;  /* 0x00000008ffa57819 */ /* 0x000fe2000001167b */
[----:B------:R-:W-:Y:S01]  /*4090*/  FFMA.FTZ R163, R163, R136, R164 ;  /* 0x00000088a3a37223 */ /* 0x000fe200000100a4 */
[----:B------:R-:W-:Y:S02]  /*40a0*/  LOP3.LUT R136, R123, 0xff0000ff, RZ, 0xc0, !PT ;  /* 0xff0000ff7b887812 */ /* 0x000fe400078ec0ff */
[----:B------:R-:W-:-:S02]  /*40b0*/  SHF.L.U32 R165, R165, 0x8, RZ ;  /* 0x00000008a5a57819 */ /* 0x000fc400000006ff */
[----:B------:R-:W-:Y:S02]  /*40c0*/  SHF.R.U32.HI R164, RZ, 0x10, R123 ;  /* 0x00000010ffa47819 */ /* 0x000fe4000001167b */
[----:B------:R-:W-:Y:S01]  /*40d0*/  LOP3.LUT R165, R136, 0xff00, R165, 0xf8, !PT ;  /* 0x0000ff0088a57812 */ /* 0x000fe200078ef8a5 */
[----:B------:R-:W-:Y:S01]  /*40e0*/  IMAD.SHL.U32 R136, R167, 0x100, RZ ;  /* 0x00000100a7887824 */ /* 0x000fe200078e00ff */
[----:B------:R-:W-:Y:S01]  /*40f0*/  LOP3.LUT R123, R95, 0xff0000ff, RZ, 0xc0, !PT ;  /* 0xff0000ff5f7b7812 */ /* 0x000fe200078ec0ff */
[----:B------:R-:W-:Y:S01]  /*4100*/  IMAD.U32 R164, R164, 0x10000, RZ ;  /* 0x00010000a4a47824 */ /* 0x000fe200078e00ff */
[----:B------:R-:W-:Y:S02]  /*4110*/  F2FP.SATFINITE.E4M3.F32.PACK_AB_MERGE_C R40, R163, R134, R122 ;  /* 0x00000086a328723e */ /* 0x000fe4000480707a */
[----:B------:R-:W-:Y:S01]  /*4120*/  LOP3.LUT R95, R123, 0xff00, R136, 0xf8, !PT ;  /* 0x0000ff007b5f7812 */ /* 0x000fe200078ef888 */
[----:B------:R-:W-:Y:S01]  /*4130*/  IMAD.U32 R136, R166, 0x10000, RZ ;  /* 0x00010000a6887824 */ /* 0x000fe200078e00ff */
[----:B------:R-:W-:-:S02]  /*4140*/  LOP3.LUT R123, R165, 0xff0000, R164, 0xf8, !PT ;  /* 0x00ff0000a57b7812 */ /* 0x000fc400078ef8a4 */
[----:B------:R-:W-:Y:S02]  /*4150*/  MOV R164, R43 ;  /* 0x0000002b00a47202 */ /* 0x000fe40000000f00 */
[----:B------:R-:W-:Y:S02]  /*4160*/  LOP3.LUT R95, R95, 0xff0000, R136, 0xf8, !PT ;  /* 0x00ff00005f5f7812 */ /* 0x000fe400078ef888 */
[----:B------:R-:W-:Y:S02]  /*4170*/  F2FP.F16.E4M3.UNPACK_B R43, R164 ;  /* 0x000000a4ff2b723e */ /* 0x000fe400020006ff */
[----:B------:R-:W-:Y:S02]  /*4180*/  F2FP.F16.E4M3.UNPACK_B R166, R123.H1 ;  /* 0x0000007bffa6723e */ /* 0x000fe400030006ff */
[----:B------:R-:W-:Y:S01]  /*4190*/  F2FP.F16.E4M3.UNPACK_B R167, R95.H1 ;  /* 0x0000005fffa7723e */ /* 0x000fe200030006ff */
[----:B------:R-:W-:Y:S02]  /*41a0*/  HADD2.F32 R136, -RZ, R43.H1_H1 ;  /* 0x3000002bff887230 */ /* 0x000fe40000004100 */
[----:B------:R-:W-:-:S02]  /*41b0*/  HADD2.F32 R168, -RZ, R166.H0_H0 ;  /* 0x200000a6ffa87230 */ /* 0x000fc40000004100 */
[----:B------:R-:W-:Y:S02]  /*41c0*/  HADD2.F32 R43, -RZ, R43.H0_H0 ;  /* 0x2000002bff2b7230 */ /* 0x000fe40000004100 */
[--C-:B------:R-:W-:Y:S02]  /*41d0*/  HADD2.F32 R165, -RZ, R167.reuse.H0_H0 ;  /* 0x200000a7ffa57230 */ /* 0x100fe40000004100 */
[-C--:B------:R-:W-:Y:S01]  /*41e0*/  FMUL.FTZ R170, R136, R168.reuse ;  /* 0x000000a888aa7220 */ /* 0x080fe20000410000 */
[----:B------:R-:W-:Y:S02]  /*41f0*/  HADD2.F32 R167, -RZ, R167.H1_H1 ;  /* 0x300000a7ffa77230 */ /* 0x000fe40000004100 */
[C---:B------:R-:W-:Y:S01]  /*4200*/  FMUL.FTZ R169, R43.reuse, R168 ;  /* 0x000000a82ba97220 */ /* 0x040fe20000410000 */
[----:B------:R-:W-:-:S03]  /*4210*/  FFMA.FTZ R43, R43, R165, -R170 ;  /* 0x000000a52b2b7223 */ /* 0x000fc600000108aa */
[----:B------:R-:W-:Y:S01]  /*4220*/  FFMA.FTZ R136, R136, R165, R169 ;  /* 0x000000a588887223 */ /* 0x000fe200000100a9 */
[----:B------:R-:W-:Y:S01]  /*4230*/  F2FP.F16.E4M3.UNPACK_B R165, R164.H1 ;  /* 0x000000a4ffa5723e */ /* 0x000fe200030006ff */
[----:B------:R-:W-:Y:S02]  /*4240*/  IMAD.MOV.U32 R164, RZ, RZ, R42 ;  /* 0x000000ffffa47224 */ /* 0x000fe400078e002a */
[----:B------:R-:W-:Y:S02]  /*4250*/  HADD2.F32 R42, -RZ, R166.H1_H1 ;  /* 0x300000a6ff2a7230 */ /* 0x000fe40000004100 */
        /* <DEDUP_REMOVED lines=30> */
.L_x_2355:
[----:B------:R-:W-:Y:S05]  /*4440*/  BSYNC B3 ;  /* 0x0000000000037941 */ /* 0x000fea0003800000 */
.L_x_2354:
[----:B-1----:R0:W-:Y:S02]  /*4450*/  STG.E.128 desc[UR56][R48.64+0x20], R40 ;  /* 0x0000202830007986 */ /* 0x0021e4000c101d38 */
.L_x_2353:
[----:B------:R-:W-:Y:S05]  /*4460*/  BSYNC B2 ;  /* 0x0000000000027941 */ /* 0x000fea0003800000 */
.L_x_2352:
        /* <DEDUP_REMOVED lines=11> */
[----:B------:R-:W-:Y:S02]  /*4520*/  SHF.R.U32.HI R95, RZ, 0x10, R93 ;  /* 0x00000010ff5f7819 */ /* 0x000fe4000001165d */
[----:B------:R-:W-:Y:S01]  /*4530*/  LOP3.LUT R94, R93, 0xff0000ff, RZ, 0xc0, !PT ;  /* 0xff0000ff5d5e7812 */ /* 0x000fe200078ec0ff */
[----:B------:R-:W-:Y:S01]  /*4540*/  IMAD.SHL.U32 R93, R92, 0x100, RZ ;  /* 0x000001005c5d7824 */ /* 0x000fe200078e00ff */
[----:B------:R-:W-:-:S02]  /*4550*/  LOP3.LUT R87, R87, 0xff0000ff, RZ, 0xc0, !PT ;  /* 0xff0000ff57577812 */ /* 0x000fc400078ec0ff */
[----:B-1----:R-:W-:Y:S02]  /*4560*/  MOV R92, R40 ;  /* 0x00000028005c7202 */ /* 0x002fe40000000f00 */
        /* <DEDUP_REMOVED lines=94> */
.L_x_2359:
[----:B------:R-:W-:Y:S05]  /*4b50*/  BSYNC B3 ;  /* 0x0000000000037941 */ /* 0x000fea0003800000 */
.L_x_2358:
[----:B-1----:R0:W-:Y:S02]  /*4b60*/  STG.E.128 desc[UR56][R48.64+0x40], R40 ;  /* 0x0000402830007986 */ /* 0x0021e4000c101d38 */
.L_x_2357:
[----:B------:R-:W-:Y:S05]  /*4b70*/  BSYNC B2 ;  /* 0x0000000000027941 */ /* 0x000fea0003800000 */
.L_x_2356:
        /* <DEDUP_REMOVED lines=110> */
.L_x_2363:
[----:B------:R-:W-:Y:S05]  /*5260*/  BSYNC B3 ;  /* 0x0000000000037941 */ /* 0x000fea0003800000 */
.L_x_2362:
[----:B-1----:R0:W-:Y:S02]  /*5270*/  STG.E.128 desc[UR56][R48.64+0x60], R40 ;  /* 0x0000602830007986 */ /* 0x0021e4000c101d38 */
.L_x_2361:
[----:B------:R-:W-:Y:S05]  /*5280*/  BSYNC B2 ;  /* 0x0000000000027941 */ /* 0x000fea0003800000 */
.L_x_2360:
        /* <DEDUP_REMOVED lines=11> */
[--C-:B------:R-:W-:Y:S02]  /*5340*/  SHF.R.U32.HI R79, RZ, 0x8, R81.reuse ;  /* 0x00000008ff4f7819 */ /* 0x100fe40000011651 */
[----:B------:R-:W-:Y:S02]  /*5350*/  SHF.R.U32.HI R85, RZ, 0x10, R81 ;  /* 0x00000010ff557819 */ /* 0x000fe40000011651 */
[----:B------:R-:W-:Y:S01]  /*5360*/  LOP3.LUT R82, R81, 0xff0000ff, RZ, 0xc0, !PT ;  /* 0xff0000ff51527812 */ /* 0x000fe200078ec0ff */
[----:B------:R-:W-:Y:S01]  /*5370*/  IMAD.SHL.U32 R81, R79, 0x100, RZ ;  /* 0x000001004f517824 */ /* 0x000fe200078e00ff */
[----:B------:R-:W-:Y:S01]  /*5380*/  SHF.L.U32 R78, R78, 0x8, RZ ;  /* 0x000000084e4e7819 */ /* 0x000fe200000006ff */
        /* <DEDUP_REMOVED lines=61> */
[----:B------:R-:W-:Y:S01]  /*5760*/  FMUL.FTZ R41, R85, R122 ;  /* 0x0000007a55297220 */ /* 0x000fe20000410000 */
[----:B------:R-:W-:Y:S01]  /*5770*/  HADD2.F32 R123, -RZ, R94.H1_H1 ;  /* 0x3000005eff7b7230 */ /* 0x000fe20000004100 */
[----:B------:R-:W-:Y:S01]  /*5780*/  F2FP.F16.E4M3.UNPACK_B R43, R43 ;  /* 0x0000002bff2b723e */ /* 0x000fe200020006ff */
[----:B------:R-:W-:Y:S02]  /*5790*/  HADD2.F32 R84, -RZ, R84.H0_H0 ;  /* 0x20000054ff547230 */ /* 0x000fe40000004100 */
[----:B------:R-:W-:Y:S01]  /*57a0*/  FFMA.FTZ R134, R86, R93, -R41 ;  /* 0x0000005d56867223 */ /* 0x000fe20000010829 */
[----:B------:R-:W-:-:S02]  /*57b0*/  HADD2.F32 R41, -RZ, R87.H1_H1 ;  /* 0x30000057ff297230 */ /* 0x000fc40000004100 */
[-C--:B------:R-:W-:Y:S01]  /*57c0*/  FMUL.FTZ R135, R78, R123.reuse ;  /* 0x0000007b4e877220 */ /* 0x080fe20000410000 */
[----:B------:R-:W-:Y:S01]  /*57d0*/  F2FP.F16.E4M3.UNPACK_B R42, R42 ;  /* 0x0000002aff2a723e */ /* 0x000fe200020006ff */
[----:B------:R-:W-:Y:S01]  /*57e0*/  FMUL.FTZ R123, R84, R123 ;  /* 0x0000007b547b7220 */ /* 0x000fe20000410000 */
[----:B------:R-:W-:Y:S01]  /*57f0*/  FMUL.FTZ R122, R86, R122 ;  /* 0x0000007a567a7220 */ /* 0x000fe20000410000 */
[-C--:B------:R-:W-:Y:S01]  /*5800*/  FFMA.FTZ R135, R84, R41.reuse, -R135 ;  /* 0x0000002954877223 */ /* 0x080fe20000010887 */
[----:B------:R-:W-:Y:S02]  /*5810*/  HADD2.F32 R94, -RZ, R94.H0_H0 ;  /* 0x2000005eff5e7230 */ /* 0x000fe40000004100 */
[----:B------:R-:W-:Y:S01]  /*5820*/  FFMA.FTZ R86, R78, R41, R123 ;  /* 0x000000294e567223 */ /* 0x000fe2000001007b */
[----:B------:R-:W-:Y:S02]  /*5830*/  HADD2.F32 R78, -RZ, R43.H0_H0 ;  /* 0x2000002bff4e7230 */ /* 0x000fe40000004100 */
[----:B------:R-:W-:Y:S01]  /*5840*/  FFMA.FTZ R137, R85, R93, R122 ;  /* 0x0000005d55897223 */ /* 0x000fe2000001007a */
[----:B------:R-:W-:-:S02]  /*5850*/  HADD2.F32 R41, -RZ, R42.H0_H0 ;  /* 0x2000002aff297230 */ /* 0x000fc40000004100 */
[----:B------:R-:W-:Y:S02]  /*5860*/  HADD2.F32 R43, -RZ, R43.H1_H1 ;  /* 0x3000002bff2b7230 */ /* 0x000fe40000004100 */
[-C--:B------:R-:W-:Y:S01]  /*5870*/  FMUL.FTZ R122, R78, R95.reuse ;  /* 0x0000005f4e7a7220 */ /* 0x080fe20000410000 */
[----:B------:R-:W-:Y:S02]  /*5880*/  HADD2.F32 R42, -RZ, R42.H1_H1 ;  /* 0x3000002aff2a7230 */ /* 0x000fe40000004100 */
        /* <DEDUP_REMOVED lines=14> */
[----:B------:R-:W-:-:S07]  /*5970*/  F2FP.SATFINITE.E4M3.F32.PACK_AB_MERGE_C R43, R122, R93, R134 ;  /* 0x0000005d7a2b723e */ /* 0x000fce0004807086 */
.L_x_2367:
[----:B------:R-:W-:Y:S05]  /*5980*/  BSYNC B3 ;  /* 0x0000000000037941 */ /* 0x000fea0003800000 */
.L_x_2366:
[----:B-1----:R0:W-:Y:S02]  /*5990*/  STG.E.128 desc[UR56][R48.64+0x80], R40 ;  /* 0x0000802830007986 */ /* 0x0021e4000c101d38 */
.L_x_2365:
[----:B------:R-:W-:Y:S05]  /*59a0*/  BSYNC B2 ;  /* 0x0000000000027941 */ /* 0x000fea0003800000 */
.L_x_2364:
[----:B------:R-:W-:-:S13]  /*59b0*/  ISETP.NE.AND P2, PT, R39, RZ, PT ;  /* 0x000000ff2700720c */ /* 0x000fda0003f45270 */
        /* <DEDUP_REMOVED lines=8> */
[----:B------:R-:W-:Y:S01]  /*5a40*/  SHF.R.U32.HI R79, RZ, 0x10, R75 ;  /* 0x00000010ff4f7819 */ /* 0x000fe2000001164b */
[----:B------:R-:W-:Y:S01]  /*5a50*/  IMAD.SHL.U32 R75, R81, 0x100, RZ ;  /* 0x00000100514b7824 */ /* 0x000fe200078e00ff */
[----:B------:R-:W-:Y:S02]  /*5a60*/  LOP3.LUT R78, R77, 0xff0000ff, RZ, 0xc0, !PT ;  /* 0xff0000ff4d4e7812 */ /* 0x000fe400078ec0ff */
[----:B------:R-:W-:Y:S01]  /*5a70*/  SHF.R.U32.HI R80, RZ, 0x10, R77 ;  /* 0x00000010ff507819 */ /* 0x000fe2000001164d */
[----:B------:R-:W-:Y:S01]  /*5a80*/  IMAD.SHL.U32 R77, R76, 0x100, RZ ;  /* 0x000001004c4d7824 */ /* 0x000fe200078e00ff */
[----:B------:R-:W-:Y:S01]  /*5a90*/  LOP3.LUT R74, R74, 0xff00, R75, 0xf8, !PT ;  /* 0x0000ff004a4a7812 */ /* 0x000fe200078ef84b */
[----:B------:R-:W-:Y:S01]  /*5aa0*/  IMAD.U32 R75, R79, 0x10000, RZ ;  /* 0x000100004f4b7824 */ /* 0x000fe200078e00ff */
[----:B-1----:R-:W-:Y:S01]  /*5ab0*/  MOV R76, R40 ;  /* 0x00000028004c7202 */ /* 0x002fe20000000f00 */
[----:B------:R-:W-:Y:S01]  /*5ac0*/  IMAD.U32 R80, R80, 0x10000, RZ ;  /* 0x0001000050507824 */ /* 0x000fe200078e00ff */
[----:B------:R-:W-:-:S02]  /*5ad0*/  LOP3.LUT R77, R78, 0xff00, R77, 0xf8, !PT ;  /* 0x0000ff004e4d7812 */ /* 0x000fc400078ef84d */
        /* <DEDUP_REMOVED lines=27> */
[--C-:B------:R-:W-:Y:S01]  /*5c90*/  HADD2.F32 R80, -RZ, R77.reuse.H1_H1 ;  /* 0x3000004dff507230 */ /* 0x100fe20000004100 */
[----:B------:R-:W-:Y:S01]  /*5ca0*/  F2FP.F16.E4M3.UNPACK_B R83, R74.H1 ;  /* 0x0000004aff53723e */ /* 0x000fe200030006ff */
[----:B------:R-:W-:-:S02]  /*5cb0*/  HADD2.F32 R79, -RZ, R77.H0_H0 ;  /* 0x2000004dff4f7230 */ /* 0x000fc40000004100 */
        /* <DEDUP_REMOVED lines=9> */
[-C--:B------:R-:W-:Y:S01]  /*5d50*/  FFMA.FTZ R84, R79, R76.reuse, -R84 ;  /* 0x0000004c4f547223 */ /* 0x080fe20000010854 */
[----:B------:R-:W-:Y:S01]  /*5d60*/  FFMA.FTZ R81, R80, R76, R81 ;  /* 0x0000004c50517223 */ /* 0x000fe20000010051 */
[-C--:B------:R-:W-:Y:S01]  /*5d70*/  FFMA.FTZ R76, R77, R147.reuse, -R82 ;  /* 0x000000934d4c7223 */ /* 0x080fe20000010852 */
[----:B------:R-:W-:Y:S01]  /*5d80*/  FFMA.FTZ R77, R78, R147, R153 ;  /* 0x000000934e4d7223 */ /* 0x000fe20000010099 */
[----:B------:R-:W-:Y:S02]  /*5d90*/  F2FP.F16.E4M3.UNPACK_B R80, R43.H1 ;  /* 0x0000002bff50723e */ /* 0x000fe400030006ff */
[----:B------:R-:W-:Y:S02]  /*5da0*/  F2FP.SATFINITE.E4M3.F32.PACK_AB_MERGE_C R78, R86, R85, RZ ;  /* 0x00000055564e723e */ /* 0x000fe400048070ff */
[-C--:B------:R-:W-:Y:S02]  /*5db0*/  F2FP.F16.E4M3.UNPACK_B R86, R75.reuse.H1 ;  /* 0x0000004bff56723e */ /* 0x080fe400030006ff */
[----:B------:R-:W-:Y:S01]  /*5dc0*/  F2FP.SATFINITE.E4M3.F32.PACK_AB_MERGE_C R95, R81, R84, RZ ;  /* 0x00000054515f723e */ /* 0x000fe200048070ff */
[--C-:B------:R-:W-:Y:S01]  /*5dd0*/  HADD2.F32 R81, -RZ, R80.reuse.H0_H0 ;  /* 0x20000050ff517230 */ /* 0x100fe20000004100 */
[----:B------:R-:W-:Y:S01]  /*5de0*/  F2FP.F16.E4M3.UNPACK_B R79, R42.H1 ;  /* 0x0000002aff4f723e */ /* 0x000fe200030006ff */
[----:B------:R-:W-:Y:S01]  /*5df0*/  HADD2.F32 R80, -RZ, R80.H1_H1 ;  /* 0x30000050ff507230 */ /* 0x000fe20000004100 */
[----:B------:R-:W-:Y:S01]  /*5e00*/  F2FP.F16.E4M3.UNPACK_B R85, R75 ;  /* 0x0000004bff55723e */ /* 0x000fe200020006ff */
        /* <DEDUP_REMOVED lines=39> */
.L_x_2369:
[----:B------:R-:W-:Y:S05]  /*6080*/  BSYNC B2 ;  /* 0x0000000000027941 */ /* 0x000fea0003800000 */
.L_x_2368:
[----:B-1----:R0:W-:Y:S02]  /*6090*/  STG.E.128 desc[UR56][R48.64+0xa0], R40 ;  /* 0x0000a02830007986 */ /* 0x0021e4000c101d38 */
.L_x_2347:
[----:B------:R-:W-:Y:S05]  /*60a0*/  BSYNC B1 ;  /* 0x0000000000017941 */ /* 0x000fea0003800000 */
.L_x_2346:
        /* <DEDUP_REMOVED lines=14> */
[----:B------:R-:W-:Y:S02]  /*6190*/  LOP3.LUT R71, R73, 0xff0000ff, RZ, 0xc0, !PT ;  /* 0xff0000ff49477812 */ /* 0x000fe400078ec0ff */
[----:B------:R-:W-:-:S02]  /*61a0*/  SHF.R.U32.HI R73, RZ, 0x10, R73 ;  /* 0x00000010ff497819 */ /* 0x000fc40000011649 */
[----:B------:R-:W-:Y:S02]  /*61b0*/  SHF.L.U32 R72, R72, 0x8, RZ ;  /* 0x0000000848487819 */ /* 0x000fe400000006ff */
[----:B------:R-:W-:Y:S01]  /*61c0*/  LOP3.LUT R49, R49, 0xff00, R70, 0xf8, !PT ;  /* 0x0000ff0031317812 */ /* 0x000fe200078ef846 */
[----:B------:R-:W-:Y:S01]  /*61d0*/  IMAD.U32 R70, R74, 0x10000, RZ ;  /* 0x000100004a467824 */ /* 0x000fe200078e00ff */
        /* <DEDUP_REMOVED lines=92> */
.L_x_2374:
[----:B------:R-:W-:Y:S05]  /*67a0*/  BSYNC B2 ;  /* 0x0000000000027941 */ /* 0x000fea0003800000 */
.L_x_2373:
[----:B-1----:R0:W-:Y:S02]  /*67b0*/  STG.E.128 desc[UR56][R44.64], R40 ;  /* 0x000000282c007986 */ /* 0x0021e4000c101d38 */
.L_x_2372:
[----:B------:R-:W-:Y:S05]  /*67c0*/  BSYNC B1 ;  /* 0x0000000000017941 */ /* 0x000fea0003800000 */
.L_x_2371:
        /* <DEDUP_REMOVED lines=12> */
[----:B------:R-:W-:Y:S02]  /*6890*/  SHF.L.U32 R49, R49, 0x8, RZ ;  /* 0x0000000831317819 */ /* 0x000fe400000006ff */
[----:B------:R-:W-:Y:S01]  /*68a0*/  LOP3.LUT R68, R69, 0xff0000ff, RZ, 0xc0, !PT ;  /* 0xff0000ff45447812 */ /* 0x000fe200078ec0ff */
[----:B------:R-:W-:Y:S01]  /*68b0*/  IMAD.SHL.U32 R67, R67, 0x100, RZ ;  /* 0x0000010043437824 */ /* 0x000fe200078e00ff */
[----:B------:R-:W-:-:S02]  /*68c0*/  SHF.R.U32.HI R70, RZ, 0x10, R69 ;  /* 0x00000010ff467819 */ /* 0x000fc40000011645 */
[----:B------:R-:W-:Y:S01]  /*68d0*/  LOP3.LUT R66, R66, 0xff00, R49, 0xf8, !PT ;  /* 0x0000ff0042427812 */ /* 0x000fe200078ef831 */
[----:B------:R-:W-:Y:S01]  /*68e0*/  IMAD.U32 R49, R71, 0x10000, RZ ;  /* 0x0001000047317824 */ /* 0x000fe200078e00ff */
[----:B------:R-:W-:Y:S02]  /*68f0*/  LOP3.LUT R69, R68, 0xff00, R67, 0xf8, !PT ;  /* 0x0000ff0044457812 */ /* 0x000fe400078ef843 */
[----:B------:R-:W-:Y:S02]  /*6900*/  SHF.L.U32 R68, R70, 0x10, RZ ;  /* 0x0000001046447819 */ /* 0x000fe400000006ff */
        /* <DEDUP_REMOVED lines=90> */
.L_x_2378:
[----:B------:R-:W-:Y:S05]  /*6eb0*/  BSYNC B2 ;  /* 0x0000000000027941 */ /* 0x000fea0003800000 */
.L_x_2377:
[----:B-1----:R0:W-:Y:S02]  /*6ec0*/  STG.E.128 desc[UR56][R44.64+0x20], R40 ;  /* 0x000020282c007986 */ /* 0x0021e4000c101d38 */
.L_x_2376:
[----:B------:R-:W-:Y:S05]  /*6ed0*/  BSYNC B1 ;  /* 0x0000000000017941 */ /* 0x000fea0003800000 */
.L_x_2375:
        /* <DEDUP_REMOVED lines=10> */
[----:B------:R-:W-:Y:S01]  /*6f80*/  LOP3.LUT R49, R63, 0xff0000ff, RZ, 0xc0, !PT ;  /* 0xff0000ff3f317812 */ /* 0x000fe200078ec0ff */
[----:B------:R-:W-:Y:S01]  /*6f90*/  IMAD.SHL.U32 R62, R62, 0x100, RZ ;  /* 0x000001003e3e7824 */ /* 0x000fe200078e00ff */
[----:B------:R-:W-:Y:S01]  /*6fa0*/  SHF.R.U32.HI R66, RZ, 0x10, R63 ;  /* 0x00000010ff427819 */ /* 0x000fe2000001163f */
[----:B------:R-:W-:Y:S01]  /*6fb0*/  IMAD.SHL.U32 R64, R64, 0x100, RZ ;  /* 0x0000010040407824 */ /* 0x000fe200078e00ff */
[----:B------:R-:W-:Y:S02]  /*6fc0*/  LOP3.LUT R63, R65, 0xff0000ff, RZ, 0xc0, !PT ;  /* 0xff0000ff413f7812 */ /* 0x000fe400078ec0ff */
[----:B------:R-:W-:-:S02]  /*6fd0*/  SHF.R.U32.HI R65, RZ, 0x10, R65 ;  /* 0x00000010ff417819 */ /* 0x000fc40000011641 */
[----:B------:R-:W-:Y:S02]  /*6fe0*/  LOP3.LUT R49, R49, 0xff00, R62, 0xf8, !PT ;  /* 0x0000ff0031317812 */ /* 0x000fe400078ef83e */
[----:B------:R-:W-:Y:S01]  /*6ff0*/  LOP3.LUT R64, R63, 0xff00, R64, 0xf8, !PT ;  /* 0x0000ff003f407812 */ /* 0x000fe200078ef840 */
[----:B------:R-:W-:Y:S01]  /*7000*/  IMAD.U32 R65, R65, 0x10000, RZ ;  /* 0x0001000041417824 */ /* 0x000fe200078e00ff */
        /* <DEDUP_REMOVED lines=91> */
.L_x_2382:
[----:B------:R-:W-:Y:S05]  /*75c0*/  BSYNC B2 ;  /* 0x0000000000027941 */ /* 0x000fea0003800000 */
.L_x_2381:
[----:B-1----:R0:W-:Y:S02]  /*75d0*/  STG.E.128 desc[UR56][R44.64+0x40], R40 ;  /* 0x000040282c007986 */ /* 0x0021e4000c101d38 */
.L_x_2380:
[----:B------:R-:W-:Y:S05]  /*75e0*/  BSYNC B1 ;  /* 0x0000000000017941 */ /* 0x000fea0003800000 */
.L_x_2379:
        /* <DEDUP_REMOVED lines=15> */
[----:B------:R-:W-:Y:S01]  /*76e0*/  LOP3.LUT R58, R58, 0xff00, R49, 0xf8, !PT ;  /* 0x0000ff003a3a7812 */ /* 0x000fe200078ef831 */
[----:B------:R-:W-:Y:S01]  /*76f0*/  IMAD.U32 R49, R64, 0x10000, RZ ;  /* 0x0001000040317824 */ /* 0x000fe200078e00ff */
[----:B-1----:R-:W-:-:S02]  /*7700*/  MOV R48, R40 ;  /* 0x0000002800307202 */ /* 0x002fc40000000f00 */
        /* <DEDUP_REMOVED lines=92> */
.L_x_2386:
[----:B------:R-:W-:Y:S05]  /*7cd0*/  BSYNC B2 ;  /* 0x0000000000027941 */ /* 0x000fea0003800000 */
.L_x_2385:
[----:B-1----:R0:W-:Y:S02]  /*7ce0*/  STG.E.128 desc[UR56][R44.64+0x60], R40 ;  /* 0x000060282c007986 */ /* 0x0021e4000c101d38 */
.L_x_2384:
[----:B------:R-:W-:Y:S05]  /*7cf0*/  BSYNC B1 ;  /* 0x0000000000017941 */ /* 0x000fea0003800000 */
.L_x_2383:
        /* <DEDUP_REMOVED lines=9> */
[----:B------:R-:W-:Y:S02]  /*7d90*/  LOP3.LUT R47, R55, 0xff0000ff, RZ, 0xc0, !PT ;  /* 0xff0000ff372f7812 */ /* 0x000fe400078ec0ff */
[----:B------:R-:W-:Y:S02]  /*7da0*/  SHF.R.U32.HI R56, RZ, 0x10, R55 ;  /* 0x00000010ff387819 */ /* 0x000fe40000011637 */
[--C-:B------:R-:W-:Y:S02]  /*7db0*/  SHF.R.U32.HI R55, RZ, 0x8, R57.reuse ;  /* 0x00000008ff377819 */ /* 0x100fe40000011639 */
[----:B------:R-:W-:Y:S02]  /*7dc0*/  LOP3.LUT R54, R57, 0xff0000ff, RZ, 0xc0, !PT ;  /* 0xff0000ff39367812 */ /* 0x000fe400078ec0ff */
[----:B------:R-:W-:Y:S01]  /*7dd0*/  MOV R48, R42 ;  /* 0x0000002a00307202 */ /* 0x000fe20000000f00 */
[----:B------:R-:W-:Y:S01]  /*7de0*/  IMAD.SHL.U32 R43, R55, 0x100, RZ ;  /* 0x00000100372b7824 */ /* 0x000fe200078e00ff */
[----:B------:R-:W-:Y:S01]  /*7df0*/  SHF.R.U32.HI R58, RZ, 0x10, R57 ;  /* 0x00000010ff3a7819 */ /* 0x000fe20000011639 */
[----:B------:R-:W-:Y:S01]  /*7e00*/  IMAD.SHL.U32 R42, R59, 0x100, RZ ;  /* 0x000001003b2a7824 */ /* 0x000fe200078e00ff */
[----:B------:R-:W-:-:S02]  /*7e10*/  F2FP.F16.E4M3.UNPACK_B R55, R91.H1 ;  /* 0x0000005bff37723e */ /* 0x000fc400030006ff */
[----:B------:R-:W-:Y:S01]  /*7e20*/  LOP3.LUT R43, R54, 0xff00, R43, 0xf8, !PT ;  /* 0x0000ff00362b7812 */ /* 0x000fe200078ef82b */
[----:B------:R-:W-:Y:S01]  /*7e30*/  IMAD.U32 R54, R56, 0x10000, RZ ;  /* 0x0001000038367824 */ /* 0x000fe200078e00ff */
[----:B------:R-:W-:Y:S01]  /*7e40*/  LOP3.LUT R47, R47, 0xff00, R42, 0xf8, !PT ;  /* 0x0000ff002f2f7812 */ /* 0x000fe200078ef82a */
[--C-:B------:R-:W-:Y:S01]  /*7e50*/  HADD2.F32 R57, -RZ, R55.reuse.H0_H0 ;  /* 0x20000037ff397230 */ /* 0x100fe20000004100 */
[----:B------:R-:W-:Y:S02]  /*7e60*/  SHF.L.U32 R58, R58, 0x10, RZ ;  /* 0x000000103a3a7819 */ /* 0x000fe400000006ff */
[-C--:B------:R-:W-:Y:S02]  /*7e70*/  F2FP.F16.E4M3.UNPACK_B R42, R41.reuse ;  /* 0x00000029ff2a723e */ /* 0x080fe400020006ff */
[----:B------:R-:W-:Y:S02]  /*7e80*/  LOP3.LUT R56, R47, 0xff0000, R54, 0xf8, !PT ;  /* 0x00ff00002f387812 */ /* 0x000fe400078ef836 */
        /* <DEDUP_REMOVED lines=86> */
.L_x_2390:
[----:B------:R-:W-:Y:S05]  /*83f0*/  BSYNC B2 ;  /* 0x0000000000027941 */ /* 0x000fea0003800000 */
.L_x_2389:
[----:B-1----:R0:W-:Y:S02]  /*8400*/  STG.E.128 desc[UR56][R44.64+0x80], R40 ;  /* 0x000080282c007986 */ /* 0x0021e4000c101d38 */
.L_x_2388:
[----:B------:R-:W-:Y:S05]  /*8410*/  BSYNC B1 ;  /* 0x0000000000017941 */ /* 0x000fea0003800000 */
.L_x_2387:
        /* <DEDUP_REMOVED lines=8> */
[----:B------:R-:W-:Y:S01]  /*84a0*/  SHF.R.U32.HI R46, RZ, 0x8, R53 ;  /* 0x00000008ff2e7819 */ /* 0x000fe20000011635 */
[----:B------:R-:W-:Y:S01]  /*84b0*/  IMAD.MOV.U32 R48, RZ, RZ, R43 ;  /* 0x000000ffff307224 */ /* 0x000fe200078e002b */
[----:B------:R-:W-:Y:S01]  /*84c0*/  SHF.R.U32.HI R54, RZ, 0x10, R51 ;  /* 0x00000010ff367819 */ /* 0x000fe20000011633 */
[----:B------:R-:W-:Y:S01]  /*84d0*/  IMAD.SHL.U32 R42, R52, 0x100, RZ ;  /* 0x00000100342a7824 */ /* 0x000fe200078e00ff */
[----:B------:R-:W-:Y:S02]  /*84e0*/  LOP3.LUT R49, R51, 0xff0000ff, RZ, 0xc0, !PT ;  /* 0xff0000ff33317812 */ /* 0x000fe400078ec0ff */
        /* <DEDUP_REMOVED lines=98> */
.L_x_2392:
[----:B------:R-:W-:Y:S05]  /*8b10*/  BSYNC B1 ;  /* 0x0000000000017941 */ /* 0x000fea0003800000 */
.L_x_2391:
[----:B-1----:R0:W-:Y:S01]  /*8b20*/  STG.E.128 desc[UR56][R44.64+0xa0], R40 ;  /* 0x0000a0282c007986 */ /* 0x0021e2000c101d38 */
[----:B------:R-:W-:Y:S05]  /*8b30*/  BRA `(.L_x_2370) ;  /* 0x0000006800647947 */ /* 0x000fea0003800000 */
.L_x_2338:
        /* <DEDUP_REMOVED lines=43> */
.L_x_2394:
[----:B------:R-:W-:Y:S05]  /*8df0*/  BSYNC B1 ;  /* 0x0000000000017941 */ /* 0x000fea0003800000 */
.L_x_2393:
        /* <DEDUP_REMOVED lines=47> */
.L_x_2396:
[----:B------:R-:W-:Y:S05]  /*90f0*/  BSYNC B1 ;  /* 0x0000000000017941 */ /* 0x000fea0003800000 */
.L_x_2395:
        /* <DEDUP_REMOVED lines=26> */
.L_x_2397:
[----:B------:R-:W-:Y:S01]  /*92a0*/  LEA R97, R17, R16, 0x3 ;  /* 0x0000001011617211 */ /* 0x000fe200078e18ff */
[----:B------:R-:W1:Y:S01]  /*92b0*/  LDC R149, c[0x0][0x2f4] ;  /* 0x0000bd00ff957b82 */ /* 0x000e620000000800 */
[----:B------:R-:W-:Y:S01]  /*92c0*/  SHF.L.U32 R98, R191, 0x1f, RZ ;  /* 0x0000001fbf627819 */ /* 0x000fe200000006ff */
[----:B------:R-:W-:Y:S03]  /*92d0*/  BSSY B1, `(.L_x_2398) ;  /* 0x0000004000017945 */ /* 0x000fe60003800000 */
[----:B------:R-:W2:Y:S03]  /*92e0*/  SYNCS.PHASECHK.TRANS64.TRYWAIT P5, [R97+URZ+0x29890], R98 ;  /* 0x02989062610075a7 */ /* 0x000ea600080a017f */
[----:B------:R-:W3:Y:S01]  /*92f0*/  LDC.64 R134, c[0x0][0x300] ;  /* 0x0000c000ff867b82 */ /* 0x000ee20000000a00 */
[----:B--2---:R-:W-:Y:S05]  /*9300*/  @!P5 BRA `(.L_x_2399) ;  /* 0x000002440074d947 */ /* 0x004fea0003800000 */
.L_x_2666:
[----:B------:R-:W-:Y:S05]  /*9310*/  BSYNC B1 ;  /* 0x0000000000017941 */ /* 0x000fea0003800000 */
.L_x_2398:
        /* <DEDUP_REMOVED lines=8> */
[----:B------:R-:W-:-:S04]  /*93a0*/  IMAD R167, R188, R135, R88 ;  /* 0x00000087bca77224 */ /* 0x000fc800078e0258 */
[----:B------:R-:W-:Y:S02]  /*93b0*/  IMAD.IADD R167, R167, 0x1, R139 ;  /* 0x00000001a7a77824 */ /* 0x000fe400078e028b */
[----:B------:R-:W-:Y:S05]  /*93c0*/  @!P4 BRA `(.L_x_2403) ;  /* 0x0000000c00ccc947 */ /* 0x000fea0003800000 */
[----:B------:R-:W-:Y:S01]  /*93d0*/  SEL R88, R99, R154, !P0 ;  /* 0x0000009a63587207 */ /* 0x000fe20004000000 */
[----:B------:R-:W-:Y:S01]  /*93e0*/  BSSY B3, `(.L_x_2404) ;  /* 0x00000e5000037945 */ /* 0x000fe20003800000 */
[----:B------:R-:W-:Y:S02]  /*93f0*/  ISETP.GE.AND P4, PT, R18, R132, PT ;  /* 0x000000841200720c */ /* 0x000fe40003f86270 */
[----:B------:R-:W-:-:S04]  /*9400*/  SHF.R.S32.HI R89, RZ, 0x1f, R88 ;  /* 0x0000001fff597819 */ /* 0x000fc80000011458 */
[----:B------:R-:W-:-:S04]  /*9410*/  LEA.HI R88, R89, R88, RZ, 0x5 ;  /* 0x0000005859587211 */ /* 0x000fc800078f28ff */
        /* <DEDUP_REMOVED lines=17> */
[----:B------:R-:W-:Y:S02]  /*9530*/  SHF.R.U32.HI R40, RZ, 0x10, R53 ;  /* 0x00000010ff287819 */ /* 0x000fe40000011635 */
[----:B------:R-:W-:Y:S02]  /*9540*/  LOP3.LUT R52, R53, 0xff0000ff, RZ, 0xc0, !PT ;  /* 0xff0000ff35347812 */ /* 0x000fe400078ec0ff */
[--C-:B------:R-:W-:Y:S02]  /*9550*/  SHF.R.U32.HI R53, RZ, 0x8, R55.reuse ;  /* 0x00000008ff357819 */ /* 0x100fe40000011637 */
[----:B------:R-:W-:Y:S02]  /*9560*/  SHF.R.U32.HI R42, RZ, 0x10, R55 ;  /* 0x00000010ff2a7819 */ /* 0x000fe40000011637 */
[----:B------:R-:W-:Y:S01]  /*9570*/  LOP3.LUT R178, R55, 0xff0000ff, RZ, 0xc0, !PT ;  /* 0xff0000ff37b27812 */ /* 0x000fe200078ec0ff */
[----:B------:R-:W-:Y:S01]  /*9580*/  IMAD.SHL.U32 R53, R53, 0x100, RZ ;  /* 0x0000010035357824 */ /* 0x000fe200078e00ff */
[----:B------:R-:W-:Y:S01]  /*9590*/  SHF.R.U32.HI R55, RZ, 0x8, R41 ;  /* 0x00000008ff377819 */ /* 0x000fe20000011629 */
[----:B------:R-:W-:Y:S01]  /*95a0*/  IMAD.U32 R42, R42, 0x10000, RZ ;  /* 0x000100002a2a7824 */ /* 0x000fe200078e00ff */
[----:B------:R-:W-:-:S02]  /*95b0*/  SHF.L.U32 R180, R54, 0x8, RZ ;  /* 0x0000000836b47819 */ /* 0x000fc400000006ff */
[----:B------:R-:W-:Y:S02]  /*95c0*/  SHF.R.U32.HI R177, RZ, 0x10, R41 ;  /* 0x00000010ffb17819 */ /* 0x000fe40000011629 */
[----:B------:R-:W-:Y:S01]  /*95d0*/  LOP3.LUT R52, R52, 0xff00, R180, 0xf8, !PT ;  /* 0x0000ff0034347812 */ /* 0x000fe200078ef8b4 */
[----:B------:R-:W-:Y:S01]  /*95e0*/  IMAD.SHL.U32 R180, R55, 0x100, RZ ;  /* 0x0000010037b47824 */ /* 0x000fe200078e00ff */
[----:B------:R-:W-:Y:S02]  /*95f0*/  LOP3.LUT R179, R41, 0xff0000ff, RZ, 0xc0, !PT ;  /* 0xff0000ff29b37812 */ /* 0x000fe400078ec0ff */
[----:B------:R-:W-:Y:S01]  /*9600*/  LOP3.LUT R55, R178, 0xff00, R53, 0xf8, !PT ;  /* 0x0000ff00b2377812 */ /* 0x000fe200078ef835 */
[----:B------:R-:W-:Y:S01]  /*9610*/  IMAD.U32 R53, R40, 0x10000, RZ ;  /* 0x0001000028357824 */ /* 0x000fe200078e00ff */
[----:B------:R-:W-:Y:S02]  /*9620*/  LOP3.LUT R179, R179, 0xff00, R180, 0xf8, !PT ;  /* 0x0000ff00b3b37812 */ /* 0x000fe400078ef8b4 */
[----:B------:R-:W-:-:S02]  /*9630*/  SHF.L.U32 R40, R177, 0x10, RZ ;  /* 0x00000010b1287819 */ /* 0x000fc400000006ff */
[----:B------:R-:W-:Y:S02]  /*9640*/  LOP3.LUT R177, R52, 0xff0000, R53, 0xf8, !PT ;  /* 0x00ff000034b17812 */ /* 0x000fe400078ef835 */
        /* <DEDUP_REMOVED lines=33> */
[----:B------:R-:W-:Y:S01]  /*9860*/  F2FP.F16.E4M3.UNPACK_B R54, R91 ;  /* 0x0000005bff36723e */ /* 0x000fe200020006ff */
[----:B------:R-:W-:-:S02]  /*9870*/  HADD2.F32 R89, -RZ, R181.H0_H0 ;  /* 0x200000b5ff597230 */ /* 0x000fc40000004100 */
[----:B------:R-:W-:Y:S02]  /*9880*/  HADD2.F32 R93, -RZ, R93.H1_H1 ;  /* 0x3000005dff5d7230 */ /* 0x000fe40000004100 */
        /* <DEDUP_REMOVED lines=9> */
[----:B------:R-:W-:-:S02]  /*9920*/  IMAD.U32 R41, R41, 0x10000, RZ ;  /* 0x0001000029297824 */ /* 0x000fc400078e00ff */
[-C--:B------:R-:W-:Y:S01]  /*9930*/  FFMA.FTZ R180, R181, R177.reuse, -R182 ;  /* 0x000000b1b5b47223 */ /* 0x080fe200000108b6 */
[----:B------:R-:W-:Y:S01]  /*9940*/  FFMA.FTZ R177, R93, R177, R183 ;  /* 0x000000b15db17223 */ /* 0x000fe200000100b7 */
[----:B------:R-:W-:Y:S01]  /*9950*/  LOP3.LUT R93, R55, 0xff0000, R42, 0xf8, !PT ;  /* 0x00ff0000375d7812 */ /* 0x000fe200078ef82a */
[----:B------:R-:W-:Y:S01]  /*9960*/  HADD2.F32 R184, -RZ, R54.H0_H0 ;  /* 0x20000036ffb87230 */ /* 0x000fe20000004100 */
[----:B------:R-:W-:Y:S02]  /*9970*/  LOP3.LUT R41, R43, 0xff0000, R41, 0xf8, !PT ;  /* 0x00ff00002b297812 */ /* 0x000fe400078ef829 */
[----:B------:R-:W-:Y:S02]  /*9980*/  MOV R42, R95 ;  /* 0x0000005f002a7202 */ /* 0x000fe40000000f00 */
[----:B------:R-:W-:Y:S02]  /*9990*/  F2FP.F16.E4M3.UNPACK_B R95, R41 ;  /* 0x00000029ff5f723e */ /* 0x000fe400020006ff */
[----:B------:R-:W-:-:S02]  /*99a0*/  F2FP.F16.E4M3.UNPACK_B R43, R42 ;  /* 0x0000002aff2b723e */ /* 0x000fc400020006ff */
[----:B------:R-:W-:Y:S01]  /*99b0*/  F2FP.F16.E4M3.UNPACK_B R181, R93 ;  /* 0x0000005dffb5723e */ /* 0x000fe200020006ff */
[----:B------:R-:W-:Y:S01]  /*99c0*/  HADD2.F32 R55, -RZ, R95.H0_H0 ;  /* 0x2000005fff377230 */ /* 0x000fe20000004100 */
[----:B------:R-:W-:Y:S01]  /*99d0*/  F2FP.F16.E4M3.UNPACK_B R42, R42.H1 ;  /* 0x0000002aff2a723e */ /* 0x000fe200030006ff */
[----:B------:R-:W-:Y:S01]  /*99e0*/  HADD2.F32 R182, -RZ, R43.H0_H0 ;  /* 0x2000002bffb67230 */ /* 0x000fe20000004100 */
[----:B------:R-:W-:Y:S01]  /*99f0*/  F2FP.F16.E4M3.UNPACK_B R41, R41.H1 ;  /* 0x00000029ff29723e */ /* 0x000fe200030006ff */
[----:B------:R-:W-:Y:S01]  /*9a00*/  HADD2.F32 R183, -RZ, R181.H0_H0 ;  /* 0x200000b5ffb77230 */ /* 0x000fe20000004100 */
[----:B------:R-:W-:Y:S01]  /*9a10*/  F2FP.F16.E4M3.UNPACK_B R93, R93.H1 ;  /* 0x0000005dff5d723e */ /* 0x000fe200030006ff */
[----:B------:R-:W-:Y:S02]  /*9a20*/  HADD2.F32 R43, -RZ, R43.H1_H1 ;  /* 0x3000002bff2b7230 */ /* 0x000fe40000004100 */
[-C--:B------:R-:W-:Y:S01]  /*9a30*/  FMUL.FTZ R185, R182, R55.reuse ;  /* 0x00000037b6b97220 */ /* 0x080fe20000410000 */
[----:B------:R-:W-:Y:S01]  /*9a40*/  FMUL.FTZ R55, R184, R55 ;  /* 0x00000037b8377220 */ /* 0x000fe20000410000 */
[----:B------:R-:W-:Y:S01]  /*9a50*/  HADD2.F32 R95, -RZ, R95.H1_H1 ;  /* 0x3000005fff5f7230 */ /* 0x000fe20000004100 */
[----:B------:R-:W-:Y:S01]  /*9a60*/  F2FP.SATFINITE.E4M3.F32.PACK_AB_MERGE_C R89, R180, R89, RZ ;  /* 0x00000059b459723e */ /* 0x000fe200048070ff */
[----:B------:R-:W-:-:S02]  /*9a70*/  HADD2.F32 R181, -RZ, R181.H1_H1 ;  /* 0x300000b5ffb57230 */ /* 0x000fc40000004100 */
[----:B------:R-:W-:Y:S01]  /*9a80*/  FFMA.FTZ R182, R182, R183, R55 ;  /* 0x000000b7b6b67223 */ /* 0x000fe20000010037 */
[----:B------:R-:W-:Y:S02]  /*9a90*/  HADD2.F32 R55, -RZ, R54.H1_H1 ;  /* 0x30000036ff377230 */ /* 0x000fe40000004100 */
[----:B------:R-:W-:Y:S01]  /*9aa0*/  FMUL.FTZ R54, R43, R95 ;  /* 0x0000005f2b367220 */ /* 0x000fe20000410000 */
[----:B------:R-:W-:Y:S01]  /*9ab0*/  FFMA.FTZ R185, R184, R183, -R185 ;  /* 0x000000b7b8b97223 */ /* 0x000fe200000108b9 */
[----:B------:R-:W-:Y:S01]  /*9ac0*/  HADD2.F32 R183, -RZ, R41.H0_H0 ;  /* 0x20000029ffb77230 */ /* 0x000fe20000004100 */
[----:B------:R-:W-:Y:S01]  /*9ad0*/  F2FP.SATFINITE.E4M3.F32.PACK_AB_MERGE_C R178, R178, R179, R89 ;  /* 0x000000b3b2b2723e */ /* 0x000fe20004807059 */
[C---:B------:R-:W-:Y:S01]  /*9ae0*/  FFMA.FTZ R54, R55.reuse, R181, -R54 ;  /* 0x000000b537367223 */ /* 0x040fe20000010836 */
[----:B------:R-:W-:Y:S01]  /*9af0*/  FMUL.FTZ R55, R55, R95 ;  /* 0x0000005f37377220 */ /* 0x000fe20000410000 */
[----:B------:R-:W-:Y:S01]  /*9b00*/  HADD2.F32 R95, -RZ, R93.H0_H0 ;  /* 0x2000005dff5f7230 */ /* 0x000fe20000004100 */
[----:B------:R-:W-:Y:S01]  /*9b10*/  F2FP.F16.E4M3.UNPACK_B R89, R92.H1 ;  /* 0x0000005cff59723e */ /* 0x000fe200030006ff */
[----:B------:R-:W-:-:S02]  /*9b20*/  HADD2.F32 R41, -RZ, R41.H1_H1 ;  /* 0x30000029ff297230 */ /* 0x000fc40000004100 */
[----:B------:R-:W-:Y:S01]  /*9b30*/  FFMA.FTZ R43, R43, R181, R55 ;  /* 0x000000b52b2b7223 */ /* 0x000fe20000010037 */
[----:B------:R-:W-:Y:S01]  /*9b40*/  F2FP.F16.E4M3.UNPACK_B R55, R91.H1 ;  /* 0x0000005bff37723e */ /* 0x000fe200030006ff */
[--C-:B------:R-:W-:Y:S01]  /*9b50*/  HADD2.F32 R91, -RZ, R42.reuse.H0_H0 ;  /* 0x2000002aff5b7230 */ /* 0x100fe20000004100 */
[----:B------:R-:W-:Y:S01]  /*9b60*/  F2FP.SATFINITE.E4M3.F32.PACK_AB_MERGE_C R40, R177, R40, RZ ;  /* 0x00000028b128723e */ /* 0x000fe200048070ff */
[----:B------:R-:W-:Y:S01]  /*9b70*/  HADD2.F32 R42, -RZ, R42.H1_H1 ;  /* 0x3000002aff2a7230 */ /* 0x000fe20000004100 */
[----:B------:R-:W-:Y:S01]  /*9b80*/  F2FP.F16.E4M3.UNPACK_B R92, R92 ;  /* 0x0000005cff5c723e */ /* 0x000fe200020006ff */
[--C-:B------:R-:W-:Y:S02]  /*9b90*/  HADD2.F32 R181, -RZ, R55.reuse.H0_H0 ;  /* 0x20000037ffb57230 */ /* 0x100fe40000004100 */
[----:B------:R-:W-:Y:S01]  /*9ba0*/  FMUL.FTZ R184, R91, R183 ;  /* 0x000000b75bb87220 */ /* 0x000fe20000410000 */
[----:B------:R-:W-:Y:S02]  /*9bb0*/  HADD2.F32 R55, -RZ, R55.H1_H1 ;  /* 0x30000037ff377230 */ /* 0x000fe40000004100 */
[----:B------:R-:W-:-:S02]  /*9bc0*/  HADD2.F32 R93, -RZ, R93.H1_H1 ;  /* 0x3000005dff5d7230 */ /* 0x000fc40000004100 */
        /* <DEDUP_REMOVED lines=97> */
[----:B------:R-:W-:Y:S01]  /*a1e0*/  F2FP.SATFINITE.E4M3.F32.PACK_AB_MERGE_C R90, R92, R172, R89 ;  /* 0x000000ac5c5a723e */ /* 0x000fe20004807059 */
[----:B------:R-:W-:Y:S01]  /*a1f0*/  IMAD.MOV.U32 R89, RZ, RZ, R178 ;  /* 0x000000ffff597224 */ /* 0x000fe200078e00b2 */
[----:B------:R-:W-:Y:S01]  /*a200*/  F2FP.SATFINITE.E4M3.F32.PACK_AB_MERGE_C R94, R173, R174, R88 ;  /* 0x000000aead5e723e */ /* 0x000fe20004807058 */
[----:B------:R-:W-:Y:S01]  /*a210*/  IMAD.MOV.U32 R88, RZ, RZ, R177 ;  /* 0x000000ffff587224 */ /* 0x000fe200078e00b1 */
[----:B------:R-:W-:-:S07]  /*a220*/  MOV R92, R41 ;  /* 0x00000029005c7202 */ /* 0x000fce0000000f00 */
.L_x_2405:
[----:B------:R-:W-:Y:S05]  /*a230*/  BSYNC B3 ;  /* 0x0000000000037941 */ /* 0x000fea0003800000 */
.L_x_2404:
        /* <DEDUP_REMOVED lines=12> */
.L_x_2403:
[----:B------:R-:W-:Y:S05]  /*a300*/  BSYNC B2 ;  /* 0x0000000000027941 */ /* 0x000fea0003800000 */
.L_x_2402:
        /* <DEDUP_REMOVED lines=11> */
[----:B------:R-:W-:Y:S01]  /*a3c0*/  SHF.R.S32.HI R40, RZ, 0x1f, R41 ;  /* 0x0000001fff287819 */ /* 0x000fe20000011429 */
[----:B------:R-:W-:-:S03]  /*a3d0*/  IMAD.SHL.U32 R90, R41, 0x10, RZ ;  /* 0x00000010295a7824 */ /* 0x000fc600078e00ff */
[----:B------:R-:W-:-:S04]  /*a3e0*/  LEA.HI R40, R40, R41, RZ, 0x2 ;  /* 0x0000002928287211 */ /* 0x000fc800078f10ff */
[----:B------:R-:W-:Y:S02]  /*a3f0*/  SHF.R.S32.HI R41, RZ, 0x2, R40 ;  /* 0x00000002ff297819 */ /* 0x000fe40000011428 */
[----:B------:R-:W-:-:S03]  /*a400*/  LOP3.LUT R40, R198, 0x30, R90, 0xf8, !PT ;  /* 0x00000030c6287812 */ /* 0x000fc600078ef85a */
[----:B------:R-:W-:Y:S01]  /*a410*/  IMAD R41, R41, 0x2800, R200 ;  /* 0x0000280029297824 */ /* 0x000fe200078e02c8 */
[----:B------:R-:W-:-:S04]  /*a420*/  LOP3.LUT R40, R40, R199, RZ, 0x3c, !PT ;  /* 0x000000c728287212 */ /* 0x000fc800078e3cff */
        /* <DEDUP_REMOVED lines=16> */
[-C--:B------:R-:W-:Y:S02]  /*a530*/  F2FP.F16.E4M3.UNPACK_B R175, R169.reuse.H1 ;  /* 0x000000a9ffaf723e */ /* 0x080fe400030006ff */
[----:B------:R-:W-:Y:S01]  /*a540*/  LOP3.LUT R57, R46, 0xff00, R57, 0xf8, !PT ;  /* 0x0000ff002e397812 */ /* 0x000fe200078ef839 */
[----:B------:R-:W-:Y:S01]  /*a550*/  IMAD.U32 R46, R56, 0x10000, RZ ;  /* 0x00010000382e7824 */ /* 0x000fe200078e00ff */
[----:B------:R-:W-:Y:S01]  /*a560*/  LOP3.LUT R44, R44, 0xff00, R45, 0xf8, !PT ;  /* 0x0000ff002c2c7812 */ /* 0x000fe200078ef82d */
[----:B------:R-:W-:Y:S01]  /*a570*/  IMAD.U32 R45, R58, 0x10000, RZ ;  /* 0x000100003a2d7824 */ /* 0x000fe200078e00ff */
[----:B------:R-:W-:Y:S01]  /*a580*/  F2FP.F16.E4M3.UNPACK_B R169, R169 ;  /* 0x000000a9ffa9723e */ /* 0x000fe200020006ff */
[----:B-1----:R-:W-:Y:S01]  /*a590*/  IMAD.MOV.U32 R58, RZ, RZ, R53 ;  /* 0x000000ffff3a7224 */ /* 0x002fe200078e0035 */
[----:B------:R-:W-:Y:S01]  /*a5a0*/  LOP3.LUT R57, R57, 0xff0000, R46, 0xf8, !PT ;  /* 0x00ff000039397812 */ /* 0x000fe200078ef82e */
[--C-:B------:R-:W-:Y:S01]  /*a5b0*/  HADD2.F32 R177, -RZ, R175.reuse.H0_H0 ;  /* 0x200000afffb17230 */ /* 0x100fe20000004100 */
[----:B0-----:R-:W-:Y:S01]  /*a5c0*/  F2FP.F16.E4M3.UNPACK_B R53, R41 ;  /* 0x00000029ff35723e */ /* 0x001fe200020006ff */
[----:B------:R-:W-:Y:S01]  /*a5d0*/  HADD2.F32 R175, -RZ, R175.H1_H1 ;  /* 0x300000afffaf7230 */ /* 0x000fe20000004100 */
[----:B------:R-:W-:-:S02]  /*a5e0*/  F2FP.F16.E4M3.UNPACK_B R91, R58 ;  /* 0x0000003aff5b723e */ /* 0x000fc400020006ff */
[----:B------:R-:W-:Y:S01]  /*a5f0*/  F2FP.F16.E4M3.UNPACK_B R92, R57 ;  /* 0x00000039ff5c723e */ /* 0x000fe200020006ff */
[----:B------:R-:W-:Y:S01]  /*a600*/  HADD2.F32 R56, -RZ, R53.H0_H0 ;  /* 0x20000035ff387230 */ /* 0x000fe20000004100 */
[----:B------:R-:W-:Y:S01]  /*a610*/  LOP3.LUT R44, R44, 0xff0000, R45, 0xf8, !PT ;  /* 0x00ff00002c2c7812 */ /* 0x000fe200078ef82d */
[--C-:B------:R-:W-:Y:S01]  /*a620*/  HADD2.F32 R46, -RZ, R91.reuse.H0_H0 ;  /* 0x2000005bff2e7230 */ /* 0x100fe20000004100 */
[----:B------:R-:W-:Y:S01]  /*a630*/  F2FP.F16.E4M3.UNPACK_B R58, R58.H1 ;  /* 0x0000003aff3a723e */ /* 0x000fe200030006ff */
[----:B------:R-:W-:Y:S01]  /*a640*/  HADD2.F32 R91, -RZ, R91.H1_H1 ;  /* 0x3000005bff5b7230 */ /* 0x000fe20000004100 */
[----:B------:R-:W-:Y:S01]  /*a650*/  F2FP.F16.E4M3.UNPACK_B R45, R44 ;  /* 0x0000002cff2d723e */ /* 0x000fe200020006ff */
[--C-:B------:R-:W-:Y:S02]  /*a660*/  HADD2.F32 R94, -RZ, R92.reuse.H1_H1 ;  /* 0x3000005cff5e7230 */ /* 0x100fe40000004100 */
[----:B------:R-:W-:Y:S02]  /*a670*/  HADD2.F32 R53, -RZ, R53.H1_H1 ;  /* 0x30000035ff357230 */ /* 0x000fe40000004100 */
[----:B------:R-:W-:-:S02]  /*a680*/  HADD2.F32 R95, -RZ, R92.H0_H0 ;  /* 0x2000005cff5f7230 */ /* 0x000fc40000004100 */
        /* <DEDUP_REMOVED lines=35> */
[----:B------:R-:W-:Y:S02]  /*a8c0*/  SHF.R.U32.HI R93, RZ, 0x10, R47 ;  /* 0x00000010ff5d7819 */ /* 0x000fe4000001162f */
[----:B------:R-:W-:Y:S02]  /*a8d0*/  SHF.L.U32 R92, R92, 0x8, RZ ;  /* 0x000000085c5c7819 */ /* 0x000fe400000006ff */
[----:B------:R-:W-:Y:S01]  /*a8e0*/  LOP3.LUT R59, R59, 0xff00, R94, 0xf8, !PT ;  /* 0x0000ff003b3b7812 */ /* 0x000fe200078ef85e */
[----:B------:R-:W-:Y:S01]  /*a8f0*/  IMAD.U32 R94, R93, 0x10000, RZ ;  /* 0x000100005d5e7824 */ /* 0x000fe200078e00ff */
[----:B------:R-:W-:Y:S01]  /*a900*/  LOP3.LUT R47, R91, 0xff00, R92, 0xf8, !PT ;  /* 0x0000ff005b2f7812 */ /* 0x000fe200078ef85c */
[----:B------:R-:W-:Y:S01]  /*a910*/  IMAD.U32 R92, R95, 0x10000, RZ ;  /* 0x000100005f5c7824 */ /* 0x000fe200078e00ff */
[----:B------:R-:W-:-:S02]  /*a920*/  F2FP.F16.E4M3.UNPACK_B R91, R43 ;  /* 0x0000002bff5b723e */ /* 0x000fc400020006ff */
[----:B------:R-:W-:Y:S02]  /*a930*/  LOP3.LUT R93, R59, 0xff0000, R94, 0xf8, !PT ;  /* 0x00ff00003b5d7812 */ /* 0x000fe400078ef85e */
[----:B------:R-:W-:Y:S01]  /*a940*/  MOV R94, R55 ;  /* 0x00000037005e7202 */ /* 0x000fe20000000f00 */
[--C-:B------:R-:W-:Y:S01]  /*a950*/  HADD2.F32 R173, -RZ, R91.reuse.H0_H0 ;  /* 0x2000005bffad7230 */ /* 0x100fe20000004100 */
[----:B------:R-:W-:Y:S01]  /*a960*/  F2FP.F16.E4M3.UNPACK_B R95, R93 ;  /* 0x0000005dff5f723e */ /* 0x000fe200020006ff */
[----:B------:R-:W-:Y:S01]  /*a970*/  HADD2.F32 R91, -RZ, R91.H1_H1 ;  /* 0x3000005bff5b7230 */ /* 0x000fe20000004100 */
[-C--:B------:R-:W-:Y:S02]  /*a980*/  F2FP.F16.E4M3.UNPACK_B R55, R94.reuse ;  /* 0x0000005eff37723e */ /* 0x080fe400020006ff */
[----:B------:R-:W-:Y:S01]  /*a990*/  LOP3.LUT R47, R47, 0xff0000, R92, 0xf8, !PT ;  /* 0x00ff00002f2f7812 */ /* 0x000fe200078ef85c */
[----:B------:R-:W-:Y:S01]  /*a9a0*/  HADD2.F32 R176, -RZ, R95.H0_H0 ;  /* 0x2000005fffb07230 */ /* 0x000fe20000004100 */
[----:B------:R-:W-:Y:S01]  /*a9b0*/  F2FP.F16.E4M3.UNPACK_B R94, R94.H1 ;  /* 0x0000005eff5e723e */ /* 0x000fe200030006ff */
[--C-:B------:R-:W-:Y:S01]  /*a9c0*/  HADD2.F32 R59, -RZ, R55.reuse.H0_H0 ;  /* 0x20000037ff3b7230 */ /* 0x100fe20000004100 */
[----:B------:R-:W-:Y:S01]  /*a9d0*/  F2FP.F16.E4M3.UNPACK_B R172, R47 ;  /* 0x0000002fffac723e */ /* 0x000fe200020006ff */
[----:B------:R-:W-:Y:S01]  /*a9e0*/  HADD2.F32 R55, -RZ, R55.H1_H1 ;  /* 0x30000037ff377230 */ /* 0x000fe20000004100 */
[----:B------:R-:W-:-:S02]  /*a9f0*/  F2FP.F16.E4M3.UNPACK_B R93, R93.H1 ;  /* 0x0000005dff5d723e */ /* 0x000fc400030006ff */
[-C--:B------:R-:W-:Y:S01]  /*aa00*/  FMUL.FTZ R92, R59, R176.reuse ;  /* 0x000000b03b5c7220 */ /* 0x080fe20000410000 */
[--C-:B------:R-:W-:Y:S02]  /*aa10*/  HADD2.F32 R174, -RZ, R172.reuse.H0_H0 ;  /* 0x200000acffae7230 */ /* 0x100fe40000004100 */
[C---:B------:R-:W-:Y:S01]  /*aa20*/  FMUL.FTZ R176, R173.reuse, R176 ;  /* 0x000000b0adb07220 */ /* 0x040fe20000410000 */
[----:B------:R-:W-:Y:S01]  /*aa30*/  HADD2.F32 R172, -RZ, R172.H1_H1 ;  /* 0x300000acffac7230 */ /* 0x000fe20000004100 */
[----:B------:R-:W-:Y:S01]  /*aa40*/  F2FP.SATFINITE.E4M3.F32.PACK_AB_MERGE_C R44, R58, R44, RZ ;  /* 0x0000002c3a2c723e */ /* 0x000fe200048070ff */
[-C--:B------:R-:W-:Y:S01]  /*aa50*/  FFMA.FTZ R92, R173, R174.reuse, -R92 ;  /* 0x000000aead5c7223 */ /* 0x080fe2000001085c */
[----:B------:R-:W-:Y:S01]  /*aa60*/  FFMA.FTZ R59, R59, R174, R176 ;  /* 0x000000ae3b3b7223 */ /* 0x000fe200000100b0 */
[----:B------:R-:W-:Y:S01]  /*aa70*/  HADD2.F32 R174, -RZ, R95.H1_H1 ;  /* 0x3000005fffae7230 */ /* 0x000fe20000004100 */
[----:B------:R-:W-:Y:S01]  /*aa80*/  F2FP.F16.E4M3.UNPACK_B R95, R43.H1 ;  /* 0x0000002bff5f723e */ /* 0x000fe200030006ff */
[----:B------:R-:W-:Y:S01]  /*aa90*/  HADD2.F32 R173, -RZ, R94.H1_H1 ;  /* 0x3000005effad7230 */ /* 0x000fe20000004100 */
[----:B------:R-:W-:-:S02]  /*aaa0*/  F2FP.SATFINITE.E4M3.F32.PACK_AB_MERGE_C R57, R57, R41, RZ ;  /* 0x000000293939723e */ /* 0x000fc400048070ff */
[-C--:B------:R-:W-:Y:S01]  /*aab0*/  FMUL.FTZ R176, R55, R174.reuse ;  /* 0x000000ae37b07220 */ /* 0x080fe20000410000 */
[----:B------:R-:W-:Y:S01]  /*aac0*/  FMUL.FTZ R174, R91, R174 ;  /* 0x000000ae5bae7220 */ /* 0x000fe20000410000 */
[----:B------:R-:W-:Y:S01]  /*aad0*/  HADD2.F32 R43, -RZ, R95.H0_H0 ;  /* 0x2000005fff2b7230 */ /* 0x000fe20000004100 */
[----:B------:R-:W-:Y:S01]  /*aae0*/  F2FP.SATFINITE.E4M3.F32.PACK_AB_MERGE_C R41, R53, R56, R44 ;  /* 0x000000383529723e */ /* 0x000fe2000480702c */
[-C--:B------:R-:W-:Y:S01]  /*aaf0*/  FFMA.FTZ R91, R91, R172.reuse, -R176 ;  /* 0x000000ac5b5b7223 */ /* 0x080fe200000108b0 */
[----:B------:R-:W-:Y:S01]  /*ab00*/  FFMA.FTZ R55, R55, R172, R174 ;  /* 0x000000ac37377223 */ /* 0x000fe200000100ae */
[----:B------:R-:W-:Y:S01]  /*ab10*/  F2FP.F16.E4M3.UNPACK_B R172, R47.H1 ;  /* 0x0000002fffac723e */ /* 0x000fe200030006ff */
[----:B------:R-:W-:Y:S01]  /*ab20*/  HADD2.F32 R47, -RZ, R94.H0_H0 ;  /* 0x2000005eff2f7230 */ /* 0x000fe20000004100 */
[----:B------:R-:W-:Y:S01]  /*ab30*/  F2FP.SATFINITE.E4M3.F32.PACK_AB_MERGE_C R53, R45, R46, R57 ;  /* 0x0000002e2d35723e */ /* 0x000fe20004807039 */
        /* <DEDUP_REMOVED lines=96> */
[----:B------:R-:W-:Y:S02]  /*b140*/  IMAD.MOV.U32 R40, RZ, RZ, R176 ;  /* 0x000000ffff287224 */ /* 0x000fe400078e00b0 */
[-C--:B------:R-:W-:Y:S01]  /*b150*/  FMUL.FTZ R54, R171, R170.reuse ;  /* 0x000000aaab367220 */ /* 0x080fe20000410000 */
[----:B------:R-:W-:-:S03]  /*b160*/  FMUL.FTZ R170, R95, R170 ;  /* 0x000000aa5faa7220 */ /* 0x000fc60000410000 */
[-C--:B------:R-:W-:Y:S01]  /*b170*/  FFMA.FTZ R95, R95, R168.reuse, -R54 ;  /* 0x000000a85f5f7223 */ /* 0x080fe20000010836 */
[----:B------:R-:W-:Y:S01]  /*b180*/  FFMA.FTZ R168, R171, R168, R170 ;  /* 0x000000a8aba87223 */ /* 0x000fe200000100aa */
[----:B------:R-:W-:-:S03]  /*b190*/  F2FP.SATFINITE.E4M3.F32.PACK_AB_MERGE_C R54, R42, R180, RZ ;  /* 0x000000b42a36723e */ /* 0x000fc600048070ff */
[----:B------:R-:W-:Y:S02]  /*b1a0*/  F2FP.SATFINITE.E4M3.F32.PACK_AB_MERGE_C R42, R95, R174, R169 ;  /* 0x000000ae5f2a723e */ /* 0x000fe400048070a9 */
[----:B------:R-:W-:-:S07]  /*b1b0*/  F2FP.SATFINITE.E4M3.F32.PACK_AB_MERGE_C R54, R168, R175, R54 ;  /* 0x000000afa836723e */ /* 0x000fce0004807036 */
.L_x_2409:
[----:B------:R-:W-:Y:S05]  /*b1c0*/  BSYNC B3 ;  /* 0x0000000000037941 */ /* 0x000fea0003800000 */
.L_x_2408:
[----:B------:R-:W-:-:S13]  /*b1d0*/  ISETP.GE.AND P4, PT, R90, R149, PT ;  /* 0x000000955a00720c */ /* 0x000fda0003f86270 */
[--C-:B------:R-:W-:Y:S02]  /*b1e0*/  @!P4 SHF.R.S32.HI R44, RZ, 0x1f, R90.reuse ;  /* 0x0000001fff2cc819 */ /* 0x100fe4000001145a */
[----:B------:R-:W-:-:S04]  /*b1f0*/  @!P4 IADD3 R47, P5, P6, R116, R138, R90 ;  /* 0x0000008a742fc210 */ /* 0x000fc80007ebe05a */
[----:B------:R-:W-:Y:S02]  /*b200*/  @!P4 IADD3.X R56, R4, R167, R44, P5, P6 ;  /* 0x000000a70438c210 */ /* 0x000fe40002fec42c */
[----:B------:R-:W-:-:S04]  /*b210*/  IADD3 R44, P5, R89, R122, RZ ;  /* 0x0000007a592c7210 */ /* 0x000fc80007fbe0ff */
[----:B------:R-:W-:Y:S02]  /*b220*/  IADD3.X R45, R88, R123, RZ, P5, !PT ;  /* 0x0000007b582d7210 */ /* 0x000fe40002ffe4ff */
[----:B------:R-:W-:-:S03]  /*b230*/  @!P4 IADD3 R46, P5, R47, R122, RZ ;  /* 0x0000007a2f2ec210 */ /* 0x000fc60007fbe0ff */
[----:B0-----:R3:W-:Y:S02]  /*b240*/  STG.E.128 desc[UR56][R44.64], R40 ;  /* 0x000000282c007986 */ /* 0x0017e4000c101d38 */
[----:B------:R-:W-:-:S05]  /*b250*/  @!P4 IMAD.X R47, R56, 0x1, R123, P5 ;  /* 0x00000001382fc824 */ /* 0x000fca00028e067b */
[----:B-1----:R3:W-:Y:S03]  /*b260*/  @!P4 STG.E.128 desc[UR56][R46.64], R52 ;  /* 0x000000342e00c986 */ /* 0x0027e6000c101d38 */
.L_x_2407:
[----:B------:R-:W-:Y:S05]  /*b270*/  BSYNC B2 ;  /* 0x0000000000027941 */ /* 0x000fea0003800000 */
.L_x_2406:
        /* <DEDUP_REMOVED lines=21> */
[----:B------:R-:W-:-:S03]  /*b3d0*/  IMAD R43, R17, 0x7800, R40 ;  /* 0x00007800112b7824 */ /* 0x000fc600078e0228 */
[C---:B------:R-:W-:Y:S01]  /*b3e0*/  IADD3 R41, R16.reuse, R41, RZ ;  /* 0x0000002910297210 */ /* 0x040fe20007ffe0ff */
[----:B------:R-:W-:-:S05]  /*b3f0*/  IMAD.IADD R44, R16, 0x1, R43 ;  /* 0x00000001102c7824 */ /* 0x000fca00078e022b */
[----:B------:R-:W0:Y:S04]  /*b400*/  LDS.128 R40, [R41+0x1a400] ;  /* 0x01a4000029287984 */ /* 0x000e280000000c00 */
[----:B------:R-:W1:Y:S01]  /*b410*/  LDS.128 R44, [R44+0x1a400] ;  /* 0x01a400002c2c7984 */ /* 0x000e620000000c00 */
[----:B------:R-:W-:Y:S05]  /*b420*/  @P4 BRA `(.L_x_2411) ;  /* 0x0000000c00504947 */ /* 0x000fea0003800000 */
[----:B------:R-:W-:Y:S01]  /*b430*/  SHF.R.U32.HI R48, RZ, 0x8, R61 ;  /* 0x00000008ff307819 */ /* 0x000fe2000001163d */
[----:B0-----:R-:W-:Y:S01]  /*b440*/  IMAD.MOV.U32 R54, RZ, RZ, R40 ;  /* 0x000000ffff367224 */ /* 0x001fe200078e0028 */
[----:B------:R-:W-:Y:S01]  /*b450*/  LOP3.LUT R59, R61, 0xff0000ff, RZ, 0xc0, !PT ;  /* 0xff0000ff3d3b7812 */ /* 0x000fe200078ec0ff */
[----:B-1----:R-:W-:Y:S01]  /*b460*/  IMAD.MOV.U32 R56, RZ, RZ, R44 ;  /* 0x000000ffff387224 */ /* 0x002fe200078e002c */
[----:B------:R-:W-:Y:S02]  /*b470*/  SHF.R.U32.HI R88, RZ, 0x8, R63 ;  /* 0x00000008ff587819 */ /* 0x000fe4000001163f */
[----:B------:R-:W-:Y:S01]  /*b480*/  SHF.L.U32 R40, R48, 0x8, RZ ;  /* 0x0000000830287819 */ /* 0x000fe200000006ff */
[----:B------:R-:W-:Y:S01]  /*b490*/  IMAD.MOV.U32 R48, RZ, RZ, R42 ;  /* 0x000000ffff307224 */ /* 0x000fe200078e002a */
[----:B------:R-:W-:Y:S02]  /*b4a0*/  SHF.R.U32.HI R89, RZ, 0x10, R61 ;  /* 0x00000010ff597819 */ /* 0x000fe4000001163d */
[----:B------:R-:W-:Y:S01]  /*b4b0*/  LOP3.LUT R59, R59, 0xff00, R40, 0xf8, !PT ;  /* 0x0000ff003b3b7812 */ /* 0x000fe200078ef828 */
[----:B------:R-:W-:Y:S01]  /*b4c0*/  IMAD.SHL.U32 R40, R88, 0x100, RZ ;  /* 0x0000010058287824 */ /* 0x000fe200078e00ff */
[----:B------:R-:W-:Y:S01]  /*b4d0*/  SHF.R.U32.HI R58, RZ, 0x10, R63 ;  /* 0x00000010ff3a7819 */ /* 0x000fe2000001163f */
[----:B------:R-:W-:Y:S01]  /*b4e0*/  IMAD.U32 R44, R89, 0x10000, RZ ;  /* 0x00010000592c7824 */ /* 0x000fe200078e00ff */
[----:B------:R-:W-:-:S02]  /*b4f0*/  LOP3.LUT R61, R63, 0xff0000ff, RZ, 0xc0, !PT ;  /* 0xff0000ff3f3d7812 */ /* 0x000fc400078ec0ff */
[----:B------:R-:W-:Y:S02]  /*b500*/  SHF.R.U32.HI R62, RZ, 0x8, R49 ;  /* 0x00000008ff3e7819 */ /* 0x000fe40000011631 */
[----:B------:R-:W-:Y:S02]  /*b510*/  SHF.R.U32.HI R60, RZ, 0x8, R51 ;  /* 0x00000008ff3c7819 */ /* 0x000fe40000011633 */
[----:B------:R-:W-:Y:S01]  /*b520*/  LOP3.LUT R61, R61, 0xff00, R40, 0xf8, !PT ;  /* 0x0000ff003d3d7812 */ /* 0x000fe200078ef828 */
[----:B------:R-:W-:Y:S01]  /*b530*/  IMAD.U32 R40, R58, 0x10000, RZ ;  /* 0x000100003a287824 */ /* 0x000fe200078e00ff */
[----:B------:R-:W-:Y:S02]  /*b540*/  SHF.R.U32.HI R50, RZ, 0x10, R49 ;  /* 0x00000010ff327819 */ /* 0x000fe40000011631 */
[----:B------:R-:W-:Y:S01]  /*b550*/  LOP3.LUT R63, R49, 0xff0000ff, RZ, 0xc0, !PT ;  /* 0xff0000ff313f7812 */ /* 0x000fe200078ec0ff */
[----:B------:R-:W-:Y:S01]  /*b560*/  IMAD.MOV.U32 R49, RZ, RZ, R46 ;  /* 0x000000ffff317224 */ /* 0x000fe200078e002e */
[----:B------:R-:W-:Y:S01]  /*b570*/  SHF.L.U32 R42, R62, 0x8, RZ ;  /* 0x000000083e2a7819 */ /* 0x000fe200000006ff */
[----:B------:R-:W-:Y:S01]  /*b580*/  IMAD.SHL.U32 R46, R60, 0x100, RZ ;  /* 0x000001003c2e7824 */ /* 0x000fe200078e00ff */
[----:B------:R-:W-:-:S02]  /*b590*/  LOP3.LUT R44, R59, 0xff0000, R44, 0xf8, !PT ;  /* 0x00ff00003b2c7812 */ /* 0x000fc400078ef82c */
[----:B------:R-:W-:Y:S02]  /*b5a0*/  SHF.R.U32.HI R57, RZ, 0x10, R51 ;  /* 0x00000010ff397819 */ /* 0x000fe40000011633 */
[----:B------:R-:W-:Y:S02]  /*b5b0*/  F2FP.F16.E4M3.UNPACK_B R62, R163.H1 ;  /* 0x000000a3ff3e723e */ /* 0x000fe400030006ff */
[----:B------:R-:W-:Y:S02]  /*b5c0*/  F2FP.F16.E4M3.UNPACK_B R59, R56.H1 ;  /* 0x00000038ff3b723e */ /* 0x000fe400030006ff */
[----:B------:R-:W-:Y:S02]  /*b5d0*/  LOP3.LUT R51, R51, 0xff0000ff, RZ, 0xc0, !PT ;  /* 0xff0000ff33337812 */ /* 0x000fe400078ec0ff */
[----:B------:R-:W-:Y:S01]  /*b5e0*/  F2FP.F16.E4M3.UNPACK_B R58, R54.H1 ;  /* 0x00000036ff3a723e */ /* 0x000fe200030006ff */
[----:B------:R-:W-:Y:S01]  /*b5f0*/  HADD2.F32 R60, -RZ, R59.H0_H0 ;  /* 0x2000003bff3c7230 */ /* 0x000fe20000004100 */
[----:B------:R-:W-:-:S02]  /*b600*/  LOP3.LUT R40, R61, 0xff0000, R40, 0xf8, !PT ;  /* 0x00ff00003d287812 */ /* 0x000fc400078ef828 */
[----:B------:R-:W-:Y:S01]  /*b610*/  LOP3.LUT R63, R63, 0xff00, R42, 0xf8, !PT ;  /* 0x0000ff003f3f7812 */ /* 0x000fe200078ef82a */
[----:B------:R-:W-:Y:S01]  /*b620*/  HADD2.F32 R42, -RZ, R62.H0_H0 ;  /* 0x2000003eff2a7230 */ /* 0x000fe20000004100 */
[----:B------:R-:W-:Y:S02]  /*b630*/  F2FP.F16.E4M3.UNPACK_B R61, R165.H1 ;  /* 0x000000a5ff3d723e */ /* 0x000fe400030006ff */
[----:B------:R-:W-:Y:S01]  /*b640*/  LOP3.LUT R89, R51, 0xff00, R46, 0xf8, !PT ;  /* 0x0000ff0033597812 */ /* 0x000fe200078ef82e */
[----:B------:R-:W-:Y:S01]  /*b650*/  HADD2.F32 R51, -RZ, R58.H0_H0 ;  /* 0x2000003aff337230 */ /* 0x000fe20000004100 */
[----:B------:R-:W-:Y:S01]  /*b660*/  SHF.L.U32 R46, R50, 0x10, RZ ;  /* 0x00000010322e7819 */ /* 0x000fe200000006ff */
[----:B------:R-:W-:Y:S02]  /*b670*/  IMAD.U32 R50, R57, 0x10000, RZ ;  /* 0x0001000039327824 */ /* 0x000fe400078e00ff */
[----:B------:R-:W-:Y:S01]  /*b680*/  FMUL.FTZ R88, R60, R42 ;  /* 0x0000002a3c587220 */ /* 0x000fe20000410000 */
[----:B------:R-:W-:-:S02]  /*b690*/  HADD2.F32 R57, -RZ, R61.H0_H0 ;  /* 0x2000003dff397230 */ /* 0x000fc40000004100 */
[----:B------:R-:W-:Y:S01]  /*b6a0*/  FMUL.FTZ R91, R51, R42 ;  /* 0x0000002a335b7220 */ /* 0x000fe20000410000 */
[----:B------:R-:W-:Y:S01]  /*b6b0*/  HADD2.F32 R58, -RZ, R58.H1_H1 ;  /* 0x3000003aff3a7230 */ /* 0x000fe20000004100 */
[----:B------:R-:W-:Y:S01]  /*b6c0*/  LOP3.LUT R42, R89, 0xff0000, R50, 0xf8, !PT ;  /* 0x00ff0000592a7812 */ /* 0x000fe200078ef832 */
        /* <DEDUP_REMOVED lines=9> */
[----:B------:R-:W-:Y:S01]  /*b760*/  F2FP.F16.E4M3.UNPACK_B R59, R54 ;  /* 0x00000036ff3b723e */ /* 0x000fe200020006ff */
[----:B------:R-:W-:Y:S01]  /*b770*/  FMUL.FTZ R89, R62, R57 ;  /* 0x000000393e597220 */ /* 0x000fe20000410000 */
[----:B------:R-:W-:Y:S01]  /*b780*/  F2FP.F16.E4M3.UNPACK_B R165, R165 ;  /* 0x000000a5ffa5723e */ /* 0x000fe200020006ff */
[----:B------:R-:W-:-:S02]  /*b790*/  HADD2.F32 R88, -RZ, R163.H0_H0 ;  /* 0x200000a3ff587230 */ /* 0x000fc40000004100 */
[-C--:B------:R-:W-:Y:S01]  /*b7a0*/  FFMA.FTZ R54, R62, R63.reuse, R91 ;  /* 0x0000003f3e367223 */ /* 0x080fe2000001005b */
[--C-:B------:R-:W-:Y:S02]  /*b7b0*/  HADD2.F32 R61, -RZ, R60.reuse.H0_H0 ;  /* 0x2000003cff3d7230 */ /* 0x100fe40000004100 */
[----:B------:R-:W-:Y:S01]  /*b7c0*/  FFMA.FTZ R57, R58, R63, -R89 ;  /* 0x0000003f3a397223 */ /* 0x000fe20000010859 */
[----:B------:R-:W-:Y:S01]  /*b7d0*/  HADD2.F32 R56, -RZ, R59.H0_H0 ;  /* 0x2000003bff387230 */ /* 0x000fe20000004100 */
[----:B------:R-:W-:Y:S01]  /*b7e0*/  F2FP.F16.E4M3.UNPACK_B R89, R164.H1 ;  /* 0x000000a4ff59723e */ /* 0x000fe200030006ff */
        /* <DEDUP_REMOVED lines=13> */
[-C--:B------:R-:W-:Y:S01]  /*b8c0*/  FFMA.FTZ R61, R59, R165.reuse, -R60 ;  /* 0x000000a53b3d7223 */ /* 0x080fe2000001083c */
[----:B------:R-:W-:Y:S01]  /*b8d0*/  F2FP.F16.E4M3.UNPACK_B R60, R48.H1 ;  /* 0x00000030ff3c723e */ /* 0x000fe200030006ff */
[----:B------:R-:W-:Y:S02]  /*b8e0*/  HADD2.F32 R93, -RZ, R89.H0_H0 ;  /* 0x20000059ff5d7230 */ /* 0x000fe40000004100 */
[----:B------:R-:W-:Y:S01]  /*b8f0*/  FFMA.FTZ R59, R62, R165, R163 ;  /* 0x000000a53e3b7223 */ /* 0x000fe200000100a3 */
[----:B------:R-:W-:Y:S01]  /*b900*/  HADD2.F32 R88, -RZ, R63.H0_H0 ;  /* 0x2000003fff587230 */ /* 0x000fe20000004100 */
[----:B------:R-:W-:Y:S01]  /*b910*/  F2FP.F16.E4M3.UNPACK_B R164, R164 ;  /* 0x000000a4ffa4723e */ /* 0x000fe200020006ff */
[----:B------:R-:W-:Y:S01]  /*b920*/  HADD2.F32 R62, -RZ, R60.H0_H0 ;  /* 0x2000003cff3e7230 */ /* 0x000fe20000004100 */
[----:B------:R-:W-:Y:S01]  /*b930*/  F2FP.F16.E4M3.UNPACK_B R48, R48 ;  /* 0x00000030ff30723e */ /* 0x000fe200020006ff */
[----:B------:R-:W-:-:S02]  /*b940*/  HADD2.F32 R92, -RZ, R89.H1_H1 ;  /* 0x30000059ff5c7230 */ /* 0x000fc40000004100 */
[-C--:B------:R-:W-:Y:S01]  /*b950*/  FMUL.FTZ R95, R88, R93.reuse ;  /* 0x0000005d585f7220 */ /* 0x080fe20000410000 */
[----:B------:R-:W-:Y:S02]  /*b960*/  HADD2.F32 R91, -RZ, R90.H0_H0 ;  /* 0x2000005aff5b7230 */ /* 0x000fe40000004100 */
[C---:B------:R-:W-:Y:S01]  /*b970*/  FMUL.FTZ R93, R62.reuse, R93 ;  /* 0x0000005d3e5d7220 */ /* 0x040fe20000410000 */
[----:B------:R-:W-:Y:S01]  /*b980*/  HADD2.F32 R89, -RZ, R63.H1_H1 ;  /* 0x3000003fff597230 */ /* 0x000fe20000004100 */
[----:B------:R-:W-:Y:S01]  /*b990*/  F2FP.F16.E4M3.UNPACK_B R166, R166 ;  /* 0x000000a6ffa6723e */ /* 0x000fe200020006ff */
[----:B------:R-:W-:Y:S02]  /*b9a0*/  HADD2.F32 R63, -RZ, R60.H1_H1 ;  /* 0x3000003cff3f7230 */ /* 0x000fe40000004100 */
[-C--:B------:R-:W-:Y:S01]  /*b9b0*/  FFMA.FTZ R60, R62, R91.reuse, -R95 ;  /* 0x0000005b3e3c7223 */ /* 0x080fe2000001085f */
[----:B------:R-:W-:Y:S02]  /*b9c0*/  HADD2.F32 R90, -RZ, R90.H1_H1 ;  /* 0x3000005aff5a7230 */ /* 0x000fe40000004100 */
[-C--:B------:R-:W-:Y:S01]  /*b9d0*/  FMUL.FTZ R94, R89, R92.reuse ;  /* 0x0000005c595e7220 */ /* 0x080fe20000410000 */
[----:B------:R-:W-:Y:S01]  /*b9e0*/  FFMA.FTZ R62, R88, R91, R93 ;  /* 0x0000005b583e7223 */ /* 0x000fe2000001005d */
[C---:B------:R-:W-:Y:S01]  /*b9f0*/  FMUL.FTZ R92, R63.reuse, R92 ;  /* 0x0000005c3f5c7220 */ /* 0x040fe20000410000 */
[----:B------:R-:W-:Y:S01]  /*ba00*/  F2FP.F16.E4M3.UNPACK_B R88, R49 ;  /* 0x00000031ff58723e */ /* 0x000fe200020006ff */
[----:B------:R-:W-:Y:S01]  /*ba10*/  FFMA.FTZ R63, R63, R90, -R94 ;  /* 0x0000005a3f3f7223 */ /* 0x000fe2000001085e */
[----:B------:R-:W-:-:S02]  /*ba20*/  HADD2.F32 R95, -RZ, R164.H1_H1 ;  /* 0x300000a4ff5f7230 */ /* 0x000fc40000004100 */
[----:B------:R-:W-:Y:S01]  /*ba30*/  FFMA.FTZ R89, R89, R90, R92 ;  /* 0x0000005a59597223 */ /* 0x000fe2000001005c */
[----:B------:R-:W-:Y:S01]  /*ba40*/  HADD2.F32 R92, -RZ, R164.H0_H0 ;  /* 0x200000a4ff5c7230 */ /* 0x000fe20000004100 */
[----:B------:R-:W-:Y:S01]  /*ba50*/  F2FP.SATFINITE.E4M3.F32.PACK_AB_MERGE_C R50, R57, R50, RZ ;  /* 0x000000323932723e */ /* 0x000fe200048070ff */
[----:B------:R-:W-:Y:S01]  /*ba60*/  HADD2.F32 R90, -RZ, R88.H0_H0 ;  /* 0x20000058ff5a7230 */ /* 0x000fe20000004100 */
[----:B------:R-:W-:Y:S01]  /*ba70*/  F2FP.SATFINITE.E4M3.F32.PACK_AB_MERGE_C R54, R54, R51, RZ ;  /* 0x000000333636723e */ /* 0x000fe200048070ff */
[----:B------:R-:W-:Y:S01]  /*ba80*/  HADD2.F32 R49, -RZ, R48.H0_H0 ;  /* 0x20000030ff317230 */ /* 0x000fe20000004100 */
[----:B------:R-:W-:Y:S01]  /*ba90*/  F2FP.SATFINITE.E4M3.F32.PACK_AB_MERGE_C R60, R63, R60, RZ ;  /* 0x0000003c3f3c723e */ /* 0x000fe200048070ff */
[----:B------:R-:W-:Y:S02]  /*baa0*/  HADD2.F32 R88, -RZ, R88.H1_H1 ;  /* 0x30000058ff587230 */ /* 0x000fe40000004100 */
[----:B------:R-:W-:Y:S01]  /*bab0*/  FMUL.FTZ R94, R90, R92 ;  /* 0x0000005c5a5e7220 */ /* 0x000fe20000410000 */
[----:B------:R-:W-:-:S02]  /*bac0*/  HADD2.F32 R48, -RZ, R48.H1_H1 ;  /* 0x30000030ff307230 */ /* 0x000fc40000004100 */
[----:B------:R-:W-:Y:S01]  /*bad0*/  FMUL.FTZ R163, R49, R92 ;  /* 0x0000005c31a37220 */ /* 0x000fe20000410000 */
[--C-:B------:R-:W-:Y:S02]  /*bae0*/  HADD2.F32 R91, -RZ, R166.reuse.H0_H0 ;  /* 0x200000a6ff5b7230 */ /* 0x100fe40000004100 */
[-C--:B------:R-:W-:Y:S01]  /*baf0*/  FMUL.FTZ R165, R88, R95.reuse ;  /* 0x0000005f58a57220 */ /* 0x080fe20000410000 */
[----:B------:R-:W-:Y:S02]  /*bb00*/  HADD2.F32 R93, -RZ, R166.H1_H1 ;  /* 0x300000a6ff5d7230 */ /* 0x000fe40000004100 */
[C---:B------:R-:W-:Y:S01]  /*bb10*/  FMUL.FTZ R95, R48.reuse, R95 ;  /* 0x0000005f305f7220 */ /* 0x040fe20000410000 */
[----:B------:R-:W-:Y:S01]  /*bb20*/  F2FP.SATFINITE.E4M3.F32.PACK_AB_MERGE_C R51, R61, R56, R50 ;  /* 0x000000383d33723e */ /* 0x000fe20004807032 */
[----:B------:R-:W-:Y:S01]  /*bb30*/  FFMA.FTZ R49, R49, R91, -R94 ;  /* 0x0000005b31317223 */ /* 0x000fe2000001085e */
[----:B------:R-:W-:Y:S01]  /*bb40*/  F2FP.F16.E4M3.UNPACK_B R57, R45 ;  /* 0x0000002dff39723e */ /* 0x000fe200020006ff */
[----:B------:R-:W-:Y:S01]  /*bb50*/  FFMA.FTZ R48, R48, R93, -R165 ;  /* 0x0000005d30307223 */ /* 0x000fe200000108a5 */
[----:B------:R-:W-:Y:S01]  /*bb60*/  F2FP.F16.E4M3.UNPACK_B R63, R46 ;  /* 0x0000002eff3f723e */ /* 0x000fe200020006ff */
[----:B------:R-:W-:Y:S01]  /*bb70*/  FFMA.FTZ R163, R90, R91, R163 ;  /* 0x0000005b5aa37223 */ /* 0x000fe200000100a3 */
[----:B------:R-:W-:Y:S01]  /*bb80*/  F2FP.F16.E4M3.UNPACK_B R56, R41 ;  /* 0x00000029ff38723e */ /* 0x000fe200020006ff */
        /* <DEDUP_REMOVED lines=88> */
[----:B------:R-:W-:Y:S01]  /*c110*/  F2FP.SATFINITE.E4M3.F32.PACK_AB_MERGE_C R41, R41, R54, R44 ;  /* 0x000000362929723e */ /* 0x000fe2000480702c */
[----:B------:R-:W-:Y:S01]  /*c120*/  IMAD.MOV.U32 R44, RZ, RZ, R50 ;  /* 0x000000ffff2c7224 */ /* 0x000fe200078e0032 */
[----:B------:R-:W-:Y:S01]  /*c130*/  F2FP.SATFINITE.E4M3.F32.PACK_AB_MERGE_C R45, R45, R56, R46 ;  /* 0x000000382d2d723e */ /* 0x000fe2000480702e */
[----:B------:R-:W-:Y:S01]  /*c140*/  IMAD.MOV.U32 R46, RZ, RZ, R48 ;  /* 0x000000ffff2e7224 */ /* 0x000fe200078e0030 */
[----:B------:R-:W-:Y:S02]  /*c150*/  F2FP.SATFINITE.E4M3.F32.PACK_AB_MERGE_C R47, R61, R42, R62 ;  /* 0x0000002a3d2f723e */ /* 0x000fe4000480703e */
[----:B------:R-:W-:-:S07]  /*c160*/  MOV R42, R49 ;  /* 0x00000031002a7202 */ /* 0x000fce0000000f00 */
.L_x_2411:
[----:B------:R-:W-:Y:S05]  /*c170*/  BSYNC B2 ;  /* 0x0000000000027941 */ /* 0x000fea0003800000 */
.L_x_2410:
        /* <DEDUP_REMOVED lines=10> */
.L_x_2401:
[----:B------:R-:W-:Y:S05]  /*c220*/  BSYNC B1 ;  /* 0x0000000000017941 */ /* 0x000fea0003800000 */
.L_x_2400:
[-C--:B0--34-:R-:W-:Y:S02]  /*c230*/  IMAD R40, R155, R134.reuse, RZ ;  /* 0x000000869b287224 */ /* 0x099fe400078e02ff */
[----:B------:R-:W-:-:S04]  /*c240*/  IMAD.WIDE.U32 R136, R221, R134, R136 ;  /* 0x00000086dd887225 */ /* 0x000fc800078e0088 */
[----:B------:R-:W-:Y:S01]  /*c250*/  IMAD R53, R221, R135, R40 ;  /* 0x00000087dd357224 */ /* 0x000fe200078e0228 */
[----:B------:R-:W-:Y:S06]  /*c260*/  @P2 BRA `(.L_x_2370) ;  /* 0x0000003000982947 */ /* 0x000fec0003800000 */
[----:B------:R-:W-:Y:S01]  /*c270*/  ISETP.NE.AND P2, PT, R34, RZ, PT ;  /* 0x000000ff2200720c */ /* 0x000fe20003f45270 */
[----:B------:R-:W-:Y:S01]  /*c280*/  BSSY B1, `(.L_x_2412) ;  /* 0x00000f8000017945 */ /* 0x000fe20003800000 */
[----:B------:R-:W-:-:S11]  /*c290*/  IADD3 R53, R137, R53, RZ ;  /* 0x0000003589357210 */ /* 0x000fd60007ffe0ff */
        /* <DEDUP_REMOVED lines=36> */
[----:B------:R-:W-:Y:S02]  /*c4e0*/  SHF.R.U32.HI R66, RZ, 0x10, R77 ;  /* 0x00000010ff427819 */ /* 0x000fe4000001164d */
[----:B------:R-:W-:Y:S01]  /*c4f0*/  MOV R57, R40 ;  /* 0x0000002800397202 */ /* 0x000fe20000000f00 */
[----:B------:R-:W-:Y:S01]  /*c500*/  IMAD.SHL.U32 R40, R54, 0x100, RZ ;  /* 0x0000010036287824 */ /* 0x000fe200078e00ff */
[----:B------:R-:W-:Y:S01]  /*c510*/  SHF.R.U32.HI R61, RZ, 0x8, R67 ;  /* 0x00000008ff3d7819 */ /* 0x000fe20000011643 */
[----:B------:R-:W-:Y:S01]  /*c520*/  IMAD.MOV.U32 R54, RZ, RZ, R42 ;  /* 0x000000ffff367224 */ /* 0x000fe200078e002a */
[----:B------:R-:W-:Y:S01]  /*c530*/  LOP3.LUT R55, R77, 0xff0000ff, RZ, 0xc0, !PT ;  /* 0xff0000ff4d377812 */ /* 0x000fe200078ec0ff */
[----:B------:R-:W-:Y:S01]  /*c540*/  IMAD.SHL.U32 R42, R62, 0x100, RZ ;  /* 0x000001003e2a7824 */ /* 0x000fe200078e00ff */
[----:B------:R-:W-:Y:S01]  /*c550*/  SHF.R.U32.HI R64, RZ, 0x8, R79 ;  /* 0x00000008ff407819 */ /* 0x000fe2000001164f */
[----:B------:R-:W-:Y:S01]  /*c560*/  IMAD.U32 R41, R66, 0x10000, RZ ;  /* 0x0001000042297824 */ /* 0x000fe200078e00ff */
[----:B------:R-:W-:Y:S01]  /*c570*/  LOP3.LUT R59, R65, 0xff0000ff, RZ, 0xc0, !PT ;  /* 0xff0000ff413b7812 */ /* 0x000fe200078ec0ff */
[----:B------:R-:W-:Y:S01]  /*c580*/  IMAD.SHL.U32 R61, R61, 0x100, RZ ;  /* 0x000001003d3d7824 */ /* 0x000fe200078e00ff */
[----:B------:R-:W-:-:S02]  /*c590*/  LOP3.LUT R40, R55, 0xff00, R40, 0xf8, !PT ;  /* 0x0000ff0037287812 */ /* 0x000fc400078ef828 */
[----:B------:R-:W-:Y:S02]  /*c5a0*/  SHF.R.U32.HI R63, RZ, 0x10, R79 ;  /* 0x00000010ff3f7819 */ /* 0x000fe4000001164f */
[----:B------:R-:W-:Y:S02]  /*c5b0*/  LOP3.LUT R60, R67, 0xff0000ff, RZ, 0xc0, !PT ;  /* 0xff0000ff433c7812 */ /* 0x000fe400078ec0ff */
[----:B------:R-:W-:Y:S02]  /*c5c0*/  LOP3.LUT R56, R79, 0xff0000ff, RZ, 0xc0, !PT ;  /* 0xff0000ff4f387812 */ /* 0x000fe400078ec0ff */
[----:B------:R-:W-:Y:S02]  /*c5d0*/  SHF.L.U32 R55, R64, 0x8, RZ ;  /* 0x0000000840377819 */ /* 0x000fe400000006ff */
[----:B------:R-:W-:Y:S02]  /*c5e0*/  LOP3.LUT R44, R59, 0xff00, R42, 0xf8, !PT ;  /* 0x0000ff003b2c7812 */ /* 0x000fe400078ef82a */
[----:B------:R-:W-:-:S02]  /*c5f0*/  LOP3.LUT R42, R40, 0xff0000, R41, 0xf8, !PT ;  /* 0x00ff0000282a7812 */ /* 0x000fc400078ef829 */
[----:B------:R-:W-:Y:S02]  /*c600*/  LOP3.LUT R64, R60, 0xff00, R61, 0xf8, !PT ;  /* 0x0000ff003c407812 */ /* 0x000fe400078ef83d */
[----:B------:R-:W-:Y:S02]  /*c610*/  SHF.L.U32 R40, R63, 0x10, RZ ;  /* 0x000000103f287819 */ /* 0x000fe400000006ff */
[----:B------:R-:W-:Y:S02]  /*c620*/  LOP3.LUT R55, R56, 0xff00, R55, 0xf8, !PT ;  /* 0x0000ff0038377812 */ /* 0x000fe400078ef837 */
        /* <DEDUP_REMOVED lines=180> */
[----:B------:R-:W-:Y:S01]  /*d170*/  F2FP.SATFINITE.E4M3.F32.PACK_AB_MERGE_C R41, R52, R57, R42 ;  /* 0x000000393429723e */ /* 0x000fe2000480702a */
[----:B------:R-:W-:Y:S01]  /*d180*/  IMAD.MOV.U32 R42, RZ, RZ, R54 ;  /* 0x000000ffff2a7224 */ /* 0x000fe200078e0036 */
[----:B------:R-:W-:Y:S02]  /*d190*/  F2FP.SATFINITE.E4M3.F32.PACK_AB_MERGE_C R45, R45, R58, R44 ;  /* 0x0000003a2d2d723e */ /* 0x000fe4000480702c */
[----:B------:R-:W-:Y:S02]  /*d1a0*/  F2FP.SATFINITE.E4M3.F32.PACK_AB_MERGE_C R43, R59, R88, R60 ;  /* 0x000000583b2b723e */ /* 0x000fe4000480703c */
[----:B------:R-:W-:Y:S02]  /*d1b0*/  F2FP.SATFINITE.E4M3.F32.PACK_AB_MERGE_C R47, R67, R78, R76 ;  /* 0x0000004e432f723e */ /* 0x000fe4000480704c */
[----:B------:R-:W-:-:S07]  /*d1c0*/  MOV R44, R55 ;  /* 0x00000037002c7202 */ /* 0x000fce0000000f00 */
.L_x_2415:
[----:B------:R-:W-:Y:S05]  /*d1d0*/  BSYNC B2 ;  /* 0x0000000000027941 */ /* 0x000fea0003800000 */
.L_x_2414:
[----:B0-----:R0:W-:Y:S04]  /*d1e0*/  STG.E.128 desc[UR56][R48.64], R40 ;  /* 0x0000002830007986 */ /* 0x0011e8000c101d38 */
[----:B-1----:R0:W-:Y:S02]  /*d1f0*/  @!P2 STG.E.128 desc[UR56][R50.64], R44 ;  /* 0x0000002c3200a986 */ /* 0x0021e4000c101d38 */
.L_x_2413:
[----:B------:R-:W-:Y:S05]  /*d200*/  BSYNC B1 ;  /* 0x0000000000017941 */ /* 0x000fea0003800000 */
.L_x_2412:
        /* <DEDUP_REMOVED lines=39> */
[----:B------:R-:W-:Y:S01]  /*d480*/  IMAD.SHL.U32 R40, R54, 0x100, RZ ;  /* 0x0000010036287824 */ /* 0x000fe200078e00ff */
[----:B------:R-:W-:Y:S02]  /*d490*/  SHF.R.U32.HI R58, RZ, 0x8, R71 ;  /* 0x00000008ff3a7819 */ /* 0x000fe40000011647 */
[----:B------:R-:W-:Y:S02]  /*d4a0*/  SHF.R.U32.HI R66, RZ, 0x10, R83 ;  /* 0x00000010ff427819 */ /* 0x000fe40000011653 */
[----:B------:R-:W-:Y:S01]  /*d4b0*/  LOP3.LUT R55, R55, 0xff00, R40, 0xf8, !PT ;  /* 0x0000ff0037377812 */ /* 0x000fe200078ef828 */
[----:B------:R-:W-:Y:S01]  /*d4c0*/  IMAD.SHL.U32 R40, R65, 0x100, RZ ;  /* 0x0000010041287824 */ /* 0x000fe200078e00ff */
[----:B------:R-:W-:Y:S01]  /*d4d0*/  LOP3.LUT R61, R83, 0xff0000ff, RZ, 0xc0, !PT ;  /* 0xff0000ff533d7812 */ /* 0x000fe200078ec0ff */
[----:B------:R-:W-:Y:S01]  /*d4e0*/  IMAD.SHL.U32 R44, R58, 0x100, RZ ;  /* 0x000001003a2c7824 */ /* 0x000fe200078e00ff */
[----:B------:R-:W-:-:S02]  /*d4f0*/  SHF.R.U32.HI R67, RZ, 0x10, R81 ;  /* 0x00000010ff437819 */ /* 0x000fc40000011651 */
[----:B------:R-:W-:Y:S02]  /*d500*/  SHF.R.U32.HI R60, RZ, 0x8, R69 ;  /* 0x00000008ff3c7819 */ /* 0x000fe40000011645 */
[----:B------:R-:W-:Y:S02]  /*d510*/  LOP3.LUT R63, R71, 0xff0000ff, RZ, 0xc0, !PT ;  /* 0xff0000ff473f7812 */ /* 0x000fe400078ec0ff */
[----:B------:R-:W-:Y:S02]  /*d520*/  MOV R54, R42 ;  /* 0x0000002a00367202 */ /* 0x000fe40000000f00 */
[----:B------:R-:W-:Y:S01]  /*d530*/  LOP3.LUT R61, R61, 0xff00, R40, 0xf8, !PT ;  /* 0x0000ff003d3d7812 */ /* 0x000fe200078ef828 */
[----:B------:R-:W-:Y:S01]  /*d540*/  IMAD.U32 R40, R66, 0x10000, RZ ;  /* 0x0001000042287824 */ /* 0x000fe200078e00ff */
[----:B------:R-:W-:Y:S01]  /*d550*/  MOV R52, R41 ;  /* 0x0000002900347202 */ /* 0x000fe20000000f00 */
[----:B------:R-:W-:Y:S01]  /*d560*/  IMAD.SHL.U32 R41, R60, 0x100, RZ ;  /* 0x000001003c297824 */ /* 0x000fe200078e00ff */
[----:B------:R-:W-:-:S02]  /*d570*/  SHF.L.U32 R42, R67, 0x10, RZ ;  /* 0x00000010432a7819 */ /* 0x000fc400000006ff */
[----:B------:R-:W-:Y:S02]  /*d580*/  LOP3.LUT R67, R63, 0xff00, R44, 0xf8, !PT ;  /* 0x0000ff003f437812 */ /* 0x000fe400078ef82c */
[----:B------:R-:W-:Y:S02]  /*d590*/  LOP3.LUT R56, R69, 0xff0000ff, RZ, 0xc0, !PT ;  /* 0xff0000ff45387812 */ /* 0x000fe400078ec0ff */
[----:B------:R-:W-:Y:S02]  /*d5a0*/  F2FP.F16.E4M3.UNPACK_B R63, R150.H1 ;  /* 0x00000096ff3f723e */ /* 0x000fe400030006ff */
[----:B------:R-:W-:Y:S02]  /*d5b0*/  F2FP.F16.E4M3.UNPACK_B R60, R59.H1 ;  /* 0x0000003bff3c723e */ /* 0x000fe400030006ff */
[----:B------:R-:W-:Y:S02]  /*d5c0*/  F2FP.F16.E4M3.UNPACK_B R58, R57.H1 ;  /* 0x00000039ff3a723e */ /* 0x000fe400030006ff */
[----:B------:R-:W-:-:S02]  /*d5d0*/  SHF.R.U32.HI R62, RZ, 0x10, R69 ;  /* 0x00000010ff3e7819 */ /* 0x000fc40000011645 */
[----:B------:R-:W-:Y:S02]  /*d5e0*/  LOP3.LUT R40, R61, 0xff0000, R40, 0xf8, !PT ;  /* 0x00ff00003d287812 */ /* 0x000fe400078ef828 */
        /* <DEDUP_REMOVED lines=11> */
[----:B------:R-:W-:Y:S01]  /*d6a0*/  IMAD.U32 R64, R64, 0x10000, RZ ;  /* 0x0001000040407824 */ /* 0x000fe200078e00ff */
[----:B------:R-:W-:Y:S01]  /*d6b0*/  F2FP.F16.E4M3.UNPACK_B R150, R150 ;  /* 0x00000096ff96723e */ /* 0x000fe200020006ff */
[----:B------:R-:W-:Y:S02]  /*d6c0*/  HADD2.F32 R58, -RZ, R58.H1_H1 ;  /* 0x3000003aff3a7230 */ /* 0x000fe40000004100 */
        /* <DEDUP_REMOVED lines=9> */
[----:B------:R-:W-:Y:S01]  /*d760*/  FMUL.FTZ R57, R63, R62 ;  /* 0x0000003e3f397220 */ /* 0x000fe20000410000 */
[----:B------:R-:W-:Y:S01]  /*d770*/  LOP3.LUT R44, R65, 0xff0000, R44, 0xf8, !PT ;  /* 0x00ff0000412c7812 */ /* 0x000fe200078ef82c */
[----:B------:R-:W-:Y:S01]  /*d780*/  HADD2.F32 R65, -RZ, R150.H0_H0 ;  /* 0x20000096ff417230 */ /* 0x000fe20000004100 */
[----:B------:R-:W-:Y:S01]  /*d790*/  F2FP.F16.E4M3.UNPACK_B R152, R152 ;  /* 0x00000098ff98723e */ /* 0x000fe200020006ff */
        /* <DEDUP_REMOVED lines=25> */
[--C-:B------:R-:W-:Y:S02]  /*d930*/  HADD2.F32 R62, -RZ, R61.reuse.H0_H0 ;  /* 0x2000003dff3e7230 */ /* 0x100fe40000004100 */
[-C--:B------:R-:W-:Y:S01]  /*d940*/  FMUL.FTZ R71, R65, R67.reuse ;  /* 0x0000004341477220 */ /* 0x080fe20000410000 */
[----:B------:R-:W-:Y:S01]  /*d950*/  HADD2.F32 R63, -RZ, R66.H0_H0 ;  /* 0x20000042ff3f7230 */ /* 0x000fe20000004100 */
[----:B------:R-:W-:Y:S01]  /*d960*/  F2FP.F16.E4M3.UNPACK_B R54, R54 ;  /* 0x00000036ff36723e */ /* 0x000fe200020006ff */
[----:B------:R-:W-:Y:S02]  /*d970*/  HADD2.F32 R64, -RZ, R64.H1_H1 ;  /* 0x30000040ff407230 */ /* 0x000fe40000004100 */
[----:B------:R-:W-:Y:S01]  /*d980*/  FMUL.FTZ R78, R62, R67 ;  /* 0x000000433e4e7220 */ /* 0x000fe20000410000 */
[----:B------:R-:W-:-:S02]  /*d990*/  HADD2.F32 R61, -RZ, R61.H1_H1 ;  /* 0x3000003dff3d7230 */ /* 0x000fc40000004100 */
[-C--:B------:R-:W-:Y:S01]  /*d9a0*/  FFMA.FTZ R76, R62, R63.reuse, -R71 ;  /* 0x0000003f3e4c7223 */ /* 0x080fe20000010847 */
[----:B------:R-:W-:Y:S02]  /*d9b0*/  HADD2.F32 R66, -RZ, R66.H1_H1 ;  /* 0x30000042ff427230 */ /* 0x000fe40000004100 */
[CC--:B------:R-:W-:Y:S01]  /*d9c0*/  FMUL.FTZ R62, R64.reuse, R68.reuse ;  /* 0x00000044403e7220 */ /* 0x0c0fe20000410000 */
[----:B------:R-:W-:Y:S01]  /*d9d0*/  FFMA.FTZ R78, R65, R63, R78 ;  /* 0x0000003f414e7223 */ /* 0x000fe2000001004e */
[C---:B------:R-:W-:Y:S01]  /*d9e0*/  FMUL.FTZ R67, R61.reuse, R68 ;  /* 0x000000443d437220 */ /* 0x040fe20000410000 */
[----:B------:R-:W-:Y:S01]  /*d9f0*/  F2FP.F16.E4M3.UNPACK_B R153, R153 ;  /* 0x00000099ff99723e */ /* 0x000fe200020006ff */
[----:B------:R-:W-:Y:S01]  /*da00*/  FFMA.FTZ R77, R61, R66, -R62 ;  /* 0x000000423d4d7223 */ /* 0x000fe2000001083e */
[----:B------:R-:W-:Y:S01]  /*da10*/  F2FP.F16.E4M3.UNPACK_B R61, R46 ;  /* 0x0000002eff3d723e */ /* 0x000fe200020006ff */
[--C-:B------:R-:W-:Y:S02]  /*da20*/  HADD2.F32 R65, -RZ, R151.reuse.H0_H0 ;  /* 0x20000097ff417230 */ /* 0x100fe40000004100 */
[----:B------:R-:W-:Y:S01]  /*da30*/  FFMA.FTZ R79, R64, R66, R67 ;  /* 0x00000042404f7223 */ /* 0x000fe20000010043 */
[----:B------:R-:W-:Y:S01]  /*da40*/  HADD2.F32 R151, -RZ, R151.H1_H1 ;  /* 0x30000097ff977230 */ /* 0x000fe20000004100 */
[----:B------:R-:W-:Y:S01]  /*da50*/  F2FP.SATFINITE.E4M3.F32.PACK_AB_MERGE_C R55, R58, R55, RZ ;  /* 0x000000373a37723e */ /* 0x000fe200048070ff */
[--C-:B------:R-:W-:Y:S01]  /*da60*/  HADD2.F32 R62, -RZ, R61.reuse.H0_H0 ;  /* 0x2000003dff3e7230 */ /* 0x100fe20000004100 */
[----:B------:R-:W-:Y:S01]  /*da70*/  F2FP.SATFINITE.E4M3.F32.PACK_AB_MERGE_C R57, R57, R56, RZ ;  /* 0x000000383939723e */ /* 0x000fe200048070ff */
[----:B------:R-:W-:Y:S01]  /*da80*/  HADD2.F32 R46, -RZ, R54.H0_H0 ;  /* 0x20000036ff2e7230 */ /* 0x000fe20000004100 */
[----:B------:R-:W-:Y:S01]  /*da90*/  F2FP.F16.E4M3.UNPACK_B R58, R52 ;  /* 0x00000034ff3a723e */ /* 0x000fe200020006ff */
[----:B------:R-:W-:-:S02]  /*daa0*/  HADD2.F32 R61, -RZ, R61.H1_H1 ;  /* 0x3000003dff3d7230 */ /* 0x000fc40000004100 */
[-C--:B------:R-:W-:Y:S01]  /*dab0*/  FMUL.FTZ R67, R62, R65.reuse ;  /* 0x000000413e437220 */ /* 0x080fe20000410000 */
[----:B------:R-:W-:Y:S02]  /*dac0*/  HADD2.F32 R54, -RZ, R54.H1_H1 ;  /* 0x30000036ff367230 */ /* 0x000fe40000004100 */
[----:B------:R-:W-:Y:S01]  /*dad0*/  FMUL.FTZ R65, R46, R65 ;  /* 0x000000412e417220 */ /* 0x000fe20000410000 */
[--C-:B------:R-:W-:Y:S02]  /*dae0*/  HADD2.F32 R63, -RZ, R153.reuse.H0_H0 ;  /* 0x20000099ff3f7230 */ /* 0x100fe40000004100 */
[CC--:B------:R-:W-:Y:S01]  /*daf0*/  FMUL.FTZ R71, R61.reuse, R151.reuse ;  /* 0x000000973d477220 */ /* 0x0c0fe20000410000 */
[----:B------:R-:W-:Y:S02]  /*db00*/  HADD2.F32 R153, -RZ, R153.H1_H1 ;  /* 0x30000099ff997230 */ /* 0x000fe40000004100 */
[----:B------:R-:W-:Y:S01]  /*db10*/  FMUL.FTZ R64, R54, R151 ;  /* 0x0000009736407220 */ /* 0x000fe20000410000 */
[----:B------:R-:W-:Y:S01]  /*db20*/  F2FP.SATFINITE.E4M3.F32.PACK_AB_MERGE_C R56, R70, R59, R55 ;  /* 0x0000003b4638723e */ /* 0x000fe20004807037 */
[-C--:B------:R-:W-:Y:S01]  /*db30*/  FFMA.FTZ R67, R46, R63.reuse, -R67 ;  /* 0x0000003f2e437223 */ /* 0x080fe20000010843 */
[----:B------:R-:W-:Y:S01]  /*db40*/  FFMA.FTZ R46, R62, R63, R65 ;  /* 0x0000003f3e2e7223 */ /* 0x000fe20000010041 */
[-C--:B------:R-:W-:Y:S01]  /*db50*/  FFMA.FTZ R54, R54, R153.reuse, -R71 ;  /* 0x0000009936367223 */ /* 0x080fe20000010847 */
[----:B------:R-:W-:Y:S01]  /*db60*/  FFMA.FTZ R153, R61, R153, R64 ;  /* 0x000000993d997223 */ /* 0x000fe20000010040 */
[----:B------:R-:W-:-:S02]  /*db70*/  F2FP.F16.E4M3.UNPACK_B R61, R45 ;  /* 0x0000002dff3d723e */ /* 0x000fc400020006ff */
[----:B------:R-:W-:Y:S02]  /*db80*/  F2FP.F16.E4M3.UNPACK_B R65, R44 ;  /* 0x0000002cff41723e */ /* 0x000fe400020006ff */
[----:B------:R-:W-:Y:S01]  /*db90*/  F2FP.SATFINITE.E4M3.F32.PACK_AB_MERGE_C R55, R69, R60, R57 ;  /* 0x0000003c4537723e */ /* 0x000fe20004807039 */
[----:B------:R-:W-:Y:S01]  /*dba0*/  HADD2.F32 R59, -RZ, R61.H0_H0 ;  /* 0x2000003dff3b7230 */ /* 0x000fe20000004100 */
[----:B------:R-:W-:Y:S01]  /*dbb0*/  F2FP.F16.E4M3.UNPACK_B R63, R42 ;  /* 0x0000002aff3f723e */ /* 0x000fe200020006ff */
[----:B------:R-:W-:Y:S01]  /*dbc0*/  HADD2.F32 R60, -RZ, R65.H0_H0 ;  /* 0x20000041ff3c7230 */ /* 0x000fe20000004100 */
[----:B------:R-:W-:Y:S01]  /*dbd0*/  F2FP.SATFINITE.E4M3.F32.PACK_AB_MERGE_C R76, R77, R76, RZ ;  /* 0x0000004c4d4c723e */ /* 0x000fe200048070ff */
[----:B------:R-:W-:Y:S01]  /*dbe0*/  HADD2.F32 R57, -RZ, R58.H0_H0 ;  /* 0x2000003aff397230 */ /* 0x000fe20000004100 */
[----:B------:R-:W-:Y:S01]  /*dbf0*/  F2FP.F16.E4M3.UNPACK_B R42, R42.H1 ;  /* 0x0000002aff2a723e */ /* 0x000fe200030006ff */
[----:B------:R-:W-:Y:S02]  /*dc00*/  HADD2.F32 R64, -RZ, R63.H0_H0 ;  /* 0x2000003fff407230 */ /* 0x000fe40000004100 */
[----:B------:R-:W-:Y:S01]  /*dc10*/  FMUL.FTZ R66, R59, R60 ;  /* 0x0000003c3b427220 */ /* 0x000fe20000410000 */
[----:B------:R-:W-:-:S02]  /*dc20*/  HADD2.F32 R62, -RZ, R61.H1_H1 ;  /* 0x3000003dff3e7230 */ /* 0x000fc40000004100 */
[C---:B------:R-:W-:Y:S01]  /*dc30*/  FMUL.FTZ R68, R57.reuse, R60 ;  /* 0x0000003c39447220 */ /* 0x040fe20000410000 */
[----:B------:R-:W-:Y:S01]  /*dc40*/  HADD2.F32 R65, -RZ, R65.H1_H1 ;  /* 0x30000041ff417230 */ /* 0x000fe20000004100 */
[----:B------:R-:W-:Y:S01]  /*dc50*/  F2FP.SATFINITE.E4M3.F32.PACK_AB_MERGE_C R54, R54, R67, R76 ;  /* 0x000000433636723e */ /* 0x000fe2000480704c */
        /* <DEDUP_REMOVED lines=8> */
[-C--:B------:R-:W-:Y:S01]  /*dce0*/  FFMA.FTZ R45, R62, R63.reuse, R65 ;  /* 0x0000003f3e2d7223 */ /* 0x080fe20000010041 */
[----:B------:R-:W-:Y:S01]  /*dcf0*/  F2FP.F16.E4M3.UNPACK_B R59, R52.H1 ;  /* 0x00000034ff3b723e */ /* 0x000fe200030006ff */
[----:B------:R-:W-:Y:S01]  /*dd00*/  FFMA.FTZ R52, R60, R63, -R67 ;  /* 0x0000003f3c347223 */ /* 0x000fe20000010843 */
[----:B------:R-:W-:Y:S01]  /*dd10*/  HADD2.F32 R60, -RZ, R61.H0_H0 ;  /* 0x2000003dff3c7230 */ /* 0x000fe20000004100 */
[----:B------:R-:W-:Y:S01]  /*dd20*/  F2FP.F16.E4M3.UNPACK_B R66, R41.H1 ;  /* 0x00000029ff42723e */ /* 0x000fe200030006ff */
[----:B------:R-:W-:Y:S01]  /*dd30*/  HADD2.F32 R65, -RZ, R64.H0_H0 ;  /* 0x20000040ff417230 */ /* 0x000fe20000004100 */
[----:B------:R-:W-:Y:S01]  /*dd40*/  F2FP.SATFINITE.E4M3.F32.PACK_AB_MERGE_C R78, R79, R78, RZ ;  /* 0x0000004e4f4e723e */ /* 0x000fe200048070ff */
[----:B------:R-:W-:Y:S02]  /*dd50*/  HADD2.F32 R44, -RZ, R59.H0_H0 ;  /* 0x2000003bff2c7230 */ /* 0x000fe40000004100 */
        /* <DEDUP_REMOVED lines=61> */
[----:B------:R-:W-:Y:S01]  /*e130*/  F2FP.SATFINITE.E4M3.F32.PACK_AB_MERGE_C R47, R41, R78, R60 ;  /* 0x0000004e292f723e */ /* 0x000fe2000480703c */
[----:B------:R-:W-:Y:S01]  /*e140*/  IMAD.MOV.U32 R41, RZ, RZ, R57 ;  /* 0x000000ffff297224 */ /* 0x000fe200078e0039 */
[----:B------:R-:W-:Y:S02]  /*e150*/  F2FP.SATFINITE.E4M3.F32.PACK_AB_MERGE_C R45, R45, R58, R70 ;  /* 0x0000003a2d2d723e */ /* 0x000fe40004807046 */
[----:B------:R-:W-:-:S07]  /*e160*/  MOV R40, R56 ;  /* 0x0000003800287202 */ /* 0x000fce0000000f00 */
.L_x_2419:
[----:B------:R-:W-:Y:S05]  /*e170*/  BSYNC B2 ;  /* 0x0000000000027941 */ /* 0x000fea0003800000 */
.L_x_2418:
[----:B0-----:R3:W-:Y:S04]  /*e180*/  STG.E.128 desc[UR56][R48.64], R40 ;  /* 0x0000002830007986 */ /* 0x0017e8000c101d38 */
[----:B-1----:R3:W-:Y:S02]  /*e190*/  @!P2 STG.E.128 desc[UR56][R50.64], R44 ;  /* 0x0000002c3200a986 */ /* 0x0027e4000c101d38 */
.L_x_2417:
[----:B------:R-:W-:Y:S05]  /*e1a0*/  BSYNC B1 ;  /* 0x0000000000017941 */ /* 0x000fea0003800000 */
.L_x_2416:
[----:B------:R-:W-:-:S13]  /*e1b0*/  ISETP.NE.AND P2, PT, R36, RZ, PT ;  /* 0x000000ff2400720c */ /* 0x000fda0003f45270 */
[----:B------:R-:W-:Y:S05]  /*e1c0*/  @!P2 BRA `(.L_x_2370) ;  /* 0x0000001000c0a947 */ /* 0x000fea0003800000 */
[----:B0--3--:R-:W3:Y:S01]  /*e1d0*/  LDL R40, [R1+0x10] ;  /* 0x0000100001287983 */ /* 0x009ee20000100800 */
[----:B------:R-:W-:Y:S01]  /*e1e0*/  IADD3 R49, P2, P4, R116, R136, R29 ;  /* 0x0000008874317210 */ /* 0x000fe20007c5e01d */
[----:B------:R-:W-:Y:S03]  /*e1f0*/  BSSY B1, `(.L_x_2420) ;  /* 0x00000ed000017945 */ /* 0x000fe60003800000 */
[----:B------:R-:W-:Y:S02]  /*e200*/  IADD3.X R42, R4, R53, R32, P2, P4 ;  /* 0x00000035042a7210 */ /* 0x000fe400017e8420 */
[----:B------:R-:W-:-:S04]  /*e210*/  IADD3 R48, P2, R49, R122, RZ ;  /* 0x0000007a31307210 */ /* 0x000fc80007f5e0ff */
[----:B------:R-:W-:Y:S02]  /*e220*/  IADD3.X R49, R42, R123, RZ, P2, !PT ;  /* 0x0000007b2a317210 */ /* 0x000fe400017fe4ff */
[----:B------:R-:W-:Y:S02]  /*e230*/  ISETP.GE.AND P2, PT, R6, R132, PT ;  /* 0x000000840600720c */ /* 0x000fe40003f46270 */
[----:B---3--:R-:W-:-:S04]  /*e240*/  LOP3.LUT P5, RZ, R40, 0x1, RZ, 0xc0, !PT ;  /* 0x0000000128ff7812 */ /* 0x008fc800078ac0ff */
[----:B------:R-:W-:-:S04]  /*e250*/  SEL R154, R99, R154, !P5 ;  /* 0x0000009a639a7207 */ /* 0x000fc80006800000 */
        /* <DEDUP_REMOVED lines=23> */
[----:B------:R-:W-:Y:S01]  /*e3d0*/  IMAD.SHL.U32 R55, R55, 0x100, RZ ;  /* 0x0000010037377824 */ /* 0x000fe200078e00ff */
[----:B------:R-:W-:Y:S01]  /*e3e0*/  SHF.R.U32.HI R62, RZ, 0x8, R87 ;  /* 0x00000008ff3e7819 */ /* 0x000fe20000011657 */
[----:B------:R-:W-:Y:S01]  /*e3f0*/  IMAD.MOV.U32 R52, RZ, RZ, R46 ;  /* 0x000000ffff347224 */ /* 0x000fe200078e002e */
[----:B------:R-:W-:Y:S02]  /*e400*/  SHF.R.U32.HI R63, RZ, 0x8, R75 ;  /* 0x00000008ff3f7819 */ /* 0x000fe4000001164b */
[----:B------:R-:W-:Y:S01]  /*e410*/  LOP3.LUT R44, R54, 0xff00, R55, 0xf8, !PT ;  /* 0x0000ff00362c7812 */ /* 0x000fe200078ef837 */
[----:B------:R-:W-:Y:S01]  /*e420*/  IMAD.U32 R55, R66, 0x10000, RZ ;  /* 0x0001000042377824 */ /* 0x000fe200078e00ff */
[----:B------:R-:W-:Y:S01]  /*e430*/  SHF.R.U32.HI R61, RZ, 0x8, R73 ;  /* 0x00000008ff3d7819 */ /* 0x000fe20000011649 */
[----:B------:R-:W-:Y:S01]  /*e440*/  IMAD.SHL.U32 R40, R62, 0x100, RZ ;  /* 0x000001003e287824 */ /* 0x000fe200078e00ff */
[----:B------:R-:W-:-:S02]  /*e450*/  SHF.R.U32.HI R64, RZ, 0x10, R87 ;  /* 0x00000010ff407819 */ /* 0x000fc40000011657 */
[----:B------:R-:W-:Y:S01]  /*e460*/  LOP3.LUT R57, R87, 0xff0000ff, RZ, 0xc0, !PT ;  /* 0xff0000ff57397812 */ /* 0x000fe200078ec0ff */
[----:B------:R-:W-:Y:S01]  /*e470*/  IMAD.SHL.U32 R61, R61, 0x100, RZ ;  /* 0x000001003d3d7824 */ /* 0x000fe200078e00ff */
[----:B------:R-:W-:Y:S02]  /*e480*/  LOP3.LUT R60, R75, 0xff0000ff, RZ, 0xc0, !PT ;  /* 0xff0000ff4b3c7812 */ /* 0x000fe400078ec0ff */
[----:B------:R-:W-:Y:S02]  /*e490*/  SHF.L.U32 R63, R63, 0x8, RZ ;  /* 0x000000083f3f7819 */ /* 0x000fe400000006ff */
[----:B------:R-:W-:Y:S01]  /*e4a0*/  LOP3.LUT R44, R44, 0xff0000, R55, 0xf8, !PT ;  /* 0x00ff00002c2c7812 */ /* 0x000fe200078ef837 */
[----:B------:R-:W-:Y:S01]  /*e4b0*/  IMAD.U32 R55, R64, 0x10000, RZ ;  /* 0x0001000040377824 */ /* 0x000fe200078e00ff */
[----:B------:R-:W-:Y:S02]  /*e4c0*/  LOP3.LUT R58, R73, 0xff0000ff, RZ, 0xc0, !PT ;  /* 0xff0000ff493a7812 */ /* 0x000fe400078ec0ff */
[----:B------:R-:W-:-:S02]  /*e4d0*/  LOP3.LUT R40, R57, 0xff00, R40, 0xf8, !PT ;  /* 0x0000ff0039287812 */ /* 0x000fc400078ef828 */
[----:B------:R-:W-:Y:S02]  /*e4e0*/  LOP3.LUT R62, R60, 0xff00, R63, 0xf8, !PT ;  /* 0x0000ff003c3e7812 */ /* 0x000fe400078ef83f */
[----:B------:R-:W-:Y:S02]  /*e4f0*/  F2FP.F16.E4M3.UNPACK_B R63, R145.H1 ;  /* 0x00000091ff3f723e */ /* 0x000fe400030006ff */
[----:B------:R-:W-:Y:S02]  /*e500*/  F2FP.F16.E4M3.UNPACK_B R60, R59.H1 ;  /* 0x0000003bff3c723e */ /* 0x000fe400030006ff */
[----:B------:R-:W-:Y:S02]  /*e510*/  F2FP.F16.E4M3.UNPACK_B R57, R56.H1 ;  /* 0x00000038ff39723e */ /* 0x000fe400030006ff */
[----:B------:R-:W-:Y:S02]  /*e520*/  LOP3.LUT R46, R58, 0xff00, R61, 0xf8, !PT ;  /* 0x0000ff003a2e7812 */ /* 0x000fe400078ef83d */
[----:B------:R-:W-:Y:S01]  /*e530*/  MOV R51, R42 ;  /* 0x0000002a00337202 */ /* 0x000fe20000000f00 */
[----:B------:R-:W-:Y:S01]  /*e540*/  HADD2.F32 R42, -RZ, R63.H0_H0 ;  /* 0x2000003fff2a7230 */ /* 0x000fe20000004100 */
[----:B------:R-:W-:Y:S01]  /*e550*/  LOP3.LUT R40, R40, 0xff0000, R55, 0xf8, !PT ;  /* 0x00ff000028287812 */ /* 0x000fe200078ef837 */
[----:B------:R-:W-:Y:S01]  /*e560*/  HADD2.F32 R55, -RZ, R60.H0_H0 ;  /* 0x2000003cff377230 */ /* 0x000fe20000004100 */
[----:B------:R-:W-:Y:S01]  /*e570*/  F2FP.F16.E4M3.UNPACK_B R58, R147.H1 ;  /* 0x00000093ff3a723e */ /* 0x000fe200030006ff */
[----:B------:R-:W-:Y:S01]  /*e580*/  HADD2.F32 R54, -RZ, R57.H0_H0 ;  /* 0x20000039ff367230 */ /* 0x000fe20000004100 */
[----:B------:R-:W-:-:S02]  /*e590*/  SHF.R.U32.HI R67, RZ, 0x10, R75 ;  /* 0x00000010ff437819 */ /* 0x000fc4000001164b */
[----:B------:R-:W-:Y:S01]  /*e5a0*/  SHF.R.U32.HI R65, RZ, 0x10, R73 ;  /* 0x00000010ff417819 */ /* 0x000fe20000011649 */
[--C-:B------:R-:W-:Y:S01]  /*e5b0*/  HADD2.F32 R61, -RZ, R58.reuse.H0_H0 ;  /* 0x2000003aff3d7230 */ /* 0x100fe20000004100 */
[----:B------:R-:W-:Y:S01]  /*e5c0*/  SHF.L.U32 R67, R67, 0x10, RZ ;  /* 0x0000001043437819 */ /* 0x000fe200000006ff */
[-C--:B------:R-:W-:Y:S01]  /*e5d0*/  FMUL.FTZ R69, R55, R42.reuse ;  /* 0x0000002a37457220 */ /* 0x080fe20000410000 */
[----:B------:R-:W-:Y:S01]  /*e5e0*/  FMUL.FTZ R64, R54, R42 ;  /* 0x0000002a36407220 */ /* 0x000fe20000410000 */
[----:B------:R-:W-:Y:S01]  /*e5f0*/  IMAD.U32 R65, R65, 0x10000, RZ ;  /* 0x0001000041417824 */ /* 0x000fe200078e00ff */
        /* <DEDUP_REMOVED lines=8> */
[----:B------:R-:W-:Y:S01]  /*e680*/  F2FP.F16.E4M3.UNPACK_B R56, R56 ;  /* 0x00000038ff38723e */ /* 0x000fe200020006ff */
[----:B------:R-:W-:Y:S01]  /*e690*/  HADD2.F32 R58, -RZ, R57.H1_H1 ;  /* 0x30000039ff3a7230 */ /* 0x000fe20000004100 */
[----:B------:R-:W-:Y:S01]  /*e6a0*/  LOP3.LUT R46, R46, 0xff0000, R65, 0xf8, !PT ;  /* 0x00ff00002e2e7812 */ /* 0x000fe200078ef841 */
[----:B------:R-:W-:-:S02]  /*e6b0*/  HADD2.F32 R63, -RZ, R145.H0_H0 ;  /* 0x20000091ff3f7230 */ /* 0x000fc40000004100 */
[CC--:B------:R-:W-:Y:S01]  /*e6c0*/  FMUL.FTZ R65, R61.reuse, R64.reuse ;  /* 0x000000403d417220 */ /* 0x0c0fe20000410000 */
[----:B------:R-:W-:Y:S01]  /*e6d0*/  F2FP.F16.E4M3.UNPACK_B R147, R147 ;  /* 0x00000093ff93723e */ /* 0x000fe200020006ff */
[C---:B------:R-:W-:Y:S01]  /*e6e0*/  FMUL.FTZ R64, R58.reuse, R64 ;  /* 0x000000403a407220 */ /* 0x040fe20000410000 */
[----:B------:R-:W-:Y:S02]  /*e6f0*/  HADD2.F32 R60, -RZ, R59.H0_H0 ;  /* 0x2000003bff3c7230 */ /* 0x000fe40000004100 */
[-C--:B------:R-:W-:Y:S01]  /*e700*/  FFMA.FTZ R69, R58, R62.reuse, -R65 ;  /* 0x0000003e3a457223 */ /* 0x080fe20000010841 */
[----:B------:R-:W-:Y:S02]  /*e710*/  HADD2.F32 R57, -RZ, R56.H0_H0 ;  /* 0x20000038ff397230 */ /* 0x000fe40000004100 */
[----:B------:R-:W-:Y:S01]  /*e720*/  FFMA.FTZ R68, R61, R62, R64 ;  /* 0x0000003e3d447223 */ /* 0x000fe20000010040 */
        /* <DEDUP_REMOVED lines=22> */
[-C--:B------:R-:W-:Y:S01]  /*e890*/  FMUL.FTZ R70, R60, R62.reuse ;  /* 0x0000003e3c467220 */ /* 0x080fe20000410000 */
[----:B------:R-:W-:Y:S01]  /*e8a0*/  HADD2.F32 R59, -RZ, R61.H0_H0 ;  /* 0x2000003dff3b7230 */ /* 0x000fe20000004100 */
        /* <DEDUP_REMOVED lines=8> */
[----:B------:R-:W-:Y:S01]  /*e930*/  FMUL.FTZ R75, R56, R63 ;  /* 0x0000003f384b7220 */ /* 0x000fe20000410000 */
[----:B------:R-:W-:Y:S01]  /*e940*/  FFMA.FTZ R63, R60, R59, R71 ;  /* 0x0000003b3c3f7223 */ /* 0x000fe20000010047 */
[-C--:B------:R-:W-:Y:S01]  /*e950*/  FFMA.FTZ R73, R56, R61.reuse, -R57 ;  /* 0x0000003d38497223 */ /* 0x080fe20000010839 */
[----:B------:R-:W-:Y:S01]  /*e960*/  F2FP.F16.E4M3.UNPACK_B R56, R52 ;  /* 0x00000034ff38723e */ /* 0x000fe200020006ff */
[----:B------:R-:W-:Y:S02]  /*e970*/  HADD2.F32 R59, -RZ, R146.H0_H0 ;  /* 0x20000092ff3b7230 */ /* 0x000fe40000004100 */
        /* <DEDUP_REMOVED lines=10> */
[----:B------:R-:W-:Y:S01]  /*ea20*/  F2FP.SATFINITE.E4M3.F32.PACK_AB_MERGE_C R72, R72, R63, RZ ;  /* 0x0000003f4848723e */ /* 0x000fe200048070ff */
[----:B------:R-:W-:Y:S02]  /*ea30*/  HADD2.F32 R51, -RZ, R51.H1_H1 ;  /* 0x30000033ff337230 */ /* 0x000fe40000004100 */
[----:B------:R-:W-:Y:S01]  /*ea40*/  FMUL.FTZ R62, R56, R146 ;  /* 0x00000092383e7220 */ /* 0x000fe20000410000 */
        /* <DEDUP_REMOVED lines=8> */
[----:B------:R-:W-:Y:S01]  /*ead0*/  F2FP.F16.E4M3.UNPACK_B R57, R41 ;  /* 0x00000029ff39723e */ /* 0x000fe200020006ff */
[----:B------:R-:W-:Y:S01]  /*eae0*/  HADD2.F32 R59, -RZ, R58.H0_H0 ;  /* 0x2000003aff3b7230 */ /* 0x000fe20000004100 */
[----:B------:R-:W-:-:S02]  /*eaf0*/  F2FP.SATFINITE.E4M3.F32.PACK_AB_MERGE_C R70, R73, R70, RZ ;  /* 0x000000464946723e */ /* 0x000fc400048070ff */
[----:B------:R-:W-:Y:S01]  /*eb00*/  F2FP.SATFINITE.E4M3.F32.PACK_AB_MERGE_C R55, R67, R64, R54 ;  /* 0x000000404337723e */ /* 0x000fe20004807036 */
[----:B------:R-:W-:Y:S01]  /*eb10*/  HADD2.F32 R64, -RZ, R63.H0_H0 ;  /* 0x2000003fff407230 */ /* 0x000fe20000004100 */
[----:B------:R-:W-:Y:S01]  /*eb20*/  F2FP.F16.E4M3.UNPACK_B R61, R44 ;  /* 0x0000002cff3d723e */ /* 0x000fe200020006ff */
[----:B------:R-:W-:Y:S01]  /*eb30*/  HADD2.F32 R56, -RZ, R57.H0_H0 ;  /* 0x20000039ff387230 */ /* 0x000fe20000004100 */
[----:B------:R-:W-:Y:S01]  /*eb40*/  F2FP.SATFINITE.E4M3.F32.PACK_AB_MERGE_C R52, R51, R52, R70 ;  /* 0x000000343334723e */ /* 0x000fe20004807046 */
        /* <DEDUP_REMOVED lines=26> */
[----:B------:R-:W-:Y:S02]  /*ecf0*/  HADD2.F32 R41, -RZ, R41.H1_H1 ;  /* 0x30000029ff297230 */ /* 0x000fe40000004100 */
[----:B------:R-:W-:Y:S01]  /*ed00*/  FMUL.FTZ R61, R45, R60 ;  /* 0x0000003c2d3d7220 */ /* 0x000fe20000410000 */
[--C-:B------:R-:W-:Y:S02]  /*ed10*/  HADD2.F32 R58, -RZ, R44.reuse.H0_H0 ;  /* 0x2000002cff3a7230 */ /* 0x100fe40000004100 */
[----:B------:R-:W-:Y:S01]  /*ed20*/  FMUL.FTZ R60, R59, R62 ;  /* 0x0000003e3b3c7220 */ /* 0x000fe20000410000 */
[----:B------:R-:W-:-:S02]  /*ed30*/  HADD2.F32 R44, -RZ, R44.H1_H1 ;  /* 0x3000002cff2c7230 */ /* 0x000fc40000004100 */
[----:B------:R-:W-:Y:S01]  /*ed40*/  FMUL.FTZ R62, R41, R62 ;  /* 0x0000003e293e7220 */ /* 0x000fe20000410000 */
[----:B------:R-:W-:Y:S01]  /*ed50*/  FFMA.FTZ R69, R46, R58, R61 ;  /* 0x0000003a2e457223 */ /* 0x000fe2000001003d */
[----:B------:R-:W-:Y:S02]  /*ed60*/  F2FP.F16.E4M3.UNPACK_B R46, R47 ;  /* 0x0000002fff2e723e */ /* 0x000fe400020006ff */
        /* <DEDUP_REMOVED lines=53> */
.L_x_2421:
[----:B------:R-:W-:Y:S05]  /*f0c0*/  BSYNC B1 ;  /* 0x0000000000017941 */ /* 0x000fea0003800000 */
.L_x_2420:
        /* <DEDUP_REMOVED lines=10> */
.L_x_2337:
[----:B------:R-:W-:-:S06]  /*f170*/  UISETP.NE.AND UP0, UPT, UR53, 0x3, UPT ;  /* 0x000000033500788c */ /* 0x000fcc000bf05270 */
[----:B------:R-:W-:-:S13]  /*f180*/  PLOP3.LUT P1, PT, PT, PT, UP0, 0x80, 0x0 ;  /* 0x000000000000781c */ /* 0x000fda0003f2f008 */
[----:B------:R-:W-:Y:S05]  /*f190*/  @!P1 BRA `(.L_x_2422) ;  /* 0x0000000000049947 */ /* 0x000fea0003800000 */
[----:B------:R-:W-:Y:S01]  /*f1a0*/  BPT.TRAP 0x1 ;  /* 0x000000040000795c */ /* 0x000fe20000300000 */
.L_x_2422:
[----:B------:R-:W-:Y:S01]  /*f1b0*/  IMAD R97, R17, 0x8, R16 ;  /* 0x0000000811617824 */ /* 0x000fe200078e0210 */
[----:B------:R-:W-:Y:S01]  /*f1c0*/  SHF.L.U32 R98, R191, 0x1f, RZ ;  /* 0x0000001fbf627819 */ /* 0x000fe200000006ff */
[----:B------:R-:W-:Y:S01]  /*f1d0*/  IMAD R96, R24, -0xa0, R2 ;  /* 0xffffff6018607824 */ /* 0x000fe200078e0202 */
[----:B------:R-:W-:Y:S02]  /*f1e0*/  BSSY B1, `(.L_x_2423) ;  /* 0x0000004000017945 */ /* 0x000fe40003800000 */
[----:B------:R-:W1:Y:S02]  /*f1f0*/  SYNCS.PHASECHK.TRANS64.TRYWAIT P2, [R97+URZ+0x29890], R98 ;  /* 0x02989062610075a7 */ /* 0x000e64000804017f */
[----:B------:R-:W-:Y:S01]  /*f200*/  VIMNMX R96, R96, 0xa0, PT ;  /* 0x000000a060607848 */ /* 0x000fe20003fe0100 */
[----:B-1----:R-:W-:Y:S06]  /*f210*/  @!P2 BRA `(.L_x_2424) ;  /* 0x000001e400c4a947 */ /* 0x002fec0003800000 */
.L_x_2667:
[----:B------:R-:W-:Y:S05]  /*f220*/  BSYNC B1 ;  /* 0x0000000000017941 */ /* 0x000fea0003800000 */
.L_x_2423:
        /* <DEDUP_REMOVED lines=21> */
.L_x_2426:
[----:B------:R-:W-:Y:S05]  /*f380*/  BSYNC B1 ;  /* 0x0000000000017941 */ /* 0x000fea0003800000 */
.L_x_2425:
        /* <DEDUP_REMOVED lines=20> */
.L_x_2370:
[----:B------:R-:W-:Y:S05]  /*f4d0*/  BSYNC B0 ;  /* 0x0000000000007941 */ /* 0x000fea0003800000 */
.L_x_2336:
        /* <DEDUP_REMOVED lines=12> */
[----:B------:R-:W-:-:S05]  /*f5a0*/  @!P2 VIADD R40, R97, 0x298a0 ;  /* 0x000298a06128a836 */ /* 0x000fca0000000000 */
[----:B------:R-:W-:-:S04]  /*f5b0*/  @!P2 PRMT R40, RZ, 0x654, R40 ;  /* 0x00000654ff28a816 */ /* 0x000fc80000000028 */
[----:B------:R0:W-:Y:S01]  /*f5c0*/  @!P2 SYNCS.ARRIVE.TRANS64.RED.A1T0 RZ, [R40+URZ], RZ ;  /* 0x000000ff28ffa9a7 */ /* 0x0001e2000810043f */
[----:B------:R-:W-:Y:S05]  /*f5d0*/  @!P1 BRA `(.L_x_2428) ;  /* 0x0000000000049947 */ /* 0x000fea0003800000 */
[----:B------:R-:W-:Y:S01]  /*f5e0*/  BPT.TRAP 0x1 ;  /* 0x000000040000795c */ /* 0x000fe20000300000 */
.L_x_2428:
[----:B------:R-:W-:Y:S05]  /*f5f0*/  BSYNC B0 ;  /* 0x0000000000007941 */ /* 0x000fea0003800000 */
.L_x_2427:
[----:B------:R-:W1:Y:S01]  /*f600*/  SYNCS.PHASECHK.TRANS64.TRYWAIT P1, [R97+URZ+0x298b0], R98 ;  /* 0x0298b062610075a7 */ /* 0x000e62000802017f */
[----:B------:R-:W-:Y:S01]  /*f610*/  ULDC UR42, c[0x0][0x320] ;  /* 0x0000c800002a7ab9 */ /* 0x000fe20000000800 */
[----:B------:R-:W-:Y:S01]  /*f620*/  ULDC.64 UR38, c[0x0][0x328] ;  /* 0x0000ca0000267ab9 */ /* 0x000fe20000000a00 */
[----:B------:R-:W-:Y:S01]  /*f630*/  ULDC.64 UR40, c[0x0][0x318] ;  /* 0x0000c60000287ab9 */ /* 0x000fe20000000a00 */
[----:B------:R-:W-:Y:S01]  /*f640*/  BSSY B0, `(.L_x_2429) ;  /* 0x0000003000007945 */ /* 0x000fe20003800000 */
[----:B------:R-:W-:-:S03]  /*f650*/  IMAD R41, R17, 0x5000, R213 ;  /* 0x0000500011297824 */ /* 0x000fc600078e02d5 */
[----:B-1----:R-:W-:Y:S05]  /*f660*/  @!P1 BRA `(.L_x_2430) ;  /* 0x000001e000c49947 */ /* 0x002fea0003800000 */
.L_x_2668:
[----:B------:R-:W-:Y:S05]  /*f670*/  BSYNC B0 ;  /* 0x0000000000007941 */ /* 0x000fea0003800000 */
.L_x_2429:
[----:B------:R-:W-:Y:S01]  /*f680*/  ISETP.GE.AND P1, PT, R188, R96, PT ;  /* 0x00000060bc00720c */ /* 0x000fe20003f26270 */
[----:B------:R-:W-:Y:S01]  /*f690*/  BSSY B0, `(.L_x_2431) ;  /* 0x000001a000007945 */ /* 0x000fe20003800000 */
[-C--:B------:R-:W-:Y:S01]  /*f6a0*/  IADD3 R48, R16, R41.reuse, RZ ;  /* 0x0000002910307210 */ /* 0x080fe20007ffe0ff */
[----:B------:R-:W-:Y:S01]  /*f6b0*/  IMAD.WIDE R44, R24, 0xa0, R118 ;  /* 0x000000a0182c7825 */ /* 0x000fe200078e0276 */
[CC--:B------:R-:W-:Y:S02]  /*f6c0*/  IADD3 R49, R16.reuse, R41.reuse, R124 ;  /* 0x0000002910317210 */ /* 0x0c0fe40007ffe07c */
[CC--:B------:R-:W-:Y:S02]  /*f6d0*/  IADD3 R50, R16.reuse, R41.reuse, R121 ;  /* 0x0000002910327210 */ /* 0x0c0fe40007ffe079 */
[----:B------:R-:W-:-:S05]  /*f6e0*/  IADD3 R51, R16, R41, R130 ;  /* 0x0000002910337210 */ /* 0x000fca0007ffe082 */
        /* <DEDUP_REMOVED lines=20> */
.L_x_2432:
[----:B------:R-:W-:Y:S05]  /*f830*/  BSYNC B0 ;  /* 0x0000000000007941 */ /* 0x000fea0003800000 */
.L_x_2431:
[----:B------:R-:W-:Y:S01]  /*f840*/  ISETP.GE.AND P1, PT, R221, R96, PT ;  /* 0x00000060dd00720c */ /* 0x000fe20003f26270 */
[----:B------:R-:W-:-:S12]  /*f850*/  BSSY B0, `(.L_x_2433) ;  /* 0x0000017000007945 */ /* 0x000fd80003800000 */
[----:B------:R-:W-:Y:S05]  /*f860*/  @P1 BRA `(.L_x_2434) ;  /* 0x0000000000541947 */ /* 0x000fea0003800000 */
[----:B--2---:R-:W-:Y:S01]  /*f870*/  IADD3 R43, P1, R44, 0x80, RZ ;  /* 0x000000802c2b7810 */ /* 0x004fe20007f3e0ff */
[----:B------:R-:W-:Y:S01]  /*f880*/  IMAD.MOV.U32 R41, RZ, RZ, R33 ;  /* 0x000000ffff297224 */ /* 0x000fe200078e0021 */
[----:B0-----:R-:W-:-:S03]  /*f890*/  MOV R40, R114 ;  /* 0x0000007200287202 */ /* 0x001fc60000000f00 */
[----:B------:R-:W-:Y:S02]  /*f8a0*/  IMAD.X R44, RZ, RZ, R45, P1 ;  /* 0x000000ffff2c7224 */ /* 0x000fe400008e062d */
        /* <DEDUP_REMOVED lines=17> */
.L_x_2434:
[----:B------:R-:W-:Y:S05]  /*f9c0*/  BSYNC B0 ;  /* 0x0000000000007941 */ /* 0x000fea0003800000 */
.L_x_2433:
[----:B0-23--:R-:W2:Y:S01]  /*f9d0*/  LDL R40, [R1+0x10] ;  /* 0x0000100001287983 */ /* 0x00dea20000100800 */
[----:B------:R-:W-:Y:S02]  /*f9e0*/  VIADD R17, R17, 0x1 ;  /* 0x0000000111117836 */ /* 0x000fe40000000000 */
[----:B-1----:R-:W-:Y:S01]  /*f9f0*/  @!P2 VIADD R97, R97, 0x298c0 ;  /* 0x000298c06161a836 */ /* 0x002fe20000000000 */
        /* <DEDUP_REMOVED lines=20> */
.L_x_2331:
[----:B------:R-:W0:Y:S01]  /*fb40*/  LDC R0, c[0x0][0x448] ;  /* 0x00011200ff007b82 */ /* 0x000e220000000800 */
        /* <DEDUP_REMOVED lines=23> */
[----:B0-----:R-:W-:-:S02]  /*fcc0*/  ISETP.NE.AND P1, PT, R0, 0x1, PT ;  /* 0x000000010000780c */ /* 0x001fc40003f25270 */
[----:B------:R-:W-:Y:S02]  /*fcd0*/  CS2R R44, SRZ ;  /* 0x00000000002c7805 */ /* 0x000fe4000001ff00 */
[----:B------:R-:W-:Y:S02]  /*fce0*/  IADD3 R0, R203, 0x7f, RZ ;  /* 0x0000007fcb007810 */ /* 0x000fe40007ffe0ff */
[----:B------:R-:W-:Y:S02]  /*fcf0*/  CS2R R32, SRZ ;  /* 0x0000000000207805 */ /* 0x000fe4000001ff00 */
[----:B------:R-:W-:Y:S01]  /*fd00*/  CS2R R38, SRZ ;  /* 0x0000000000267805 */ /* 0x000fe2000001ff00 */
[----:B------:R-:W-:Y:S01]  /*fd10*/  IMAD.MOV.U32 R34, RZ, RZ, RZ ;  /* 0x000000ffff227224 */ /* 0x000fe200078e00ff */
[----:B------:R-:W-:Y:S02]  /*fd20*/  CS2R R36, SRZ ;  /* 0x0000000000247805 */ /* 0x000fe4000001ff00 */
[----:B------:R-:W-:-:S02]  /*fd30*/  CS2R R90, SRZ ;  /* 0x00000000005a7805 */ /* 0x000fc4000001ff00 */
[----:B------:R-:W-:Y:S02]  /*fd40*/  CS2R R40, SRZ ;  /* 0x0000000000287805 */ /* 0x000fe4000001ff00 */
[----:B------:R-:W-:Y:S02]  /*fd50*/  CS2R R48, SRZ ;  /* 0x0000000000307805 */ /* 0x000fe4000001ff00 */
[----:B------:R-:W-:Y:S01]  /*fd60*/  CS2R R92, SRZ ;  /* 0x00000000005c7805 */ /* 0x000fe2000001ff00 */
[----:B------:R-:W-:Y:S01]  /*fd70*/  IMAD.MOV.U32 R57, RZ, RZ, RZ ;  /* 0x000000ffff397224 */ /* 0x000fe200078e00ff */
[----:B------:R-:W0:Y:S08]  /*fd80*/  @P1 LDC R3, c[0x0][0x44c] ;  /* 0x00011300ff031b82 */ /* 0x000e300000000800 */
[----:B------:R-:W1:Y:S01]  /*fd90*/  @P1 LDC R2, c[0x0][0x450] ;  /* 0x00011400ff021b82 */ /* 0x000e620000000800 */
[----:B0-----:R-:W-:-:S05]  /*fda0*/  @P1 IMAD.HI.U32 R3, R0, R3, RZ ;  /* 0x0000000300031227 */ /* 0x001fca00078e00ff */
[----:B-1----:R-:W-:Y:S02]  /*fdb0*/  @P1 SHF.R.U32.HI R0, RZ, R2, R3 ;  /* 0x00000002ff001219 */ /* 0x002fe40000011603 */
[----:B------:R-:W-:-:S03]  /*fdc0*/  PLOP3.LUT P1, PT, PT, PT, PT, 0x80, 0x0 ;  /* 0x000000000000781c */ /* 0x000fc60003f2f070 */
[----:B------:R-:W-:-:S04]  /*fdd0*/  IMAD.IADD R0, R161, 0x1, R0 ;  /* 0x00000001a1007824 */ /* 0x000fc800078e0200 */
[----:B------:R-:W-:-:S05]  /*fde0*/  IMAD.HI R0, R0, 0x66666667, RZ ;  /* 0x6666666700007827 */ /* 0x000fca00078e02ff */
[----:B------:R-:W-:-:S04]  /*fdf0*/  SHF.R.U32.HI R3, RZ, 0x1f, R0 ;  /* 0x0000001fff037819 */ /* 0x000fc80000011600 */
[----:B------:R-:W-:-:S04]  /*fe00*/  LEA.HI.SX32 R3, R0, R3, 0x1a ;  /* 0x0000000300037211 */ /* 0x000fc800078fd2ff */
[----:B------:R-:W-:-:S04]  /*fe10*/  VIMNMX R162, R162, R3, PT ;  /* 0x00000003a2a27248 */ /* 0x000fc80003fe0100 */
[----:B------:R-:W-:Y:S01]  /*fe20*/  ISETP.GE.AND P2, PT, R162, 0x1, PT ;  /* 0x00000001a200780c */ /* 0x000fe20003f46270 */
[----:B------:R-:W-:-:S12]  /*fe30*/  @P0 BRA `(.L_x_2436) ;  /* 0x00000000000c0947 */ /* 0x000fd80003800000 */
[----:B------:R-:W0:Y:S01]  /*fe40*/  FENCE.VIEW.ASYNC.G ;  /* 0x00000000000073c6 */ /* 0x000e220000000100 */
[----:B------:R-:W-:Y:S05]  /*fe50*/  WARPSYNC.ALL ;  /* 0x0000000000007948 */ /* 0x000fea0003800000 */
[----:B0-----:R-:W-:Y:S06]  /*fe60*/  BAR.ARV 0xc, 0x180 ;  /* 0x0306000000007b1d */ /* 0x001fec0000002000 */
.L_x_2436:
[----:B------:R-:W-:Y:S01]  /*fe70*/  CS2R R94, SRZ ;  /* 0x00000000005e7805 */ /* 0x000fe2000001ff00 */
[----:B------:R-:W-:Y:S06]  /*fe80*/  @!P2 BRA `(.L_x_2437) ;  /* 0x0000014000f0a947 */ /* 0x000fec0003800000 */
[----:B------:R-:W-:-:S03]  /*fe90*/  UMOV UR4, 0xffffffff ;  /* 0xffffffff00047882 */ /* 0x000fc60000000000 */
[----:B------:R-:W-:Y:S05]  /*fea0*/  BRA.DIV UR4, `(.L_x_2438) ;  /* 0x000001da04c87947 */ /* 0x000fea000b800000 */
[----:B------:R0:W1:Y:S02]  /*feb0*/  SHFL.IDX PT, R197, R237, RZ, 0x1f ;  /* 0x00001fffedc57589 */ /* 0x00006400000e0000 */
.L_x_2671:
[----:B------:R-:W-:Y:S01]  /*fec0*/  ULOP3.LUT UP0, URZ, UR52, 0x9f, URZ, 0xc0, !UPT ;  /* 0x0000009f343f7892 */ /* 0x000fe2000f80c03f */
[----:B-1----:R-:W-:-:S04]  /*fed0*/  LEA.HI R0, R197, R197, RZ, 0x1 ;  /* 0x000000c5c5007211 */ /* 0x002fc800078f08ff */
[----:B------:R-:W-:Y:S02]  /*fee0*/  LOP3.LUT R0, R0, 0x3e, RZ, 0xc0, !PT ;  /* 0x0000003e00007812 */ /* 0x000fe400078ec0ff */
[----:B------:R-:W-:Y:S02]  /*fef0*/  PLOP3.LUT P0, PT, PT, PT, UP0, 0x80, 0x0 ;  /* 0x000000000000781c */ /* 0x000fe40003f0f008 */
[----:B------:R-:W-:-:S04]  /*ff00*/  IADD3 R0, R197, -R0, RZ ;  /* 0x80000000c5007210 */ /* 0x000fc80007ffe0ff */
        /* <DEDUP_REMOVED lines=17> */
[----:B-1----:R-:W-:-:S07]  /*10020*/  IMAD.MOV.U32 R13, RZ, RZ, RZ ;  /* 0x000000ffff0d7224 */ /* 0x002fce00078e00ff */
[----:B------:R-:W-:-:S07]  /*10030*/  LEPC R20, `(.L_x_2439) ;  /* 0x000000001014794e */ /* 0x000fce0000000000 */
[----:B0-2--5:R-:W-:Y:S05]  /*10040*/  CALL.ABS.NOINC R2 ;  /* 0x0000000002007343 */ /* 0x025fea0003c00000 */
.L_x_2439:
        /* <DEDUP_REMOVED lines=45> */
[----:B------:R-:W-:-:S04]  /*10320*/  MOV R3, UR4 ;  /* 0x0000000400037c02 */ /* 0x000fc80008000f00 */
[----:B------:R-:W-:-:S04]  /*10330*/  SHF.L.U32 R3, R3, 0x1f, RZ ;  /* 0x0000001f03037819 */ /* 0x000fc800000006ff */
[----:B------:R1:W2:Y:S03]  /*10340*/  SYNCS.PHASECHK.TRANS64.TRYWAIT P0, [R16+URZ+0x29800], R3 ;  /* 0x02980003100075a7 */ /* 0x0002a6000800017f */
[----:B--2---:R-:W-:Y:S05]  /*10350*/  @!P0 NANOSLEEP.SYNCS 0x989680 ;  /* 0x009896800000895d */ /* 0x004fea0003900000 */
[----:B------:R-:W2:Y:S01]  /*10360*/  @!P0 SYNCS.PHASECHK.TRANS64 P0, [R16+URZ+0x29800], R3 ;  /* 0x02980003100085a7 */ /* 0x000ea2000800007f */
[----:B------:R-:W-:Y:S04]  /*10370*/  BSSY B0, `(.L_x_2441) ;  /* 0x0000006000007945 */ /* 0x000fe80003800000 */
[----:B--2---:R-:W-:Y:S05]  /*10380*/  @P0 BRA `(.L_x_2442) ;  /* 0x0000000000100947 */ /* 0x004fea0003800000 */
.L_x_2443:
[----:B--2---:R2:W3:Y:S02]  /*10390*/  SYNCS.PHASECHK.TRANS64.TRYWAIT P0, [R16+URZ+0x29800], R3 ;  /* 0x02980003100075a7 */ /* 0x0044e4000800017f */
[----:B---3--:R-:W-:Y:S05]  /*103a0*/  @!P0 NANOSLEEP.SYNCS 0x989680 ;  /* 0x009896800000895d */ /* 0x008fea0003900000 */
[----:B------:R-:W3:Y:S02]  /*103b0*/  @!P0 SYNCS.PHASECHK.TRANS64 P0, [R16+URZ+0x29800], R3 ;  /* 0x02980003100085a7 */ /* 0x000ee4000800007f */
[----:B---3--:R-:W-:Y:S05]  /*103c0*/  @!P0 BRA `(.L_x_2443) ;  /* 0xfffffffc00f08947 */ /* 0x008fea000383ffff */
.L_x_2442:
[----:B------:R-:W-:Y:S05]  /*103d0*/  BSYNC B0 ;  /* 0x0000000000007941 */ /* 0x000fea0003800000 */
.L_x_2441:
[----:B------:R-:W-:Y:S05]  /*103e0*/  BRA `(.L_x_2444) ;  /* 0x0000006c009c7947 */ /* 0x000fea0003800000 */
.L_x_2440:
        /* <DEDUP_REMOVED lines=27> */
[----:B-1----:R-:W-:-:S07]  /*105a0*/  IMAD.MOV.U32 R13, RZ, RZ, RZ ;  /* 0x000000ffff0d7224 */ /* 0x002fce00078e00ff */
[----:B------:R-:W-:-:S07]  /*105b0*/  LEPC R20, `(.L_x_2445) ;  /* 0x000000001014794e */ /* 0x000fce0000000000 */
[----:B0-2---:R-:W-:Y:S05]  /*105c0*/  CALL.ABS.NOINC R14 ;  /* 0x000000000e007343 */ /* 0x005fea0003c00000 */
.L_x_2445:
[----:B------:R-:W-:Y:S01]  /*105d0*/  ULDC.U8 UR4, c[0x0][0x410] ;  /* 0x0001040000047ab9 */ /* 0x000fe20000000000 */
[----:B------:R-:W-:Y:S01]  /*105e0*/  BSSY B0, `(.L_x_2446) ;  /* 0x00006bf000007945 */ /* 0x000fe20003800000 */
[----:B------:R-:W-:Y:S02]  /*105f0*/  ISETP.NE.AND P0, PT, RZ, UR4, PT ;  /* 0x00000004ff007c0c */ /* 0x000fe4000bf05270 */
[----:B------:R-:W-:-:S11]  /*10600*/  IADD3 R10, R188, R203, RZ ;  /* 0x000000cbbc0a7210 */ /* 0x000fd60007ffe0ff */
[----:B------:R-:W-:Y:S05]  /*10610*/  @!P0 BRA `(.L_x_2447) ;  /* 0x0000003400788947 */ /* 0x000fea0003800000 */
[----:B------:R-:W1:Y:S01]  /*10620*/  LDC R45, c[0x0][0x448] ;  /* 0x00011200ff2d7b82 */ /* 0x000e620000000800 */
[----:B------:R-:W-:Y:S01]  /*10630*/  IMAD.MOV.U32 R5, RZ, RZ, R10 ;  /* 0x000000ffff057224 */ /* 0x000fe200078e000a */
[----:B------:R-:W-:Y:S01]  /*10640*/  MOV R8, R144 ;  /* 0x0000009000087202 */ /* 0x000fe20000000f00 */
[----:B------:R-:W-:Y:S01]  /*10650*/  IMAD.MOV.U32 R6, RZ, RZ, R24 ;  /* 0x000000ffff067224 */ /* 0x000fe200078e0018 */
[----:B------:R-:W-:Y:S01]  /*10660*/  ULDC.64 UR4, c[0x0][0x3f8] ;  /* 0x0000fe0000047ab9 */ /* 0x000fe20000000a00 */
[----:B------:R-:W-:Y:S01]  /*10670*/  IMAD.MOV.U32 R9, RZ, RZ, R29 ;  /* 0x000000ffff097224 */ /* 0x000fe200078e001d */
[----:B------:R-:W-:Y:S01]  /*10680*/  ULDC.64 UR6, c[0x0][0x408] ;  /* 0x0001020000067ab9 */ /* 0x000fe20000000a00 */
[----:B------:R-:W-:Y:S01]  /*10690*/  ULDC.64 UR8, c[0x0][0x400] ;  /* 0x0001000000087ab9 */ /* 0x000fe20000000a00 */
[----:B-1----:R-:W-:-:S13]  /*106a0*/  ISETP.NE.AND P0, PT, R45, 0x1, PT ;  /* 0x000000012d00780c */ /* 0x002fda0003f05270 */
[----:B------:R-:W1:Y:S08]  /*106b0*/  @P0 LDC R3, c[0x0][0x44c] ;  /* 0x00011300ff030b82 */ /* 0x000e700000000800 */
[----:B------:R-:W2:Y:S01]  /*106c0*/  @P0 LDC R7, c[0x0][0x450] ;  /* 0x00011400ff070b82 */ /* 0x000ea20000000800 */
[----:B-1----:R-:W-:-:S05]  /*106d0*/  @P0 IMAD.HI.U32 R0, R10, R3, RZ ;  /* 0x000000030a000227 */ /* 0x002fca00078e00ff */
[----:B--2---:R-:W-:Y:S01]  /*106e0*/  @P0 SHF.R.U32.HI R5, RZ, R7, R0 ;  /* 0x00000007ff050219 */ /* 0x004fe20000011600 */
[----:B------:R-:W-:-:S03]  /*106f0*/  IMAD.MOV.U32 R7, RZ, RZ, R27 ;  /* 0x000000ffff077224 */ /* 0x000fc600078e001b */
[----:B------:R-:W-:Y:S01]  /*10700*/  SHF.R.S32.HI R0, RZ, 0x1f, R5 ;  /* 0x0000001fff007819 */ /* 0x000fe20000011405 */
[----:B------:R-:W-:-:S04]  /*10710*/  IMAD.WIDE.U32 R6, R5, UR4, R6 ;  /* 0x0000000405067c25 */ /* 0x000fc8000f8e0006 */
[----:B------:R-:W-:Y:S02]  /*10720*/  IMAD R4, R0, UR4, RZ ;  /* 0x0000000400047c24 */ /* 0x000fe4000f8e02ff */
[----:B------:R-:W-:-:S04]  /*10730*/  IMAD.WIDE.U32 R8, R5, UR6, R8 ;  /* 0x0000000605087c25 */ /* 0x000fc8000f8e0008 */
[----:B------:R-:W-:Y:S02]  /*10740*/  IMAD R0, R0, UR6, RZ ;  /* 0x0000000600007c24 */ /* 0x000fe4000f8e02ff */
[C---:B------:R-:W-:Y:S01]  /*10750*/  IMAD R13, R5.reuse, UR5, R4 ;  /* 0x00000005050d7c24 */ /* 0x040fe2000f8e0204 */
[----:B------:R-:W-:Y:S01]  /*10760*/  ULDC.64 UR4, c[0x0][0x3e8] ;  /* 0x0000fa0000047ab9 */ /* 0x000fe20000000a00 */
[----:B------:R-:W-:Y:S01]  /*10770*/  IMAD R11, R5, UR7, R0 ;  /* 0x00000007050b7c24 */ /* 0x000fe2000f8e0200 */
[----:B------:R-:W-:Y:S01]  /*10780*/  IADD3 R3, P0, R6, UR4, RZ ;  /* 0x0000000406037c10 */ /* 0x000fe2000ff1e0ff */
[----:B------:R-:W-:Y:S01]  /*10790*/  UMOV UR4, 0xffffffff ;  /* 0xffffffff00047882 */ /* 0x000fe20000000000 */
[----:B------:R-:W-:Y:S02]  /*107a0*/  IADD3 R5, P1, R8, UR8, RZ ;  /* 0x0000000808057c10 */ /* 0x000fe4000ff3e0ff */
[----:B------:R-:W-:Y:S02]  /*107b0*/  IADD3.X R13, R7, UR5, R13, P0, !PT ;  /* 0x00000005070d7c10 */ /* 0x000fe400087fe40d */
[----:B------:R-:W-:Y:S01]  /*107c0*/  IADD3.X R4, R9, UR9, R11, P1, !PT ;  /* 0x0000000909047c10 */ /* 0x000fe20008ffe40b */
[----:B------:R-:W-:Y:S08]  /*107d0*/  BRA.DIV UR4, `(.L_x_2448) ;  /* 0x000001d204a87947 */ /* 0x000ff0000b800000 */
[----:B------:R1:W2:Y:S04]  /*107e0*/  SHFL.IDX PT, R0, R13, RZ, 0x1e1f ;  /* 0x001e1fff0d007589 */ /* 0x0002a800000e0000 */
[----:B------:R-:W3:Y:S04]  /*107f0*/  SHFL.IDX PT, R3, R3, RZ, 0x1e1f ;  /* 0x001e1fff03037589 */ /* 0x000ee800000e0000 */
[----:B------:R-:W4:Y:S04]  /*10800*/  SHFL.IDX PT, R4, R4, RZ, 0x1e1f ;  /* 0x001e1fff04047589 */ /* 0x000f2800000e0000 */
[----:B------:R1:W0:Y:S02]  /*10810*/  SHFL.IDX PT, R14, R5, RZ, 0x1e1f ;  /* 0x001e1fff050e7589 */ /* 0x00022400000e0000 */
.L_x_2677:
        /* <DEDUP_REMOVED lines=13> */
[----:B-1----:R-:W-:Y:S02]  /*108f0*/  CS2R R12, SRZ ;  /* 0x00000000000c7805 */ /* 0x002fe4000001ff00 */
        /* <DEDUP_REMOVED lines=11> */
[----:B0-----:R-:W-:Y:S02]  /*109b0*/  @!P5 IADD3 R8, P1, R22, R14, RZ ;  /* 0x0000000e1608d210 */ /* 0x001fe40007f3e0ff */
[----:B------:R-:W-:Y:S01]  /*109c0*/  @!P2 IADD3 R10, P4, R193, R3, RZ ;  /* 0x00000003c10aa210 */ /* 0x000fe20007f9e0ff */
[--C-:B--2---:R-:W-:Y:S02]  /*109d0*/  @!P5 IMAD.X R7, R0, 0x1, R5.reuse, P0 ;  /* 0x000000010007d824 */ /* 0x104fe400000e0605 */
[----:B----4-:R-:W-:Y:S01]  /*109e0*/  @!P5 IMAD.X R9, R4, 0x1, R5, P1 ;  /* 0x000000010409d824 */ /* 0x010fe200008e0605 */
[----:B------:R-:W-:-:S02]  /*109f0*/  ISETP.GE.AND P1, PT, R195, UR4, PT ;  /* 0x00000004c3007c0c */ /* 0x000fc4000bf26270 */
[-C--:B------:R-:W-:Y:S01]  /*10a00*/  @!P2 IADD3 R12, P0, R193, R14.reuse, RZ ;  /* 0x0000000ec10ca210 */ /* 0x080fe20007f1e0ff */
[----:B------:R0:W5:Y:S01]  /*10a10*/  @!P5 LD.E.64 R38, desc[UR56][R6.64] ;  /* 0x000000380626d980 */ /* 0x000162000c101b00 */
[----:B------:R-:W-:Y:S02]  /*10a20*/  @!P2 IADD3.X R11, R0, R233, RZ, P4, !PT ;  /* 0x000000e9000ba210 */ /* 0x000fe400027fe4ff */
[C---:B------:R-:W-:Y:S01]  /*10a30*/  @!P3 IADD3 R20, P4, R192.reuse, R3, RZ ;  /* 0x00000003c014b210 */ /* 0x040fe20007f9e0ff */
[----:B------:R-:W5:Y:S01]  /*10a40*/  @!P5 LD.E.64 R36, desc[UR56][R8.64] ;  /* 0x000000380824d980 */ /* 0x000f62000c101b00 */
[----:B------:R-:W-:Y:S02]  /*10a50*/  @!P3 IADD3 R40, P5, R192, R14, RZ ;  /* 0x0000000ec028b210 */ /* 0x000fe40007fbe0ff */
[----:B------:R-:W-:Y:S01]  /*10a60*/  CS2R R34, SRZ ;  /* 0x0000000000227805 */ /* 0x000fe2000001ff00 */
[----:B------:R-:W-:Y:S01]  /*10a70*/  @!P2 IMAD.X R13, R4, 0x1, R233, P0 ;  /* 0x00000001040da824 */ /* 0x000fe200000e06e9 */
[----:B------:R-:W-:-:S02]  /*10a80*/  CS2R R30, SRZ ;  /* 0x00000000001e7805 */ /* 0x000fc4000001ff00 */
[----:B------:R-:W-:Y:S01]  /*10a90*/  CS2R R28, SRZ ;  /* 0x00000000001c7805 */ /* 0x000fe2000001ff00 */
[--C-:B------:R-:W-:Y:S01]  /*10aa0*/  @!P3 IMAD.X R21, R0, 0x1, R232.reuse, P4 ;  /* 0x000000010015b824 */ /* 0x100fe200020e06e8 */
[----:B------:R-:W5:Y:S01]  /*10ab0*/  @!P2 LD.E.64 R32, desc[UR56][R10.64] ;  /* 0x000000380a20a980 */ /* 0x000f62000c101b00 */
[----:B------:R-:W-:Y:S01]  /*10ac0*/  @!P3 IMAD.X R41, R4, 0x1, R232, P5 ;  /* 0x000000010429b824 */ /* 0x000fe200028e06e8 */
[----:B------:R-:W-:Y:S02]  /*10ad0*/  ISETP.GE.AND P0, PT, R194, UR4, PT ;  /* 0x00000004c2007c0c */ /* 0x000fe4000bf06270 */
[----:B------:R-:W5:Y:S01]  /*10ae0*/  @!P2 LD.E.64 R34, desc[UR56][R12.64] ;  /* 0x000000380c22a980 */ /* 0x000f62000c101b00 */
[----:B------:R-:W-:Y:S02]  /*10af0*/  ISETP.GE.AND P2, PT, R196, UR4, PT ;  /* 0x00000004c4007c0c */ /* 0x000fe4000bf46270 */
[C---:B------:R-:W-:Y:S01]  /*10b00*/  @!P1 IADD3 R42, P4, R195.reuse, R14, RZ ;  /* 0x0000000ec32a9210 */ /* 0x040fe20007f9e0ff */
[----:B------:R-:W5:Y:S04]  /*10b10*/  @!P3 LD.E.64 R30, desc[UR56][R20.64] ;  /* 0x00000038141eb980 */ /* 0x000f68000c101b00 */
[----:B------:R1:W5:Y:S01]  /*10b20*/  @!P3 LD.E.64 R28, desc[UR56][R40.64] ;  /* 0x00000038281cb980 */ /* 0x000362000c101b00 */
[----:B0-----:R-:W-:-:S02]  /*10b30*/  @!P1 IADD3 R6, P3, R195, R3, RZ ;  /* 0x00000003c3069210 */ /* 0x001fc40007f7e0ff */
[----:B------:R-:W-:Y:S02]  /*10b40*/  CS2R R26, SRZ ;  /* 0x00000000001a7805 */ /* 0x000fe4000001ff00 */
[----:B------:R-:W-:Y:S01]  /*10b50*/  CS2R R24, SRZ ;  /* 0x0000000000187805 */ /* 0x000fe2000001ff00 */
[----:B------:R-:W-:Y:S01]  /*10b60*/  @!P1 IMAD.X R43, R4, 0x1, R231, P4 ;  /* 0x00000001042b9824 */ /* 0x000fe200020e06e7 */
[----:B------:R-:W-:Y:S02]  /*10b70*/  @!P1 IADD3.X R7, R0, R231, RZ, P3, !PT ;  /* 0x000000e700079210 */ /* 0x000fe40001ffe4ff */
[-C--:B------:R-:W-:Y:S02]  /*10b80*/  @!P0 IADD3 R46, P5, R194, R3.reuse, RZ ;  /* 0x00000003c22e8210 */ /* 0x080fe40007fbe0ff */
[----:B------:R0:W5:Y:S01]  /*10b90*/  @!P1 LD.E.64 R24, desc[UR56][R42.64] ;  /* 0x000000382a189980 */ /* 0x000162000c101b00 */
[----:B------:R-:W-:-:S03]  /*10ba0*/  @!P2 IADD3 R48, P3, R196, R3, RZ ;  /* 0x00000003c430a210 */ /* 0x000fc60007f7e0ff */
[----:B------:R0:W5:Y:S01]  /*10bb0*/  @!P1 LD.E.64 R26, desc[UR56][R6.64] ;  /* 0x00000038061a9980 */ /* 0x000162000c101b00 */
[-C--:B-1----:R-:W-:Y:S02]  /*10bc0*/  @!P0 IADD3 R40, P1, R194, R14.reuse, RZ ;  /* 0x0000000ec2288210 */ /* 0x082fe40007f3e0ff */
[----:B------:R-:W-:Y:S02]  /*10bd0*/  @!P2 IADD3 R14, P4, R196, R14, RZ ;  /* 0x0000000ec40ea210 */ /* 0x000fe40007f9e0ff */
[----:B------:R-:W-:Y:S02]  /*10be0*/  CS2R R12, SRZ ;  /* 0x00000000000c7805 */ /* 0x000fe4000001ff00 */
[----:B------:R-:W-:Y:S02]  /*10bf0*/  CS2R R20, SRZ ;  /* 0x0000000000147805 */ /* 0x000fe4000001ff00 */
[----:B------:R-:W-:Y:S02]  /*10c00*/  CS2R R10, SRZ ;  /* 0x00000000000a7805 */ /* 0x000fe4000001ff00 */
[----:B------:R-:W-:Y:S01]  /*10c10*/  CS2R R8, SRZ ;  /* 0x0000000000087805 */ /* 0x000fe2000001ff00 */
[C-C-:B------:R-:W-:Y:S01]  /*10c20*/  @!P0 IMAD.X R47, R0.reuse, 0x1, R230.reuse, P5 ;  /* 0x00000001002f8824 */ /* 0x140fe200028e06e6 */
[----:B------:R-:W-:Y:S01]  /*10c30*/  @!P2 IADD3.X R49, R0, R229, RZ, P3, !PT ;  /* 0x000000e50031a210 */ /* 0x000fe20001ffe4ff */
[----:B------:R-:W-:-:S02]  /*10c40*/  @!P0 IMAD.X R41, R4, 0x1, R230, P1 ;  /* 0x0000000104298824 */ /* 0x000fc400008e06e6 */
[----:B------:R-:W-:Y:S01]  /*10c50*/  @!P2 IMAD.X R15, R4, 0x1, R229, P4 ;  /* 0x00000001040fa824 */ /* 0x000fe200020e06e5 */
[----:B------:R0:W5:Y:S04]  /*10c60*/  @!P0 LD.E.64 R12, desc[UR56][R46.64] ;  /* 0x000000382e0c8980 */ /* 0x000168000c101b00 */
[----:B------:R0:W5:Y:S04]  /*10c70*/  @!P0 LD.E.64 R20, desc[UR56][R40.64] ;  /* 0x0000003828148980 */ /* 0x000168000c101b00 */
[----:B------:R0:W5:Y:S04]  /*10c80*/  @!P2 LD.E.64 R10, desc[UR56][R48.64] ;  /* 0x00000038300aa980 */ /* 0x000168000c101b00 */
[----:B------:R0:W5:Y:S02]  /*10c90*/  @!P2 LD.E.64 R8, desc[UR56][R14.64] ;  /* 0x000000380e08a980 */ /* 0x000164000c101b00 */
.L_x_2450:
[----:B------:R-:W-:Y:S05]  /*10ca0*/  BSYNC B1 ;  /* 0x0000000000017941 */ /* 0x000fea0003800000 */
.L_x_2449:
[----:B------:R-:W-:Y:S01]  /*10cb0*/  ULEA.HI UR4, UR43, UR43, URZ, 0x1 ;  /* 0x0000002b2b047291 */ /* 0x000fe2000f8f083f */
[----:B---3--:R-:W-:Y:S01]  /*10cc0*/  VIADDMNMX R3, R45, -R203, 0x80, PT ;  /* 0x000000802d037446 */ /* 0x008fe200038009cb */
[----:B------:R-:W-:Y:S02]  /*10cd0*/  BSSY B1, `(.L_x_2451) ;  /* 0x0000008000017945 */ /* 0x000fe40003800000 */
[----:B------:R-:W-:Y:S01]  /*10ce0*/  ULOP3.LUT UR4, UR4, 0xfffffffe, URZ, 0xc0, !UPT ;  /* 0xfffffffe04047892 */ /* 0x000fe2000f8ec03f */
[----:B------:R-:W-:-:S03]  /*10cf0*/  ISETP.GE.AND P1, PT, R188, R3, PT ;  /* 0x00000003bc00720c */ /* 0x000fc60003f26270 */
[----:B------:R-:W-:-:S06]  /*10d00*/  UIADD3 UR4, UR43, -UR4, URZ ;  /* 0x800000042b047290 */ /* 0x000fcc000fffe03f */
[----:B------:R-:W-:-:S05]  /*10d10*/  IMAD.U32 R5, RZ, RZ, UR4 ;  /* 0x00000004ff057e24 */ /* 0x000fca000f8e00ff */
[----:B------:R-:W-:-:S04]  /*10d20*/  SHF.L.U32 R5, R5, 0x1f, RZ ;  /* 0x0000001f05057819 */ /* 0x000fc800000006ff */
[----:B------:R-:W1:Y:S02]  /*10d30*/  SYNCS.PHASECHK.TRANS64.TRYWAIT P0, [R16+URZ+0x29800], R5 ;  /* 0x02980005100075a7 */ /* 0x000e64000800017f */
[----:B-1----:R-:W-:Y:S05]  /*10d40*/  @!P0 BRA `(.L_x_2452) ;  /* 0x000001cc00b88947 */ /* 0x002fea0003800000 */
.L_x_2678:
[----:B------:R-:W-:Y:S05]  /*10d50*/  BSYNC B1 ;  /* 0x0000000000017941 */ /* 0x000fea0003800000 */
.L_x_2451:
[----:B------:R-:W-:Y:S05]  /*10d60*/  @P1 BRA `(.L_x_2453) ;  /* 0x0000006400181947 */ /* 0x000fea0003800000 */
[----:B------:R-:W3:Y:S01]  /*10d70*/  LDC R3, c[0x0][0x3f4] ;  /* 0x0000fd00ff037b82 */ /* 0x000ee20000000800 */
[----:B------:R-:W-:Y:S01]  /*10d80*/  BSSY B1, `(.L_x_2454) ;  /* 0x000007f000017945 */ /* 0x000fe20003800000 */
[----:B--2---:R-:W-:Y:S01]  /*10d90*/  IMAD.IADD R0, R16, 0x1, R209 ;  /* 0x0000000110007824 */ /* 0x004fe200078e02d1 */
[-C--:B---3--:R-:W-:Y:S02]  /*10da0*/  ISETP.GE.AND P0, PT, R22, R3.reuse, PT ;  /* 0x000000031600720c */ /* 0x088fe40003f06270 */
[-C--:B------:R-:W-:Y:S02]  /*10db0*/  ISETP.GE.AND P1, PT, R193, R3.reuse, PT ;  /* 0x00000003c100720c */ /* 0x080fe40003f26270 */
[-C--:B------:R-:W-:Y:S02]  /*10dc0*/  ISETP.GE.AND P2, PT, R192, R3.reuse, PT ;  /* 0x00000003c000720c */ /* 0x080fe40003f46270 */
[-C--:B------:R-:W-:Y:S02]  /*10dd0*/  ISETP.GE.AND P3, PT, R195, R3.reuse, PT ;  /* 0x00000003c300720c */ /* 0x080fe40003f66270 */
[----:B------:R-:W-:-:S02]  /*10de0*/  ISETP.GE.AND P4, PT, R194, R3, PT ;  /* 0x00000003c200720c */ /* 0x000fc40003f86270 */
[----:B------:R-:W-:-:S03]  /*10df0*/  ISETP.GE.AND P5, PT, R196, R3, PT ;  /* 0x00000003c400720c */ /* 0x000fc60003fa6270 */
[----:B------:R-:W-:Y:S10]  /*10e00*/  @P0 BRA `(.L_x_2455) ;  /* 0x0000000400d80947 */ /* 0x000ff40003800000 */
[----:B01--4-:R-:W0:Y:S01]  /*10e10*/  LDS.128 R4, [R0+0x14400] ;  /* 0x0144000000047984 */ /* 0x013e220000000c00 */
        /* <DEDUP_REMOVED lines=117> */
.L_x_2455:
[----:B------:R-:W-:Y:S05]  /*11570*/  BSYNC B1 ;  /* 0x0000000000017941 */ /* 0x000fea0003800000 */
.L_x_2454:
[----:B------:R-:W-:Y:S04]  /*11580*/  BSSY B1, `(.L_x_2456) ;  /* 0x000007c000017945 */ /* 0x000fe80003800000 */
[----:B------:R-:W-:Y:S05]  /*11590*/  @P1 BRA `(.L_x_2457) ;  /* 0x0000000400e81947 */ /* 0x000fea0003800000 */
[----:B012-4-:R-:W0:Y:S01]  /*115a0*/  LDS.128 R4, [R223] ;  /* 0x00000000df047984 */ /* 0x017e220000000c00 */
        /* <DEDUP_REMOVED lines=121> */
.L_x_2457:
[----:B------:R-:W-:Y:S05]  /*11d40*/  BSYNC B1 ;  /* 0x0000000000017941 */ /* 0x000fea0003800000 */
.L_x_2456:
        /* <DEDUP_REMOVED lines=120> */
.L_x_2459:
[----:B------:R-:W-:Y:S05]  /*124d0*/  BSYNC B1 ;  /* 0x0000000000017941 */ /* 0x000fea0003800000 */
.L_x_2458:
        /* <DEDUP_REMOVED lines=124> */
.L_x_2461:
[----:B------:R-:W-:Y:S05]  /*12ca0*/  BSYNC B1 ;  /* 0x0000000000017941 */ /* 0x000fea0003800000 */
.L_x_2460:
        /* <DEDUP_REMOVED lines=120> */
.L_x_2463:
[----:B------:R-:W-:Y:S05]  /*13430*/  BSYNC B1 ;  /* 0x0000000000017941 */ /* 0x000fea0003800000 */
.L_x_2462:
        /* <DEDUP_REMOVED lines=124> */
.L_x_2447:
[----:B------:R-:W1:Y:S01]  /*13c00*/  LDC R25, c[0x0][0x448] ;  /* 0x00011200ff197b82 */ /* 0x000e620000000800 */
[----:B------:R-:W-:Y:S01]  /*13c10*/  IMAD.MOV.U32 R9, RZ, RZ, R10 ;  /* 0x000000ffff097224 */ /* 0x000fe200078e000a */
[----:B------:R-:W-:Y:S01]  /*13c20*/  MOV R5, R27 ;  /* 0x0000001b00057202 */ /* 0x000fe20000000f00 */
[----:B------:R-:W-:Y:S01]  /*13c30*/  IMAD.MOV.U32 R4, RZ, RZ, R24 ;  /* 0x000000ffff047224 */ /* 0x000fe200078e0018 */
[----:B------:R-:W-:Y:S01]  /*13c40*/  ULDC.64 UR4, c[0x0][0x3f8] ;  /* 0x0000fe0000047ab9 */ /* 0x000fe20000000a00 */
[----:B------:R-:W-:Y:S01]  /*13c50*/  IMAD.MOV.U32 R6, RZ, RZ, R144 ;  /* 0x000000ffff067224 */ /* 0x000fe200078e0090 */
[----:B------:R-:W-:Y:S01]  /*13c60*/  ULDC.64 UR6, c[0x0][0x408] ;  /* 0x0001020000067ab9 */ /* 0x000fe20000000a00 */
[----:B------:R-:W-:Y:S01]  /*13c70*/  IMAD.MOV.U32 R7, RZ, RZ, R29 ;  /* 0x000000ffff077224 */ /* 0x000fe200078e001d */
[----:B------:R-:W-:Y:S01]  /*13c80*/  ULDC.64 UR8, c[0x0][0x400] ;  /* 0x0001000000087ab9 */ /* 0x000fe20000000a00 */
[----:B-1----:R-:W-:-:S13]  /*13c90*/  ISETP.NE.AND P0, PT, R25, 0x1, PT ;  /* 0x000000011900780c */ /* 0x002fda0003f05270 */
[----:B------:R-:W1:Y:S08]  /*13ca0*/  @P0 LDC R3, c[0x0][0x44c] ;  /* 0x00011300ff030b82 */ /* 0x000e700000000800 */
[----:B------:R-:W2:Y:S01]  /*13cb0*/  @P0 LDC R0, c[0x0][0x450] ;  /* 0x00011400ff000b82 */ /* 0x000ea20000000800 */
[----:B-1----:R-:W-:-:S05]  /*13cc0*/  @P0 IMAD.HI.U32 R3, R10, R3, RZ ;  /* 0x000000030a030227 */ /* 0x002fca00078e00ff */
[----:B--2---:R-:W-:-:S04]  /*13cd0*/  @P0 SHF.R.U32.HI R9, RZ, R0, R3 ;  /* 0x00000000ff090219 */ /* 0x004fc80000011603 */
[----:B------:R-:W-:Y:S01]  /*13ce0*/  SHF.R.S32.HI R0, RZ, 0x1f, R9 ;  /* 0x0000001fff007819 */ /* 0x000fe20000011409 */
[----:B------:R-:W-:-:S04]  /*13cf0*/  IMAD.WIDE.U32 R4, R9, UR4, R4 ;  /* 0x0000000409047c25 */ /* 0x000fc8000f8e0004 */
[----:B------:R-:W-:Y:S02]  /*13d00*/  IMAD R8, R0, UR4, RZ ;  /* 0x0000000400087c24 */ /* 0x000fe4000f8e02ff */
[----:B------:R-:W-:-:S04]  /*13d10*/  IMAD.WIDE.U32 R6, R9, UR6, R6 ;  /* 0x0000000609067c25 */ /* 0x000fc8000f8e0006 */
[----:B------:R-:W-:Y:S01]  /*13d20*/  IMAD R0, R0, UR6, RZ ;  /* 0x0000000600007c24 */ /* 0x000fe2000f8e02ff */
[----:B------:R-:W-:Y:S01]  /*13d30*/  IADD3 R21, P1, R6, UR8, RZ ;  /* 0x0000000806157c10 */ /* 0x000fe2000ff3e0ff */
        /* <DEDUP_REMOVED lines=12> */
.L_x_2684:
        /* <DEDUP_REMOVED lines=18> */
[C---:B------:R-:W-:Y:S02]  /*13f20*/  IADD3 R5, R18.reuse, 0x40, RZ ;  /* 0x0000004012057810 */ /* 0x040fe40007ffe0ff */
[----:B------:R-:W-:Y:S02]  /*13f30*/  CS2R R24, SRZ ;  /* 0x0000000000187805 */ /* 0x000fe4000001ff00 */
[----:B------:R-:W-:Y:S02]  /*13f40*/  ISETP.GE.AND P2, PT, R18, UR4, PT ;  /* 0x0000000412007c0c */ /* 0x000fe4000bf46270 */
[----:B------:R-:W-:Y:S02]  /*13f50*/  CS2R R26, SRZ ;  /* 0x00000000001a7805 */ /* 0x000fe4000001ff00 */
[----:B------:R-:W-:-:S02]  /*13f60*/  ISETP.GE.AND P1, PT, R4, UR4, PT ;  /* 0x0000000404007c0c */ /* 0x000fc4000bf26270 */
[----:B------:R-:W-:Y:S02]  /*13f70*/  CS2R R6, SRZ ;  /* 0x0000000000067805 */ /* 0x000fe4000001ff00 */
[----:B------:R-:W-:Y:S02]  /*13f80*/  ISETP.GE.AND P0, PT, R5, UR4, PT ;  /* 0x0000000405007c0c */ /* 0x000fe4000bf06270 */
[----:B------:R-:W-:Y:S02]  /*13f90*/  CS2R R28, SRZ ;  /* 0x00000000001c7805 */ /* 0x000fe4000001ff00 */
[----:B------:R-:W-:Y:S02]  /*13fa0*/  CS2R R30, SRZ ;  /* 0x00000000001e7805 */ /* 0x000fe4000001ff00 */
[----:B------:R-:W-:Y:S02]  /*13fb0*/  @!P2 SHF.R.S32.HI R5, RZ, 0x1f, R18 ;  /* 0x0000001fff05a819 */ /* 0x000fe40000011412 */
[C---:B---3--:R-:W-:Y:S01]  /*13fc0*/  @!P2 IADD3 R36, P3, R18.reuse, R3, RZ ;  /* 0x000000031224a210 */ /* 0x048fe20007f7e0ff */
[----:B------:R-:W-:Y:S01]  /*13fd0*/  @!P1 IMAD.SHL.U32 R42, R225, 0x10, RZ ;  /* 0x00000010e12a9824 */ /* 0x000fe200078e00ff */
[----:B0-----:R-:W-:-:S03]  /*13fe0*/  @!P2 IADD3 R38, P4, R18, R21, RZ ;  /* 0x000000151226a210 */ /* 0x001fc60007f9e0ff */
[----:B------:R-:W-:Y:S02]  /*13ff0*/  @!P0 IMAD.SHL.U32 R48, R227, 0x10, RZ ;  /* 0x00000010e3308824 */ /* 0x000fe400078e00ff */
[----:B--2---:R-:W-:Y:S01]  /*14000*/  @!P2 IMAD.X R37, R0, 0x1, R5, P3 ;  /* 0x000000010025a824 */ /* 0x004fe200018e0605 */
[----:B----4-:R-:W-:Y:S02]  /*14010*/  @!P2 IADD3.X R39, R20, R5, RZ, P4, !PT ;  /* 0x000000051427a210 */ /* 0x010fe400027fe4ff */
[----:B------:R-:W-:Y:S02]  /*14020*/  @!P1 SHF.R.S32.HI R5, RZ, 0x1f, R42 ;  /* 0x0000001fff059819 */ /* 0x000fe4000001142a */
[-C--:B------:R-:W-:Y:S02]  /*14030*/  @!P1 IADD3 R40, P5, R3, R42.reuse, RZ ;  /* 0x0000002a03289210 */ /* 0x080fe40007fbe0ff */
[----:B------:R-:W-:Y:S02]  /*14040*/  CS2R R8, SRZ ;  /* 0x0000000000087805 */ /* 0x000fe4000001ff00 */
[----:B------:R-:W-:-:S02]  /*14050*/  @!P1 IADD3 R42, P4, R21, R42, RZ ;  /* 0x0000002a152a9210 */ /* 0x000fc40007f9e0ff */
[----:B------:R-:W-:Y:S02]  /*14060*/  CS2R R10, SRZ ;  /* 0x00000000000a7805 */ /* 0x000fe4000001ff00 */
[-C--:B------:R-:W-:Y:S01]  /*14070*/  @!P0 IADD3 R46, P3, R3, R48.reuse, RZ ;  /* 0x00000030032e8210 */ /* 0x080fe20007f7e0ff */
[--C-:B------:R-:W-:Y:S01]  /*14080*/  @!P1 IMAD.X R41, R0, 0x1, R5.reuse, P5 ;  /* 0x0000000100299824 */ /* 0x100fe200028e0605 */
[----:B------:R-:W-:Y:S01]  /*14090*/  @!P0 SHF.R.S32.HI R3, RZ, 0x1f, R48 ;  /* 0x0000001fff038819 */ /* 0x000fe20000011430 */
[----:B------:R-:W-:Y:S01]  /*140a0*/  @!P1 IMAD.X R43, R20, 0x1, R5, P4 ;  /* 0x00000001142b9824 */ /* 0x000fe200020e0605 */
[----:B------:R-:W-:Y:S02]  /*140b0*/  @!P0 IADD3 R48, P5, R21, R48, RZ ;  /* 0x0000003015308210 */ /* 0x000fe40007fbe0ff */
[----:B------:R-:W-:Y:S02]  /*140c0*/  CS2R R4, SRZ ;  /* 0x0000000000047805 */ /* 0x000fe4000001ff00 */
[----:B------:R-:W-:-:S02]  /*140d0*/  CS2R R32, SRZ ;  /* 0x0000000000207805 */ /* 0x000fc4000001ff00 */
[----:B------:R-:W-:Y:S02]  /*140e0*/  CS2R R34, SRZ ;  /* 0x0000000000227805 */ /* 0x000fe4000001ff00 */
[----:B------:R-:W-:Y:S02]  /*140f0*/  CS2R R12, SRZ ;  /* 0x00000000000c7805 */ /* 0x000fe4000001ff00 */
[----:B------:R-:W-:Y:S01]  /*14100*/  CS2R R14, SRZ ;  /* 0x00000000000e7805 */ /* 0x000fe2000001ff00 */
[----:B------:R-:W-:Y:S01]  /*14110*/  @!P0 IMAD.X R47, R0, 0x1, R3, P3 ;  /* 0x00000001002f8824 */ /* 0x000fe200018e0603 */
[----:B------:R-:W-:Y:S01]  /*14120*/  @!P0 IADD3.X R49, R20, R3, RZ, P5, !PT ;  /* 0x0000000314318210 */ /* 0x000fe20002ffe4ff */
[----:B------:R1:W5:Y:S04]  /*14130*/  @!P2 LD.E.128 R24, desc[UR56][R36.64] ;  /* 0x000000382418a980 */ /* 0x000368000c101d00 */
[----:B------:R1:W5:Y:S04]  /*14140*/  @!P2 LD.E.128 R4, desc[UR56][R38.64] ;  /* 0x000000382604a980 */ /* 0x000368000c101d00 */
[----:B------:R1:W5:Y:S04]  /*14150*/  @!P1 LD.E.128 R28, desc[UR56][R40.64] ;  /* 0x00000038281c9980 */ /* 0x000368000c101d00 */
[----:B------:R1:W5:Y:S04]  /*14160*/  @!P1 LD.E.128 R8, desc[UR56][R42.64] ;  /* 0x000000382a089980 */ /* 0x000368000c101d00 */
[----:B------:R1:W5:Y:S04]  /*14170*/  @!P0 LD.E.128 R32, desc[UR56][R46.64] ;  /* 0x000000382e208980 */ /* 0x000368000c101d00 */
[----:B------:R1:W5:Y:S02]  /*14180*/  @!P0 LD.E.128 R12, desc[UR56][R48.64] ;  /* 0x00000038300c8980 */ /* 0x000364000c101d00 */
.L_x_2466:
[----:B------:R-:W-:Y:S05]  /*14190*/  BSYNC B1 ;  /* 0x0000000000017941 */ /* 0x000fea0003800000 */
.L_x_2465:
[----:B------:R-:W-:Y:S01]  /*141a0*/  ULEA.HI UR4, UR43, UR43, URZ, 0x1 ;  /* 0x0000002b2b047291 */ /* 0x000fe2000f8f083f */
[----:B---3--:R-:W-:Y:S01]  /*141b0*/  VIADDMNMX R3, R45, -R203, 0x80, PT ;  /* 0x000000802d037446 */ /* 0x008fe200038009cb */
[----:B------:R-:W-:Y:S02]  /*141c0*/  BSSY B1, `(.L_x_2467) ;  /* 0x0000008000017945 */ /* 0x000fe40003800000 */
[----:B------:R-:W-:Y:S01]  /*141d0*/  ULOP3.LUT UR4, UR4, 0xfffffffe, URZ, 0xc0, !UPT ;  /* 0xfffffffe04047892 */ /* 0x000fe2000f8ec03f */
[----:B------:R-:W-:-:S03]  /*141e0*/  ISETP.GE.AND P1, PT, R188, R3, PT ;  /* 0x00000003bc00720c */ /* 0x000fc60003f26270 */
[----:B------:R-:W-:-:S06]  /*141f0*/  UIADD3 UR4, UR43, -UR4, URZ ;  /* 0x800000042b047290 */ /* 0x000fcc000fffe03f */
[----:B0-----:R-:W-:-:S05]  /*14200*/  IMAD.U32 R21, RZ, RZ, UR4 ;  /* 0x00000004ff157e24 */ /* 0x001fca000f8e00ff */
[----:B------:R-:W-:-:S04]  /*14210*/  SHF.L.U32 R21, R21, 0x1f, RZ ;  /* 0x0000001f15157819 */ /* 0x000fc800000006ff */
[----:B------:R-:W0:Y:S02]  /*14220*/  SYNCS.PHASECHK.TRANS64.TRYWAIT P0, [R16+URZ+0x29800], R21 ;  /* 0x02980015100075a7 */ /* 0x000e24000800017f */
[----:B0-----:R-:W-:Y:S05]  /*14230*/  @!P0 BRA `(.L_x_2468) ;  /* 0x0000019c00008947 */ /* 0x001fea0003800000 */
.L_x_2685:
[----:B------:R-:W-:Y:S05]  /*14240*/  BSYNC B1 ;  /* 0x0000000000017941 */ /* 0x000fea0003800000 */
.L_x_2467:
[----:B------:R-:W-:Y:S05]  /*14250*/  @P1 BRA `(.L_x_2453) ;  /* 0x0000002c00dc1947 */ /* 0x000fea0003800000 */
[----:B--2---:R-:W2:Y:S01]  /*14260*/  LDC R0, c[0x0][0x3f4] ;  /* 0x0000fd00ff007b82 */ /* 0x004ea20000000800 */
[C---:B------:R-:W-:Y:S01]  /*14270*/  VIADD R3, R18.reuse, 0x20 ;  /* 0x0000002012037836 */ /* 0x040fe20000000000 */
[----:B------:R-:W-:Y:S01]  /*14280*/  BSSY B1, `(.L_x_2469) ;  /* 0x00000fc000017945 */ /* 0x000fe20003800000 */
[C---:B0-----:R-:W-:Y:S01]  /*14290*/  VIADD R21, R18.reuse, 0x40 ;  /* 0x0000004012157836 */ /* 0x041fe20000000000 */
[-C--:B--2---:R-:W-:Y:S02]  /*142a0*/  ISETP.GE.AND P0, PT, R18, R0.reuse, PT ;  /* 0x000000001200720c */ /* 0x084fe40003f06270 */
[-C--:B------:R-:W-:Y:S02]  /*142b0*/  ISETP.GE.AND P1, PT, R3, R0.reuse, PT ;  /* 0x000000000300720c */ /* 0x080fe40003f26270 */
[----:B------:R-:W-:-:S09]  /*142c0*/  ISETP.GE.AND P2, PT, R21, R0, PT ;  /* 0x000000001500720c */ /* 0x000fd20003f46270 */
[----:B------:R-:W-:Y:S05]  /*142d0*/  @P0 BRA `(.L_x_2470) ;  /* 0x0000000c00d80947 */ /* 0x000fea0003800000 */
[----:B-----5:R-:W-:Y:S02]  /*142e0*/  SHF.R.U32.HI R3, RZ, 0x8, R24 ;  /* 0x00000008ff037819 */ /* 0x020fe40000011618 */
[----:B----4-:R-:W-:Y:S02]  /*142f0*/  LOP3.LUT R20, R24, 0xff, RZ, 0xc0, !PT ;  /* 0x000000ff18147812 */ /* 0x010fe400078ec0ff */
[----:B------:R-:W-:Y:S02]  /*14300*/  LOP3.LUT R21, R3, 0xff, RZ, 0xc0, !PT ;  /* 0x000000ff03157812 */ /* 0x000fe400078ec0ff */
[----:B------:R-:W-:Y:S02]  /*14310*/  LEA.HI R3, R0, R226, RZ, 0x1c ;  /* 0x000000e200037211 */ /* 0x000fe400078fe0ff */
[----:B------:R-:W-:Y:S02]  /*14320*/  PRMT R45, R21, 0x7604, R20 ;  /* 0x00007604152d7816 */ /* 0x000fe40000000014 */
[----:B-1----:R-:W-:-:S02]  /*14330*/  SHF.R.U32.HI R39, RZ, 0x8, R26 ;  /* 0x00000008ff277819 */ /* 0x002fc4000001161a */
[----:B------:R-:W-:Y:S02]  /*14340*/  SHF.R.S32.HI R20, RZ, 0x1f, R3 ;  /* 0x0000001fff147819 */ /* 0x000fe40000011403 */
[----:B------:R-:W-:Y:S02]  /*14350*/  SHF.R.U32.HI R37, RZ, 0x8, R25 ;  /* 0x00000008ff257819 */ /* 0x000fe40000011619 */
[----:B------:R-:W-:Y:S02]  /*14360*/  LOP3.LUT R38, R26, 0xff, RZ, 0xc0, !PT ;  /* 0x000000ff1a267812 */ /* 0x000fe400078ec0ff */
[----:B------:R-:W-:Y:S02]  /*14370*/  LOP3.LUT R39, R39, 0xff, RZ, 0xc0, !PT ;  /* 0x000000ff27277812 */ /* 0x000fe400078ec0ff */
[----:B------:R-:W-:Y:S02]  /*14380*/  LEA.HI R21, R20, R3, RZ, 0x2 ;  /* 0x0000000314157211 */ /* 0x000fe400078f10ff */
[----:B------:R-:W-:-:S02]  /*14390*/  SHF.L.U32 R3, R3, 0x4, RZ ;  /* 0x0000000403037819 */ /* 0x000fc400000006ff */
[----:B------:R-:W-:Y:S01]  /*143a0*/  LOP3.LUT R36, R25, 0xff, RZ, 0xc0, !PT ;  /* 0x000000ff19247812 */ /* 0x000fe200078ec0ff */
[----:B------:R-:W-:Y:S01]  /*143b0*/  IMAD.SHL.U32 R21, R21, 0x800, RZ ;  /* 0x0000080015157824 */ /* 0x000fe200078e00ff */
[----:B------:R-:W-:Y:S02]  /*143c0*/  LOP3.LUT R37, R37, 0xff, RZ, 0xc0, !PT ;  /* 0x000000ff25257812 */ /* 0x000fe400078ec0ff */
[----:B------:R-:W-:Y:S02]  /*143d0*/  PRMT R47, R39, 0x7604, R38 ;  /* 0x00007604272f7816 */ /* 0x000fe40000000026 */
[----:B------:R-:W-:Y:S02]  /*143e0*/  SHF.R.U32.HI R39, RZ, 0x8, R27 ;  /* 0x00000008ff277819 */ /* 0x000fe4000001161b */
[----:B------:R-:W-:Y:S02]  /*143f0*/  LOP3.LUT R20, R198, 0x30, R3, 0xf8, !PT ;  /* 0x00000030c6147812 */ /* 0x000fe400078ef803 */
[----:B------:R-:W-:-:S02]  /*14400*/  PRMT R46, R37, 0x7604, R36 ;  /* 0x00007604252e7816 */ /* 0x000fc40000000024 */
[----:B------:R-:W-:Y:S02]  /*14410*/  LOP3.LUT R36, R27, 0xff, RZ, 0xc0, !PT ;  /* 0x000000ff1b247812 */ /* 0x000fe400078ec0ff */
[----:B------:R-:W-:Y:S02]  /*14420*/  LOP3.LUT R3, R39, 0xff, RZ, 0xc0, !PT ;  /* 0x000000ff27037812 */ /* 0x000fe400078ec0ff */
[----:B------:R-:W-:Y:S02]  /*14430*/  LOP3.LUT R20, R20, R199, RZ, 0x3c, !PT ;  /* 0x000000c714147212 */ /* 0x000fe400078e3cff */
[----:B------:R-:W-:Y:S02]  /*14440*/  LOP3.LUT R21, R21, 0xffffe000, RZ, 0xc0, !PT ;  /* 0xffffe00015157812 */ /* 0x000fe400078ec0ff */
[----:B------:R-:W-:Y:S02]  /*14450*/  PRMT R48, R3, 0x7604, R36 ;  /* 0x0000760403307816 */ /* 0x000fe40000000024 */
[----:B------:R-:W-:-:S02]  /*14460*/  IADD3 R3, R20, R200, R21 ;  /* 0x000000c814037210 */ /* 0x000fc40007ffe015 */
[----:B------:R-:W-:Y:S02]  /*14470*/  SHF.R.U32.HI R38, RZ, 0x8, R4 ;  /* 0x00000008ff267819 */ /* 0x000fe40000011604 */
[----:B------:R-:W-:Y:S01]  /*14480*/  LOP3.LUT R37, R4, 0xff, RZ, 0xc0, !PT ;  /* 0x000000ff04257812 */ /* 0x000fe200078ec0ff */
[----:B------:R-:W-:Y:S01]  /*14490*/  IMAD.IADD R3, R16, 0x1, R3 ;  /* 0x0000000110037824 */ /* 0x000fe200078e0203 */
[----:B------:R-:W-:Y:S02]  /*144a0*/  LOP3.LUT R38, R38, 0xff, RZ, 0xc0, !PT ;  /* 0x000000ff26267812 */ /* 0x000fe400078ec0ff */
[----:B------:R-:W-:Y:S02]  /*144b0*/  SHF.R.U32.HI R21, RZ, 0x8, R5 ;  /* 0x00000008ff157819 */ /* 0x000fe40000011605 */
[----:B------:R-:W0:Y:S01]  /*144c0*/  LDS.128 R40, [R3+0x14400] ;  /* 0x0144000003287984 */ /* 0x000e220000000c00 */
[----:B------:R-:W-:Y:S02]  /*144d0*/  PRMT R53, R38, 0x7604, R37 ;  /* 0x0000760426357816 */ /* 0x000fe40000000025 */
[----:B------:R-:W-:Y:S01]  /*144e0*/  LOP3.LUT R20, R5, 0xff, RZ, 0xc0, !PT ;  /* 0x000000ff05147812 */ /* 0x000fe200078ec0ff */
[----:B------:R-:W1:Y:S01]  /*144f0*/  LDS.128 R36, [R236+0x14400] ;  /* 0x01440000ec247984 */ /* 0x000e620000000c00 */
[----:B------:R-:W-:-:S02]  /*14500*/  SHF.R.U32.HI R50, RZ, 0x8, R6 ;  /* 0x00000008ff327819 */ /* 0x000fc40000011606 */
[----:B------:R-:W-:Y:S02]  /*14510*/  LOP3.LUT R21, R21, 0xff, RZ, 0xc0, !PT ;  /* 0x000000ff15157812 */ /* 0x000fe400078ec0ff */
[----:B------:R-:W-:Y:S02]  /*14520*/  LOP3.LUT R49, R6, 0xff, RZ, 0xc0, !PT ;  /* 0x000000ff06317812 */ /* 0x000fe400078ec0ff */
[----:B------:R-:W-:Y:S02]  /*14530*/  LOP3.LUT R50, R50, 0xff, RZ, 0xc0, !PT ;  /* 0x000000ff32327812 */ /* 0x000fe400078ec0ff */
[----:B------:R-:W-:Y:S02]  /*14540*/  PRMT R20, R21, 0x7604, R20 ;  /* 0x0000760415147816 */ /* 0x000fe40000000014 */
[----:B------:R-:W-:Y:S02]  /*14550*/  SHF.R.U32.HI R55, RZ, 0x10, R5 ;  /* 0x00000010ff377819 */ /* 0x000fe40000011605 */
[----:B------:R-:W-:-:S02]  /*14560*/  SHF.R.U32.HI R21, RZ, 0x10, R25 ;  /* 0x00000010ff157819 */ /* 0x000fc40000011619 */
[----:B------:R-:W-:Y:S01]  /*14570*/  SHF.R.U32.HI R52, RZ, 0x8, R7 ;  /* 0x00000008ff347819 */ /* 0x000fe20000011607 */
[----:B------:R-:W-:Y:S01]  /*14580*/  IMAD.U32 R55, R55, 0x10000, RZ ;  /* 0x0001000037377824 */ /* 0x000fe200078e00ff */
[----:B------:R-:W-:Y:S01]  /*14590*/  PRMT R57, R50, 0x7604, R49 ;  /* 0x0000760432397816 */ /* 0x000fe20000000031 */
[----:B------:R-:W-:Y:S01]  /*145a0*/  IMAD.U32 R21, R21, 0x10000, RZ ;  /* 0x0001000015157824 */ /* 0x000fe200078e00ff */
[----:B------:R-:W-:Y:S02]  /*145b0*/  SHF.R.U32.HI R49, RZ, 0x10, R27 ;  /* 0x00000010ff317819 */ /* 0x000fe4000001161b */
[----:B------:R-:W-:Y:S02]  /*145c0*/  LOP3.LUT R51, R7, 0xff, RZ, 0xc0, !PT ;  /* 0x000000ff07337812 */ /* 0x000fe400078ec0ff */
[----:B------:R-:W-:Y:S02]  /*145d0*/  LOP3.LUT R52, R52, 0xff, RZ, 0xc0, !PT ;  /* 0x000000ff34347812 */ /* 0x000fe400078ec0ff */
[----:B------:R-:W-:-:S02]  /*145e0*/  SHF.L.U32 R49, R49, 0x10, RZ ;  /* 0x0000001031317819 */ /* 0x000fc400000006ff */
        /* <DEDUP_REMOVED lines=197> */
.L_x_2470:
[----:B------:R-:W-:Y:S05]  /*15240*/  BSYNC B1 ;  /* 0x0000000000017941 */ /* 0x000fea0003800000 */
.L_x_2469:
[----:B------:R-:W-:Y:S04]  /*15250*/  BSSY B1, `(.L_x_2471) ;  /* 0x0000100000017945 */ /* 0x000fe80003800000 */
[----:B------:R-:W-:Y:S05]  /*15260*/  @P1 BRA `(.L_x_2472) ;  /* 0x0000000c00f81947 */ /* 0x000fea0003800000 */
[----:B0----5:R-:W-:Y:S02]  /*15270*/  SHF.R.U32.HI R3, RZ, 0x8, R28 ;  /* 0x00000008ff037819 */ /* 0x021fe4000001161c */
[----:B------:R-:W-:Y:S02]  /*15280*/  LOP3.LUT R5, R28, 0xff, RZ, 0xc0, !PT ;  /* 0x000000ff1c057812 */ /* 0x000fe400078ec0ff */
[----:B------:R-:W-:Y:S02]  /*15290*/  LOP3.LUT R4, R3, 0xff, RZ, 0xc0, !PT ;  /* 0x000000ff03047812 */ /* 0x000fe400078ec0ff */
[----:B------:R-:W-:Y:S02]  /*152a0*/  LEA.HI R3, R0, R225, RZ, 0x1c ;  /* 0x000000e100037211 */ /* 0x000fe400078fe0ff */
[----:B------:R-:W-:Y:S02]  /*152b0*/  PRMT R21, R4, 0x7604, R5 ;  /* 0x0000760404157816 */ /* 0x000fe40000000005 */
[----:B------:R-:W-:-:S02]  /*152c0*/  SHF.R.S32.HI R4, RZ, 0x1f, R3 ;  /* 0x0000001fff047819 */ /* 0x000fc40000011403 */
[----:B------:R-:W-:Y:S02]  /*152d0*/  SHF.R.U32.HI R6, RZ, 0x8, R29 ;  /* 0x00000008ff067819 */ /* 0x000fe4000001161d */
[----:B------:R-:W-:Y:S01]  /*152e0*/  LEA.HI R5, R4, R3, RZ, 0x2 ;  /* 0x0000000304057211 */ /* 0x000fe200078f10ff */
[----:B------:R-:W-:Y:S01]  /*152f0*/  IMAD.SHL.U32 R3, R3, 0x10, RZ ;  /* 0x0000001003037824 */ /* 0x000fe200078e00ff */
[----:B------:R-:W-:Y:S02]  /*15300*/  SHF.R.U32.HI R26, RZ, 0x8, R31 ;  /* 0x00000008ff1a7819 */ /* 0x000fe4000001161f */
[----:B------:R-:W-:Y:S02]  /*15310*/  SHF.R.U32.HI R24, RZ, 0x8, R8 ;  /* 0x00000008ff187819 */ /* 0x000fe40000011608 */
[----:B------:R-:W-:Y:S02]  /*15320*/  LOP3.LUT R7, R29, 0xff, RZ, 0xc0, !PT ;  /* 0x000000ff1d077812 */ /* 0x000fe400078ec0ff */
[----:B------:R-:W-:-:S02]  /*15330*/  LOP3.LUT R6, R6, 0xff, RZ, 0xc0, !PT ;  /* 0x000000ff06067812 */ /* 0x000fc400078ec0ff */
[----:B------:R-:W-:Y:S02]  /*15340*/  LOP3.LUT R4, R198, 0x30, R3, 0xf8, !PT ;  /* 0x00000030c6047812 */ /* 0x000fe400078ef803 */
[----:B------:R-:W-:Y:S02]  /*15350*/  SHF.L.U32 R5, R5, 0xb, RZ ;  /* 0x0000000b05057819 */ /* 0x000fe400000006ff */
[----:B----4-:R-:W-:Y:S02]  /*15360*/  LOP3.LUT R20, R31, 0xff, RZ, 0xc0, !PT ;  /* 0x000000ff1f147812 */ /* 0x010fe400078ec0ff */
[----:B------:R-:W-:Y:S02]  /*15370*/  LOP3.LUT R25, R8, 0xff, RZ, 0xc0, !PT ;  /* 0x000000ff08197812 */ /* 0x000fe400078ec0ff */
[----:B------:R-:W-:Y:S02]  /*15380*/  LOP3.LUT R3, R26, 0xff, RZ, 0xc0, !PT ;  /* 0x000000ff1a037812 */ /* 0x000fe400078ec0ff */
[----:B------:R-:W-:-:S02]  /*15390*/  LOP3.LUT R24, R24, 0xff, RZ, 0xc0, !PT ;  /* 0x000000ff18187812 */ /* 0x000fc400078ec0ff */
[----:B-1----:R-:W-:Y:S02]  /*153a0*/  PRMT R37, R6, 0x7604, R7 ;  /* 0x0000760406257816 */ /* 0x002fe40000000007 */
[----:B------:R-:W-:Y:S02]  /*153b0*/  LOP3.LUT R4, R4, R199, RZ, 0x3c, !PT ;  /* 0x000000c704047212 */ /* 0x000fe400078e3cff */
[----:B------:R-:W-:Y:S02]  /*153c0*/  LOP3.LUT R5, R5, 0xffffe000, RZ, 0xc0, !PT ;  /* 0xffffe00005057812 */ /* 0x000fe400078ec0ff */
[----:B------:R-:W-:Y:S02]  /*153d0*/  SHF.R.U32.HI R6, RZ, 0x8, R30 ;  /* 0x00000008ff067819 */ /* 0x000fe4000001161e */
[----:B------:R-:W-:Y:S02]  /*153e0*/  PRMT R41, R3, 0x7604, R20 ;  /* 0x0000760403297816 */ /* 0x000fe40000000014 */
[----:B------:R-:W-:-:S02]  /*153f0*/  PRMT R45, R24, 0x7604, R25 ;  /* 0x00007604182d7816 */ /* 0x000fc40000000019 */
[----:B------:R-:W-:Y:S02]  /*15400*/  IADD3 R3, R4, R200, R5 ;  /* 0x000000c804037210 */ /* 0x000fe40007ffe005 */
[----:B------:R-:W-:Y:S02]  /*15410*/  SHF.R.U32.HI R24, RZ, 0x8, R10 ;  /* 0x00000008ff187819 */ /* 0x000fe4000001160a */
[----:B------:R-:W-:Y:S01]  /*15420*/  SHF.R.U32.HI R26, RZ, 0x8, R11 ;  /* 0x00000008ff1a7819 */ /* 0x000fe2000001160b */
[----:B------:R-:W-:Y:S01]  /*15430*/  IMAD.IADD R3, R16, 0x1, R3 ;  /* 0x0000000110037824 */ /* 0x000fe200078e0203 */
[----:B------:R-:W-:Y:S02]  /*15440*/  LOP3.LUT R7, R30, 0xff, RZ, 0xc0, !PT ;  /* 0x000000ff1e077812 */ /* 0x000fe400078ec0ff */
[----:B------:R-:W-:Y:S02]  /*15450*/  LOP3.LUT R6, R6, 0xff, RZ, 0xc0, !PT ;  /* 0x000000ff06067812 */ /* 0x000fe400078ec0ff */
        /* <DEDUP_REMOVED lines=8> */
[----:B------:R-:W0:Y:S01]  /*154e0*/  LDS.128 R4, [R235+0x14400] ;  /* 0x01440000eb047984 */ /* 0x000e220000000c00 */
[----:B------:R-:W-:Y:S02]  /*154f0*/  PRMT R49, R20, 0x7604, R25 ;  /* 0x0000760414317816 */ /* 0x000fe40000000019 */
        /* <DEDUP_REMOVED lines=8> */
[----:B------:R-:W-:Y:S02]  /*15580*/  SHF.R.U32.HI R40, RZ, 0x10, R31 ;  /* 0x00000010ff287819 */ /* 0x000fe4000001161f */
[----:B------:R-:W-:-:S02]  /*15590*/  LOP3.LUT R38, R38, 0xff, RZ, 0xc0, !PT ;  /* 0x000000ff26267812 */ /* 0x000fc400078ec0ff */
[----:B------:R-:W-:Y:S02]  /*155a0*/  PRMT R21, R20, 0x7054, R21 ;  /* 0x0000705414157816 */ /* 0x000fe40000000015 */
[----:B------:R-:W-:Y:S02]  /*155b0*/  PRMT R37, R36, 0x7054, R37 ;  /* 0x0000705424257816 */ /* 0x000fe40000000025 */
[----:B------:R-:W-:Y:S02]  /*155c0*/  LOP3.LUT R40, R40, 0xff, RZ, 0xc0, !PT ;  /* 0x000000ff28287812 */ /* 0x000fe400078ec0ff */
[----:B------:R-:W-:Y:S02]  /*155d0*/  PRMT R39, R38, 0x7054, R39 ;  /* 0x0000705426277816 */ /* 0x000fe40000000027 */
[----:B------:R-:W-:Y:S02]  /*155e0*/  SHF.R.U32.HI R20, RZ, 0x10, R8 ;  /* 0x00000010ff147819 */ /* 0x000fe40000011608 */
[----:B------:R-:W-:-:S02]  /*155f0*/  SHF.R.U32.HI R36, RZ, 0x10, R9 ;  /* 0x00000010ff247819 */ /* 0x000fc40000011609 */
[----:B------:R-:W-:Y:S02]  /*15600*/  SHF.R.U32.HI R38, RZ, 0x10, R10 ;  /* 0x00000010ff267819 */ /* 0x000fe4000001160a */
[----:B------:R-:W-:Y:S02]  /*15610*/  PRMT R43, R40, 0x7054, R41 ;  /* 0x00007054282b7816 */ /* 0x000fe40000000029 */
        /* <DEDUP_REMOVED lines=12> */
[----:B------:R-:W-:Y:S02]  /*156e0*/  PRMT R53, R40, 0x7054, R53 ;  /* 0x0000705428357816 */ /* 0x000fe40000000035 */
[----:B------:R-:W-:Y:S02]  /*156f0*/  LOP3.LUT R8, R51, 0xff000000, R10, 0xf8, !PT ;  /* 0xff00000033087812 */ /* 0x000fe400078ef80a */
[-C--:B0-----:R-:W-:Y:S02]  /*15700*/  F2FP.F16.E4M3.UNPACK_B R29, R7.reuse ;  /* 0x00000007ff1d723e */ /* 0x081fe400020006ff */
[----:B------:R-:W-:-:S02]  /*15710*/  F2FP.F16.E4M3.UNPACK_B R30, R7.H1 ;  /* 0x00000007ff1e723e */ /* 0x000fc400030006ff */
[----:B------:R-:W-:Y:S02]  /*15720*/  LOP3.LUT R40, R21, 0xff000000, R28, 0xf8, !PT ;  /* 0xff00000015287812 */ /* 0x000fe400078ef81c */
[-C--:B------:R-:W-:Y:S02]  /*15730*/  F2FP.F16.E4M3.UNPACK_B R7, R4.reuse ;  /* 0x00000004ff07723e */ /* 0x080fe400020006ff */
[----:B------:R-:W-:Y:S02]  /*15740*/  F2FP.F16.E4M3.UNPACK_B R10, R4.H1 ;  /* 0x00000004ff0a723e */ /* 0x000fe400030006ff */
[----:B------:R-:W-:Y:S02]  /*15750*/  LOP3.LUT R45, R43, 0xff000000, R31, 0xf8, !PT ;  /* 0xff0000002b2d7812 */ /* 0x000fe400078ef81f */
[-C--:B------:R-:W-:Y:S02]  /*15760*/  F2FP.F16.E4M3.UNPACK_B R4, R6.reuse ;  /* 0x00000006ff04723e */ /* 0x080fe400020006ff */
[----:B------:R-:W-:-:S02]  /*15770*/  F2FP.F16.E4M3.UNPACK_B R28, R6.H1 ;  /* 0x00000006ff1c723e */ /* 0x000fc400030006ff */
[----:B------:R-:W-:Y:S02]  /*15780*/  F2FP.F16.E4M3.UNPACK_B R43, R49 ;  /* 0x00000031ff2b723e */ /* 0x000fe400020006ff */
[----:B-1----:R-:W-:Y:S02]  /*15790*/  F2FP.F16.E4M3.UNPACK_B R6, R25 ;  /* 0x00000019ff06723e */ /* 0x002fe400020006ff */
[----:B------:R-:W-:Y:S01]  /*157a0*/  F2FP.F16.E4M3.UNPACK_B R42, R41 ;  /* 0x00000029ff2a723e */ /* 0x000fe200020006ff */
[----:B------:R-:W-:Y:S01]  /*157b0*/  HADD2.F32 R48, -RZ, R43.H0_H0 ;  /* 0x2000002bff307230 */ /* 0x000fe20000004100 */
[----:B------:R-:W-:Y:S02]  /*157c0*/  LOP3.LUT R53, R53, 0xff000000, R11, 0xf8, !PT ;  /* 0xff00000035357812 */ /* 0x000fe400078ef80b */
[-C--:B------:R-:W-:Y:S01]  /*157d0*/  F2FP.F16.E4M3.UNPACK_B R11, R5.reuse ;  /* 0x00000005ff0b723e */ /* 0x080fe200020006ff */
[----:B------:R-:W-:Y:S01]  /*157e0*/  HADD2.F32 R46, -RZ, R42.H0_H0 ;  /* 0x2000002aff2e7230 */ /* 0x000fe20000004100 */
[----:B------:R-:W-:Y:S01]  /*157f0*/  F2FP.F16.E4M3.UNPACK_B R21, R5.H1 ;  /* 0x00000005ff15723e */ /* 0x000fe200030006ff */
[----:B------:R-:W-:Y:S01]  /*15800*/  HADD2.F32 R5, -RZ, R6.H0_H0 ;  /* 0x20000006ff057230 */ /* 0x000fe20000004100 */
[----:B------:R-:W-:Y:S01]  /*15810*/  F2FP.F16.E4M3.UNPACK_B R31, R25.H1 ;  /* 0x00000019ff1f723e */ /* 0x000fe200030006ff */
[--C-:B------:R-:W-:Y:S01]  /*15820*/  HADD2.F32 R9, -RZ, R11.reuse.H0_H0 ;  /* 0x2000000bff097230 */ /* 0x100fe20000004100 */
[-C--:B------:R-:W-:Y:S01]  /*15830*/  F2FP.F16.E4M3.UNPACK_B R38, R27.reuse ;  /* 0x0000001bff26723e */ /* 0x080fe200020006ff */
[----:B------:R-:W-:Y:S01]  /*15840*/  HADD2.F32 R42, -RZ, R42.H1_H1 ;  /* 0x3000002aff2a7230 */ /* 0x000fe20000004100 */
[----:B------:R-:W-:Y:S01]  /*15850*/  F2FP.F16.E4M3.UNPACK_B R39, R27.H1 ;  /* 0x0000001bff27723e */ /* 0x000fe200030006ff */
[C---:B------:R-:W-:Y:S01]  /*15860*/  FMUL.FTZ R51, R5.reuse, R46 ;  /* 0x0000002e05337220 */ /* 0x040fe20000410000 */
[-C--:B------:R-:W-:Y:S01]  /*15870*/  F2FP.F16.E4M3.UNPACK_B R25, R24.reuse ;  /* 0x00000018ff19723e */ /* 0x080fe200020006ff */
[----:B------:R-:W-:Y:S01]  /*15880*/  HADD2.F32 R6, -RZ, R6.H1_H1 ;  /* 0x30000006ff067230 */ /* 0x000fe20000004100 */
        /* <DEDUP_REMOVED lines=9> */
[----:B------:R-:W-:-:S02]  /*15920*/  HADD2.F32 R46, -RZ, R43.H1_H1 ;  /* 0x3000002bff2e7230 */ /* 0x000fc40000004100 */
[C---:B------:R-:W-:Y:S01]  /*15930*/  FMUL.FTZ R55, R6.reuse, R42 ;  /* 0x0000002a06377220 */ /* 0x040fe20000410000 */
[----:B------:R-:W-:Y:S02]  /*15940*/  HADD2.F32 R51, -RZ, R49.H0_H0 ;  /* 0x20000031ff337230 */ /* 0x000fe40000004100 */
[----:B------:R-:W-:Y:S02]  /*15950*/  HADD2.F32 R26, -RZ, R31.H0_H0 ;  /* 0x2000001fff1a7230 */ /* 0x000fe40000004100 */
[-C--:B------:R-:W-:Y:S01]  /*15960*/  FMUL.FTZ R48, R6, R46.reuse ;  /* 0x0000002e06307220 */ /* 0x080fe20000410000 */
[----:B------:R-:W-:Y:S02]  /*15970*/  HADD2.F32 R43, -RZ, R41.H0_H0 ;  /* 0x20000029ff2b7230 */ /* 0x000fe40000004100 */
[----:B------:R-:W-:Y:S01]  /*15980*/  FFMA.FTZ R50, R11, R46, R55 ;  /* 0x0000002e0b327223 */ /* 0x000fe20000010037 */
[----:B------:R-:W-:Y:S02]  /*15990*/  HADD2.F32 R24, -RZ, R21.H0_H0 ;  /* 0x20000015ff187230 */ /* 0x000fe40000004100 */
[----:B------:R-:W-:Y:S01]  /*159a0*/  FMUL.FTZ R57, R26, R51 ;  /* 0x000000331a397220 */ /* 0x000fe20000410000 */
[----:B------:R-:W-:-:S02]  /*159b0*/  HADD2.F32 R46, -RZ, R49.H1_H1 ;  /* 0x30000031ff2e7230 */ /* 0x000fc40000004100 */
[-C--:B------:R-:W-:Y:S01]  /*159c0*/  FMUL.FTZ R26, R26, R43.reuse ;  /* 0x0000002b1a1a7220 */ /* 0x080fe20000410000 */
[----:B------:R-:W-:Y:S02]  /*159d0*/  HADD2.F32 R31, -RZ, R31.H1_H1 ;  /* 0x3000001fff1f7230 */ /* 0x000fe40000004100 */
[C---:B------:R-:W-:Y:S01]  /*159e0*/  FFMA.FTZ R57, R24.reuse, R43, -R57 ;  /* 0x0000002b18397223 */ /* 0x040fe20000010839 */
[----:B------:R-:W-:Y:S01]  /*159f0*/  F2FP.F16.E4M3.UNPACK_B R43, R53 ;  /* 0x00000035ff2b723e */ /* 0x000fe200020006ff */
[----:B------:R-:W-:Y:S01]  /*15a00*/  FFMA.FTZ R51, R24, R51, R26 ;  /* 0x0000003318337223 */ /* 0x000fe2000001001a */
[----:B------:R-:W-:Y:S01]  /*15a10*/  HADD2.F32 R26, -RZ, R41.H1_H1 ;  /* 0x30000029ff1a7230 */ /* 0x000fe20000004100 */
[----:B------:R-:W-:Y:S01]  /*15a20*/  F2FP.F16.E4M3.UNPACK_B R41, R45 ;  /* 0x0000002dff29723e */ /* 0x000fe200020006ff */
[----:B------:R-:W-:Y:S01]  /*15a30*/  FFMA.FTZ R6, R11, R42, -R48 ;  /* 0x0000002a0b067223 */ /* 0x000fe20000010830 */
[----:B------:R-:W-:Y:S02]  /*15a40*/  HADD2.F32 R48, -RZ, R43.H0_H0 ;  /* 0x2000002bff307230 */ /* 0x000fe40000004100 */
[----:B------:R-:W-:Y:S01]  /*15a50*/  FMUL.FTZ R52, R31, R46 ;  /* 0x0000002e1f347220 */ /* 0x000fe20000410000 */
[----:B------:R-:W-:-:S02]  /*15a60*/  HADD2.F32 R24, -RZ, R38.H0_H0 ;  /* 0x20000026ff187230 */ /* 0x000fc40000004100 */
[----:B------:R-:W-:Y:S01]  /*15a70*/  FMUL.FTZ R31, R31, R26 ;  /* 0x0000001a1f1f7220 */ /* 0x000fe20000410000 */
[----:B------:R-:W-:Y:S01]  /*15a80*/  HADD2.F32 R21, -RZ, R21.H1_H1 ;  /* 0x30000015ff157230 */ /* 0x000fe20000004100 */
[----:B------:R-:W-:Y:S01]  /*15a90*/  F2FP.F16.E4M3.UNPACK_B R53, R53.H1 ;  /* 0x00000035ff35723e */ /* 0x000fe200030006ff */
[----:B------:R-:W-:Y:S02]  /*15aa0*/  HADD2.F32 R42, -RZ, R41.H0_H0 ;  /* 0x20000029ff2a7230 */ /* 0x000fe40000004100 */
[C---:B------:R-:W-:Y:S01]  /*15ab0*/  FMUL.FTZ R54, R24.reuse, R48 ;  /* 0x0000003018367220 */ /* 0x040fe20000410000 */
[----:B------:R-:W-:Y:S02]  /*15ac0*/  HADD2.F32 R11, -RZ, R29.H0_H0 ;  /* 0x2000001dff0b7230 */ /* 0x000fe40000004100 */
[----:B------:R-:W-:Y:S01]  /*15ad0*/  FFMA.FTZ R52, R21, R26, -R52 ;  /* 0x0000001a15347223 */ /* 0x000fe20000010834 */
[----:B------:R-:W-:Y:S02]  /*15ae0*/  HADD2.F32 R43, -RZ, R43.H1_H1 ;  /* 0x3000002bff2b7230 */ /* 0x000fe40000004100 */
[----:B------:R-:W-:Y:S01]  /*15af0*/  FMUL.FTZ R49, R24, R42 ;  /* 0x0000002a18317220 */ /* 0x000fe20000410000 */
[----:B------:R-:W-:-:S02]  /*15b00*/  HADD2.F32 R38, -RZ, R38.H1_H1 ;  /* 0x30000026ff267230 */ /* 0x000fc40000004100 */
[----:B------:R-:W-:Y:S01]  /*15b10*/  FFMA.FTZ R46, R21, R46, R31 ;  /* 0x0000002e152e7223 */ /* 0x000fe2000001001f */
[----:B------:R-:W-:Y:S01]  /*15b20*/  HADD2.F32 R41, -RZ, R41.H1_H1 ;  /* 0x30000029ff297230 */ /* 0x000fe20000004100 */
[----:B------:R-:W-:Y:S01]  /*15b30*/  F2FP.F16.E4M3.UNPACK_B R45, R45.H1 ;  /* 0x0000002dff2d723e */ /* 0x000fe200030006ff */
[----:B------:R-:W-:Y:S02]  /*15b40*/  HADD2.F32 R26, -RZ, R53.H0_H0 ;  /* 0x20000035ff1a7230 */ /* 0x000fe40000004100 */
[C---:B------:R-:W-:Y:S01]  /*15b50*/  FFMA.FTZ R54, R11.reuse, R42, -R54 ;  /* 0x0000002a0b367223 */ /* 0x040fe20000010836 */
[----:B------:R-:W-:Y:S02]  /*15b60*/  HADD2.F32 R21, -RZ, R39.H0_H0 ;  /* 0x20000027ff157230 */ /* 0x000fe40000004100 */
[----:B------:R-:W-:Y:S01]  /*15b70*/  FFMA.FTZ R49, R11, R48, R49 ;  /* 0x000000300b317223 */ /* 0x000fe20000010031 */
[----:B------:R-:W-:Y:S02]  /*15b80*/  HADD2.F32 R29, -RZ, R29.H1_H1 ;  /* 0x3000001dff1d7230 */ /* 0x000fe40000004100 */
[----:B------:R-:W-:Y:S01]  /*15b90*/  FMUL.FTZ R42, R38, R43 ;  /* 0x0000002b262a7220 */ /* 0x000fe20000410000 */
[----:B------:R-:W-:-:S02]  /*15ba0*/  HADD2.F32 R24, -RZ, R45.H0_H0 ;  /* 0x2000002dff187230 */ /* 0x000fc40000004100 */
[-C--:B------:R-:W-:Y:S01]  /*15bb0*/  FMUL.FTZ R38, R38, R41.reuse ;  /* 0x0000002926267220 */ /* 0x080fe20000410000 */
[----:B------:R-:W-:Y:S02]  /*15bc0*/  HADD2.F32 R11, -RZ, R30.H0_H0 ;  /* 0x2000001eff0b7230 */ /* 0x000fe40000004100 */
[----:B------:R-:W-:Y:S01]  /*15bd0*/  FMUL.FTZ R56, R21, R26 ;  /* 0x0000001a15387220 */ /* 0x000fe20000410000 */
[C---:B------:R-:W-:Y:S01]  /*15be0*/  FFMA.FTZ R55, R29.reuse, R41, -R42 ;  /* 0x000000291d377223 */ /* 0x040fe2000001082a */
[----:B------:R-:W-:Y:S01]  /*15bf0*/  FFMA.FTZ R48, R29, R43, R38 ;  /* 0x0000002b1d307223 */ /* 0x000fe20000010026 */
[-C--:B------:R-:W-:Y:S01]  /*15c00*/  FMUL.FTZ R21, R21, R24.reuse ;  /* 0x0000001815157220 */ /* 0x080fe20000410000 */
[C---:B------:R-:W-:Y:S01]  /*15c10*/  FFMA.FTZ R56, R11.reuse, R24, -R56 ;  /* 0x000000180b387223 */ /* 0x040fe20000010838 */
[-C--:B------:R-:W-:Y:S01]  /*15c20*/  F2FP.F16.E4M3.UNPACK_B R29, R47.reuse.H1 ;  /* 0x0000002fff1d723e */ /* 0x080fe200030006ff */
[----:B------:R-:W-:Y:S01]  /*15c30*/  HADD2.F32 R45, -RZ, R45.H1_H1 ;  /* 0x3000002dff2d7230 */ /* 0x000fe20000004100 */
[----:B------:R-:W-:Y:S01]  /*15c40*/  F2FP.F16.E4M3.UNPACK_B R24, R40.H1 ;  /* 0x00000028ff18723e */ /* 0x000fe200030006ff */
[----:B------:R-:W-:Y:S01]  /*15c50*/  FFMA.FTZ R58, R11, R26, R21 ;  /* 0x0000001a0b3a7223 */ /* 0x000fe20000010015 */
[----:B------:R-:W-:Y:S01]  /*15c60*/  HADD2.F32 R21, -RZ, R27.H0_H0 ;  /* 0x2000001bff157230 */ /* 0x000fe20000004100 */
[----:B------:R-:W-:Y:S01]  /*15c70*/  F2FP.F16.E4M3.UNPACK_B R47, R47 ;  /* 0x0000002fff2f723e */ /* 0x000fe200020006ff */
[----:B------:R-:W-:Y:S01]  /*15c80*/  HADD2.F32 R38, -RZ, R29.H0_H0 ;  /* 0x2000001dff267230 */ /* 0x000fe20000004100 */
[----:B------:R-:W-:Y:S01]  /*15c90*/  F2FP.F16.E4M3.UNPACK_B R40, R40 ;  /* 0x00000028ff28723e */ /* 0x000fe200020006ff */
[----:B------:R-:W-:Y:S01]  /*15ca0*/  HADD2.F32 R26, -RZ, R24.H0_H0 ;  /* 0x20000018ff1a7230 */ /* 0x000fe20000004100 */
[----:B------:R-:W-:Y:S01]  /*15cb0*/  F2FP.SATFINITE.E4M3.F32.PACK_AB_MERGE_C R52, R52, R57, RZ ;  /* 0x000000393434723e */ /* 0x000fe200048070ff */
[----:B------:R-:W-:-:S02]  /*15cc0*/  HADD2.F32 R53, -RZ, R53.H1_H1 ;  /* 0x30000035ff357230 */ /* 0x000fc40000004100 */
[C---:B------:R-:W-:Y:S01]  /*15cd0*/  FMUL.FTZ R42, R21.reuse, R38 ;  /* 0x00000026152a7220 */ /* 0x040fe20000410000 */
[----:B------:R-:W-:Y:S02]  /*15ce0*/  HADD2.F32 R39, -RZ, R39.H1_H1 ;  /* 0x30000027ff277230 */ /* 0x000fe40000004100 */
[----:B------:R-:W-:Y:S01]  /*15cf0*/  FMUL.FTZ R21, R21, R26 ;  /* 0x0000001a15157220 */ /* 0x000fe20000410000 */
[----:B------:R-:W-:Y:S01]  /*15d00*/  HADD2.F32 R11, -RZ, R10.H0_H0 ;  /* 0x2000000aff0b7230 */ /* 0x000fe20000004100 */
[----:B------:R-:W-:Y:S01]  /*15d10*/  F2FP.SATFINITE.E4M3.F32.PACK_AB_MERGE_C R46, R46, R51, RZ ;  /* 0x000000332e2e723e */ /* 0x000fe200048070ff */
[----:B------:R-:W-:Y:S02]  /*15d20*/  HADD2.F32 R29, -RZ, R29.H1_H1 ;  /* 0x3000001dff1d7230 */ /* 0x000fe40000004100 */
[C---:B------:R-:W-:Y:S01]  /*15d30*/  FMUL.FTZ R31, R39.reuse, R53 ;  /* 0x00000035271f7220 */ /* 0x040fe20000410000 */
[----:B------:R-:W-:Y:S02]  /*15d40*/  HADD2.F32 R27, -RZ, R27.H1_H1 ;  /* 0x3000001bff1b7230 */ /* 0x000fe40000004100 */
[----:B------:R-:W-:Y:S01]  /*15d50*/  FMUL.FTZ R60, R39, R45 ;  /* 0x0000002d273c7220 */ /* 0x000fe20000410000 */
[----:B------:R-:W-:-:S02]  /*15d60*/  HADD2.F32 R30, -RZ, R30.H1_H1 ;  /* 0x3000001eff1e7230 */ /* 0x000fc40000004100 */
[----:B------:R-:W-:Y:S01]  /*15d70*/  FFMA.FTZ R38, R11, R38, R21 ;  /* 0x000000260b267223 */ /* 0x000fe20000010015 */
[----:B------:R-:W-:Y:S02]  /*15d80*/  HADD2.F32 R24, -RZ, R24.H1_H1 ;  /* 0x30000018ff187230 */ /* 0x000fe40000004100 */
[----:B------:R-:W-:Y:S01]  /*15d90*/  FMUL.FTZ R21, R27, R29 ;  /* 0x0000001d1b157220 */ /* 0x000fe20000410000 */
[----:B------:R-:W-:Y:S02]  /*15da0*/  HADD2.F32 R10, -RZ, R10.H1_H1 ;  /* 0x3000000aff0a7230 */ /* 0x000fe40000004100 */
[C---:B------:R-:W-:Y:S01]  /*15db0*/  FFMA.FTZ R45, R30.reuse, R45, -R31 ;  /* 0x0000002d1e2d7223 */ /* 0x040fe2000001081f */
[----:B------:R-:W-:Y:S01]  /*15dc0*/  FFMA.FTZ R53, R30, R53, R60 ;  /* 0x000000351e357223 */ /* 0x000fe2000001003c */
[----:B------:R-:W-:Y:S01]  /*15dd0*/  FFMA.FTZ R42, R11, R26, -R42 ;  /* 0x0000001a0b2a7223 */ /* 0x000fe2000001082a */
[----:B------:R-:W-:Y:S01]  /*15de0*/  FMUL.FTZ R30, R27, R24 ;  /* 0x000000181b1e7220 */ /* 0x000fe20000410000 */
[----:B------:R-:W-:-:S02]  /*15df0*/  HADD2.F32 R26, -RZ, R47.H0_H0 ;  /* 0x2000002fff1a7230 */ /* 0x000fc40000004100 */
[C---:B------:R-:W-:Y:S01]  /*15e00*/  FFMA.FTZ R39, R10.reuse, R24, -R21 ;  /* 0x000000180a277223 */ /* 0x040fe20000010815 */
[----:B------:R-:W-:Y:S02]  /*15e10*/  HADD2.F32 R11, -RZ, R25.H0_H0 ;  /* 0x20000019ff0b7230 */ /* 0x000fe40000004100 */
[----:B------:R-:W-:Y:S01]  /*15e20*/  FFMA.FTZ R41, R10, R29, R30 ;  /* 0x0000001d0a297223 */ /* 0x000fe2000001001e */
[--C-:B------:R-:W-:Y:S01]  /*15e30*/  HADD2.F32 R21, -RZ, R40.reuse.H0_H0 ;  /* 0x20000028ff157230 */ /* 0x100fe20000004100 */
[----:B------:R-:W-:Y:S01]  /*15e40*/  F2FP.SATFINITE.E4M3.F32.PACK_AB_MERGE_C R5, R6, R5, R52 ;  /* 0x000000050605723e */ /* 0x000fe20004807034 */
[----:B------:R-:W-:Y:S02]  /*15e50*/  HADD2.F32 R10, -RZ, R7.H0_H0 ;  /* 0x20000007ff0a7230 */ /* 0x000fe40000004100 */
[C---:B------:R-:W-:Y:S01]  /*15e60*/  FMUL.FTZ R27, R11.reuse, R26 ;  /* 0x0000001a0b1b7220 */ /* 0x040fe20000410000 */
[----:B------:R-:W-:Y:S02]  /*15e70*/  HADD2.F32 R25, -RZ, R25.H1_H1 ;  /* 0x30000019ff197230 */ /* 0x000fe40000004100 */
[----:B------:R-:W-:Y:S01]  /*15e80*/  FMUL.FTZ R11, R11, R21 ;  /* 0x000000150b0b7220 */ /* 0x000fe20000410000 */
[----:B------:R-:W-:-:S02]  /*15e90*/  HADD2.F32 R40, -RZ, R40.H1_H1 ;  /* 0x30000028ff287230 */ /* 0x000fc40000004100 */
[C---:B------:R-:W-:Y:S01]  /*15ea0*/  FFMA.FTZ R29, R10.reuse, R21, -R27 ;  /* 0x000000150a1d7223 */ /* 0x040fe2000001081b */
[----:B------:R-:W-:Y:S01]  /*15eb0*/  HADD2.F32 R24, -RZ, R47.H1_H1 ;  /* 0x3000002fff187230 */ /* 0x000fe20000004100 */
[----:B------:R-:W-:Y:S01]  /*15ec0*/  F2FP.F16.E4M3.UNPACK_B R27, R8.H1 ;  /* 0x00000008ff1b723e */ /* 0x000fe200030006ff */
[----:B------:R-:W-:Y:S02]  /*15ed0*/  HADD2.F32 R7, -RZ, R7.H1_H1 ;  /* 0x30000007ff077230 */ /* 0x000fe40000004100 */
[----:B------:R-:W-:Y:S01]  /*15ee0*/  FFMA.FTZ R26, R10, R26, R11 ;  /* 0x0000001a0a1a7223 */ /* 0x000fe2000001000b */
[----:B------:R-:W-:Y:S01]  /*15ef0*/  F2FP.F16.E4M3.UNPACK_B R11, R20.H1 ;  /* 0x00000014ff0b723e */ /* 0x000fe200030006ff */
[C---:B------:R-:W-:Y:S01]  /*15f00*/  FMUL.FTZ R21, R25.reuse, R40 ;  /* 0x0000002819157220 */ /* 0x040fe20000410000 */
[----:B------:R-:W-:Y:S01]  /*15f10*/  FMUL.FTZ R30, R25, R24 ;  /* 0x00000018191e7220 */ /* 0x000fe20000410000 */
[----:B------:R-:W-:Y:S01]  /*15f20*/  HADD2.F32 R25, -RZ, R27.H0_H0 ;  /* 0x2000001bff197230 */ /* 0x000fe20000004100 */
[----:B------:R-:W-:Y:S01]  /*15f30*/  F2FP.F16.E4M3.UNPACK_B R20, R20 ;  /* 0x00000014ff14723e */ /* 0x000fe200020006ff */
[----:B------:R-:W-:-:S02]  /*15f40*/  HADD2.F32 R10, -RZ, R37.H0_H0 ;  /* 0x20000025ff0a7230 */ /* 0x000fc40000004100 */
[C---:B------:R-:W-:Y:S01]  /*15f50*/  FFMA.FTZ R31, R7.reuse, R24, R21 ;  /* 0x00000018071f7223 */ /* 0x040fe20000010015 */
[--C-:B------:R-:W-:Y:S02]  /*15f60*/  HADD2.F32 R21, -RZ, R11.reuse.H0_H0 ;  /* 0x2000000bff157230 */ /* 0x100fe40000004100 */
[----:B------:R-:W-:Y:S01]  /*15f70*/  FFMA.FTZ R30, R7, R40, -R30 ;  /* 0x00000028071e7223 */ /* 0x000fe2000001081e */
[----:B------:R-:W-:Y:S02]  /*15f80*/  HADD2.F32 R7, -RZ, R28.H0_H0 ;  /* 0x2000001cff077230 */ /* 0x000fe40000004100 */
[C---:B------:R-:W-:Y:S01]  /*15f90*/  FMUL.FTZ R24, R10.reuse, R25 ;  /* 0x000000190a187220 */ /* 0x040fe20000410000 */
[----:B------:R-:W-:Y:S02]  /*15fa0*/  HADD2.F32 R11, -RZ, R11.H1_H1 ;  /* 0x3000000bff0b7230 */ /* 0x000fe40000004100 */
[----:B------:R-:W-:Y:S01]  /*15fb0*/  FMUL.FTZ R10, R10, R21 ;  /* 0x000000150a0a7220 */ /* 0x000fe20000410000 */
[----:B------:R-:W-:-:S02]  /*15fc0*/  HADD2.F32 R27, -RZ, R27.H1_H1 ;  /* 0x3000001bff1b7230 */ /* 0x000fc40000004100 */
[----:B------:R-:W-:Y:S01]  /*15fd0*/  FFMA.FTZ R40, R7, R21, -R24 ;  /* 0x0000001507287223 */ /* 0x000fe20000010818 */
[----:B------:R-:W-:Y:S01]  /*15fe0*/  HADD2.F32 R37, -RZ, R37.H1_H1 ;  /* 0x30000025ff257230 */ /* 0x000fe20000004100 */
[----:B------:R-:W-:Y:S01]  /*15ff0*/  F2FP.SATFINITE.E4M3.F32.PACK_AB_MERGE_C R9, R50, R9, R46 ;  /* 0x000000093209723e */ /* 0x000fe2000480702e */
[----:B------:R-:W-:-:S03]  /*16000*/  HADD2.F32 R28, -RZ, R28.H1_H1 ;  /* 0x3000001cff1c7230 */ /* 0x000fc60000004100 */
[C---:B------:R-:W-:Y:S01]  /*16010*/  FMUL.FTZ R21, R37.reuse, R27 ;  /* 0x0000001b25157220 */ /* 0x040fe20000410000 */
[----:B------:R-:W-:Y:S01]  /*16020*/  FMUL.FTZ R24, R37, R11 ;  /* 0x0000000b25187220 */ /* 0x000fe20000410000 */
[----:B------:R-:W-:Y:S01]  /*16030*/  FFMA.FTZ R37, R7, R25, R10 ;  /* 0x0000001907257223 */ /* 0x000fe2000001000a */
[----:B------:R-:W-:Y:S01]  /*16040*/  F2FP.F16.E4M3.UNPACK_B R7, R8 ;  /* 0x00000008ff07723e */ /* 0x000fe200020006ff */
[C---:B------:R-:W-:Y:S01]  /*16050*/  FFMA.FTZ R43, R28.reuse, R11, -R21 ;  /* 0x0000000b1c2b7223 */ /* 0x040fe20000010815 */
[--C-:B------:R-:W-:Y:S02]  /*16060*/  HADD2.F32 R10, -RZ, R20.reuse.H0_H0 ;  /* 0x20000014ff0a7230 */ /* 0x100fe40000004100 */
[----:B------:R-:W-:Y:S01]  /*16070*/  FFMA.FTZ R28, R28, R27, R24 ;  /* 0x0000001b1c1c7223 */ /* 0x000fe20000010018 */
[----:B------:R-:W-:Y:S02]  /*16080*/  HADD2.F32 R11, -RZ, R20.H1_H1 ;  /* 0x30000014ff0b7230 */ /* 0x000fe40000004100 */
[----:B------:R-:W-:Y:S01]  /*16090*/  HADD2.F32 R8, -RZ, R36.H0_H0 ;  /* 0x20000024ff087230 */ /* 0x000fe20000004100 */
[----:B------:R-:W-:Y:S01]  /*160a0*/  F2FP.SATFINITE.E4M3.F32.PACK_AB_MERGE_C R40, R43, R40, RZ ;  /* 0x000000282b28723e */ /* 0x000fe200048070ff */
[--C-:B------:R-:W-:Y:S01]  /*160b0*/  HADD2.F32 R20, -RZ, R7.reuse.H0_H0 ;  /* 0x20000007ff147230 */ /* 0x100fe20000004100 */
[----:B------:R-:W-:Y:S01]  /*160c0*/  F2FP.SATFINITE.E4M3.F32.PACK_AB_MERGE_C R28, R28, R37, RZ ;  /* 0x000000251c1c723e */ /* 0x000fe200048070ff */
[----:B------:R-:W-:-:S02]  /*160d0*/  HADD2.F32 R21, -RZ, R7.H1_H1 ;  /* 0x30000007ff157230 */ /* 0x000fc40000004100 */
[C---:B------:R-:W-:Y:S01]  /*160e0*/  FMUL.FTZ R25, R8.reuse, R10 ;  /* 0x0000000a08197220 */ /* 0x040fe20000410000 */
[----:B------:R-:W-:Y:S02]  /*160f0*/  HADD2.F32 R36, -RZ, R36.H1_H1 ;  /* 0x30000024ff247230 */ /* 0x000fe40000004100 */
[----:B------:R-:W-:Y:S01]  /*16100*/  FMUL.FTZ R24, R8, R20 ;  /* 0x0000001408187220 */ /* 0x000fe20000410000 */
[--C-:B------:R-:W-:Y:S01]  /*16110*/  HADD2.F32 R7, -RZ, R4.reuse.H0_H0 ;  /* 0x20000004ff077230 */ /* 0x100fe20000004100 */
[----:B------:R-:W-:Y:S01]  /*16120*/  F2FP.SATFINITE.E4M3.F32.PACK_AB_MERGE_C R8, R41, R38, RZ ;  /* 0x000000262908723e */ /* 0x000fe200048070ff */
[----:B------:R-:W-:Y:S02]  /*16130*/  HADD2.F32 R4, -RZ, R4.H1_H1 ;  /* 0x30000004ff047230 */ /* 0x000fe40000004100 */
[C---:B------:R-:W-:Y:S01]  /*16140*/  FMUL.FTZ R27, R36.reuse, R21 ;  /* 0x00000015241b7220 */ /* 0x040fe20000410000 */
        /* <DEDUP_REMOVED lines=8> */
[----:B------:R-:W-:Y:S02]  /*161d0*/  F2FP.SATFINITE.E4M3.F32.PACK_AB_MERGE_C R7, R55, R54, R7 ;  /* 0x000000363707723e */ /* 0x000fe40004807007 */
[----:B------:R-:W-:Y:S02]  /*161e0*/  F2FP.SATFINITE.E4M3.F32.PACK_AB_MERGE_C R4, R30, R29, R4 ;  /* 0x0000001d1e04723e */ /* 0x000fe40004807004 */
[----:B------:R-:W-:Y:S02]  /*161f0*/  F2FP.SATFINITE.E4M3.F32.PACK_AB_MERGE_C R6, R27, R24, R40 ;  /* 0x000000181b06723e */ /* 0x000fe40004807028 */
[----:B------:R-:W-:-:S02]  /*16200*/  F2FP.SATFINITE.E4M3.F32.PACK_AB_MERGE_C R11, R48, R49, R11 ;  /* 0x00000031300b723e */ /* 0x000fc4000480700b */
[----:B------:R-:W-:Y:S01]  /*16210*/  F2FP.SATFINITE.E4M3.F32.PACK_AB_MERGE_C R8, R31, R26, R8 ;  /* 0x0000001a1f08723e */ /* 0x000fe20004807008 */
[----:B------:R2:W-:Y:S01]  /*16220*/  STS.128 [R235+0x14400], R4 ;  /* 0x01440004eb007388 */ /* 0x0005e20000000c00 */
[----:B------:R-:W-:-:S05]  /*16230*/  F2FP.SATFINITE.E4M3.F32.PACK_AB_MERGE_C R10, R21, R10, R28 ;  /* 0x0000000a150a723e */ /* 0x000fca000480701c */
[----:B------:R2:W-:Y:S02]  /*16240*/  STS.128 [R3+0x14400], R8 ;  /* 0x0144000803007388 */ /* 0x0005e40000000c00 */
.L_x_2472:
[----:B------:R-:W-:Y:S05]  /*16250*/  BSYNC B1 ;  /* 0x0000000000017941 */ /* 0x000fea0003800000 */
.L_x_2471:
[----:B------:R-:W-:Y:S05]  /*16260*/  @P2 BRA `(.L_x_2453) ;  /* 0x0000000c00d82947 */ /* 0x000fea0003800000 */
[----:B0-2--5:R-:W-:Y:S02]  /*16270*/  SHF.R.U32.HI R4, RZ, 0x8, R32 ;  /* 0x00000008ff047819 */ /* 0x025fe40000011620 */
        /* <DEDUP_REMOVED lines=8> */
[----:B------:R-:W-:Y:S02]  /*16300*/  LOP3.LUT R7, R34, 0xff, RZ, 0xc0, !PT ;  /* 0x000000ff22077812 */ /* 0x000fe400078ec0ff */
[----:B------:R-:W-:Y:S01]  /*16310*/  LOP3.LUT R8, R8, 0xff, RZ, 0xc0, !PT ;  /* 0x000000ff08087812 */ /* 0x000fe200078ec0ff */
[----:B------:R-:W-:Y:S01]  /*16320*/  IMAD.SHL.U32 R4, R4, 0x800, RZ ;  /* 0x0000080004047824 */ /* 0x000fe200078e00ff */
[----:B------:R-:W-:Y:S02]  /*16330*/  LOP3.LUT R0, R198, 0x30, R3, 0xf8, !PT ;  /* 0x00000030c6007812 */ /* 0x000fe400078ef803 */
[----:B------:R-:W-:-:S02]  /*16340*/  PRMT R25, R8, 0x7604, R7 ;  /* 0x0000760408197816 */ /* 0x000fc40000000007 */
[----:B------:R-:W-:Y:S02]  /*16350*/  SHF.R.U32.HI R6, RZ, 0x8, R33 ;  /* 0x00000008ff067819 */ /* 0x000fe40000011621 */
[----:B------:R-:W-:Y:S02]  /*16360*/  SHF.R.U32.HI R8, RZ, 0x8, R12 ;  /* 0x00000008ff087819 */ /* 0x000fe4000001160c */
[----:B------:R-:W-:Y:S02]  /*16370*/  LOP3.LUT R0, R0, R199, RZ, 0x3c, !PT ;  /* 0x000000c700007212 */ /* 0x000fe400078e3cff */
[----:B------:R-:W-:Y:S02]  /*16380*/  LOP3.LUT R3, R4, 0xffffe000, RZ, 0xc0, !PT ;  /* 0xffffe00004037812 */ /* 0x000fe400078ec0ff */
[----:B------:R-:W-:Y:S02]  /*16390*/  LOP3.LUT R5, R33, 0xff, RZ, 0xc0, !PT ;  /* 0x000000ff21057812 */ /* 0x000fe400078ec0ff */
[----:B------:R-:W-:-:S02]  /*163a0*/  LOP3.LUT R6, R6, 0xff, RZ, 0xc0, !PT ;  /* 0x000000ff06067812 */ /* 0x000fc400078ec0ff */
[----:B------:R-:W-:Y:S02]  /*163b0*/  LOP3.LUT R7, R12, 0xff, RZ, 0xc0, !PT ;  /* 0x000000ff0c077812 */ /* 0x000fe400078ec0ff */
[----:B------:R-:W-:Y:S02]  /*163c0*/  LOP3.LUT R8, R8, 0xff, RZ, 0xc0, !PT ;  /* 0x000000ff08087812 */ /* 0x000fe400078ec0ff */
[----:B------:R-:W-:Y:S02]  /*163d0*/  IADD3 R3, R0, R200, R3 ;  /* 0x000000c800037210 */ /* 0x000fe40007ffe003 */
[----:B----4-:R-:W-:Y:S02]  /*163e0*/  PRMT R20, R6, 0x7604, R5 ;  /* 0x0000760406147816 */ /* 0x010fe40000000005 */
[----:B------:R-:W-:Y:S02]  /*163f0*/  PRMT R31, R8, 0x7604, R7 ;  /* 0x00007604081f7816 */ /* 0x000fe40000000007 */
[----:B------:R-:W-:-:S02]  /*16400*/  SHF.R.U32.HI R6, RZ, 0x8, R35 ;  /* 0x00000008ff067819 */ /* 0x000fc40000011623 */
[----:B------:R-:W-:Y:S02]  /*16410*/  SHF.R.U32.HI R8, RZ, 0x8, R13 ;  /* 0x00000008ff087819 */ /* 0x000fe4000001160d */
[----:B------:R-:W-:Y:S02]  /*16420*/  IADD3 R0, R16, R3, RZ ;  /* 0x0000000310007210 */ /* 0x000fe40007ffe0ff */
        /* <DEDUP_REMOVED lines=8> */
[----:B------:R-:W-:Y:S02]  /*164b0*/  LOP3.LUT R30, R30, 0xff, RZ, 0xc0, !PT ;  /* 0x000000ff1e1e7812 */ /* 0x000fe400078ec0ff */
[----:B------:R-:W-:Y:S02]  /*164c0*/  LOP3.LUT R26, R13, 0xff, RZ, 0xc0, !PT ;  /* 0x000000ff0d1a7812 */ /* 0x000fe400078ec0ff */
[----:B------:R-:W-:Y:S02]  /*164d0*/  SHF.R.U32.HI R28, RZ, 0x8, R14 ;  /* 0x00000008ff1c7819 */ /* 0x000fe4000001160e */
[----:B------:R-:W-:-:S02]  /*164e0*/  PRMT R30, R30, 0x7604, R29 ;  /* 0x000076041e1e7816 */ /* 0x000fc4000000001d */
[----:B------:R-:W-:Y:S02]  /*164f0*/  PRMT R26, R3, 0x7604, R26 ;  /* 0x00007604031a7816 */ /* 0x000fe4000000001a */
[----:B------:R-:W-:Y:S02]  /*16500*/  SHF.R.U32.HI R29, RZ, 0x10, R13 ;  /* 0x00000010ff1d7819 */ /* 0x000fe4000001160d */
[----:B------:R-:W-:Y:S02]  /*16510*/  LOP3.LUT R27, R14, 0xff, RZ, 0xc0, !PT ;  /* 0x000000ff0e1b7812 */ /* 0x000fe400078ec0ff */
[----:B------:R-:W-:Y:S01]  /*16520*/  LOP3.LUT R28, R28, 0xff, RZ, 0xc0, !PT ;  /* 0x000000ff1c1c7812 */ /* 0x000fe200078ec0ff */
[----:B------:R-:W-:Y:S01]  /*16530*/  IMAD.U32 R29, R29, 0x10000, RZ ;  /* 0x000100001d1d7824 */ /* 0x000fe200078e00ff */
[----:B------:R-:W-:Y:S02]  /*16540*/  SHF.R.U32.HI R3, RZ, 0x10, R33 ;  /* 0x00000010ff037819 */ /* 0x000fe40000011621 */
[----:B-1----:R-:W-:-:S02]  /*16550*/  PRMT R39, R28, 0x7604, R27 ;  /* 0x000076041c277816 */ /* 0x002fc4000000001b */
[----:B------:R-:W-:Y:S01]  /*16560*/  SHF.R.U32.HI R27, RZ, 0x10, R35 ;  /* 0x00000010ff1b7819 */ /* 0x000fe20000011623 */
[----:B------:R-:W-:Y:S01]  /*16570*/  IMAD.U32 R3, R3, 0x10000, RZ ;  /* 0x0001000003037824 */ /* 0x000fe200078e00ff */
[----:B------:R-:W-:Y:S02]  /*16580*/  SHF.R.U32.HI R41, RZ, 0x10, R15 ;  /* 0x00000010ff297819 */ /* 0x000fe4000001160f */
[----:B------:R-:W-:Y:S01]  /*16590*/  LOP3.LUT R21, R21, 0xff0000, R32, 0xf8, !PT ;  /* 0x00ff000015157812 */ /* 0x000fe200078ef820 */
[----:B------:R-:W-:Y:S01]  /*165a0*/  IMAD.U32 R27, R27, 0x10000, RZ ;  /* 0x000100001b1b7824 */ /* 0x000fe200078e00ff */
[----:B------:R-:W-:Y:S02]  /*165b0*/  LOP3.LUT R37, R26, 0xff0000, R29, 0xf8, !PT ;  /* 0x00ff00001a257812 */ /* 0x000fe400078ef81d */
[----:B------:R-:W-:Y:S02]  /*165c0*/  LOP3.LUT R3, R20, 0xff0000, R3, 0xf8, !PT ;  /* 0x00ff000014037812 */ /* 0x000fe400078ef803 */
[----:B------:R-:W-:-:S02]  /*165d0*/  SHF.L.U32 R41, R41, 0x10, RZ ;  /* 0x0000001029297819 */ /* 0x000fc400000006ff */
        /* <DEDUP_REMOVED lines=191> */
.L_x_2453:
[----:B------:R-:W-:Y:S05]  /*171d0*/  BSYNC B0 ;  /* 0x0000000000007941 */ /* 0x000fea0003800000 */
.L_x_2446:
        /* <DEDUP_REMOVED lines=8> */
.L_x_2444:
[----:B0-23--:R-:W-:-:S05]  /*17260*/  IMAD.U32 R0, RZ, RZ, UR53 ;  /* 0x00000035ff007e24 */ /* 0x00dfca000f8e00ff */
[----:B------:R-:W-:-:S13]  /*17270*/  ISETP.NE.AND P1, PT, R0, 0x3, PT ;  /* 0x000000030000780c */ /* 0x000fda0003f25270 */
[----:B------:R-:W-:Y:S05]  /*17280*/  @!P1 BRA `(.L_x_2473) ;  /* 0x0000000000049947 */ /* 0x000fea0003800000 */
[----:B------:R-:W-:Y:S01]  /*17290*/  BPT.TRAP 0x1 ;  /* 0x000000040000795c */ /* 0x000fe20000300000 */
.L_x_2473:
[----:B------:R-:W-:Y:S01]  /*172a0*/  IMAD R0, R189, 0x8, R16 ;  /* 0x00000008bd007824 */ /* 0x000fe200078e0210 */
[----:B-1----:R-:W-:-:S04]  /*172b0*/  SHF.L.U32 R3, R190, 0x1f, RZ ;  /* 0x0000001fbe037819 */ /* 0x002fc800000006ff */
[----:B------:R0:W1:Y:S01]  /*172c0*/  SYNCS.PHASECHK.TRANS64.TRYWAIT P0, [R0+URZ+0x29830], R3 ;  /* 0x02983003000075a7 */ /* 0x000062000800017f */
[----:B------:R-:W-:Y:S05]  /*172d0*/  @!P1 BRA `(.L_x_2474) ;  /* 0x0000000000049947 */ /* 0x000fea0003800000 */
[----:B------:R-:W-:Y:S01]  /*172e0*/  BPT.TRAP 0x1 ;  /* 0x000000040000795c */ /* 0x000fe20000300000 */
.L_x_2474:
[----:B----45:R-:W2:Y:S02]  /*172f0*/  S2R R4, SR_TID.X ;  /* 0x0000000000047919 */ /* 0x030ea40000002100 */
[----:B--2---:R-:W-:-:S04]  /*17300*/  LOP3.LUT R4, R4, 0x7f, RZ, 0xc0, !PT ;  /* 0x0000007f04047812 */ /* 0x004fc800078ec0ff */
[----:B------:R-:W-:Y:S01]  /*17310*/  ISETP.NE.AND P2, PT, R4, RZ, PT ;  /* 0x000000ff0400720c */ /* 0x000fe20003f45270 */
[----:B-1----:R-:W-:-:S12]  /*17320*/  @P0 BRA `(.L_x_2475) ;  /* 0x0000000000080947 */ /* 0x002fd80003800000 */
[----:B------:R-:W1:Y:S02]  /*17330*/  SYNCS.PHASECHK.TRANS64.TRYWAIT P0, [R0+URZ+0x29830], R3 ;  /* 0x02983003000075a7 */ /* 0x000e64000800017f */
[----:B-1----:R-:W-:Y:S05]  /*17340*/  @!P0 BRA `(.L_x_2476) ;  /* 0x0000016800d08947 */ /* 0x002fea0003800000 */
.L_x_2475:
[----:B------:R-:W-:Y:S05]  /*17350*/  WARPSYNC.ALL ;  /* 0x0000000000007948 */ /* 0x000fea0003800000 */
[----:B01----:R-:W-:Y:S01]  /*17360*/  VIADD R3, R16, 0x1a400 ;  /* 0x0001a40010037836 */ /* 0x003fe20000000000 */
[----:B------:R-:W-:Y:S01]  /*17370*/  R2UR UR44, R44 ;  /* 0x000000002c2c72ca */ /* 0x000fe200000e0000 */
[----:B------:R-:W-:Y:S01]  /*17380*/  WARPGROUP.ARRIVE ;  /* 0x00000000000079c5 */ /* 0x000fe20000000000 */
[----:B------:R-:W-:Y:S01]  /*17390*/  MOV R7, 0x80000020 ;  /* 0x8000002000077802 */ /* 0x000fe20000000f00 */
        /* <DEDUP_REMOVED lines=13> */
[----:B------:R-:W-:Y:S01]  /*17470*/  UMOV UR5, 0x80000020 ;  /* 0x8000002000057882 */ /* 0x000fe20000000000 */
[----:B------:R-:W-:Y:S01]  /*17480*/  IMAD R6, R189, 0x780, R4 ;  /* 0x00000780bd067824 */ /* 0x000fe200078e0204 */
[----:B------:R-:W-:Y:S01]  /*17490*/  UIADD3 UR4, UR44, 0x2, URZ ;  /* 0x000000022c047890 */ /* 0x000fe2000fffe03f */
[----:B------:R-:W-:Y:S01]  /*174a0*/  IMAD.MOV.U32 R13, RZ, RZ, -0x7fffffe0 ;  /* 0x80000020ff0d7424 */ /* 0x000fe200078e00ff */
[----:B------:R-:W-:Y:S01]  /*174b0*/  UMOV UR24, UR44 ;  /* 0x0000002c00187c82 */ /* 0x000fe20008000000 */
[C---:B------:R-:W-:Y:S01]  /*174c0*/  VIADD R8, R6.reuse, 0x80 ;  /* 0x0000008006087836 */ /* 0x040fe20000000000 */
[C---:B------:R-:W-:Y:S01]  /*174d0*/  R2UR UR26, R6.reuse ;  /* 0x00000000061a72ca */ /* 0x040fe200000e0000 */
[----:B------:R-:W-:Y:S01]  /*174e0*/  VIADD R10, R6, 0x100 ;  /* 0x00000100060a7836 */ /* 0x000fe20000000000 */
[----:B------:R-:W-:Y:S01]  /*174f0*/  UMOV UR8, UR24 ;  /* 0x0000001800087c82 */ /* 0x000fe20008000000 */
[----:B------:R-:W-:Y:S01]  /*17500*/  UMOV UR12, UR24 ;  /* 0x00000018000c7c82 */ /* 0x000fe20008000000 */
[----:B------:R-:W-:Y:S01]  /*17510*/  R2UR UR19, R11 ;  /* 0x000000000b1372ca */ /* 0x000fe200000e0000 */
[----:B------:R-:W-:Y:S01]  /*17520*/  UMOV UR16, UR24 ;  /* 0x0000001800107c82 */ /* 0x000fe20008000000 */
[----:B------:R-:W-:Y:S01]  /*17530*/  R2UR UR10, R10 ;  /* 0x000000000a0a72ca */ /* 0x000fe200000e0000 */
[C---:B------:R-:W-:Y:S01]  /*17540*/  VIADD R10, R6.reuse, 0x200 ;  /* 0x00000200060a7836 */ /* 0x040fe20000000000 */
[----:B------:R-:W-:Y:S01]  /*17550*/  R2UR UR7, R13 ;  /* 0x000000000d0772ca */ /* 0x000fe200000e0000 */
[----:B------:R-:W-:Y:S01]  /*17560*/  VIADD R12, R6, 0x2 ;  /* 0x00000002060c7836 */ /* 0x000fe20000000000 */
[----:B------:R-:W-:Y:S01]  /*17570*/  UMOV UR20, UR4 ;  /* 0x0000000400147c82 */ /* 0x000fe20008000000 */
[----:B------:R-:W-:Y:S01]  /*17580*/  IMAD.MOV.U32 R11, RZ, RZ, -0x7fffffe0 ;  /* 0x80000020ff0b7424 */ /* 0x000fe200078e00ff */
[----:B------:R-:W-:Y:S01]  /*17590*/  R2UR UR18, R10 ;  /* 0x000000000a1272ca */ /* 0x000fe200000e0000 */
[----:B------:R-:W-:Y:S01]  /*175a0*/  QGMMA.64x32x32.F32.E4M3.E4M3 R88, gdesc[UR24], RZ, !UPT, gsb0 ;  /* 0x00600000185879f3 */ /* 0x000fe2000c0008ff */
[----:B------:R-:W-:Y:S01]  /*175b0*/  R2UR UR26, R8 ;  /* 0x00000000081a72ca */ /* 0x000fe200000e0000 */
[----:B------:R-:W-:Y:S01]  /*175c0*/  UMOV UR21, UR5 ;  /* 0x0000000500157c82 */ /* 0x000fe20008000000 */
[----:B------:R-:W-:Y:S01]  /*175d0*/  R2UR UR27, R9 ;  /* 0x00000000091b72ca */ /* 0x000fe200000e0000 */
[----:B------:R-:W0:Y:S01]  /*175e0*/  LDC R7, c[0x0][0x448] ;  /* 0x00011200ff077b82 */ /* 0x000e220000000800 */
[----:B------:R-:W-:Y:S01]  /*175f0*/  IADD3 R8, R6, 0x180, RZ ;  /* 0x0000018006087810 */ /* 0x000fe20007ffe0ff */
[----:B------:R-:W-:Y:S01]  /*17600*/  @!P2 VIADD R0, R0, 0x29840 ;  /* 0x000298400000a836 */ /* 0x000fe20000000000 */
[----:B------:R-:W-:Y:S01]  /*17610*/  MOV R9, 0x80000020 ;  /* 0x8000002000097802 */ /* 0x000fe20000000f00 */
[----:B------:R-:W-:Y:S01]  /*17620*/  ULDC UR54, c[0x0][0x988] ;  /* 0x0002620000367ab9 */ /* 0x000fe20000000800 */
[----:B------:R-:W-:Y:S01]  /*17630*/  R2UR UR14, R8 ;  /* 0x00000000080e72ca */ /* 0x000fe200000e0000 */
[----:B------:R-:W-:Y:S01]  /*17640*/  VIADD R8, R6, 0x82 ;  /* 0x0000008206087836 */ /* 0x000fe20000000000 */
[----:B------:R-:W-:Y:S01]  /*17650*/  R2UR UR15, R9 ;  /* 0x00000000090f72ca */ /* 0x000fe200000e0000 */
[----:B------:R-:W-:Y:S01]  /*17660*/  IMAD.MOV.U32 R9, RZ, RZ, -0x7fffffe0 ;  /* 0x80000020ff097424 */ /* 0x000fe200078e00ff */
[----:B------:R-:W-:Y:S01]  /*17670*/  R2UR UR6, R12 ;  /* 0x000000000c0672ca */ /* 0x000fe200000e0000 */
[C---:B------:R-:W-:Y:S01]  /*17680*/  VIADD R12, R6.reuse, 0x280 ;  /* 0x00000280060c7836 */ /* 0x040fe20000000000 */
[----:B------:R-:W-:Y:S01]  /*17690*/  IADD3 R10, R6, 0x102, RZ ;  /* 0x00000102060a7810 */ /* 0x000fe20007ffe0ff */
[----:B------:R-:W-:Y:S01]  /*176a0*/  ULDC UR55, c[0x0][0x988] ;  /* 0x0002620000377ab9 */ /* 0x000fe20000000800 */
[----:B------:R-:W-:-:S02]  /*176b0*/  MOV R13, 0x80000020 ;  /* 0x80000020000d7802 */ /* 0x000fc40000000f00 */
[----:B------:R-:W-:Y:S02]  /*176c0*/  @!P2 PRMT R0, RZ, 0x654, R0 ;  /* 0x00000654ff00a816 */ /* 0x000fe40000000000 */
[----:B0-----:R-:W-:-:S13]  /*176d0*/  ISETP.NE.AND P0, PT, R7, 0x1, PT ;  /* 0x000000010700780c */ /* 0x001fda0003f05270 */
[----:B------:R-:W0:Y:S01]  /*176e0*/  @P0 LDC R7, c[0x0][0x44c] ;  /* 0x00011300ff070b82 */ /* 0x000e220000000800 */
[----:B------:R-:W-:Y:S02]  /*176f0*/  WARPGROUP.DEPBAR.LE gsb0, 0x0 ;  /* 0x00008000000079c5 */ /* 0x000fe40000010000 */
        /* <DEDUP_REMOVED lines=164> */
[----:B------:R-:W-:-:S02]  /*18140*/  R2UR UR35, R9 ;  /* 0x00000000092372ca */ /* 0x000fc400000e0000 */
[----:B------:R-:W-:Y:S01]  /*18150*/  MOV R9, 0x80000020 ;  /* 0x8000002000097802 */ /* 0x000fe20000000f00 */
        /* <DEDUP_REMOVED lines=17> */
[----:B------:R-:W-:Y:S01]  /*18270*/  R2UR UR23, R9 ;  /* 0x00000000091772ca */ /* 0x000fe200000e0000 */
[----:B------:R-:W-:Y:S01]  /*18280*/  IMAD.MOV.U32 R9, RZ, RZ, -0x7fffffe0 ;  /* 0x80000020ff097424 */ /* 0x000fe200078e00ff */
[----:B------:R-:W-:Y:S02]  /*18290*/  WARPGROUP.DEPBAR.LE gsb0, 0x0 ;  /* 0x00008000000079c5 */ /* 0x000fe40000010000 */
[----:B------:R-:W-:Y:S01]  /*182a0*/  WARPGROUP.ARRIVE ;  /* 0x00000000000079c5 */ /* 0x000fe20000000000 */
[C---:B------:R-:W-:Y:S01]  /*182b0*/  FMUL.FTZ R11, R2.reuse, R95 ;  /* 0x0000005f020b7220 */ /* 0x040fe20000410000 */
[C---:B------:R-:W-:Y:S01]  /*182c0*/  FMUL.FTZ R12, R2.reuse, R88 ;  /* 0x00000058020c7220 */ /* 0x040fe20000410000 */
[C---:B------:R-:W-:Y:S01]  /*182d0*/  FMUL.FTZ R88, R2.reuse, R89 ;  /* 0x0000005902587220 */ /* 0x040fe20000410000 */
[C---:B------:R-:W-:Y:S01]  /*182e0*/  FMUL.FTZ R89, R2.reuse, R92 ;  /* 0x0000005c02597220 */ /* 0x040fe20000410000 */
[----:B------:R-:W-:-:S04]  /*182f0*/  FMUL.FTZ R92, R2, R93 ;  /* 0x0000005d025c7220 */ /* 0x000fc80000410000 */
[----:B------:R-:W-:Y:S01]  /*18300*/  QGMMA.64x32x32.F32.E4M3.E4M3 R72, gdesc[UR20], R72, gsb0 ;  /* 0x00600000144879f3 */ /* 0x000fe20008000848 */
[----:B------:R-:W-:Y:S01]  /*18310*/  R2UR UR22, R8 ;  /* 0x00000000081672ca */ /* 0x000fe200000e0000 */
[----:B------:R-:W-:Y:S01]  /*18320*/  VIADD R8, R6, 0x682 ;  /* 0x0000068206087836 */ /* 0x000fe20000000000 */
[----:B------:R-:W-:Y:S01]  /*18330*/  R2UR UR23, R9 ;  /* 0x00000000091772ca */ /* 0x000fe200000e0000 */
[----:B------:R-:W1:Y:S01]  /*18340*/  MUFU.TANH R12, R12 ;  /* 0x0000000c000c7308 */ /* 0x000e620000002400 */
[----:B------:R-:W-:Y:S01]  /*18350*/  MOV R9, 0x80000020 ;  /* 0x8000002000097802 */ /* 0x000fe20000000f00 */
[C---:B------:R-:W-:Y:S01]  /*18360*/  FMUL.FTZ R15, R2.reuse, R99 ;  /* 0x00000063020f7220 */ /* 0x040fe20000410000 */
[C---:B------:R-:W-:Y:S01]  /*18370*/  FMUL.FTZ R93, R2.reuse, R96 ;  /* 0x00000060025d7220 */ /* 0x040fe20000410000 */
[C---:B------:R-:W-:Y:S01]  /*18380*/  FMUL.FTZ R96, R2.reuse, R97 ;  /* 0x0000006102607220 */ /* 0x040fe20000410000 */
[----:B------:R-:W-:Y:S01]  /*18390*/  FMUL.FTZ R97, R2, R100 ;  /* 0x0000006402617220 */ /* 0x000fe20000410000 */
[----:B------:R-:W-:Y:S01]  /*183a0*/  IADD3 R6, R6, 0x702, RZ ;  /* 0x0000070206067810 */ /* 0x000fe20007ffe0ff */
[C---:B------:R-:W-:Y:S01]  /*183b0*/  FMUL.FTZ R100, R2.reuse, R101 ;  /* 0x0000006502647220 */ /* 0x040fe20000410000 */
[----:B------:R-:W2:Y:S01]  /*183c0*/  MUFU.TANH R88, R88 ;  /* 0x0000005800587308 */ /* 0x000ea20000002400 */
[C---:B------:R-:W-:Y:S01]  /*183d0*/  FMUL.FTZ R20, R2.reuse, R103 ;  /* 0x0000006702147220 */ /* 0x040fe20000410000 */
[C---:B------:R-:W-:Y:S01]  /*183e0*/  FMUL.FTZ R5, R2.reuse, R91 ;  /* 0x0000005b02057220 */ /* 0x040fe20000410000 */
[C---:B------:R-:W-:Y:S01]  /*183f0*/  FMUL.FTZ R3, R2.reuse, R90 ;  /* 0x0000005a02037220 */ /* 0x040fe20000410000 */
[C---:B------:R-:W-:Y:S01]  /*18400*/  FMUL.FTZ R10, R2.reuse, R94 ;  /* 0x0000005e020a7220 */ /* 0x040fe20000410000 */
[C---:B------:R-:W-:Y:S01]  /*18410*/  FMUL.FTZ R13, R2.reuse, R98 ;  /* 0x00000062020d7220 */ /* 0x040fe20000410000 */
[----:B------:R-:W-:-:S02]  /*18420*/  FMUL.FTZ R14, R2, R102 ;  /* 0x00000066020e7220 */ /* 0x000fc40000410000 */
        /* <DEDUP_REMOVED lines=11> */
[----:B------:R-:W-:Y:S01]  /*184e0*/  FMUL.FTZ R117, R2, R72 ;  /* 0x0000004802757220 */ /* 0x000fe20000410000 */
[----:B------:R-:W-:Y:S01]  /*184f0*/  QGMMA.64x32x32.F32.E4M3.E4M3 R56, gdesc[UR20], R56, gsb0 ;  /* 0x00600000143879f3 */ /* 0x000fe20008000838 */
[----:B------:R-:W-:Y:S01]  /*18500*/  R2UR UR22, R8 ;  /* 0x00000000081672ca */ /* 0x000fe200000e0000 */
[C---:B------:R-:W-:Y:S01]  /*18510*/  FMUL.FTZ R72, R2.reuse, R75 ;  /* 0x0000004b02487220 */ /* 0x040fe20000410000 */
[----:B------:R-:W-:Y:S01]  /*18520*/  R2UR UR23, R9 ;  /* 0x00000000091772ca */ /* 0x000fe200000e0000 */
        /* <DEDUP_REMOVED lines=10> */
[----:B------:R-:W-:-:S02]  /*185d0*/  FMUL.FTZ R76, R2, R86 ;  /* 0x00000056024c7220 */ /* 0x000fc40000410000 */
[----:B------:R-:W5:Y:S08]  /*185e0*/  MUFU.TANH R117, R117 ;  /* 0x0000007500757308 */ /* 0x000f700000002400 */
[----:B------:R-:W5:Y:S08]  /*185f0*/  MUFU.TANH R113, R113 ;  /* 0x0000007100717308 */ /* 0x000f700000002400 */
[----:B------:R-:W5:Y:S08]  /*18600*/  MUFU.TANH R111, R111 ;  /* 0x0000006f006f7308 */ /* 0x000f700000002400 */
[----:B------:R-:W5:Y:S08]  /*18610*/  MUFU.TANH R107, R107 ;  /* 0x0000006b006b7308 */ /* 0x000f700000002400 */
[----:B------:R-:W5:Y:S08]  /*18620*/  MUFU.TANH R105, R105 ;  /* 0x0000006900697308 */ /* 0x000f700000002400 */
[----:B------:R-:W5:Y:S01]  /*18630*/  MUFU.TANH R103, R103 ;  /* 0x0000006700677308 */ /* 0x000f620000002400 */
[----:B------:R-:W-:-:S02]  /*18640*/  WARPGROUP.DEPBAR.LE gsb0, 0x0 ;  /* 0x00008000000079c5 */ /* 0x000fc40000010000 */
[C---:B------:R-:W-:Y:S01]  /*18650*/  FMUL.FTZ R80, R2.reuse, R60 ;  /* 0x0000003c02507220 */ /* 0x040fe20000410000 */
[C---:B------:R-:W-:Y:S01]  /*18660*/  FMUL.FTZ R87, R2.reuse, R64 ;  /* 0x0000004002577220 */ /* 0x040fe20000410000 */
[----:B------:R-:W1:Y:S01]  /*18670*/  @P0 LDC R60, c[0x0][0x450] ;  /* 0x00011400ff3c0b82 */ /* 0x000e620000000800 */
[----:B------:R-:W-:Y:S01]  /*18680*/  IMAD.IADD R64, R211, 0x1, R203 ;  /* 0x00000001d3407824 */ /* 0x000fe200078e02cb */
[----:B------:R-:W-:Y:S01]  /*18690*/  WARPGROUP.ARRIVE ;  /* 0x00000000000079c5 */ /* 0x000fe20000000000 */
[C---:B------:R-:W-:Y:S01]  /*186a0*/  FMUL.FTZ R95, R2.reuse, R57 ;  /* 0x00000039025f7220 */ /* 0x040fe20000410000 */
[----:B------:R-:W-:Y:S01]  /*186b0*/  FMUL.FTZ R57, R2, R63 ;  /* 0x0000003f02397220 */ /* 0x000fe20000410000 */
[----:B0-----:R-:W-:-:S04]  /*186c0*/  @P0 IMAD.HI.U32 R7, R64, R7, RZ ;  /* 0x0000000740070227 */ /* 0x001fc800078e00ff */
[C---:B------:R-:W-:Y:S01]  /*186d0*/  FMUL.FTZ R79, R2.reuse, R61 ;  /* 0x0000003d024f7220 */ /* 0x040fe20000410000 */
[C---:B------:R-:W-:Y:S01]  /*186e0*/  FMUL.FTZ R82, R2.reuse, R56 ;  /* 0x0000003802527220 */ /* 0x040fe20000410000 */
[----:B------:R-:W-:Y:S01]  /*186f0*/  QGMMA.64x32x32.F32.E4M3.E4M3 R40, gdesc[UR20], R40, gsb0 ;  /* 0x00600000142879f3 */ /* 0x000fe20008000828 */
[----:B------:R-:W-:Y:S02]  /*18700*/  IMAD.MOV.U32 R61, RZ, RZ, -0xa0 ;  /* 0xffffff60ff3d7424 */ /* 0x000fe400078e00ff */
[C---:B------:R-:W-:Y:S01]  /*18710*/  FMUL.FTZ R56, R2.reuse, R62 ;  /* 0x0000003e02387220 */ /* 0x040fe20000410000 */
[C---:B------:R-:W-:Y:S01]  /*18720*/  FMUL.FTZ R8, R2.reuse, R58 ;  /* 0x0000003a02087220 */ /* 0x040fe20000410000 */
[----:B------:R-:W-:Y:S01]  /*18730*/  FMUL.FTZ R58, R2, R66 ;  /* 0x00000042023a7220 */ /* 0x000fe20000410000 */
[----:B------:R-:W-:Y:S01]  /*18740*/  IMAD R61, R162, R61, 0xa1 ;  /* 0x000000a1a23d7424 */ /* 0x000fe200078e023d */
[----:B------:R-:W-:Y:S01]  /*18750*/  R2UR UR22, R6 ;  /* 0x00000000061672ca */ /* 0x000fe200000e0000 */
[----:B------:R-:W0:Y:S01]  /*18760*/  MUFU.TANH R101, R101 ;  /* 0x0000006500657308 */ /* 0x000e220000002400 */
[----:B------:R-:W-:Y:S01]  /*18770*/  FMUL.FTZ R83, R2, R65 ;  /* 0x0000004102537220 */ /* 0x000fe20000410000 */
[----:B------:R-:W-:-:S02]  /*18780*/  IMAD R61, R210, -0x2, R61 ;  /* 0xfffffffed23d7824 */ /* 0x000fc400078e023d */
[C---:B------:R-:W-:Y:S01]  /*18790*/  FMUL.FTZ R81, R2.reuse, R68 ;  /* 0x0000004402517220 */ /* 0x040fe20000410000 */
[C---:B------:R-:W-:Y:S01]  /*187a0*/  FMUL.FTZ R65, R2.reuse, R69 ;  /* 0x0000004502417220 */ /* 0x040fe20000410000 */
[C---:B------:R-:W-:Y:S01]  /*187b0*/  FMUL.FTZ R9, R2.reuse, R59 ;  /* 0x0000003b02097220 */ /* 0x040fe20000410000 */
[----:B------:R-:W-:Y:S01]  /*187c0*/  FMUL.FTZ R59, R2, R67 ;  /* 0x00000043023b7220 */ /* 0x000fe20000410000 */
[----:B------:R-:W-:Y:S01]  /*187d0*/  IADD3 R62, -R204, R61, R205 ;  /* 0x0000003dcc3e7210 */ /* 0x000fe20007ffe1cd */
[----:B------:R-:W0:Y:S01]  /*187e0*/  MUFU.TANH R99, R99 ;  /* 0x0000006300637308 */ /* 0x000e220000002400 */
[----:B-1----:R-:W-:Y:S01]  /*187f0*/  @P0 SHF.R.U32.HI R64, RZ, R60, R7 ;  /* 0x0000003cff400219 */ /* 0x002fe20000011607 */
[----:B------:R-:W-:Y:S02]  /*18800*/  IMAD R7, R162, -0xa0, R205 ;  /* 0xffffff60a2077824 */ /* 0x000fe400078e02cd */
[C---:B------:R-:W-:Y:S01]  /*18810*/  FMUL.FTZ R61, R2.reuse, R71 ;  /* 0x00000047023d7220 */ /* 0x040fe20000410000 */
[----:B------:R-:W-:Y:S01]  /*18820*/  FMUL.FTZ R60, R2, R70 ;  /* 0x00000046023c7220 */ /* 0x000fe20000410000 */
[----:B------:R-:W1:Y:S01]  /*18830*/  SHFL.IDX PT, R63, R64, RZ, 0x1c1f ;  /* 0x001c1fff403f7589 */ /* 0x000e6200000e0000 */
[----:B------:R-:W-:Y:S01]  /*18840*/  VIADD R7, R7, 0xa0 ;  /* 0x000000a007077836 */ /* 0x000fe20000000000 */
[----:B------:R-:W0:Y:S02]  /*18850*/  MUFU.TANH R82, R82 ;  /* 0x0000005200527308 */ /* 0x000e240000002400 */
[----:B------:R-:W0:Y:S01]  /*18860*/  SHFL.IDX PT, R64, R64, 0x1, 0x1c1f ;  /* 0x003c1f0040407f89 */ /* 0x000e2200000e0000 */
[----:B------:R-:W-:-:S02]  /*18870*/  IMAD R85, R210, -0x2, R7 ;  /* 0xfffffffed2557824 */ /* 0x000fc400078e0207 */
[----:B------:R-:W-:-:S03]  /*18880*/  IMAD.MOV.U32 R7, RZ, RZ, -0x7fffffe0 ;  /* 0x80000020ff077424 */ /* 0x000fc600078e00ff */
[----:B------:R-:W0:Y:S02]  /*18890*/  MUFU.TANH R95, R95 ;  /* 0x0000005f005f7308 */ /* 0x000e240000002400 */
[----:B------:R-:W-:-:S06]  /*188a0*/  R2UR UR23, R7 ;  /* 0x00000000071772ca */ /* 0x000fcc00000e0000 */
[----:B------:R-:W0:Y:S01]  /*188b0*/  MUFU.TANH R80, R80 ;  /* 0x0000005000507308 */ /* 0x000e220000002400 */
[----:B-1----:R-:W-:-:S07]  /*188c0*/  VIADDMNMX R66, R63, R62, R85, PT ;  /* 0x0000003e3f427246 */ /* 0x002fce0003800155 */
[----:B------:R-:W1:Y:S01]  /*188d0*/  MUFU.TANH R79, R79 ;  /* 0x0000004f004f7308 */ /* 0x000e620000002400 */
[C---:B------:R-:W-:Y:S02]  /*188e0*/  ISETP.GT.AND P4, PT, R66.reuse, RZ, PT ;  /* 0x000000ff4200720c */ /* 0x040fe40003f84270 */
[C---:B------:R-:W-:Y:S02]  /*188f0*/  ISETP.GT.AND P3, PT, R66.reuse, 0x1, PT ;  /* 0x000000014200780c */ /* 0x040fe40003f64270 */
[----:B------:R-:W-:Y:S02]  /*18900*/  ISETP.GT.AND P5, PT, R66, 0x8, PT ;  /* 0x000000084200780c */ /* 0x000fe40003fa4270 */
[----:B------:R-:W-:Y:S01]  /*18910*/  FSEL R109, R12, -INF , P4 ;  /* 0xff8000000c6d7808 */ /* 0x000fe20002000000 */
[----:B------:R-:W1:Y:S01]  /*18920*/  MUFU.TANH R87, R87 ;  /* 0x0000005700577308 */ /* 0x000e620000002400 */
[----:B--2---:R-:W-:Y:S02]  /*18930*/  FSEL R88, R88, -INF , P3 ;  /* 0xff80000058587808 */ /* 0x004fe40001800000 */
[----:B------:R-:W-:Y:S01]  /*18940*/  ISETP.GT.AND P4, PT, R66, 0x9, PT ;  /* 0x000000094200780c */ /* 0x000fe20003f84270 */
[----:B------:R-:W-:-:S02]  /*18950*/  WARPGROUP.DEPBAR.LE gsb0, 0x0 ;  /* 0x00008000000079c5 */ /* 0x000fc40000010000 */
[----:B---3--:R-:W-:Y:S01]  /*18960*/  FSEL R115, R89, -INF , P5 ;  /* 0xff80000059737808 */ /* 0x008fe20002800000 */
[----:B------:R-:W-:Y:S01]  /*18970*/  WARPGROUP.ARRIVE ;  /* 0x00000000000079c5 */ /* 0x000fe20000000000 */
[----:B------:R-:W-:Y:S01]  /*18980*/  FMNMX.FTZ R6, R109, R88, !PT ;  /* 0x000000586d067209 */ /* 0x000fe20007810000 */
[----:B------:R-:W2:Y:S01]  /*18990*/  MUFU.TANH R83, R83 ;  /* 0x0000005300537308 */ /* 0x000ea20000002400 */
[----:B------:R-:W-:Y:S01]  /*189a0*/  ISETP.GT.AND P3, PT, R66, 0x10, PT ;  /* 0x000000104200780c */ /* 0x000fe20003f64270 */
[----:B------:R-:W-:Y:S01]  /*189b0*/  FMUL.FTZ R40, R2, R40 ;  /* 0x0000002802287220 */ /* 0x000fe20000410000 */
[----:B----4-:R-:W-:Y:S01]  /*189c0*/  FSEL R119, R92, -INF , P4 ;  /* 0xff8000005c777808 */ /* 0x010fe20002000000 */
[----:B------:R-:W-:Y:S01]  /*189d0*/  QGMMA.64x32x32.F32.E4M3.E4M3 R24, gdesc[UR20], R24, gsb0 ;  /* 0x00600000141879f3 */ /* 0x000fe20008000818 */
[----:B------:R-:W-:Y:S01]  /*189e0*/  FMNMX.FTZ R6, R115, R6, !PT ;  /* 0x0000000673067209 */ /* 0x000fe20007810000 */
[----:B------:R-:W-:Y:S01]  /*189f0*/  FMUL.FTZ R41, R2, R41 ;  /* 0x0000002902297220 */ /* 0x000fe20000410000 */
[----:B------:R-:W-:Y:S01]  /*18a00*/  ISETP.GT.AND P5, PT, R66, 0x11, PT ;  /* 0x000000114200780c */ /* 0x000fe20003fa4270 */
[----:B------:R-:W3:Y:S01]  /*18a10*/  MUFU.TANH R81, R81 ;  /* 0x0000005100517308 */ /* 0x000ee20000002400 */
[----:B-----5:R-:W-:Y:S01]  /*18a20*/  FSEL R123, R93, -INF , P3 ;  /* 0xff8000005d7b7808 */ /* 0x020fe20001800000 */
[C---:B------:R-:W-:Y:S01]  /*18a30*/  FMUL.FTZ R44, R2.reuse, R44 ;  /* 0x0000002c022c7220 */ /* 0x040fe20000410000 */
[----:B------:R-:W-:Y:S01]  /*18a40*/  FMNMX.FTZ R6, R119, R6, !PT ;  /* 0x0000000677067209 */ /* 0x000fe20007810000 */
[----:B------:R-:W-:Y:S01]  /*18a50*/  FMUL.FTZ R45, R2, R45 ;  /* 0x0000002d022d7220 */ /* 0x000fe20000410000 */
[----:B------:R-:W-:Y:S01]  /*18a60*/  ISETP.GT.AND P4, PT, R66, 0x18, PT ;  /* 0x000000184200780c */ /* 0x000fe20003f84270 */
[----:B------:R-:W-:Y:S01]  /*18a70*/  FMUL.FTZ R48, R2, R48 ;  /* 0x0000003002307220 */ /* 0x000fe20000410000 */
[----:B------:R-:W-:Y:S01]  /*18a80*/  FSEL R127, R96, -INF , P5 ;  /* 0xff800000607f7808 */ /* 0x000fe20002800000 */
[----:B------:R-:W4:Y:S01]  /*18a90*/  MUFU.TANH R65, R65 ;  /* 0x0000004100417308 */ /* 0x000f220000002400 */
[----:B------:R-:W-:Y:S01]  /*18aa0*/  FMNMX.FTZ R6, R123, R6, !PT ;  /* 0x000000067b067209 */ /* 0x000fe20007810000 */
[----:B------:R-:W-:Y:S01]  /*18ab0*/  FMUL.FTZ R49, R2, R49 ;  /* 0x0000003102317220 */ /* 0x000fe20000410000 */
[----:B------:R-:W-:Y:S01]  /*18ac0*/  ISETP.GT.AND P3, PT, R66, 0x19, PT ;  /* 0x000000194200780c */ /* 0x000fe20003f64270 */
[C---:B------:R-:W-:Y:S01]  /*18ad0*/  FMUL.FTZ R52, R2.reuse, R52 ;  /* 0x0000003402347220 */ /* 0x040fe20000410000 */
[----:B------:R-:W-:Y:S01]  /*18ae0*/  FSEL R125, R97, -INF , P4 ;  /* 0xff800000617d7808 */ /* 0x000fe20002000000 */
[----:B------:R-:W-:Y:S01]  /*18af0*/  FMUL.FTZ R53, R2, R53 ;  /* 0x0000003502357220 */ /* 0x000fe20000410000 */
[----:B------:R-:W-:Y:S01]  /*18b00*/  FMNMX.FTZ R6, R127, R6, !PT ;  /* 0x000000067f067209 */ /* 0x000fe20007810000 */
[----:B------:R5:W4:Y:S01]  /*18b10*/  MUFU.TANH R71, R40 ;  /* 0x0000002800477308 */ /* 0x000b220000002400 */
[----:B------:R-:W-:-:S02]  /*18b20*/  ISETP.GT.AND P4, PT, R66, 0x20, PT ;  /* 0x000000204200780c */ /* 0x000fc40003f84270 */
[----:B------:R-:W-:Y:S02]  /*18b30*/  FSEL R121, R100, -INF , P3 ;  /* 0xff80000064797808 */ /* 0x000fe40001800000 */
[----:B------:R-:W-:Y:S02]  /*18b40*/  FMNMX.FTZ R6, R125, R6, !PT ;  /* 0x000000067d067209 */ /* 0x000fe40007810000 */
[----:B------:R-:W-:Y:S01]  /*18b50*/  ISETP.GT.AND P3, PT, R66, 0x21, PT ;  /* 0x000000214200780c */ /* 0x000fe20003f64270 */
[----:B------:R-:W4:Y:S01]  /*18b60*/  MUFU.TANH R7, R41 ;  /* 0x0000002900077308 */ /* 0x000f220000002400 */
[----:B------:R-:W-:Y:S01]  /*18b70*/  FSEL R117, R117, -INF , P4 ;  /* 0xff80000075757808 */ /* 0x000fe20002000000 */
[C---:B-----5:R-:W-:Y:S01]  /*18b80*/  FMUL.FTZ R40, R2.reuse, R42 ;  /* 0x0000002a02287220 */ /* 0x060fe20000410000 */
[----:B------:R-:W-:Y:S01]  /*18b90*/  FMNMX.FTZ R6, R121, R6, !PT ;  /* 0x0000000679067209 */ /* 0x000fe20007810000 */
[----:B------:R-:W-:Y:S01]  /*18ba0*/  FMUL.FTZ R42, R2, R43 ;  /* 0x0000002b022a7220 */ /* 0x000fe20000410000 */
[----:B------:R-:W-:-:S02]  /*18bb0*/  ISETP.GT.AND P4, PT, R66, 0x28, PT ;  /* 0x000000284200780c */ /* 0x000fc40003f84270 */
[----:B------:R-:W-:Y:S01]  /*18bc0*/  FSEL R113, R113, -INF , P3 ;  /* 0xff80000071717808 */ /* 0x000fe20001800000 */
[----:B------:R-:W5:Y:S01]  /*18bd0*/  MUFU.TANH R44, R44 ;  /* 0x0000002c002c7308 */ /* 0x000f620000002400 */
[----:B------:R-:W-:Y:S02]  /*18be0*/  FMNMX.FTZ R6, R117, R6, !PT ;  /* 0x0000000675067209 */ /* 0x000fe40007810000 */
[C---:B------:R-:W-:Y:S02]  /*18bf0*/  ISETP.GT.AND P3, PT, R66.reuse, 0x29, PT ;  /* 0x000000294200780c */ /* 0x040fe40003f64270 */
[----:B------:R-:W-:Y:S02]  /*18c00*/  FSEL R111, R111, -INF , P4 ;  /* 0xff8000006f6f7808 */ /* 0x000fe40002000000 */
[----:B------:R-:W-:Y:S01]  /*18c10*/  FMNMX.FTZ R6, R113, R6, !PT ;  /* 0x0000000671067209 */ /* 0x000fe20007810000 */
[----:B------:R-:W5:Y:S01]  /*18c20*/  MUFU.TANH R45, R45 ;  /* 0x0000002d002d7308 */ /* 0x000f620000002400 */
[----:B------:R-:W-:-:S02]  /*18c30*/  ISETP.GT.AND P4, PT, R66, 0x30, PT ;  /* 0x000000304200780c */ /* 0x000fc40003f84270 */
[----:B------:R-:W-:Y:S02]  /*18c40*/  FSEL R107, R107, -INF , P3 ;  /* 0xff8000006b6b7808 */ /* 0x000fe40001800000 */
[----:B------:R-:W-:Y:S02]  /*18c50*/  FMNMX.FTZ R6, R111, R6, !PT ;  /* 0x000000066f067209 */ /* 0x000fe40007810000 */
[C---:B------:R-:W-:Y:S01]  /*18c60*/  ISETP.GT.AND P3, PT, R66.reuse, 0x31, PT ;  /* 0x000000314200780c */ /* 0x040fe20003f64270 */
[----:B------:R-:W5:Y:S01]  /*18c70*/  MUFU.TANH R41, R48 ;  /* 0x0000003000297308 */ /* 0x000f620000002400 */
[----:B------:R-:W-:Y:S02]  /*18c80*/  FSEL R105, R105, -INF , P4 ;  /* 0xff80000069697808 */ /* 0x000fe40002000000 */
[----:B------:R-:W-:Y:S02]  /*18c90*/  FMNMX.FTZ R6, R107, R6, !PT ;  /* 0x000000066b067209 */ /* 0x000fe40007810000 */
[----:B------:R-:W-:-:S02]  /*18ca0*/  ISETP.GT.AND P4, PT, R66, 0x38, PT ;  /* 0x000000384200780c */ /* 0x000fc40003f84270 */
[----:B------:R-:W-:Y:S01]  /*18cb0*/  FSEL R103, R103, -INF , P3 ;  /* 0xff80000067677808 */ /* 0x000fe20001800000 */
[----:B------:R-:W5:Y:S01]  /*18cc0*/  MUFU.TANH R49, R49 ;  /* 0x0000003100317308 */ /* 0x000f620000002400 */
[----:B------:R-:W-:Y:S01]  /*18cd0*/  FMNMX.FTZ R6, R105, R6, !PT ;  /* 0x0000000669067209 */ /* 0x000fe20007810000 */
[----:B------:R-:W-:Y:S02]  /*18ce0*/  WARPGROUP.DEPBAR.LE gsb0, 0x0 ;  /* 0x00008000000079c5 */ /* 0x000fe40000010000 */
[----:B------:R-:W-:Y:S01]  /*18cf0*/  ISETP.GT.AND P3, PT, R66, 0x39, PT ;  /* 0x000000394200780c */ /* 0x000fe20003f64270 */
[C---:B------:R-:W-:Y:S01]  /*18d00*/  FMUL.FTZ R25, R2.reuse, R25 ;  /* 0x0000001902197220 */ /* 0x040fe20000410000 */
[----:B0-----:R-:W-:Y:S01]  /*18d10*/  FSEL R101, R101, -INF , P4 ;  /* 0xff80000065657808 */ /* 0x001fe20002000000 */
[----:B------:R-:W-:Y:S01]  /*18d20*/  FMUL.FTZ R24, R2, R24 ;  /* 0x0000001802187220 */ /* 0x000fe20000410000 */
[----:B------:R-:W-:Y:S01]  /*18d30*/  FMNMX.FTZ R6, R103, R6, !PT ;  /* 0x0000000667067209 */ /* 0x000fe20007810000 */
[----:B------:R-:W0:Y:S01]  /*18d40*/  MUFU.TANH R52, R52 ;  /* 0x0000003400347308 */ /* 0x000e220000002400 */
[----:B------:R-:W-:Y:S01]  /*18d50*/  ISETP.GT.AND P4, PT, R66, 0x40, PT ;  /* 0x000000404200780c */ /* 0x000fe20003f84270 */
[C---:B------:R-:W-:Y:S01]  /*18d60*/  FMUL.FTZ R28, R2.reuse, R28 ;  /* 0x0000001c021c7220 */ /* 0x040fe20000410000 */
[----:B------:R-:W-:Y:S01]  /*18d70*/  FSEL R99, R99, -INF , P3 ;  /* 0xff80000063637808 */ /* 0x000fe20001800000 */
[C---:B------:R-:W-:Y:S01]  /*18d80*/  FMUL.FTZ R32, R2.reuse, R32 ;  /* 0x0000002002207220 */ /* 0x040fe20000410000 */
[----:B------:R-:W-:Y:S01]  /*18d90*/  FMNMX.FTZ R6, R101, R6, !PT ;  /* 0x0000000665067209 */ /* 0x000fe20007810000 */
[----:B------:R-:W-:Y:S01]  /*18da0*/  FMUL.FTZ R36, R2, R36 ;  /* 0x0000002402247220 */ /* 0x000fe20000410000 */
[----:B------:R-:W-:Y:S01]  /*18db0*/  ISETP.GT.AND P3, PT, R66, 0x41, PT ;  /* 0x000000414200780c */ /* 0x000fe20003f64270 */
[----:B------:R-:W0:Y:S01]  /*18dc0*/  MUFU.TANH R53, R53 ;  /* 0x0000003500357308 */ /* 0x000e220000002400 */
[----:B------:R-:W-:Y:S01]  /*18dd0*/  FSEL R97, R82, -INF , P4 ;  /* 0xff80000052617808 */ /* 0x000fe20002000000 */
[C---:B------:R-:W-:Y:S01]  /*18de0*/  FMUL.FTZ R82, R2.reuse, R39 ;  /* 0x0000002702527220 */ /* 0x040fe20000410000 */
[----:B------:R-:W-:Y:S01]  /*18df0*/  FMNMX.FTZ R6, R99, R6, !PT ;  /* 0x0000000663067209 */ /* 0x000fe20007810000 */
[----:B------:R-:W-:Y:S01]  /*18e00*/  FMUL.FTZ R68, R2, R31 ;  /* 0x0000001f02447220 */ /* 0x000fe20000410000 */
[----:B------:R-:W-:Y:S01]  /*18e10*/  ISETP.GT.AND P4, PT, R66, 0x48, PT ;  /* 0x000000484200780c */ /* 0x000fe20003f84270 */
[C---:B------:R-:W-:Y:S01]  /*18e20*/  FMUL.FTZ R70, R2.reuse, R35 ;  /* 0x0000002302467220 */ /* 0x040fe20000410000 */
[----:B------:R-:W-:Y:S01]  /*18e30*/  FSEL R95, R95, -INF , P3 ;  /* 0xff8000005f5f7808 */ /* 0x000fe20001800000 */
[----:B------:R-:W-:Y:S01]  /*18e40*/  MUFU.TANH R48, R25 ;  /* 0x0000001900307308 */ /* 0x000fe20000002400 */
[----:B------:R-:W-:Y:S01]  /*18e50*/  FMNMX.FTZ R6, R97, R6, !PT ;  /* 0x0000000661067209 */ /* 0x000fe20007810000 */
[----:B------:R-:W-:Y:S01]  /*18e60*/  FMUL.FTZ R34, R2, R34 ;  /* 0x0000002202227220 */ /* 0x000fe20000410000 */
[----:B------:R-:W-:Y:S01]  /*18e70*/  ISETP.GT.AND P3, PT, R66, 0x49, PT ;  /* 0x000000494200780c */ /* 0x000fe20003f64270 */
[----:B------:R0:W-:Y:S01]  /*18e80*/  @!P2 SYNCS.ARRIVE.TRANS64.RED.A1T0 RZ, [R0+URZ], RZ ;  /* 0x000000ff00ffa9a7 */ /* 0x0001e2000810043f */
[----:B------:R-:W-:Y:S01]  /*18e90*/  FSEL R93, R80, -INF , P4 ;  /* 0xff800000505d7808 */ /* 0x000fe20002000000 */
[----:B------:R-:W-:Y:S01]  /*18ea0*/  FMUL.FTZ R80, R2, R38 ;  /* 0x0000002602507220 */ /* 0x000fe20000410000 */
[----:B------:R-:W-:Y:S01]  /*18eb0*/  FMNMX.FTZ R6, R95, R6, !PT ;  /* 0x000000065f067209 */ /* 0x000fe20007810000 */
[----:B------:R-:W0:Y:S01]  /*18ec0*/  MUFU.TANH R24, R24 ;  /* 0x0000001800187308 */ /* 0x000e220000002400 */
[----:B------:R-:W-:-:S02]  /*18ed0*/  ISETP.GT.AND P4, PT, R66, 0x50, PT ;  /* 0x000000504200780c */ /* 0x000fc40003f84270 */
[----:B-1----:R-:W-:Y:S02]  /*18ee0*/  FSEL R89, R79, -INF , P3 ;  /* 0xff8000004f597808 */ /* 0x002fe40001800000 */
[----:B------:R-:W-:Y:S02]  /*18ef0*/  FMNMX.FTZ R6, R93, R6, !PT ;  /* 0x000000065d067209 */ /* 0x000fe40007810000 */
[C---:B------:R-:W-:Y:S01]  /*18f00*/  ISETP.GT.AND P3, PT, R66.reuse, 0x51, PT ;  /* 0x000000514200780c */ /* 0x040fe20003f64270 */
[----:B------:R-:W1:Y:S01]  /*18f10*/  MUFU.TANH R28, R28 ;  /* 0x0000001c001c7308 */ /* 0x000e620000002400 */
[----:B------:R-:W-:Y:S02]  /*18f20*/  FSEL R87, R87, -INF , P4 ;  /* 0xff80000057577808 */ /* 0x000fe40002000000 */
[----:B------:R-:W-:Y:S02]  /*18f30*/  FMNMX.FTZ R6, R89, R6, !PT ;  /* 0x0000000659067209 */ /* 0x000fe40007810000 */
[----:B------:R-:W-:-:S02]  /*18f40*/  ISETP.GT.AND P4, PT, R66, 0x58, PT ;  /* 0x000000584200780c */ /* 0x000fc40003f84270 */
[----:B--2---:R-:W-:Y:S01]  /*18f50*/  FSEL R83, R83, -INF , P3 ;  /* 0xff80000053537808 */ /* 0x004fe20001800000 */
[----:B------:R2:W-:Y:S01]  /*18f60*/  MUFU.TANH R67, R32 ;  /* 0x0000002000437308 */ /* 0x0005e20000002400 */
[----:B------:R-:W-:Y:S02]  /*18f70*/  FMNMX.FTZ R6, R87, R6, !PT ;  /* 0x0000000657067209 */ /* 0x000fe40007810000 */
[C---:B------:R-:W-:Y:S02]  /*18f80*/  ISETP.GT.AND P3, PT, R66.reuse, 0x59, PT ;  /* 0x000000594200780c */ /* 0x040fe40003f64270 */
[----:B---3--:R-:W-:Y:S02]  /*18f90*/  FSEL R81, R81, -INF , P4 ;  /* 0xff80000051517808 */ /* 0x008fe40002000000 */
[----:B------:R-:W-:Y:S01]  /*18fa0*/  FMNMX.FTZ R6, R83, R6, !PT ;  /* 0x0000000653067209 */ /* 0x000fe20007810000 */
[----:B------:R-:W-:Y:S01]  /*18fb0*/  MUFU.TANH R36, R36 ;  /* 0x0000002400247308 */ /* 0x000fe20000002400 */
[----:B------:R-:W-:Y:S01]  /*18fc0*/  ISETP.GT.AND P4, PT, R66, 0x60, PT ;  /* 0x000000604200780c */ /* 0x000fe20003f84270 */
[C---:B--2---:R-:W-:Y:S01]  /*18fd0*/  FMUL.FTZ R32, R2.reuse, R46 ;  /* 0x0000002e02207220 */ /* 0x044fe20000410000 */
[----:B----4-:R-:W-:Y:S01]  /*18fe0*/  FSEL R79, R65, -INF , P3 ;  /* 0xff800000414f7808 */ /* 0x010fe20001800000 */
[C---:B------:R-:W-:Y:S01]  /*18ff0*/  FMUL.FTZ R46, R2.reuse, R54 ;  /* 0x00000036022e7220 */ /* 0x040fe20000410000 */
[----:B------:R-:W-:Y:S01]  /*19000*/  FMNMX.FTZ R6, R81, R6, !PT ;  /* 0x0000000651067209 */ /* 0x000fe20007810000 */
[----:B------:R-:W-:Y:S01]  /*19010*/  FMUL.FTZ R54, R2, R27 ;  /* 0x0000001b02367220 */ /* 0x000fe20000410000 */
[----:B------:R-:W-:Y:S01]  /*19020*/  ISETP.GT.AND P3, PT, R66, 0x61, PT ;  /* 0x000000614200780c */ /* 0x000fe20003f64270 */
[----:B------:R-:W-:Y:S01]  /*19030*/  MUFU.TANH R3, R3 ;  /* 0x0000000300037308 */ /* 0x000fe20000002400 */
[----:B------:R-:W-:-:S02]  /*19040*/  FSEL R71, R71, -INF , P4 ;  /* 0xff80000047477808 */ /* 0x000fc40002000000 */
[----:B------:R-:W-:Y:S02]  /*19050*/  FMNMX.FTZ R6, R79, R6, !PT ;  /* 0x000000064f067209 */ /* 0x000fe40007810000 */
[----:B------:R-:W-:Y:S02]  /*19060*/  ISETP.GT.AND P4, PT, R66, 0x68, PT ;  /* 0x000000684200780c */ /* 0x000fe40003f84270 */
[----:B------:R-:W-:Y:S01]  /*19070*/  FSEL R7, R7, -INF , P3 ;  /* 0xff80000007077808 */ /* 0x000fe20001800000 */
[----:B------:R-:W-:Y:S01]  /*19080*/  MUFU.TANH R5, R5 ;  /* 0x0000000500057308 */ /* 0x000fe20000002400 */
[----:B------:R-:W-:Y:S01]  /*19090*/  FMNMX.FTZ R12, R71, R6, !PT ;  /* 0x00000006470c7209 */ /* 0x000fe20007810000 */
[----:B------:R-:W-:Y:S01]  /*190a0*/  FMUL.FTZ R6, R2, R29 ;  /* 0x0000001d02067220 */ /* 0x000fe20000410000 */
[----:B------:R-:W-:Y:S02]  /*190b0*/  ISETP.GT.AND P3, PT, R66, 0x69, PT ;  /* 0x000000694200780c */ /* 0x000fe40003f64270 */
[----:B-----5:R-:W-:Y:S01]  /*190c0*/  FSEL R29, R44, -INF , P4 ;  /* 0xff8000002c1d7808 */ /* 0x020fe20002000000 */
[----:B------:R-:W-:Y:S01]  /*190d0*/  FMUL.FTZ R44, R2, R47 ;  /* 0x0000002f022c7220 */ /* 0x000fe20000410000 */
[----:B------:R-:W-:Y:S01]  /*190e0*/  FMNMX.FTZ R12, R7, R12, !PT ;  /* 0x0000000c070c7209 */ /* 0x000fe20007810000 */
[----:B------:R2:W3:Y:S01]  /*190f0*/  MUFU.TANH R63, R6 ;  /* 0x00000006003f7308 */ /* 0x0004e20000002400 */
[----:B------:R-:W-:-:S02]  /*19100*/  ISETP.GT.AND P4, PT, R66, 0x70, PT ;  /* 0x000000704200780c */ /* 0x000fc40003f84270 */
[----:B------:R-:W-:Y:S02]  /*19110*/  FSEL R25, R45, -INF , P3 ;  /* 0xff8000002d197808 */ /* 0x000fe40001800000 */
[----:B------:R-:W-:Y:S02]  /*19120*/  FMNMX.FTZ R12, R29, R12, !PT ;  /* 0x0000000c1d0c7209 */ /* 0x000fe40007810000 */
[----:B------:R-:W-:Y:S01]  /*19130*/  ISETP.GT.AND P3, PT, R66, 0x71, PT ;  /* 0x000000714200780c */ /* 0x000fe20003f64270 */
[----:B------:R-:W-:Y:S01]  /*19140*/  MUFU.TANH R10, R10 ;  /* 0x0000000a000a7308 */ /* 0x000fe20000002400 */
[----:B------:R-:W-:Y:S01]  /*19150*/  FSEL R41, R41, -INF , P4 ;  /* 0xff80000029297808 */ /* 0x000fe20002000000 */
[----:B--2---:R-:W-:Y:S01]  /*19160*/  FMUL.FTZ R6, R2, R33 ;  /* 0x0000002102067220 */ /* 0x004fe20000410000 */
[----:B------:R-:W-:Y:S02]  /*19170*/  FMNMX.FTZ R12, R25, R12, !PT ;  /* 0x0000000c190c7209 */ /* 0x000fe40007810000 */
[----:B------:R-:W-:-:S02]  /*19180*/  ISETP.GT.AND P4, PT, R66, 0x78, PT ;  /* 0x000000784200780c */ /* 0x000fc40003f84270 */
[----:B------:R-:W-:Y:S01]  /*19190*/  FSEL R43, R49, -INF , P3 ;  /* 0xff800000312b7808 */ /* 0x000fe20001800000 */
[----:B------:R2:W4:Y:S01]  /*191a0*/  MUFU.TANH R65, R6 ;  /* 0x0000000600417308 */ /* 0x0005220000002400 */
[----:B------:R-:W-:Y:S02]  /*191b0*/  FMNMX.FTZ R12, R41, R12, !PT ;  /* 0x0000000c290c7209 */ /* 0x000fe40007810000 */
[----:B------:R-:W-:Y:S02]  /*191c0*/  ISETP.GT.AND P3, PT, R66, 0x79, PT ;  /* 0x000000794200780c */ /* 0x000fe40003f64270 */
[----:B0-----:R-:W-:Y:S01]  /*191d0*/  FSEL R45, R52, -INF , P4 ;  /* 0xff800000342d7808 */ /* 0x001fe20002000000 */
[----:B------:R-:W-:Y:S01]  /*191e0*/  FMUL.FTZ R52, R2, R55 ;  /* 0x0000003702347220 */ /* 0x000fe20000410000 */
[----:B------:R-:W-:Y:S01]  /*191f0*/  FMNMX.FTZ R12, R43, R12, !PT ;  /* 0x0000000c2b0c7209 */ /* 0x000fe20007810000 */
[----:B------:R-:W-:Y:S01]  /*19200*/  MUFU.TANH R11, R11 ;  /* 0x0000000b000b7308 */ /* 0x000fe20000002400 */
[----:B------:R-:W-:Y:S01]  /*19210*/  ISETP.GT.AND P4, PT, R66, 0x80, PT ;  /* 0x000000804200780c */ /* 0x000fe20003f84270 */
[----:B--2---:R-:W-:Y:S01]  /*19220*/  FMUL.FTZ R6, R2, R37 ;  /* 0x0000002502067220 */ /* 0x004fe20000410000 */
[----:B------:R-:W-:-:S02]  /*19230*/  FSEL R33, R53, -INF , P3 ;  /* 0xff80000035217808 */ /* 0x000fc40001800000 */
[----:B------:R-:W-:Y:S02]  /*19240*/  FMNMX.FTZ R12, R45, R12, !PT ;  /* 0x0000000c2d0c7209 */ /* 0x000fe40007810000 */
[----:B------:R-:W-:Y:S01]  /*19250*/  ISETP.GT.AND P3, PT, R66, 0x81, PT ;  /* 0x000000814200780c */ /* 0x000fe20003f64270 */
[----:B------:R-:W0:Y:S01]  /*19260*/  MUFU.TANH R6, R6 ;  /* 0x0000000600067308 */ /* 0x000e220000002400 */
[----:B------:R-:W-:Y:S02]  /*19270*/  FSEL R53, R24, -INF , P4 ;  /* 0xff80000018357808 */ /* 0x000fe40002000000 */
[----:B------:R-:W-:Y:S02]  /*19280*/  FMNMX.FTZ R12, R33, R12, !PT ;  /* 0x0000000c210c7209 */ /* 0x000fe40007810000 */
[----:B------:R-:W-:Y:S02]  /*19290*/  ISETP.GT.AND P4, PT, R66, 0x88, PT ;  /* 0x000000884200780c */ /* 0x000fe40003f84270 */
[----:B------:R-:W-:Y:S01]  /*192a0*/  FSEL R49, R48, -INF , P3 ;  /* 0xff80000030317808 */ /* 0x000fe20001800000 */
[----:B------:R-:W2:Y:S01]  /*192b0*/  MUFU.TANH R13, R13 ;  /* 0x0000000d000d7308 */ /* 0x000ea20000002400 */
[----:B------:R-:W-:Y:S01]  /*192c0*/  FMNMX.FTZ R12, R53, R12, !PT ;  /* 0x0000000c350c7209 */ /* 0x000fe20007810000 */
[----:B------:R-:W-:Y:S01]  /*192d0*/  FMUL.FTZ R48, R2, R51 ;  /* 0x0000003302307220 */ /* 0x000fe20000410000 */
[----:B------:R-:W-:-:S02]  /*192e0*/  ISETP.GT.AND P3, PT, R66, 0x89, PT ;  /* 0x000000894200780c */ /* 0x000fc40003f64270 */
[----:B-1----:R-:W-:Y:S02]  /*192f0*/  FSEL R37, R28, -INF , P4 ;  /* 0xff8000001c257808 */ /* 0x002fe40002000000 */
[----:B------:R-:W-:Y:S01]  /*19300*/  FMNMX.FTZ R12, R49, R12, !PT ;  /* 0x0000000c310c7209 */ /* 0x000fe20007810000 */
[----:B------:R-:W1:Y:S01]  /*19310*/  MUFU.TANH R15, R15 ;  /* 0x0000000f000f7308 */ /* 0x000e620000002400 */
[C---:B------:R-:W-:Y:S02]  /*19320*/  ISETP.GT.AND P4, PT, R66.reuse, 0x90, PT ;  /* 0x000000904200780c */ /* 0x040fe40003f84270 */
[----:B---3--:R-:W-:Y:S02]  /*19330*/  FSEL R63, R63, -INF , P3 ;  /* 0xff8000003f3f7808 */ /* 0x008fe40001800000 */
[----:B------:R-:W-:Y:S02]  /*19340*/  FMNMX.FTZ R12, R37, R12, !PT ;  /* 0x0000000c250c7209 */ /* 0x000fe40007810000 */
[----:B------:R-:W-:Y:S01]  /*19350*/  ISETP.GT.AND P3, PT, R66, 0x91, PT ;  /* 0x000000914200780c */ /* 0x000fe20003f64270 */
[----:B------:R-:W3:Y:S01]  /*19360*/  MUFU.TANH R14, R14 ;  /* 0x0000000e000e7308 */ /* 0x000ee20000002400 */
[----:B------:R-:W-:-:S02]  /*19370*/  FSEL R67, R67, -INF , P4 ;  /* 0xff80000043437808 */ /* 0x000fc40002000000 */
[----:B------:R-:W-:Y:S02]  /*19380*/  FMNMX.FTZ R12, R63, R12, !PT ;  /* 0x0000000c3f0c7209 */ /* 0x000fe40007810000 */
[C---:B------:R-:W-:Y:S02]  /*19390*/  ISETP.GT.AND P4, PT, R66.reuse, 0x98, PT ;  /* 0x000000984200780c */ /* 0x040fe40003f84270 */
[----:B----4-:R-:W-:Y:S01]  /*193a0*/  FSEL R65, R65, -INF , P3 ;  /* 0xff80000041417808 */ /* 0x010fe20001800000 */
[----:B------:R-:W4:Y:S01]  /*193b0*/  MUFU.TANH R20, R20 ;  /* 0x0000001400147308 */ /* 0x000f220000002400 */
[----:B------:R-:W-:Y:S02]  /*193c0*/  FMNMX.FTZ R12, R67, R12, !PT ;  /* 0x0000000c430c7209 */ /* 0x000fe40007810000 */
[----:B------:R-:W-:Y:S01]  /*193d0*/  ISETP.GT.AND P3, PT, R66, 0x99, PT ;  /* 0x000000994200780c */ /* 0x000fe20003f64270 */
[----:B------:R-:W-:Y:S01]  /*193e0*/  FMUL.FTZ R66, R2, R30 ;  /* 0x0000001e02427220 */ /* 0x000fe20000410000 */
[----:B------:R-:W-:Y:S01]  /*193f0*/  FSEL R47, R36, -INF , P4 ;  /* 0xff800000242f7808 */ /* 0x000fe20002000000 */
[----:B------:R-:W-:Y:S01]  /*19400*/  FMUL.FTZ R36, R2, R50 ;  /* 0x0000003202247220 */ /* 0x000fe20000410000 */
[----:B------:R-:W-:Y:S01]  /*19410*/  FMNMX.FTZ R12, R65, R12, !PT ;  /* 0x0000000c410c7209 */ /* 0x000fe20007810000 */
[----:B------:R-:W5:Y:S01]  /*19420*/  MUFU.TANH R21, R21 ;  /* 0x0000001500157308 */ /* 0x000f620000002400 */
[----:B0-----:R-:W-:Y:S01]  /*19430*/  FSEL R69, R6, -INF , P3 ;  /* 0xff80000006457808 */ /* 0x001fe20001800000 */
[----:B------:R-:W-:Y:S01]  /*19440*/  FMUL.FTZ R50, R2, R26 ;  /* 0x0000001a02327220 */ /* 0x000fe20000410000 */
[----:B------:R-:W-:-:S02]  /*19450*/  FMNMX.FTZ R12, R47, R12, !PT ;  /* 0x0000000c2f0c7209 */ /* 0x000fc40007810000 */
[----:B------:R-:W-:Y:S02]  /*19460*/  VIADDMNMX R62, R64, R62, R85, PT ;  /* 0x0000003e403e7246 */ /* 0x000fe40003800155 */
[----:B------:R-:W-:Y:S01]  /*19470*/  FMNMX.FTZ R12, R69, R12, !PT ;  /* 0x0000000c450c7209 */ /* 0x000fe20007810000 */
[----:B------:R-:W0:Y:S01]  /*19480*/  MUFU.TANH R72, R72 ;  /* 0x0000004800487308 */ /* 0x000e220000002400 */
[C---:B------:R-:W-:Y:S02]  /*19490*/  ISETP.GT.AND P4, PT, R62.reuse, RZ, PT ;  /* 0x000000ff3e00720c */ /* 0x040fe40003f84270 */
[C---:B------:R-:W-:Y:S01]  /*194a0*/  ISETP.GT.AND P5, PT, R62.reuse, 0x1, PT ;  /* 0x000000013e00780c */ /* 0x040fe20003fa4270 */
[----:B------:R-:W2:Y:S01]  /*194b0*/  SHFL.BFLY PT, R91, R12, 0x2, 0x1f ;  /* 0x0c401f000c5b7f89 */ /* 0x000ea200000e0000 */
[----:B------:R-:W-:Y:S02]  /*194c0*/  FSEL R39, R3, -INF , P4 ;  /* 0xff80000003277808 */ /* 0x000fe40002000000 */
[----:B------:R-:W-:Y:S01]  /*194d0*/  FSEL R30, R5, -INF , P5 ;  /* 0xff800000051e7808 */ /* 0x000fe20002800000 */
[----:B------:R-:W0:Y:S01]  /*194e0*/  MUFU.TANH R73, R73 ;  /* 0x0000004900497308 */ /* 0x000e220000002400 */
[----:B------:R-:W-:-:S02]  /*194f0*/  ISETP.GT.AND P4, PT, R62, 0x9, PT ;  /* 0x000000093e00780c */ /* 0x000fc40003f84270 */
[----:B------:R-:W-:Y:S02]  /*19500*/  FMNMX.FTZ R38, R39, R30, !PT ;  /* 0x0000001e27267209 */ /* 0x000fe40007810000 */
[----:B------:R-:W-:Y:S02]  /*19510*/  FSEL R55, R11, -INF , P4 ;  /* 0xff8000000b377808 */ /* 0x000fe40002000000 */
[----:B------:R-:W-:Y:S01]  /*19520*/  ISETP.GT.AND P4, PT, R62, 0x11, PT ;  /* 0x000000113e00780c */ /* 0x000fe20003f84270 */
[----:B------:R-:W0:Y:S08]  /*19530*/  MUFU.TANH R75, R75 ;  /* 0x0000004b004b7308 */ /* 0x000e300000002400 */
[----:B------:R-:W0:Y:S01]  /*19540*/  MUFU.TANH R74, R74 ;  /* 0x0000004a004a7308 */ /* 0x000e220000002400 */
[----:B--2---:R-:W-:Y:S01]  /*19550*/  FMNMX.FTZ R6, R12, R91, !PT ;  /* 0x0000005b0c067209 */ /* 0x004fe20007810000 */
[----:B------:R-:W-:-:S06]  /*19560*/  IMAD.U32 R12, RZ, RZ, UR6 ;  /* 0x00000006ff0c7e24 */ /* 0x000fcc000f8e00ff */
[----:B------:R-:W2:Y:S01]  /*19570*/  MUFU.TANH R77, R77 ;  /* 0x0000004d004d7308 */ /* 0x000ea20000002400 */
[----:B------:R-:W1:Y:S07]  /*19580*/  SHFL.BFLY PT, R91, R6, 0x1, 0x1f ;  /* 0x0c201f00065b7f89 */ /* 0x000e6e00000e0000 */
[----:B------:R-:W2:Y:S08]  /*19590*/  MUFU.TANH R76, R76 ;  /* 0x0000004c004c7308 */ /* 0x000eb00000002400 */
[----:B------:R-:W2:Y:S08]  /*195a0*/  MUFU.TANH R78, R78 ;  /* 0x0000004e004e7308 */ /* 0x000eb00000002400 */
[----:B------:R-:W2:Y:S01]  /*195b0*/  MUFU.TANH R8, R8 ;  /* 0x0000000800087308 */ /* 0x000ea20000002400 */
[----:B-1----:R-:W-:-:S04]  /*195c0*/  FMNMX.FTZ R91, R6, R91, !PT ;  /* 0x0000005b065b7209 */ /* 0x002fc80007810000 */
[C---:B------:R-:W-:Y:S01]  /*195d0*/  FSETP.NEU.FTZ.AND P3, PT, R91.reuse, -INF , PT ;  /* 0xff8000005b00780b */ /* 0x040fe20003f7d000 */
[----:B------:R-:W-:-:S02]  /*195e0*/  FFMA.FTZ R28, R91, R12, -8 ;  /* 0xc10000005b1c7423 */ /* 0x000fc4000001000c */
[----:B------:R-:W1:Y:S03]  /*195f0*/  MUFU.TANH R9, R9 ;  /* 0x0000000900097308 */ /* 0x000e660000002400 */
[----:B------:R-:W-:Y:S02]  /*19600*/  FSEL R28, R28, RZ, P3 ;  /* 0x000000ff1c1c7208 */ /* 0x000fe40001800000 */
[----:B------:R-:W-:-:S03]  /*19610*/  ISETP.GT.AND P3, PT, R62, 0x8, PT ;  /* 0x000000083e00780c */ /* 0x000fc60003f64270 */
[-CC-:B------:R-:W-:Y:S01]  /*19620*/  FFMA.FTZ R6, R109, R12.reuse, -R28.reuse ;  /* 0x0000000c6d067223 */ /* 0x180fe2000001081c */
[----:B------:R-:W-:Y:S01]  /*19630*/  FSEL R51, R10, -INF , P3 ;  /* 0xff8000000a337808 */ /* 0x000fe20001800000 */
[-CC-:B------:R-:W-:Y:S01]  /*19640*/  FFMA.FTZ R24, R115, R12.reuse, -R28.reuse ;  /* 0x0000000c73187223 */ /* 0x180fe2000001081c */
[C---:B------:R-:W-:Y:S01]  /*19650*/  ISETP.GT.AND P3, PT, R62.reuse, 0x10, PT ;  /* 0x000000103e00780c */ /* 0x040fe20003f64270 */
[--C-:B------:R-:W-:Y:S01]  /*19660*/  FFMA.FTZ R11, R111, R12, -R28.reuse ;  /* 0x0000000c6f0b7223 */ /* 0x100fe2000001081c */
[----:B------:R-:W-:Y:S01]  /*19670*/  FMNMX.FTZ R38, R51, R38, !PT ;  /* 0x0000002633267209 */ /* 0x000fe20007810000 */
[----:B------:R-:W1:Y:S01]  /*19680*/  MUFU.TANH R56, R56 ;  /* 0x0000003800387308 */ /* 0x000e620000002400 */
[----:B------:R-:W-:Y:S01]  /*19690*/  FSEL R85, R13, -INF , P3 ;  /* 0xff8000000d557808 */ /* 0x000fe20001800000 */
[--C-:B------:R-:W-:Y:S01]  /*196a0*/  FFMA.FTZ R13, R103, R12, -R28.reuse ;  /* 0x0000000c670d7223 */ /* 0x100fe2000001081c */
[----:B------:R-:W-:Y:S01]  /*196b0*/  FMNMX.FTZ R38, R55, R38, !PT ;  /* 0x0000002637267209 */ /* 0x000fe20007810000 */
[-CC-:B------:R-:W-:Y:S01]  /*196c0*/  FFMA.FTZ R5, R117, R12.reuse, -R28.reuse ;  /* 0x0000000c75057223 */ /* 0x180fe2000001081c */
[C---:B------:R-:W-:Y:S01]  /*196d0*/  ISETP.GT.AND P3, PT, R62.reuse, 0x18, PT ;  /* 0x000000183e00780c */ /* 0x040fe20003f64270 */
[-CC-:B------:R-:W-:Y:S01]  /*196e0*/  FFMA.FTZ R31, R119, R12.reuse, -R28.reuse ;  /* 0x0000000c771f7223 */ /* 0x180fe2000001081c */
[----:B------:R-:W-:Y:S01]  /*196f0*/  FSEL R109, R15, -INF , P4 ;  /* 0xff8000000f6d7808 */ /* 0x000fe20002000000 */
[--C-:B------:R-:W-:Y:S01]  /*19700*/  FFMA.FTZ R15, R105, R12, -R28.reuse ;  /* 0x0000000c690f7223 */ /* 0x100fe2000001081c */
[----:B------:R-:W-:Y:S01]  /*19710*/  FMNMX.FTZ R38, R85, R38, !PT ;  /* 0x0000002655267209 */ /* 0x000fe20007810000 */
[----:B------:R-:W1:Y:S01]  /*19720*/  MUFU.TANH R57, R57 ;  /* 0x0000003900397308 */ /* 0x000e620000002400 */
[----:B------:R-:W-:Y:S01]  /*19730*/  ISETP.GT.AND P4, PT, R62, 0x19, PT ;  /* 0x000000193e00780c */ /* 0x000fe20003f84270 */
[-CC-:B------:R-:W-:Y:S01]  /*19740*/  FFMA.FTZ R10, R121, R12.reuse, -R28.reuse ;  /* 0x0000000c790a7223 */ /* 0x180fe2000001081c */
[----:B---3--:R-:W-:Y:S01]  /*19750*/  FSEL R115, R14, -INF , P3 ;  /* 0xff8000000e737808 */ /* 0x008fe20001800000 */
[--C-:B------:R-:W-:Y:S01]  /*19760*/  FFMA.FTZ R14, R113, R12, -R28.reuse ;  /* 0x0000000c710e7223 */ /* 0x100fe2000001081c */
[----:B------:R-:W-:Y:S01]  /*19770*/  FMNMX.FTZ R38, R109, R38, !PT ;  /* 0x000000266d267209 */ /* 0x000fe20007810000 */
[-CC-:B------:R-:W-:Y:S01]  /*19780*/  FFMA.FTZ R26, R123, R12.reuse, -R28.reuse ;  /* 0x0000000c7b1a7223 */ /* 0x180fe2000001081c */
[----:B------:R-:W-:Y:S01]  /*19790*/  ISETP.GT.AND P3, PT, R62, 0x20, PT ;  /* 0x000000203e00780c */ /* 0x000fe20003f64270 */
[----:B------:R-:W3:Y:S01]  /*197a0*/  MUFU.TANH R58, R58 ;  /* 0x0000003a003a7308 */ /* 0x000ee20000002400 */
[----:B----4-:R-:W-:Y:S01]  /*197b0*/  FSEL R113, R20, -INF , P4 ;  /* 0xff80000014717808 */ /* 0x010fe20002000000 */
[--C-:B------:R-:W-:Y:S01]  /*197c0*/  FFMA.FTZ R20, R107, R12, -R28.reuse ;  /* 0x0000000c6b147223 */ /* 0x100fe2000001081c */
[----:B------:R-:W-:Y:S01]  /*197d0*/  FMNMX.FTZ R38, R115, R38, !PT ;  /* 0x0000002673267209 */ /* 0x000fe20007810000 */
[-CC-:B------:R-:W-:Y:S01]  /*197e0*/  FFMA.FTZ R125, R125, R12.reuse, -R28.reuse ;  /* 0x0000000c7d7d7223 */ /* 0x180fe2000001081c */
[----:B------:R-:W-:Y:S01]  /*197f0*/  ISETP.GT.AND P4, PT, R62, 0x21, PT ;  /* 0x000000213e00780c */ /* 0x000fe20003f84270 */
[--C-:B------:R-:W-:Y:S01]  /*19800*/  FFMA.FTZ R35, R127, R12, -R28.reuse ;  /* 0x0000000c7f237223 */ /* 0x100fe2000001081c */
[----:B-----5:R-:W-:Y:S01]  /*19810*/  FSEL R21, R21, -INF , P3 ;  /* 0xff80000015157808 */ /* 0x020fe20001800000 */
[----:B------:R-:W4:Y:S01]  /*19820*/  MUFU.TANH R59, R59 ;  /* 0x0000003b003b7308 */ /* 0x000f220000002400 */
[----:B------:R-:W-:Y:S01]  /*19830*/  FMNMX.FTZ R38, R113, R38, !PT ;  /* 0x0000002671267209 */ /* 0x000fe20007810000 */
[-CC-:B------:R-:W-:Y:S01]  /*19840*/  FFMA.FTZ R27, R88, R12.reuse, -R28.reuse ;  /* 0x0000000c581b7223 */ /* 0x180fe2000001081c */
[----:B------:R-:W-:Y:S01]  /*19850*/  ISETP.GT.AND P3, PT, R62, 0x28, PT ;  /* 0x000000283e00780c */ /* 0x000fe20003f64270 */
[-CC-:B------:R-:W-:Y:S01]  /*19860*/  FFMA.FTZ R89, R89, R12.reuse, -R28.reuse ;  /* 0x0000000c59597223 */ /* 0x180fe2000001081c */
[----:B0-----:R-:W-:Y:S01]  /*19870*/  FSEL R111, R72, -INF , P4 ;  /* 0xff800000486f7808 */ /* 0x001fe20002000000 */
[--C-:B------:R-:W-:Y:S01]  /*19880*/  FFMA.FTZ R83, R83, R12, -R28.reuse ;  /* 0x0000000c53537223 */ /* 0x100fe2000001081c */
[----:B------:R-:W-:Y:S01]  /*19890*/  FMNMX.FTZ R38, R21, R38, !PT ;  /* 0x0000002615267209 */ /* 0x000fe20007810000 */
[----:B------:R-:W0:Y:S01]  /*198a0*/  MUFU.TANH R60, R60 ;  /* 0x0000003c003c7308 */ /* 0x000e220000002400 */
[C---:B------:R-:W-:Y:S01]  /*198b0*/  ISETP.GT.AND P4, PT, R62.reuse, 0x29, PT ;  /* 0x000000293e00780c */ /* 0x040fe20003f84270 */
[-CC-:B------:R-:W-:Y:S01]  /*198c0*/  FFMA.FTZ R79, R79, R12.reuse, -R28.reuse ;  /* 0x0000000c4f4f7223 */ /* 0x180fe2000001081c */
[----:B------:R-:W-:Y:S01]  /*198d0*/  FSEL R73, R73, -INF , P3 ;  /* 0xff80000049497808 */ /* 0x000fe20001800000 */
[--C-:B------:R-:W-:Y:S01]  /*198e0*/  FFMA.FTZ R7, R7, R12, -R28.reuse ;  /* 0x0000000c07077223 */ /* 0x100fe2000001081c */
[----:B------:R-:W-:Y:S01]  /*198f0*/  FMNMX.FTZ R38, R111, R38, !PT ;  /* 0x000000266f267209 */ /* 0x000fe20007810000 */
[-CC-:B------:R-:W-:Y:S01]  /*19900*/  FFMA.FTZ R29, R29, R12.reuse, -R28.reuse ;  /* 0x0000000c1d1d7223 */ /* 0x180fe2000001081c */
[C---:B------:R-:W-:Y:S01]  /*19910*/  ISETP.GT.AND P3, PT, R62.reuse, 0x30, PT ;  /* 0x000000303e00780c */ /* 0x040fe20003f64270 */
[----:B------:R-:W5:Y:S01]  /*19920*/  MUFU.TANH R61, R61 ;  /* 0x0000003d003d7308 */ /* 0x000f620000002400 */
[----:B------:R-:W-:Y:S01]  /*19930*/  FSEL R75, R75, -INF , P4 ;  /* 0xff8000004b4b7808 */ /* 0x000fe20002000000 */
[--C-:B------:R-:W-:Y:S01]  /*19940*/  FFMA.FTZ R37, R37, R12, -R28.reuse ;  /* 0x0000000c25257223 */ /* 0x100fe2000001081c */
[----:B------:R-:W-:Y:S01]  /*19950*/  FMNMX.FTZ R38, R73, R38, !PT ;  /* 0x0000002649267209 */ /* 0x000fe20007810000 */
[----:B------:R-:W-:Y:S01]  /*19960*/  FFMA.FTZ R65, R65, R12, -R28 ;  /* 0x0000000c41417223 */ /* 0x000fe2000001081c */
[----:B------:R-:W-:-:S02]  /*19970*/  ISETP.GT.AND P4, PT, R62, 0x31, PT ;  /* 0x000000313e00780c */ /* 0x000fc40003f84270 */
[----:B------:R-:W-:Y:S01]  /*19980*/  FSEL R107, R74, -INF , P3 ;  /* 0xff8000004a6b7808 */ /* 0x000fe20001800000 */
[----:B------:R-:W5:Y:S01]  /*19990*/  MUFU.TANH R40, R40 ;  /* 0x0000002800287308 */ /* 0x000f620000002400 */
[----:B------:R-:W-:Y:S02]  /*199a0*/  FMNMX.FTZ R38, R75, R38, !PT ;  /* 0x000000264b267209 */ /* 0x000fe40007810000 */
[C---:B------:R-:W-:Y:S02]  /*199b0*/  ISETP.GT.AND P3, PT, R62.reuse, 0x38, PT ;  /* 0x000000383e00780c */ /* 0x040fe40003f64270 */
[----:B--2---:R-:W-:Y:S02]  /*199c0*/  FSEL R77, R77, -INF , P4 ;  /* 0xff8000004d4d7808 */ /* 0x004fe40002000000 */
[----:B------:R-:W-:Y:S01]  /*199d0*/  FMNMX.FTZ R38, R107, R38, !PT ;  /* 0x000000266b267209 */ /* 0x000fe20007810000 */
[----:B------:R-:W2:Y:S01]  /*199e0*/  MUFU.TANH R42, R42 ;  /* 0x0000002a002a7308 */ /* 0x000ea20000002400 */
[----:B------:R-:W-:-:S02]  /*199f0*/  ISETP.GT.AND P4, PT, R62, 0x39, PT ;  /* 0x000000393e00780c */ /* 0x000fc40003f84270 */
[----:B------:R-:W-:Y:S02]  /*19a00*/  FSEL R105, R76, -INF , P3 ;  /* 0xff8000004c697808 */ /* 0x000fe40001800000 */
[----:B------:R-:W-:Y:S02]  /*19a10*/  FMNMX.FTZ R64, R77, R38, !PT ;  /* 0x000000264d407209 */ /* 0x000fe40007810000 */
[----:B------:R-:W-:Y:S01]  /*19a20*/  ISETP.GT.AND P3, PT, R62, 0x40, PT ;  /* 0x000000403e00780c */ /* 0x000fe20003f64270 */
[----:B------:R1:W-:Y:S01]  /*19a30*/  MUFU.EX2 R38, R13 ;  /* 0x0000000d00267308 */ /* 0x0003e20000000800 */
[----:B------:R-:W-:Y:S02]  /*19a40*/  FSEL R103, R78, -INF , P4 ;  /* 0xff8000004e677808 */ /* 0x000fe40002000000 */
[----:B------:R-:W-:Y:S02]  /*19a50*/  FMNMX.FTZ R64, R105, R64, !PT ;  /* 0x0000004069407209 */ /* 0x000fe40007810000 */
[----:B------:R-:W-:-:S02]  /*19a60*/  ISETP.GT.AND P4, PT, R62, 0x41, PT ;  /* 0x000000413e00780c */ /* 0x000fc40003f84270 */
[----:B------:R-:W-:Y:S01]  /*19a70*/  FSEL R117, R8, -INF , P3 ;  /* 0xff80000008757808 */ /* 0x000fe20001800000 */
[----:B------:R-:W-:-:S01]  /*19a80*/  FFMA.FTZ R8, R101, R12, -R28 ;  /* 0x0000000c65087223 */ /* 0x000fc2000001081c */
[----:B------:R-:W-:Y:S01]  /*19a90*/  FMNMX.FTZ R64, R103, R64, !PT ;  /* 0x0000004067407209 */ /* 0x000fe20007810000 */
[----:B-1----:R-:W-:-:S01]  /*19aa0*/  FFMA.FTZ R13, R99, R12, -R28 ;  /* 0x0000000c630d7223 */ /* 0x002fc2000001081c */
[C---:B------:R-:W-:Y:S01]  /*19ab0*/  ISETP.GT.AND P3, PT, R62.reuse, 0x48, PT ;  /* 0x000000483e00780c */ /* 0x040fe20003f64270 */
[----:B------:R-:W1:Y:S01]  /*19ac0*/  MUFU.TANH R32, R32 ;  /* 0x0000002000207308 */ /* 0x000e620000002400 */
[----:B------:R-:W-:Y:S01]  /*19ad0*/  FSEL R101, R9, -INF , P4 ;  /* 0xff80000009657808 */ /* 0x000fe20002000000 */
[----:B------:R-:W-:Y:S01]  /*19ae0*/  FFMA.FTZ R9, R97, R12, -R28 ;  /* 0x0000000c61097223 */ /* 0x000fe2000001081c */
[----:B------:R-:W-:Y:S02]  /*19af0*/  FMNMX.FTZ R64, R117, R64, !PT ;  /* 0x0000004075407209 */ /* 0x000fe40007810000 */
[----:B------:R-:W-:-:S02]  /*19b00*/  ISETP.GT.AND P4, PT, R62, 0x49, PT ;  /* 0x000000493e00780c */ /* 0x000fc40003f84270 */
[----:B------:R-:W-:Y:S01]  /*19b10*/  FSEL R119, R56, -INF , P3 ;  /* 0xff80000038777808 */ /* 0x000fe20001800000 */
[----:B------:R-:W1:Y:S01]  /*19b20*/  MUFU.TANH R44, R44 ;  /* 0x0000002c002c7308 */ /* 0x000e620000002400 */
[----:B------:R-:W-:Y:S01]  /*19b30*/  FMNMX.FTZ R64, R101, R64, !PT ;  /* 0x0000004065407209 */ /* 0x000fe20007810000 */
[----:B------:R-:W-:Y:S01]  /*19b40*/  FFMA.FTZ R56, R95, R12, -R28 ;  /* 0x0000000c5f387223 */ /* 0x000fe2000001081c */
[C---:B------:R-:W-:Y:S02]  /*19b50*/  ISETP.GT.AND P3, PT, R62.reuse, 0x50, PT ;  /* 0x000000503e00780c */ /* 0x040fe40003f64270 */
[----:B------:R-:W-:Y:S02]  /*19b60*/  FSEL R99, R57, -INF , P4 ;  /* 0xff80000039637808 */ /* 0x000fe40002000000 */
[----:B------:R-:W-:Y:S01]  /*19b70*/  FMNMX.FTZ R64, R119, R64, !PT ;  /* 0x0000004077407209 */ /* 0x000fe20007810000 */
[----:B------:R-:W1:Y:S01]  /*19b80*/  MUFU.TANH R36, R36 ;  /* 0x0000002400247308 */ /* 0x000e620000002400 */
[----:B------:R-:W-:-:S02]  /*19b90*/  ISETP.GT.AND P4, PT, R62, 0x51, PT ;  /* 0x000000513e00780c */ /* 0x000fc40003f84270 */
[----:B---3--:R-:W-:Y:S02]  /*19ba0*/  FSEL R121, R58, -INF , P3 ;  /* 0xff8000003a797808 */ /* 0x008fe40001800000 */
[----:B------:R-:W-:Y:S02]  /*19bb0*/  FMNMX.FTZ R64, R99, R64, !PT ;  /* 0x0000004063407209 */ /* 0x000fe40007810000 */
[C---:B------:R-:W-:Y:S01]  /*19bc0*/  ISETP.GT.AND P3, PT, R62.reuse, 0x58, PT ;  /* 0x000000583e00780c */ /* 0x040fe20003f64270 */
[----:B------:R-:W3:Y:S01]  /*19bd0*/  MUFU.TANH R48, R48 ;  /* 0x0000003000307308 */ /* 0x000ee20000002400 */
[----:B----4-:R-:W-:Y:S02]  /*19be0*/  FSEL R59, R59, -INF , P4 ;  /* 0xff8000003b3b7808 */ /* 0x010fe40002000000 */
[----:B------:R-:W-:Y:S02]  /*19bf0*/  FMNMX.FTZ R64, R121, R64, !PT ;  /* 0x0000004079407209 */ /* 0x000fe40007810000 */
[----:B------:R-:W-:-:S02]  /*19c00*/  ISETP.GT.AND P4, PT, R62, 0x59, PT ;  /* 0x000000593e00780c */ /* 0x000fc40003f84270 */
[----:B0-----:R-:W-:Y:S01]  /*19c10*/  FSEL R97, R60, -INF , P3 ;  /* 0xff8000003c617808 */ /* 0x001fe20001800000 */
[----:B------:R-:W0:Y:S01]  /*19c20*/  MUFU.TANH R46, R46 ;  /* 0x0000002e002e7308 */ /* 0x000e220000002400 */
[----:B------:R-:W-:Y:S02]  /*19c30*/  FMNMX.FTZ R64, R59, R64, !PT ;  /* 0x000000403b407209 */ /* 0x000fe40007810000 */
[C---:B------:R-:W-:Y:S02]  /*19c40*/  ISETP.GT.AND P3, PT, R62.reuse, 0x60, PT ;  /* 0x000000603e00780c */ /* 0x040fe40003f64270 */
[----:B-----5:R-:W-:Y:S02]  /*19c50*/  FSEL R61, R61, -INF , P4 ;  /* 0xff8000003d3d7808 */ /* 0x020fe40002000000 */
[----:B------:R-:W-:Y:S01]  /*19c60*/  FMNMX.FTZ R64, R97, R64, !PT ;  /* 0x0000004061407209 */ /* 0x000fe20007810000 */
[----:B------:R-:W4:Y:S01]  /*19c70*/  MUFU.TANH R52, R52 ;  /* 0x0000003400347308 */ /* 0x000f220000002400 */
[----:B------:R-:W-:-:S02]  /*19c80*/  ISETP.GT.AND P4, PT, R62, 0x61, PT ;  /* 0x000000613e00780c */ /* 0x000fc40003f84270 */
[----:B------:R-:W-:Y:S01]  /*19c90*/  FSEL R95, R40, -INF , P3 ;  /* 0xff800000285f7808 */ /* 0x000fe20001800000 */
[----:B------:R-:W-:-:S01]  /*19ca0*/  FFMA.FTZ R40, R93, R12, -R28 ;  /* 0x0000000c5d287223 */ /* 0x000fc2000001081c */
[----:B------:R-:W-:Y:S02]  /*19cb0*/  FMNMX.FTZ R64, R61, R64, !PT ;  /* 0x000000403d407209 */ /* 0x000fe40007810000 */
[----:B------:R-:W-:Y:S01]  /*19cc0*/  ISETP.GT.AND P3, PT, R62, 0x68, PT ;  /* 0x000000683e00780c */ /* 0x000fe20003f64270 */
[----:B------:R5:W-:Y:S01]  /*19cd0*/  MUFU.EX2 R3, R125 ;  /* 0x0000007d00037308 */ /* 0x000be20000000800 */
[----:B--2---:R-:W-:Y:S01]  /*19ce0*/  FSEL R93, R42, -INF , P4 ;  /* 0xff8000002a5d7808 */ /* 0x004fe20002000000 */
[--C-:B------:R-:W-:Y:S01]  /*19cf0*/  FFMA.FTZ R42, R25, R12, -R28.reuse ;  /* 0x0000000c192a7223 */ /* 0x100fe2000001081c */
[----:B------:R-:W-:Y:S01]  /*19d00*/  FMNMX.FTZ R64, R95, R64, !PT ;  /* 0x000000405f407209 */ /* 0x000fe20007810000 */
[-CC-:B------:R-:W-:Y:S01]  /*19d10*/  FFMA.FTZ R25, R41, R12.reuse, -R28.reuse ;  /* 0x0000000c29197223 */ /* 0x180fe2000001081c */
[----:B------:R-:W-:Y:S01]  /*19d20*/  ISETP.GT.AND P4, PT, R62, 0x69, PT ;  /* 0x000000693e00780c */ /* 0x000fe20003f84270 */
[--C-:B------:R-:W-:Y:S01]  /*19d30*/  FFMA.FTZ R41, R45, R12, -R28.reuse ;  /* 0x0000000c2d297223 */ /* 0x100fe2000001081c */
[----:B-1----:R-:W-:Y:S01]  /*19d40*/  FSEL R123, R32, -INF , P3 ;  /* 0xff800000207b7808 */ /* 0x002fe20001800000 */
[----:B------:R-:W1:Y:S01]  /*19d50*/  MUFU.TANH R50, R50 ;  /* 0x0000003200327308 */ /* 0x000e620000002400 */
[----:B------:R-:W-:Y:S01]  /*19d60*/  FMNMX.FTZ R64, R93, R64, !PT ;  /* 0x000000405d407209 */ /* 0x000fe20007810000 */
[----:B------:R-:W-:Y:S01]  /*19d70*/  FFMA.FTZ R32, R87, R12, -R28 ;  /* 0x0000000c57207223 */ /* 0x000fe2000001081c */
[----:B------:R-:W-:-:S02]  /*19d80*/  ISETP.GT.AND P3, PT, R62, 0x70, PT ;  /* 0x000000703e00780c */ /* 0x000fc40003f64270 */
[----:B-----5:R-:W-:Y:S01]  /*19d90*/  FSEL R125, R44, -INF , P4 ;  /* 0xff8000002c7d7808 */ /* 0x020fe20002000000 */
[----:B------:R-:W-:-:S01]  /*19da0*/  FFMA.FTZ R44, R43, R12, -R28 ;  /* 0x0000000c2b2c7223 */ /* 0x000fc2000001081c */
[----:B------:R-:W-:Y:S01]  /*19db0*/  FMNMX.FTZ R64, R123, R64, !PT ;  /* 0x000000407b407209 */ /* 0x000fe20007810000 */
[----:B------:R-:W2:Y:S01]  /*19dc0*/  MUFU.TANH R54, R54 ;  /* 0x0000003600367308 */ /* 0x000ea20000002400 */
[----:B------:R-:W-:Y:S01]  /*19dd0*/  ISETP.GT.AND P4, PT, R62, 0x71, PT ;  /* 0x000000713e00780c */ /* 0x000fe20003f84270 */
[-CC-:B------:R-:W-:Y:S01]  /*19de0*/  FFMA.FTZ R43, R67, R12.reuse, -R28.reuse ;  /* 0x0000000c432b7223 */ /* 0x180fe2000001081c */
[----:B------:R-:W-:Y:S01]  /*19df0*/  FSEL R127, R36, -INF , P3 ;  /* 0xff800000247f7808 */ /* 0x000fe20001800000 */
[--C-:B------:R-:W-:Y:S01]  /*19e00*/  FFMA.FTZ R36, R81, R12, -R28.reuse ;  /* 0x0000000c51247223 */ /* 0x100fe2000001081c */
[----:B------:R-:W-:Y:S02]  /*19e10*/  FMNMX.FTZ R64, R125, R64, !PT ;  /* 0x000000407d407209 */ /* 0x000fe40007810000 */
[----:B------:R-:W-:Y:S01]  /*19e20*/  ISETP.GT.AND P3, PT, R62, 0x78, PT ;  /* 0x000000783e00780c */ /* 0x000fe20003f64270 */
[----:B------:R-:W5:Y:S01]  /*19e30*/  MUFU.TANH R66, R66 ;  /* 0x0000004200427308 */ /* 0x000f620000002400 */
[----:B---3--:R-:W-:Y:S01]  /*19e40*/  FSEL R87, R48, -INF , P4 ;  /* 0xff80000030577808 */ /* 0x008fe20002000000 */
[----:B------:R-:W-:Y:S01]  /*19e50*/  FFMA.FTZ R48, R49, R12, -R28 ;  /* 0x0000000c31307223 */ /* 0x000fe2000001081c */
[----:B------:R-:W-:-:S02]  /*19e60*/  FMNMX.FTZ R64, R127, R64, !PT ;  /* 0x000000407f407209 */ /* 0x000fc40007810000 */
[----:B------:R-:W-:Y:S02]  /*19e70*/  ISETP.GT.AND P4, PT, R62, 0x79, PT ;  /* 0x000000793e00780c */ /* 0x000fe40003f84270 */
[----:B0-----:R-:W-:Y:S01]  /*19e80*/  FSEL R129, R46, -INF , P3 ;  /* 0xff8000002e817808 */ /* 0x001fe20001800000 */
[----:B------:R-:W0:Y:S01]  /*19e90*/  MUFU.TANH R68, R68 ;  /* 0x0000004400447308 */ /* 0x000e220000002400 */
[----:B------:R-:W-:Y:S01]  /*19ea0*/  FMNMX.FTZ R64, R87, R64, !PT ;  /* 0x0000004057407209 */ /* 0x000fe20007810000 */
[-CC-:B------:R-:W-:Y:S01]  /*19eb0*/  FFMA.FTZ R46, R33, R12.reuse, -R28.reuse ;  /* 0x0000000c212e7223 */ /* 0x180fe2000001081c */
[----:B------:R-:W-:Y:S01]  /*19ec0*/  ISETP.GT.AND P3, PT, R62, 0x80, PT ;  /* 0x000000803e00780c */ /* 0x000fe20003f64270 */
[----:B------:R-:W-:Y:S01]  /*19ed0*/  FFMA.FTZ R33, R53, R12, -R28 ;  /* 0x0000000c35217223 */ /* 0x000fe2000001081c */
[----:B----4-:R-:W-:Y:S02]  /*19ee0*/  FSEL R131, R52, -INF , P4 ;  /* 0xff80000034837808 */ /* 0x010fe40002000000 */
[----:B------:R-:W-:Y:S01]  /*19ef0*/  FMNMX.FTZ R64, R129, R64, !PT ;  /* 0x0000004081407209 */ /* 0x000fe20007810000 */
[----:B------:R-:W3:Y:S01]  /*19f00*/  MUFU.TANH R34, R34 ;  /* 0x0000002200227308 */ /* 0x000ee20000002400 */
[----:B------:R-:W-:-:S02]  /*19f10*/  ISETP.GT.AND P4, PT, R62, 0x81, PT ;  /* 0x000000813e00780c */ /* 0x000fc40003f84270 */
[----:B-1----:R-:W-:Y:S01]  /*19f20*/  FSEL R133, R50, -INF , P3 ;  /* 0xff80000032857808 */ /* 0x002fe20001800000 */
[----:B------:R-:W-:-:S01]  /*19f30*/  FFMA.FTZ R50, R63, R12, -R28 ;  /* 0x0000000c3f327223 */ /* 0x000fc2000001081c */
[----:B------:R-:W-:Y:S02]  /*19f40*/  FMNMX.FTZ R64, R131, R64, !PT ;  /* 0x0000004083407209 */ /* 0x000fe40007810000 */
[----:B------:R-:W-:Y:S01]  /*19f50*/  ISETP.GT.AND P3, PT, R62, 0x88, PT ;  /* 0x000000883e00780c */ /* 0x000fe20003f64270 */
[----:B------:R-:W1:Y:S01]  /*19f60*/  MUFU.TANH R70, R70 ;  /* 0x0000004600467308 */ /* 0x000e620000002400 */
[----:B--2---:R-:W-:Y:S02]  /*19f70*/  FSEL R81, R54, -INF , P4 ;  /* 0xff80000036517808 */ /* 0x004fe40002000000 */
[----:B------:R-:W-:Y:S02]  /*19f80*/  FMNMX.FTZ R64, R133, R64, !PT ;  /* 0x0000004085407209 */ /* 0x000fe40007810000 */
[----:B------:R-:W-:-:S02]  /*19f90*/  ISETP.GT.AND P4, PT, R62, 0x89, PT ;  /* 0x000000893e00780c */ /* 0x000fc40003f84270 */
[----:B-----5:R-:W-:Y:S01]  /*19fa0*/  FSEL R135, R66, -INF , P3 ;  /* 0xff80000042877808 */ /* 0x020fe20001800000 */
[----:B------:R-:W2:Y:S01]  /*19fb0*/  MUFU.TANH R80, R80 ;  /* 0x0000005000507308 */ /* 0x000ea20000002400 */
[----:B------:R-:W-:Y:S02]  /*19fc0*/  FMNMX.FTZ R64, R81, R64, !PT ;  /* 0x0000004051407209 */ /* 0x000fe40007810000 */
[----:B------:R-:W-:Y:S02]  /*19fd0*/  ISETP.GT.AND P3, PT, R62, 0x90, PT ;  /* 0x000000903e00780c */ /* 0x000fe40003f64270 */
[----:B0-----:R-:W-:Y:S02]  /*19fe0*/  FSEL R137, R68, -INF , P4 ;  /* 0xff80000044897808 */ /* 0x001fe40002000000 */
[----:B------:R-:W-:Y:S01]  /*19ff0*/  FMNMX.FTZ R64, R135, R64, !PT ;  /* 0x0000004087407209 */ /* 0x000fe20007810000 */
[----:B------:R-:W0:Y:S01]  /*1a000*/  MUFU.TANH R82, R82 ;  /* 0x0000005200527308 */ /* 0x000e220000002400 */
[----:B------:R-:W-:-:S02]  /*1a010*/  ISETP.GT.AND P4, PT, R62, 0x91, PT ;  /* 0x000000913e00780c */ /* 0x000fc40003f84270 */
[----:B---3--:R-:W-:Y:S01]  /*1a020*/  FSEL R139, R34, -INF , P3 ;  /* 0xff800000228b7808 */ /* 0x008fe20001800000 */
[----:B------:R-:W-:-:S01]  /*1a030*/  FFMA.FTZ R34, R71, R12, -R28 ;  /* 0x0000000c47227223 */ /* 0x000fc2000001081c */
[----:B------:R-:W-:Y:S02]  /*1a040*/  FMNMX.FTZ R64, R137, R64, !PT ;  /* 0x0000004089407209 */ /* 0x000fe40007810000 */
[----:B------:R-:W-:Y:S01]  /*1a050*/  ISETP.GT.AND P3, PT, R62, 0x98, PT ;  /* 0x000000983e00780c */ /* 0x000fe20003f64270 */
[----:B------:R3:W-:Y:S01]  /*1a060*/  MUFU.EX2 R57, R13 ;  /* 0x0000000d00397308 */ /* 0x0007e20000000800 */
[----:B-1----:R-:W-:Y:S02]  /*1a070*/  FSEL R71, R70, -INF , P4 ;  /* 0xff80000046477808 */ /* 0x002fe40002000000 */
[----:B------:R-:W-:Y:S02]  /*1a080*/  FMNMX.FTZ R64, R139, R64, !PT ;  /* 0x000000408b407209 */ /* 0x000fe40007810000 */
[----:B------:R-:W-:-:S02]  /*1a090*/  ISETP.GT.AND P4, PT, R62, 0x99, PT ;  /* 0x000000993e00780c */ /* 0x000fc40003f84270 */
[----:B--2---:R-:W-:Y:S01]  /*1a0a0*/  FSEL R141, R80, -INF , P3 ;  /* 0xff800000508d7808 */ /* 0x004fe20001800000 */
[----:B------:R-:W-:Y:S01]  /*1a0b0*/  MUFU.EX2 R6, R6 ;  /* 0x0000000600067308 */ /* 0x000fe20000000800 */
[----:B------:R-:W-:Y:S02]  /*1a0c0*/  FMNMX.FTZ R64, R71, R64, !PT ;  /* 0x0000004047407209 */ /* 0x000fe40007810000 */
[----:B0-----:R-:W-:Y:S02]  /*1a0d0*/  FSEL R143, R82, -INF , P4 ;  /* 0xff800000528f7808 */ /* 0x001fe40002000000 */
[----:B------:R-:W-:-:S03]  /*1a0e0*/  FMNMX.FTZ R64, R141, R64, !PT ;  /* 0x000000408d407209 */ /* 0x000fc60007810000 */
[----:B------:R-:W0:Y:S01]  /*1a0f0*/  MUFU.EX2 R27, R27 ;  /* 0x0000001b001b7308 */ /* 0x000e220000000800 */
[----:B------:R-:W-:-:S05]  /*1a100*/  FMNMX.FTZ R64, R143, R64, !PT ;  /* 0x000000408f407209 */ /* 0x000fca0007810000 */
[----:B---3--:R-:W1:Y:S02]  /*1a110*/  SHFL.BFLY PT, R13, R64, 0x2, 0x1f ;  /* 0x0c401f00400d7f89 */ /* 0x008e6400000e0000 */
[----:B------:R-:W2:Y:S08]  /*1a120*/  MUFU.EX2 R24, R24 ;  /* 0x0000001800187308 */ /* 0x000eb00000000800 */
[----:B------:R-:W3:Y:S01]  /*1a130*/  MUFU.EX2 R31, R31 ;  /* 0x0000001f001f7308 */ /* 0x000ee20000000800 */
[----:B0-----:R-:W-:-:S07]  /*1a140*/  FADD.FTZ R67, R6, R27 ;  /* 0x0000001b06437221 */ /* 0x001fce0000010000 */
[----:B------:R-:W-:Y:S01]  /*1a150*/  MUFU.EX2 R26, R26 ;  /* 0x0000001a001a7308 */ /* 0x000fe20000000800 */
[----:B--2---:R-:W-:-:S01]  /*1a160*/  FADD.FTZ R82, R24, R67 ;  /* 0x0000004318527221 */ /* 0x004fc20000010000 */
[----:B-1----:R-:W-:-:S06]  /*1a170*/  FMNMX.FTZ R45, R64, R13, !PT ;  /* 0x0000000d402d7209 */ /* 0x002fcc0007810000 */
[----:B------:R-:W-:Y:S01]  /*1a180*/  MUFU.EX2 R35, R35 ;  /* 0x0000002300237308 */ /* 0x000fe20000000800 */
[----:B---3--:R-:W-:Y:S01]  /*1a190*/  F2FP.SATFINITE.E4M3.F32.PACK_AB_MERGE_C R184, R31, R24, RZ ;  /* 0x000000181fb8723e */ /* 0x008fe200048070ff */
[----:B------:R-:W0:Y:S03]  /*1a1a0*/  SHFL.BFLY PT, R52, R45, 0x1, 0x1f ;  /* 0x0c201f002d347f89 */ /* 0x000e2600000e0000 */
[----:B------:R-:W-:-:S03]  /*1a1b0*/  F2FP.SATFINITE.E4M3.F32.PACK_AB_MERGE_C R184, R27, R6, R184 ;  /* 0x000000061bb8723e */ /* 0x000fc600048070b8 */
[----:B------:R-:W1:Y:S08]  /*1a1c0*/  MUFU.EX2 R10, R10 ;  /* 0x0000000a000a7308 */ /* 0x000e700000000800 */
[----:B------:R-:W-:Y:S08]  /*1a1d0*/  MUFU.EX2 R5, R5 ;  /* 0x0000000500057308 */ /* 0x000ff00000000800 */
[----:B------:R-:W-:Y:S01]  /*1a1e0*/  MUFU.EX2 R14, R14 ;  /* 0x0000000e000e7308 */ /* 0x000fe20000000800 */
[----:B-1----:R-:W-:-:S02]  /*1a1f0*/  F2FP.SATFINITE.E4M3.F32.PACK_AB_MERGE_C R186, R10, R3, RZ ;  /* 0x000000030aba723e */ /* 0x002fc400048070ff */
[----:B0-----:R-:W-:Y:S01]  /*1a200*/  FMNMX.FTZ R13, R45, R52, !PT ;  /* 0x000000342d0d7209 */ /* 0x001fe20007810000 */
[----:B------:R-:W-:-:S01]  /*1a210*/  FFMA.FTZ R45, R47, R12, -R28 ;  /* 0x0000000c2f2d7223 */ /* 0x000fc2000001081c */
[----:B------:R-:W-:Y:S01]  /*1a220*/  FFMA.FTZ R28, R69, R12, -R28 ;  /* 0x0000000c451c7223 */ /* 0x000fe2000001081c */
[----:B------:R-:W-:-:S01]  /*1a230*/  FADD.FTZ R69, R31, R82 ;  /* 0x000000521f457221 */ /* 0x000fc20000010000 */
[C---:B------:R-:W-:Y:S01]  /*1a240*/  FSETP.NEU.FTZ.AND P3, PT, R13.reuse, -INF , PT ;  /* 0xff8000000d00780b */ /* 0x040fe20003f7d000 */
[----:B------:R-:W-:-:S01]  /*1a250*/  FFMA.FTZ R54, R13, R12, -8 ;  /* 0xc10000000d367423 */ /* 0x000fc2000001000c */
[----:B------:R-:W-:Y:S01]  /*1a260*/  MUFU.EX2 R11, R11 ;  /* 0x0000000b000b7308 */ /* 0x000fe20000000800 */
[----:B------:R-:W-:-:S01]  /*1a270*/  FADD.FTZ R82, R26, R69 ;  /* 0x000000451a527221 */ /* 0x000fc20000010000 */
[C---:B------:R-:W-:Y:S02]  /*1a280*/  F2FP.SATFINITE.E4M3.F32.PACK_AB_MERGE_C R186, R35.reuse, R26, R186 ;  /* 0x0000001a23ba723e */ /* 0x040fe400048070ba */
[----:B------:R-:W-:Y:S01]  /*1a290*/  FSEL R54, R54, RZ, P3 ;  /* 0x000000ff36367208 */ /* 0x000fe20001800000 */
[----:B------:R-:W-:Y:S01]  /*1a2a0*/  FADD.FTZ R82, R35, R82 ;  /* 0x0000005223527221 */ /* 0x000fe20000010000 */
[----:B------:R-:W0:Y:S02]  /*1a2b0*/  @P0 LDC R26, c[0x0][0x44c] ;  /* 0x00011300ff1a0b82 */ /* 0x000e240000000800 */
        /* <DEDUP_REMOVED lines=22> */
[----:B-1----:R-:W-:Y:S01]  /*1a420*/  F2FP.SATFINITE.E4M3.F32.PACK_AB_MERGE_C R180, R20, R11, RZ ;  /* 0x0000000b14b4723e */ /* 0x002fe200048070ff */
[----:B------:R-:W-:-:S01]  /*1a430*/  FFMA.FTZ R70, R99, R12, -R54 ;  /* 0x0000000c63467223 */ /* 0x000fc20000010836 */
[----:B------:R-:W1:Y:S01]  /*1a440*/  MUFU.EX2 R49, R49 ;  /* 0x0000003100317308 */ /* 0x000e620000000800 */
[----:B------:R-:W-:-:S01]  /*1a450*/  FFMA.FTZ R66, R59, R12, -R54 ;  /* 0x0000000c3b427223 */ /* 0x000fc20000010836 */
[-CC-:B------:R-:W-:Y:S01]  /*1a460*/  FFMA.FTZ R59, R97, R12.reuse, -R54.reuse ;  /* 0x0000000c613b7223 */ /* 0x180fe20000010836 */
[----:B------:R-:W-:-:S01]  /*1a470*/  FFMA.FTZ R68, R61, R12, -R54 ;  /* 0x0000000c3d447223 */ /* 0x000fc20000010836 */
[-C--:B------:R-:W-:Y:S01]  /*1a480*/  FFMA.FTZ R0, R95, R12.reuse, -R54 ;  /* 0x0000000c5f007223 */ /* 0x080fe20000010836 */
[----:B------:R-:W-:Y:S01]  /*1a490*/  F2FP.SATFINITE.E4M3.F32.PACK_AB_MERGE_C R180, R14, R5, R180 ;  /* 0x000000050eb4723e */ /* 0x000fe200048070b4 */
[-CC-:B------:R-:W-:Y:S01]  /*1a4a0*/  FFMA.FTZ R61, R93, R12.reuse, -R54.reuse ;  /* 0x0000000c5d3d7223 */ /* 0x180fe20000010836 */
[----:B------:R-:W-:-:S01]  /*1a4b0*/  FFMA.FTZ R125, R125, R12, -R54 ;  /* 0x0000000c7d7d7223 */ /* 0x000fc20000010836 */
[----:B------:R3:W4:Y:S01]  /*1a4c0*/  MUFU.EX2 R72, R55 ;  /* 0x0000003700487308 */ /* 0x0007220000000800 */
        /* <DEDUP_REMOVED lines=9> */
[-CC-:B---3--:R-:W-:Y:S01]  /*1a560*/  FFMA.FTZ R55, R121, R12.reuse, -R54.reuse ;  /* 0x0000000c79377223 */ /* 0x188fe20000010836 */
[----:B------:R-:W-:-:S01]  /*1a570*/  FFMA.FTZ R135, R135, R12, -R54 ;  /* 0x0000000c87877223 */ /* 0x000fc20000010836 */
[-CC-:B------:R-:W-:Y:S01]  /*1a580*/  FFMA.FTZ R137, R137, R12.reuse, -R54.reuse ;  /* 0x0000000c89897223 */ /* 0x180fe20000010836 */
[----:B------:R-:W-:-:S01]  /*1a590*/  FFMA.FTZ R139, R139, R12, -R54 ;  /* 0x0000000c8b8b7223 */ /* 0x000fc20000010836 */
[-CC-:B------:R-:W-:Y:S01]  /*1a5a0*/  FFMA.FTZ R71, R71, R12.reuse, -R54.reuse ;  /* 0x0000000c47477223 */ /* 0x180fe20000010836 */
[----:B------:R-:W-:-:S01]  /*1a5b0*/  FFMA.FTZ R141, R141, R12, -R54 ;  /* 0x0000000c8d8d7223 */ /* 0x000fc20000010836 */
[----:B------:R-:W1:Y:S01]  /*1a5c0*/  MUFU.EX2 R58, R58 ;  /* 0x0000003a003a7308 */ /* 0x000e620000000800 */
[----:B----4-:R-:W-:-:S01]  /*1a5d0*/  FADD.FTZ R80, R72, R67 ;  /* 0x0000004348507221 */ /* 0x010fc20000010000 */
[----:B------:R-:W-:-:S04]  /*1a5e0*/  F2FP.SATFINITE.E4M3.F32.PACK_AB_MERGE_C R185, R72, R49, RZ ;  /* 0x0000003148b9723e */ /* 0x000fc800048070ff */
[----:B------:R-:W-:Y:S02]  /*1a5f0*/  F2FP.SATFINITE.E4M3.F32.PACK_AB_MERGE_C R185, R30, R39, R185 ;  /* 0x000000271eb9723e */ /* 0x000fe400048070b9 */
[----:B------:R-:W3:Y:S01]  /*1a600*/  MUFU.EX2 R115, R115 ;  /* 0x0000007300737308 */ /* 0x000ee20000000800 */
[----:B--2---:R-:W-:-:S01]  /*1a610*/  FADD.FTZ R67, R47, R80 ;  /* 0x000000502f437221 */ /* 0x004fc20000010000 */
[----:B------:R-:W2:Y:S06]  /*1a620*/  @P0 LDC R30, c[0x0][0x450] ;  /* 0x00011400ff1e0b82 */ /* 0x000eac0000000800 */
[----:B------:R-:W4:Y:S01]  /*1a630*/  MUFU.EX2 R74, R113 ;  /* 0x00000071004a7308 */ /* 0x000f220000000800 */
[----:B-1----:R-:W-:-:S01]  /*1a640*/  FADD.FTZ R80, R58, R67 ;  /* 0x000000433a507221 */ /* 0x002fc20000010000 */
[----:B------:R-:W-:-:S04]  /*1a650*/  FADD.FTZ R67, R3, R82 ;  /* 0x0000005203437221 */ /* 0x000fc80000010000 */
[----:B------:R-:W-:Y:S02]  /*1a660*/  FADD.FTZ R82, R10, R67 ;  /* 0x000000430a527221 */ /* 0x000fe40000010000 */
[----:B------:R-:W1:Y:S01]  /*1a670*/  MUFU.EX2 R21, R21 ;  /* 0x0000001500157308 */ /* 0x000e620000000800 */
[----:B---3--:R-:W-:-:S01]  /*1a680*/  FADD.FTZ R69, R115, R80 ;  /* 0x0000005073457221 */ /* 0x008fc20000010000 */
[----:B------:R-:W-:-:S04]  /*1a690*/  FADD.FTZ R67, R5, R82 ;  /* 0x0000005205437221 */ /* 0x000fc80000010000 */
[----:B------:R-:W-:Y:S02]  /*1a6a0*/  FADD.FTZ R82, R14, R67 ;  /* 0x000000430e527221 */ /* 0x000fe40000010000 */
[----:B------:R-:W3:Y:S01]  /*1a6b0*/  MUFU.EX2 R60, R60 ;  /* 0x0000003c003c7308 */ /* 0x000ee20000000800 */
[----:B----4-:R-:W-:-:S01]  /*1a6c0*/  FADD.FTZ R84, R74, R69 ;  /* 0x000000454a547221 */ /* 0x010fc20000010000 */
[----:B------:R-:W-:Y:S01]  /*1a6d0*/  FADD.FTZ R67, R11, R82 ;  /* 0x000000520b437221 */ /* 0x000fe20000010000 */
[----:B------:R-:W-:-:S03]  /*1a6e0*/  F2FP.SATFINITE.E4M3.F32.PACK_AB_MERGE_C R187, R74, R115, RZ ;  /* 0x000000734abb723e */ /* 0x000fc600048070ff */
[----:B------:R-:W-:Y:S01]  /*1a6f0*/  FADD.FTZ R24, R20, R67 ;  /* 0x0000004314187221 */ /* 0x000fe20000010000 */
[----:B------:R-:W-:Y:S01]  /*1a700*/  F2FP.SATFINITE.E4M3.F32.PACK_AB_MERGE_C R187, R58, R47, R187 ;  /* 0x0000002f3abb723e */ /* 0x000fe200048070bb */
[----:B------:R-:W4:Y:S01]  /*1a710*/  MUFU.EX2 R73, R73 ;  /* 0x0000004900497308 */ /* 0x000f220000000800 */
[----:B-1----:R-:W-:-:S07]  /*1a720*/  FADD.FTZ R69, R21, R84 ;  /* 0x0000005415457221 */ /* 0x002fce0000010000 */
[----:B------:R1:W5:Y:S01]  /*1a730*/  MUFU.EX2 R76, R75 ;  /* 0x0000004b004c7308 */ /* 0x0003620000000800 */
[----:B---3--:R-:W-:-:S07]  /*1a740*/  FADD.FTZ R84, R60, R69 ;  /* 0x000000453c547221 */ /* 0x008fce0000010000 */
[----:B------:R-:W3:Y:S01]  /*1a750*/  MUFU.EX2 R15, R15 ;  /* 0x0000000f000f7308 */ /* 0x000ee20000000800 */
[----:B----4-:R-:W-:-:S01]  /*1a760*/  FADD.FTZ R31, R73, R84 ;  /* 0x00000054491f7221 */ /* 0x010fc20000010000 */
[----:B------:R-:W-:Y:S02]  /*1a770*/  CS2R R84, SRZ ;  /* 0x0000000000547805 */ /* 0x000fe4000001ff00 */
[----:B-1----:R-:W-:-:S04]  /*1a780*/  CS2R R74, SRZ ;  /* 0x00000000004a7805 */ /* 0x002fc8000001ff00 */
[----:B------:R-:W1:Y:S01]  /*1a790*/  MUFU.EX2 R51, R51 ;  /* 0x0000003300337308 */ /* 0x000e620000000800 */
[----:B-----5:R-:W-:-:S01]  /*1a7a0*/  FADD.FTZ R72, R76, R31 ;  /* 0x0000001f4c487221 */ /* 0x020fc20000010000 */
[----:B------:R-:W-:Y:S02]  /*1a7b0*/  F2FP.SATFINITE.E4M3.F32.PACK_AB_MERGE_C R181, R76, R73, RZ ;  /* 0x000000494cb5723e */ /* 0x000fe400048070ff */
[----:B------:R-:W-:Y:S02]  /*1a7c0*/  CS2R R76, SRZ ;  /* 0x00000000004c7805 */ /* 0x000fe4000001ff00 */
[----:B------:R-:W-:Y:S02]  /*1a7d0*/  F2FP.SATFINITE.E4M3.F32.PACK_AB_MERGE_C R181, R60, R21, R181 ;  /* 0x000000153cb5723e */ /* 0x000fe400048070b5 */
[----:B------:R-:W4:Y:S01]  /*1a7e0*/  MUFU.EX2 R62, R62 ;  /* 0x0000003e003e7308 */ /* 0x000f220000000800 */
[----:B---3--:R-:W-:-:S04]  /*1a7f0*/  FADD.FTZ R3, R15, R24 ;  /* 0x000000180f037221 */ /* 0x008fc80000010000 */
[----:B------:R-:W-:-:S03]  /*1a800*/  FADD.FTZ R3, R38, R3 ;  /* 0x0000000326037221 */ /* 0x000fc60000010000 */
[----:B------:R-:W3:Y:S01]  /*1a810*/  MUFU.EX2 R8, R8 ;  /* 0x0000000800087308 */ /* 0x000ee20000000800 */
[----:B-1----:R-:W-:-:S01]  /*1a820*/  FADD.FTZ R31, R51, R72 ;  /* 0x00000048331f7221 */ /* 0x002fc20000010000 */
[----:B------:R-:W-:-:S06]  /*1a830*/  CS2R R72, SRZ ;  /* 0x0000000000487805 */ /* 0x000fcc000001ff00 */
[----:B------:R-:W1:Y:S01]  /*1a840*/  MUFU.EX2 R105, R105 ;  /* 0x0000006900697308 */ /* 0x000e620000000800 */
[----:B----4-:R-:W-:-:S07]  /*1a850*/  FADD.FTZ R20, R62, R31 ;  /* 0x0000001f3e147221 */ /* 0x010fce0000010000 */
[----:B------:R-:W4:Y:S01]  /*1a860*/  MUFU.EX2 R78, R103 ;  /* 0x00000067004e7308 */ /* 0x000f220000000800 */
[----:B---3--:R-:W-:-:S01]  /*1a870*/  FADD.FTZ R24, R8, R3 ;  /* 0x0000000308187221 */ /* 0x008fc20000010000 */
[----:B------:R-:W-:-:S03]  /*1a880*/  F2FP.SATFINITE.E4M3.F32.PACK_AB_MERGE_C R182, R57, R8, RZ ;  /* 0x0000000839b6723e */ /* 0x000fc600048070ff */
[----:B------:R-:W-:Y:S01]  /*1a890*/  FADD.FTZ R24, R57, R24 ;  /* 0x0000001839187221 */ /* 0x000fe20000010000 */
[----:B------:R-:W-:Y:S02]  /*1a8a0*/  F2FP.SATFINITE.E4M3.F32.PACK_AB_MERGE_C R182, R38, R15, R182 ;  /* 0x0000000f26b6723e */ /* 0x000fe400048070b6 */
[----:B------:R-:W-:Y:S01]  /*1a8b0*/  CS2R R38, SRZ ;  /* 0x0000000000267805 */ /* 0x000fe2000001ff00 */
[----:B------:R-:W3:Y:S01]  /*1a8c0*/  MUFU.EX2 R9, R9 ;  /* 0x0000000900097308 */ /* 0x000ee20000000800 */
[----:B-1----:R-:W-:-:S07]  /*1a8d0*/  FADD.FTZ R3, R105, R20 ;  /* 0x0000001469037221 */ /* 0x002fce0000010000 */
[----:B------:R-:W1:Y:S01]  /*1a8e0*/  MUFU.EX2 R53, R53 ;  /* 0x0000003500357308 */ /* 0x000e620000000800 */
[C---:B----4-:R-:W-:Y:S01]  /*1a8f0*/  F2FP.SATFINITE.E4M3.F32.PACK_AB_MERGE_C R183, R78.reuse, R105, RZ ;  /* 0x000000694eb7723e */ /* 0x050fe200048070ff */
[----:B------:R-:W-:-:S03]  /*1a900*/  FADD.FTZ R78, R78, R3 ;  /* 0x000000034e4e7221 */ /* 0x000fc60000010000 */
[----:B------:R-:W-:-:S03]  /*1a910*/  F2FP.SATFINITE.E4M3.F32.PACK_AB_MERGE_C R183, R62, R51, R183 ;  /* 0x000000333eb7723e */ /* 0x000fc600048070b7 */
[----:B------:R-:W4:Y:S01]  /*1a920*/  MUFU.EX2 R56, R56 ;  /* 0x0000003800387308 */ /* 0x000f220000000800 */
[----:B---3--:R-:W-:-:S07]  /*1a930*/  FADD.FTZ R3, R9, R24 ;  /* 0x0000001809037221 */ /* 0x008fce0000010000 */
[----:B------:R-:W3:Y:S01]  /*1a940*/  MUFU.EX2 R64, R64 ;  /* 0x0000004000407308 */ /* 0x000ee20000000800 */
[----:B-1----:R-:W-:-:S07]  /*1a950*/  FADD.FTZ R11, R53, R78 ;  /* 0x0000004e350b7221 */ /* 0x002fce0000010000 */
[----:B------:R-:W1:Y:S01]  /*1a960*/  MUFU.EX2 R40, R40 ;  /* 0x0000002800287308 */ /* 0x000e620000000800 */
[----:B----4-:R-:W-:-:S07]  /*1a970*/  FADD.FTZ R3, R56, R3 ;  /* 0x0000000338037221 */ /* 0x010fce0000010000 */
[----:B------:R-:W4:Y:S01]  /*1a980*/  MUFU.EX2 R89, R89 ;  /* 0x0000005900597308 */ /* 0x000f220000000800 */
[----:B---3--:R-:W-:-:S01]  /*1a990*/  FADD.FTZ R8, R64, R11 ;  /* 0x0000000b40087221 */ /* 0x008fc20000010000 */
[----:B0-----:R-:W-:Y:S01]  /*1a9a0*/  @P0 IMAD.HI.U32 R11, R203, R26, RZ ;  /* 0x0000001acb0b0227 */ /* 0x001fe200078e00ff */
[----:B------:R-:W-:-:S05]  /*1a9b0*/  CS2R R26, SRZ ;  /* 0x00000000001a7805 */ /* 0x000fca000001ff00 */
[----:B------:R-:W0:Y:S01]  /*1a9c0*/  MUFU.EX2 R63, R63 ;  /* 0x0000003f003f7308 */ /* 0x000e220000000800 */
[----:B-1----:R-:W-:-:S07]  /*1a9d0*/  FADD.FTZ R20, R40, R3 ;  /* 0x0000000328147221 */ /* 0x002fce0000010000 */
[----:B------:R-:W1:Y:S01]  /*1a9e0*/  MUFU.EX2 R70, R70 ;  /* 0x0000004600467308 */ /* 0x000e620000000800 */
[C---:B----4-:R-:W-:Y:S01]  /*1a9f0*/  F2FP.SATFINITE.E4M3.F32.PACK_AB_MERGE_C R176, R89.reuse, R40, RZ ;  /* 0x0000002859b0723e */ /* 0x050fe200048070ff */
[----:B------:R-:W-:-:S03]  /*1aa00*/  FADD.FTZ R89, R89, R20 ;  /* 0x0000001459597221 */ /* 0x000fc60000010000 */
[----:B------:R-:W-:Y:S02]  /*1aa10*/  F2FP.SATFINITE.E4M3.F32.PACK_AB_MERGE_C R176, R56, R9, R176 ;  /* 0x0000000938b0723e */ /* 0x000fe400048070b0 */
[----:B------:R-:W-:Y:S02]  /*1aa20*/  CS2R R56, SRZ ;  /* 0x0000000000387805 */ /* 0x000fe4000001ff00 */
[----:B------:R-:W-:Y:S01]  /*1aa30*/  MOV R9, R203 ;  /* 0x000000cb00097202 */ /* 0x000fe20000000f00 */
[----:B------:R-:W3:Y:S01]  /*1aa40*/  MUFU.EX2 R32, R32 ;  /* 0x0000002000207308 */ /* 0x000ee20000000800 */
[----:B0-----:R-:W-:-:S01]  /*1aa50*/  FADD.FTZ R3, R63, R8 ;  /* 0x000000083f037221 */ /* 0x001fc20000010000 */
[----:B--2---:R-:W-:Y:S02]  /*1aa60*/  @P0 SHF.R.U32.HI R9, RZ, R30, R11 ;  /* 0x0000001eff090219 */ /* 0x004fe4000001160b */
[----:B------:R-:W-:-:S04]  /*1aa70*/  CS2R R30, SRZ ;  /* 0x00000000001e7805 */ /* 0x000fc8000001ff00 */
[----:B------:R-:W0:Y:S01]  /*1aa80*/  MUFU.EX2 R55, R55 ;  /* 0x0000003700377308 */ /* 0x000e220000000800 */
[C---:B-1----:R-:W-:Y:S01]  /*1aa90*/  F2FP.SATFINITE.E4M3.F32.PACK_AB_MERGE_C R177, R70.reuse, R63, RZ ;  /* 0x0000003f46b1723e */ /* 0x042fe200048070ff */
[----:B------:R-:W-:Y:S01]  /*1aaa0*/  FADD.FTZ R70, R70, R3 ;  /* 0x0000000346467221 */ /* 0x000fe20000010000 */
[----:B------:R-:W-:Y:S02]  /*1aab0*/  CS2R R62, SRZ ;  /* 0x00000000003e7805 */ /* 0x000fe4000001ff00 */
[----:B------:R-:W-:-:S03]  /*1aac0*/  F2FP.SATFINITE.E4M3.F32.PACK_AB_MERGE_C R177, R64, R53, R177 ;  /* 0x0000003540b1723e */ /* 0x000fc600048070b1 */
        /* <DEDUP_REMOVED lines=11> */
[C---:B-1----:R-:W-:Y:S01]  /*1ab80*/  F2FP.SATFINITE.E4M3.F32.PACK_AB_MERGE_C R178, R79.reuse, R36, RZ ;  /* 0x000000244fb2723e */ /* 0x042fe200048070ff */
[----:B------:R-:W-:-:S03]  /*1ab90*/  FADD.FTZ R79, R79, R20 ;  /* 0x000000144f4f7221 */ /* 0x000fc60000010000 */
[----:B------:R-:W-:Y:S02]  /*1aba0*/  F2FP.SATFINITE.E4M3.F32.PACK_AB_MERGE_C R178, R83, R32, R178 ;  /* 0x0000002053b2723e */ /* 0x000fe400048070b2 */
[----:B------:R-:W-:Y:S01]  /*1abb0*/  CS2R R82, SRZ ;  /* 0x0000000000527805 */ /* 0x000fe2000001ff00 */
[----:B------:R-:W1:Y:S01]  /*1abc0*/  MUFU.EX2 R34, R34 ;  /* 0x0000002200227308 */ /* 0x000e620000000800 */
[----:B--2---:R-:W-:-:S07]  /*1abd0*/  FADD.FTZ R3, R59, R14 ;  /* 0x0000000e3b037221 */ /* 0x004fce0000010000 */
[----:B------:R-:W2:Y:S01]  /*1abe0*/  MUFU.EX2 R0, R0 ;  /* 0x0000000000007308 */ /* 0x000ea20000000800 */
[----:B0-----:R-:W-:-:S01]  /*1abf0*/  FADD.FTZ R3, R68, R3 ;  /* 0x0000000344037221 */ /* 0x001fc20000010000 */
[----:B------:R-:W-:Y:S02]  /*1ac00*/  F2FP.SATFINITE.E4M3.F32.PACK_AB_MERGE_C R179, R68, R59, RZ ;  /* 0x0000003b44b3723e */ /* 0x000fe400048070ff */
[----:B------:R-:W-:Y:S02]  /*1ac10*/  CS2R R68, SRZ ;  /* 0x0000000000447805 */ /* 0x000fe4000001ff00 */
[----:B------:R-:W-:Y:S02]  /*1ac20*/  CS2R R58, SRZ ;  /* 0x00000000003a7805 */ /* 0x000fe4000001ff00 */
[----:B------:R-:W-:Y:S02]  /*1ac30*/  F2FP.SATFINITE.E4M3.F32.PACK_AB_MERGE_C R179, R66, R55, R179 ;  /* 0x0000003742b3723e */ /* 0x000fe400048070b3 */
[----:B------:R-:W-:Y:S01]  /*1ac40*/  CS2R R66, SRZ ;  /* 0x0000000000427805 */ /* 0x000fe2000001ff00 */
[----:B------:R-:W0:Y:S01]  /*1ac50*/  MUFU.EX2 R7, R7 ;  /* 0x0000000700077308 */ /* 0x000e220000000800 */
[----:B-1----:R-:W-:-:S01]  /*1ac60*/  FADD.FTZ R20, R34, R79 ;  /* 0x0000004f22147221 */ /* 0x002fc20000010000 */
[----:B------:R-:W-:-:S06]  /*1ac70*/  CS2R R78, SRZ ;  /* 0x00000000004e7805 */ /* 0x000fcc000001ff00 */
[----:B------:R1:W-:Y:S01]  /*1ac80*/  MUFU.EX2 R52, R65 ;  /* 0x0000004100347308 */ /* 0x0003e20000000800 */
[----:B--2---:R-:W-:-:S07]  /*1ac90*/  FADD.FTZ R24, R0, R3 ;  /* 0x0000000300187221 */ /* 0x004fce0000010000 */
[----:B------:R-:W2:Y:S01]  /*1aca0*/  MUFU.EX2 R61, R61 ;  /* 0x0000003d003d7308 */ /* 0x000ea20000000800 */
[----:B-1----:R-:W-:-:S01]  /*1acb0*/  FFMA.FTZ R65, R123, R12, -R54 ;  /* 0x0000000c7b417223 */ /* 0x002fc20000010836 */
[----:B0-----:R-:W-:Y:S01]  /*1acc0*/  FADD.FTZ R20, R7, R20 ;  /* 0x0000001407147221 */ /* 0x001fe20000010000 */
[----:B------:R-:W-:-:S05]  /*1acd0*/  FFMA.FTZ R54, R143, R12, -R54 ;  /* 0x0000000c8f367223 */ /* 0x000fca0000010836 */
[----:B------:R-:W0:Y:S08]  /*1ace0*/  MUFU.EX2 R29, R29 ;  /* 0x0000001d001d7308 */ /* 0x000e300000000800 */
        /* <DEDUP_REMOVED lines=12> */
[C---:B0-----:R-:W-:Y:S01]  /*1adb0*/  F2FP.SATFINITE.E4M3.F32.PACK_AB_MERGE_C R65, R80.reuse, R65, RZ ;  /* 0x000000415041723e */ /* 0x041fe200048070ff */
[----:B------:R-:W-:-:S03]  /*1adc0*/  FADD.FTZ R80, R80, R5 ;  /* 0x0000000550507221 */ /* 0x000fc60000010000 */
[----:B------:R-:W-:Y:S02]  /*1add0*/  F2FP.SATFINITE.E4M3.F32.PACK_AB_MERGE_C R173, R61, R0, R65 ;  /* 0x000000003dad723e */ /* 0x000fe40004807041 */
[----:B------:R-:W-:Y:S02]  /*1ade0*/  CS2R R64, SRZ ;  /* 0x0000000000407805 */ /* 0x000fe4000001ff00 */
[----:B------:R-:W-:Y:S01]  /*1adf0*/  CS2R R60, SRZ ;  /* 0x00000000003c7805 */ /* 0x000fe2000001ff00 */
[----:B------:R-:W0:Y:S01]  /*1ae00*/  MUFU.EX2 R44, R44 ;  /* 0x0000002c002c7308 */ /* 0x000e220000000800 */
[----:B-1----:R-:W-:-:S07]  /*1ae10*/  FADD.FTZ R3, R25, R42 ;  /* 0x0000002a19037221 */ /* 0x002fce0000010000 */
[----:B------:R-:W-:Y:S01]  /*1ae20*/  MUFU.EX2 R41, R41 ;  /* 0x0000002900297308 */ /* 0x000fe20000000800 */
[----:B--2---:R-:W-:-:S07]  /*1ae30*/  FADD.FTZ R5, R127, R80 ;  /* 0x000000507f057221 */ /* 0x004fce0000010000 */
[----:B------:R-:W1:Y:S01]  /*1ae40*/  MUFU.EX2 R46, R46 ;  /* 0x0000002e002e7308 */ /* 0x000e620000000800 */
[----:B0-----:R-:W-:-:S07]  /*1ae50*/  FADD.FTZ R20, R44, R3 ;  /* 0x000000032c147221 */ /* 0x001fce0000010000 */
[----:B------:R0:W2:Y:S08]  /*1ae60*/  MUFU.EX2 R10, R87 ;  /* 0x00000057000a7308 */ /* 0x0000b00000000800 */
[----:B------:R-:W-:Y:S01]  /*1ae70*/  MUFU.EX2 R129, R129 ;  /* 0x0000008100817308 */ /* 0x000fe20000000800 */
[----:B-1----:R-:W-:Y:S01]  /*1ae80*/  F2FP.SATFINITE.E4M3.F32.PACK_AB_MERGE_C R3, R46, R41, RZ ;  /* 0x000000292e03723e */ /* 0x002fe200048070ff */
[----:B------:R-:W-:Y:S01]  /*1ae90*/  FADD.FTZ R41, R41, R20 ;  /* 0x0000001429297221 */ /* 0x000fe20000010000 */
[----:B0-----:R-:W-:-:S02]  /*1aea0*/  CS2R R86, SRZ ;  /* 0x0000000000567805 */ /* 0x001fc4000001ff00 */
[----:B------:R-:W-:Y:S01]  /*1aeb0*/  F2FP.SATFINITE.E4M3.F32.PACK_AB_MERGE_C R174, R44, R25, R3 ;  /* 0x000000192cae723e */ /* 0x000fe20004807003 */
[----:B------:R-:W-:-:S01]  /*1aec0*/  FADD.FTZ R46, R46, R41 ;  /* 0x000000292e2e7221 */ /* 0x000fc20000010000 */
[----:B------:R-:W-:Y:S01]  /*1aed0*/  CS2R R40, SRZ ;  /* 0x0000000000287805 */ /* 0x000fe2000001ff00 */
[----:B------:R-:W0:Y:S01]  /*1aee0*/  MUFU.EX2 R6, R131 ;  /* 0x0000008300067308 */ /* 0x000e220000000800 */
[----:B--2---:R-:W-:-:S07]  /*1aef0*/  FADD.FTZ R24, R10, R5 ;  /* 0x000000050a187221 */ /* 0x004fce0000010000 */
[----:B------:R-:W1:Y:S08]  /*1af00*/  MUFU.EX2 R33, R33 ;  /* 0x0000002100217308 */ /* 0x000e700000000800 */
[----:B------:R-:W2:Y:S01]  /*1af10*/  MUFU.EX2 R133, R133 ;  /* 0x0000008500857308 */ /* 0x000ea20000000800 */
[----:B0-----:R-:W-:Y:S01]  /*1af20*/  F2FP.SATFINITE.E4M3.F32.PACK_AB_MERGE_C R5, R6, R129, RZ ;  /* 0x000000810605723e */ /* 0x001fe200048070ff */
[----:B------:R-:W-:Y:S01]  /*1af30*/  FADD.FTZ R129, R129, R24 ;  /* 0x0000001881817221 */ /* 0x000fe20000010000 */
[----:B------:R-:W-:-:S02]  /*1af40*/  CS2R R24, SRZ ;  /* 0x0000000000187805 */ /* 0x000fc4000001ff00 */
[----:B------:R-:W-:Y:S01]  /*1af50*/  F2FP.SATFINITE.E4M3.F32.PACK_AB_MERGE_C R175, R10, R127, R5 ;  /* 0x0000007f0aaf723e */ /* 0x000fe20004807005 */
[----:B------:R-:W-:-:S02]  /*1af60*/  FADD.FTZ R6, R6, R129 ;  /* 0x0000008106067221 */ /* 0x000fc40000010000 */
[----:B------:R-:W0:Y:S01]  /*1af70*/  MUFU.EX2 R48, R48 ;  /* 0x0000003000307308 */ /* 0x000e220000000800 */
[----:B-1----:R-:W-:-:S01]  /*1af80*/  FADD.FTZ R3, R33, R46 ;  /* 0x0000002e21037221 */ /* 0x002fc20000010000 */
[----:B------:R-:W-:-:S06]  /*1af90*/  CS2R R46, SRZ ;  /* 0x00000000002e7805 */ /* 0x000fcc000001ff00 */
[----:B------:R-:W-:Y:S01]  /*1afa0*/  MUFU.EX2 R37, R37 ;  /* 0x0000002500257308 */ /* 0x000fe20000000800 */
[----:B--2---:R-:W-:-:S07]  /*1afb0*/  FADD.FTZ R5, R133, R6 ;  /* 0x0000000685057221 */ /* 0x004fce0000010000 */
[----:B------:R-:W1:Y:S01]  /*1afc0*/  MUFU.EX2 R50, R50 ;  /* 0x0000003200327308 */ /* 0x000e620000000800 */
[----:B0-----:R-:W-:-:S07]  /*1afd0*/  FADD.FTZ R6, R48, R3 ;  /* 0x0000000330067221 */ /* 0x001fce0000010000 */
[----:B------:R0:W2:Y:S08]  /*1afe0*/  MUFU.EX2 R8, R81 ;  /* 0x0000005100087308 */ /* 0x0000b00000000800 */
[----:B------:R-:W3:Y:S01]  /*1aff0*/  MUFU.EX2 R135, R135 ;  /* 0x0000008700877308 */ /* 0x000ee20000000800 */
[----:B-1----:R-:W-:Y:S01]  /*1b000*/  F2FP.SATFINITE.E4M3.F32.PACK_AB_MERGE_C R7, R50, R37, RZ ;  /* 0x000000253207723e */ /* 0x002fe200048070ff */
[----:B------:R-:W-:Y:S01]  /*1b010*/  FADD.FTZ R37, R37, R6 ;  /* 0x0000000625257221 */ /* 0x000fe20000010000 */
[----:B------:R-:W-:-:S02]  /*1b020*/  IADD3 R6, R9, R205, -R204 ;  /* 0x000000cd09067210 */ /* 0x000fc40007ffe8cc */
[----:B0-----:R-:W-:Y:S02]  /*1b030*/  CS2R R80, SRZ ;  /* 0x0000000000507805 */ /* 0x001fe4000001ff00 */
[----:B------:R-:W-:Y:S01]  /*1b040*/  F2FP.SATFINITE.E4M3.F32.PACK_AB_MERGE_C R168, R48, R33, R7 ;  /* 0x0000002130a8723e */ /* 0x000fe20004807007 */
[----:B------:R-:W-:Y:S01]  /*1b050*/  FADD.FTZ R50, R50, R37 ;  /* 0x0000002532327221 */ /* 0x000fe20000010000 */
[----:B------:R-:W-:Y:S01]  /*1b060*/  CS2R R48, SRZ ;  /* 0x0000000000307805 */ /* 0x000fe2000001ff00 */
[----:B------:R-:W0:Y:S01]  /*1b070*/  MUFU.EX2 R14, R137 ;  /* 0x00000089000e7308 */ /* 0x000e220000000800 */
[----:B--2---:R-:W-:-:S01]  /*1b080*/  FADD.FTZ R10, R8, R5 ;  /* 0x00000005080a7221 */ /* 0x004fc20000010000 */
[----:B------:R-:W-:Y:S01]  /*1b090*/  IMAD.HI R9, R6, 0x66666667, RZ ;  /* 0x6666666706097827 */ /* 0x000fe200078e02ff */
[----:B------:R-:W-:Y:S02]  /*1b0a0*/  CS2R R36, SRZ ;  /* 0x0000000000247805 */ /* 0x000fe4000001ff00 */
[----:B------:R-:W-:-:S03]  /*1b0b0*/  CS2R R32, SRZ ;  /* 0x0000000000207805 */ /* 0x000fc6000001ff00 */
[----:B------:R-:W1:Y:S01]  /*1b0c0*/  MUFU.EX2 R43, R43 ;  /* 0x0000002b002b7308 */ /* 0x000e620000000800 */
[----:B---3--:R-:W-:-:S07]  /*1b0d0*/  FADD.FTZ R3, R135, R10 ;  /* 0x0000000a87037221 */ /* 0x008fce0000010000 */
[----:B------:R-:W2:Y:S01]  /*1b0e0*/  MUFU.EX2 R139, R139 ;  /* 0x0000008b008b7308 */ /* 0x000ea20000000800 */
[C---:B0-----:R-:W-:Y:S01]  /*1b0f0*/  F2FP.SATFINITE.E4M3.F32.PACK_AB_MERGE_C R135, R14.reuse, R135, RZ ;  /* 0x000000870e87723e */ /* 0x041fe200048070ff */
[----:B------:R-:W-:-:S03]  /*1b100*/  FADD.FTZ R14, R14, R3 ;  /* 0x000000030e0e7221 */ /* 0x000fc60000010000 */
[----:B------:R-:W-:-:S03]  /*1b110*/  F2FP.SATFINITE.E4M3.F32.PACK_AB_MERGE_C R169, R8, R133, R135 ;  /* 0x0000008508a9723e */ /* 0x000fc60004807087 */
[----:B------:R0:W3:Y:S01]  /*1b120*/  MUFU.EX2 R0, R71 ;  /* 0x0000004700007308 */ /* 0x0000e20000000800 */
[----:B-1----:R-:W-:-:S01]  /*1b130*/  FADD.FTZ R3, R43, R50 ;  /* 0x000000322b037221 */ /* 0x002fc20000010000 */
[----:B------:R-:W-:-:S03]  /*1b140*/  CS2R R50, SRZ ;  /* 0x0000000000327805 */ /* 0x000fc6000001ff00 */
[----:B------:R-:W-:-:S03]  /*1b150*/  FADD.FTZ R6, R52, R3 ;  /* 0x0000000334067221 */ /* 0x000fc60000010000 */
[----:B------:R-:W1:Y:S01]  /*1b160*/  MUFU.EX2 R45, R45 ;  /* 0x0000002d002d7308 */ /* 0x000e620000000800 */
[----:B--2---:R-:W-:-:S01]  /*1b170*/  FADD.FTZ R5, R139, R14 ;  /* 0x0000000e8b057221 */ /* 0x004fc20000010000 */
[----:B0-----:R-:W-:-:S06]  /*1b180*/  CS2R R70, SRZ ;  /* 0x0000000000467805 */ /* 0x001fcc000001ff00 */
[----:B------:R-:W-:Y:S01]  /*1b190*/  MUFU.EX2 R141, R141 ;  /* 0x0000008d008d7308 */ /* 0x000fe20000000800 */
[----:B---3--:R-:W-:-:S07]  /*1b1a0*/  FADD.FTZ R8, R0, R5 ;  /* 0x0000000500087221 */ /* 0x008fce0000010000 */
[----:B------:R-:W0:Y:S01]  /*1b1b0*/  MUFU.EX2 R54, R54 ;  /* 0x0000003600367308 */ /* 0x000e220000000800 */
[----:B-1----:R-:W-:-:S01]  /*1b1c0*/  FADD.FTZ R3, R45, R6 ;  /* 0x000000062d037221 */ /* 0x002fc20000010000 */
[----:B------:R-:W-:-:S06]  /*1b1d0*/  SHF.R.U32.HI R6, RZ, 0x1f, R9 ;  /* 0x0000001fff067819 */ /* 0x000fcc0000011609 */
[----:B------:R-:W1:Y:S01]  /*1b1e0*/  MUFU.EX2 R28, R28 ;  /* 0x0000001c001c7308 */ /* 0x000e620000000800 */
[----:B0-----:R-:W-:Y:S01]  /*1b1f0*/  F2FP.SATFINITE.E4M3.F32.PACK_AB_MERGE_C R5, R54, R141, RZ ;  /* 0x0000008d3605723e */ /* 0x001fe200048070ff */
[----:B------:R-:W-:Y:S01]  /*1b200*/  FADD.FTZ R141, R141, R8 ;  /* 0x000000088d8d7221 */ /* 0x000fe20000010000 */
[----:B------:R-:W-:Y:S02]  /*1b210*/  VIADD R8, R162, 0xfffffffe ;  /* 0xfffffffea2087836 */ /* 0x000fe40000000000 */
[----:B------:R-:W-:Y:S01]  /*1b220*/  F2FP.SATFINITE.E4M3.F32.PACK_AB_MERGE_C R171, R0, R139, R5 ;  /* 0x0000008b00ab723e */ /* 0x000fe20004807005 */
[----:B------:R-:W-:-:S01]  /*1b230*/  FADD.FTZ R0, R54, R141 ;  /* 0x0000008d36007221 */ /* 0x000fc20000010000 */
[----:B------:R-:W-:Y:S02]  /*1b240*/  LEA.HI.SX32 R5, R9, R6, 0x1a ;  /* 0x0000000609057211 */ /* 0x000fe400078fd2ff */
[----:B------:R-:W-:Y:S02]  /*1b250*/  CS2R R54, SRZ ;  /* 0x0000000000367805 */ /* 0x000fe4000001ff00 */
[C---:B-1----:R-:W-:Y:S01]  /*1b260*/  F2FP.SATFINITE.E4M3.F32.PACK_AB_MERGE_C R7, R28.reuse, R45, RZ ;  /* 0x0000002d1c07723e */ /* 0x042fe200048070ff */
[----:B------:R-:W-:-:S01]  /*1b270*/  FADD.FTZ R3, R28, R3 ;  /* 0x000000031c037221 */ /* 0x000fc20000010000 */
[----:B------:R-:W-:-:S02]  /*1b280*/  VIMNMX R5, RZ, R5, !PT ;  /* 0x00000005ff057248 */ /* 0x000fc40007fe0100 */
[----:B------:R-:W-:Y:S02]  /*1b290*/  CS2R R44, SRZ ;  /* 0x00000000002c7805 */ /* 0x000fe4000001ff00 */
[----:B------:R-:W-:Y:S02]  /*1b2a0*/  F2FP.SATFINITE.E4M3.F32.PACK_AB_MERGE_C R170, R52, R43, R7 ;  /* 0x0000002b34aa723e */ /* 0x000fe40004807007 */
[----:B------:R-:W-:Y:S02]  /*1b2b0*/  CS2R R52, SRZ ;  /* 0x0000000000347805 */ /* 0x000fe4000001ff00 */
[----:B------:R-:W-:Y:S02]  /*1b2c0*/  ISETP.GE.AND P2, PT, R8, R5, PT ;  /* 0x000000050800720c */ /* 0x000fe40003f46270 */
[----:B------:R-:W-:Y:S02]  /*1b2d0*/  CS2R R42, SRZ ;  /* 0x00000000002a7805 */ /* 0x000fe4000001ff00 */
[----:B------:R-:W-:-:S09]  /*1b2e0*/  CS2R R28, SRZ ;  /* 0x00000000001c7805 */ /* 0x000fd2000001ff00 */
[----:B------:R-:W-:Y:S05]  /*1b2f0*/  @!P2 BRA `(.L_x_2477) ;  /* 0x0000004400f4a947 */ /* 0x000fea0003800000 */
[----:B------:R-:W-:Y:S01]  /*1b300*/  IMAD.MOV.U32 R6, RZ, RZ, R13 ;  /* 0x000000ffff067224 */ /* 0x000fe200078e000d */
[----:B------:R-:W-:Y:S01]  /*1b310*/  MOV R9, R190 ;  /* 0x000000be00097202 */ /* 0x000fe20000000f00 */
[----:B------:R-:W-:Y:S02]  /*1b320*/  IMAD.MOV.U32 R7, RZ, RZ, R91 ;  /* 0x000000ffff077224 */ /* 0x000fe400078e005b */
[----:B------:R-:W-:-:S07]  /*1b330*/  IMAD.MOV.U32 R87, RZ, RZ, RZ ;  /* 0x000000ffff577224 */ /* 0x000fce00078e00ff */
.L_x_2488:
        /* <DEDUP_REMOVED lines=8> */
.L_x_2479:
        /* <DEDUP_REMOVED lines=8> */
.L_x_2480:
[----:B------:R-:W-:Y:S04]  /*1b440*/  BSSY B0, `(.L_x_2478) ;  /* 0x0000004000007945 */ /* 0x000fe80003800000 */
[----:B-1----:R-:W-:Y:S05]  /*1b450*/  @P3 BRA `(.L_x_2481) ;  /* 0x0000000000083947 */ /* 0x002fea0003800000 */
[----:B------:R-:W1:Y:S02]  /*1b460*/  SYNCS.PHASECHK.TRANS64.TRYWAIT P3, [R11+URZ+0x29830], R10 ;  /* 0x0298300a0b0075a7 */ /* 0x000e64000806017f */
[----:B-1----:R-:W-:Y:S05]  /*1b470*/  @!P3 BRA `(.L_x_2482) ;  /* 0x000001280098b947 */ /* 0x002fea0003800000 */
.L_x_2481:
[----:B------:R-:W-:Y:S05]  /*1b480*/  BSYNC B0 ;  /* 0x0000000000007941 */ /* 0x000fea0003800000 */
.L_x_2478:
        /* <DEDUP_REMOVED lines=9> */
[----:B------:R-:W-:Y:S01]  /*1b520*/  MOV R89, 0x80000020 ;  /* 0x8000002000597802 */ /* 0x000fe20000000f00 */
[----:B------:R-:W-:Y:S01]  /*1b530*/  IMAD.MOV.U32 R21, RZ, RZ, -0x7fffffe0 ;  /* 0x80000020ff157424 */ /* 0x000fe200078e00ff */
[----:B------:R-:W-:Y:S01]  /*1b540*/  R2UR UR47, R15 ;  /* 0x000000000f2f72ca */ /* 0x000fe200000e0000 */
[----:B------:R-:W-:Y:S01]  /*1b550*/  UMOV UR28, UR24 ;  /* 0x00000018001c7c82 */ /* 0x000fe20008000000 */
[----:B------:R-:W-:Y:S01]  /*1b560*/  R2UR UR27, R89 ;  /* 0x00000000591b72ca */ /* 0x000fe200000e0000 */
[----:B------:R-:W-:Y:S01]  /*1b570*/  UMOV UR29, UR25 ;  /* 0x00000019001d7c82 */ /* 0x000fe20008000000 */
[----:B------:R-:W-:Y:S01]  /*1b580*/  R2UR UR31, R21 ;  /* 0x00000000151f72ca */ /* 0x000fe200000e0000 */
[----:B------:R-:W-:Y:S01]  /*1b590*/  UMOV UR32, UR24 ;  /* 0x0000001800207c82 */ /* 0x000fe20008000000 */
[----:B------:R-:W-:Y:S01]  /*1b5a0*/  R2UR UR35, R15 ;  /* 0x000000000f2372ca */ /* 0x000fe200000e0000 */
[----:B------:R-:W-:Y:S01]  /*1b5b0*/  UMOV UR33, UR25 ;  /* 0x0000001900217c82 */ /* 0x000fe20008000000 */
[----:B------:R-:W-:Y:S01]  /*1b5c0*/  R2UR UR7, R89 ;  /* 0x00000000590772ca */ /* 0x000fe200000e0000 */
[----:B------:R-:W-:-:S02]  /*1b5d0*/  IMAD.MOV.U32 R21, RZ, RZ, -0x7fffffe0 ;  /* 0x80000020ff157424 */ /* 0x000fc400078e00ff */
[----:B------:R-:W-:Y:S02]  /*1b5e0*/  IMAD.MOV.U32 R15, RZ, RZ, -0x7fffffe0 ;  /* 0x80000020ff0f7424 */ /* 0x000fe400078e00ff */
[----:B------:R-:W-:Y:S01]  /*1b5f0*/  IMAD.MOV.U32 R13, RZ, RZ, -0x7fffffe0 ;  /* 0x80000020ff0d7424 */ /* 0x000fe200078e00ff */
[----:B0-----:R-:W-:Y:S02]  /*1b600*/  SHF.R.U32.HI R11, RZ, 0x7, R10 ;  /* 0x00000007ff0b7819 */ /* 0x001fe4000001160a */
[----:B------:R-:W-:-:S03]  /*1b610*/  IADD3 R10, R189, 0x1, RZ ;  /* 0x00000001bd0a7810 */ /* 0x000fc60007ffe0ff */
[----:B------:R-:W-:-:S05]  /*1b620*/  VIADD R11, R11, 0x8 ;  /* 0x000000080b0b7836 */ /* 0x000fca0000000000 */
[----:B------:R0:W-:Y:S01]  /*1b630*/  BAR.SYNC.DEFER_BLOCKING R11, 0x100 ;  /* 0x0004000b0000751d */ /* 0x0001e20000010000 */
[----:B------:R-:W-:-:S04]  /*1b640*/  ISETP.NE.AND P3, PT, R10, 0x2, PT ;  /* 0x000000020a00780c */ /* 0x000fc80003f65270 */
[----:B------:R-:W-:-:S05]  /*1b650*/  SEL R10, R10, RZ, P3 ;  /* 0x000000ff0a0a7207 */ /* 0x000fca0001800000 */
[----:B------:R-:W-:-:S04]  /*1b660*/  IMAD R12, R10, 0x780, R4 ;  /* 0x000007800a0c7824 */ /* 0x000fc800078e0204 */
[C---:B------:R-:W-:Y:S01]  /*1b670*/  VIADD R14, R12.reuse, 0x80 ;  /* 0x000000800c0e7836 */ /* 0x040fe20000000000 */
[C---:B------:R-:W-:Y:S01]  /*1b680*/  R2UR UR50, R12.reuse ;  /* 0x000000000c3272ca */ /* 0x040fe200000e0000 */
[C---:B------:R-:W-:Y:S01]  /*1b690*/  VIADD R20, R12.reuse, 0x180 ;  /* 0x000001800c147836 */ /* 0x040fe20000000000 */
[----:B------:R-:W-:Y:S02]  /*1b6a0*/  IADD3 R88, R12, 0x100, RZ ;  /* 0x000001000c587810 */ /* 0x000fe40007ffe0ff */
[----:B------:R-:W-:Y:S01]  /*1b6b0*/  R2UR UR46, R14 ;  /* 0x000000000e2e72ca */ /* 0x000fe200000e0000 */
[----:B------:R-:W-:Y:S01]  /*1b6c0*/  VIADD R14, R12, 0x200 ;  /* 0x000002000c0e7836 */ /* 0x000fe20000000000 */
[----:B------:R-:W-:Y:S01]  /*1b6d0*/  R2UR UR26, R88 ;  /* 0x00000000581a72ca */ /* 0x000fe200000e0000 */
[----:B------:R-:W-:Y:S01]  /*1b6e0*/  VIADD R88, R12, 0x2 ;  /* 0x000000020c587836 */ /* 0x000fe20000000000 */
[----:B------:R-:W-:Y:S01]  /*1b6f0*/  R2UR UR30, R20 ;  /* 0x00000000141e72ca */ /* 0x000fe200000e0000 */
[----:B------:R-:W-:Y:S01]  /*1b700*/  WARPGROUP.ARRIVE ;  /* 0x00000000000079c5 */ /* 0x000fe20000000000 */
[----:B------:R-:W-:Y:S01]  /*1b710*/  R2UR UR34, R14 ;  /* 0x000000000e2272ca */ /* 0x000fe200000e0000 */
[----:B------:R-:W-:Y:S01]  /*1b720*/  VIADD R20, R12, 0x82 ;  /* 0x000000820c147836 */ /* 0x000fe20000000000 */
[----:B------:R-:W-:-:S02]  /*1b730*/  R2UR UR6, R88 ;  /* 0x00000000580672ca */ /* 0x000fc400000e0000 */
[----:B------:R-:W-:Y:S01]  /*1b740*/  IADD3 R14, R12, 0x102, RZ ;  /* 0x000001020c0e7810 */ /* 0x000fe20007ffe0ff */
        /* <DEDUP_REMOVED lines=9> */
[----:B------:R-:W-:Y:S01]  /*1b7e0*/  QGMMA.64x32x32.F32.E4M3.E4M3 R136, gdesc[UR44], RZ, !UPT, gsb0 ;  /* 0x006000002c8879f3 */ /* 0x000fe2000c0008ff */
[----:B------:R-:W-:Y:S01]  /*1b7f0*/  R2UR UR46, R20 ;  /* 0x00000000142e72ca */ /* 0x000fe200000e0000 */
[----:B------:R-:W-:Y:S01]  /*1b800*/  UMOV UR44, UR4 ;  /* 0x00000004002c7c82 */ /* 0x000fe20008000000 */
[----:B------:R-:W-:Y:S01]  /*1b810*/  R2UR UR47, R21 ;  /* 0x00000000152f72ca */ /* 0x000fe200000e0000 */
[----:B------:R-:W-:Y:S01]  /*1b820*/  UMOV UR45, UR5 ;  /* 0x00000005002d7c82 */ /* 0x000fe20008000000 */
        /* <DEDUP_REMOVED lines=56> */
[----:B------:R-:W-:Y:S01]  /*1bbb0*/  R2UR UR46, R14 ;  /* 0x000000000e2e72ca */ /* 0x000fe200000e0000 */
[----:B------:R-:W-:Y:S01]  /*1bbc0*/  VIADD R14, R12, 0x480 ;  /* 0x000004800c0e7836 */ /* 0x000fe20000000000 */
[----:B------:R-:W-:Y:S02]  /*1bbd0*/  R2UR UR47, R15 ;  /* 0x000000000f2f72ca */ /* 0x000fe400000e0000 */
[----:B------:R-:W-:Y:S02]  /*1bbe0*/  MOV R15, 0x80000020 ;  /* 0x80000020000f7802 */ /* 0x000fe40000000f00 */
[----:B------:R-:W-:Y:S01]  /*1bbf0*/  R2UR UR50, R14 ;  /* 0x000000000e3272ca */ /* 0x000fe200000e0000 */
[----:B------:R-:W-:Y:S01]  /*1bc00*/  VIADD R14, R12, 0x282 ;  /* 0x000002820c0e7836 */ /* 0x000fe20000000000 */
[----:B------:R-:W-:Y:S01]  /*1bc10*/  R2UR UR51, R15 ;  /* 0x000000000f3372ca */ /* 0x000fe200000e0000 */
[----:B------:R-:W-:-:S03]  /*1bc20*/  IMAD.MOV.U32 R15, RZ, RZ, -0x7fffffe0 ;  /* 0x80000020ff0f7424 */ /* 0x000fc600078e00ff */
        /* <DEDUP_REMOVED lines=109> */
[C---:B------:R-:W-:Y:S01]  /*1c300*/  VIADD R14, R12.reuse, 0x682 ;  /* 0x000006820c0e7836 */ /* 0x040fe20000000000 */
[----:B------:R-:W-:Y:S01]  /*1c310*/  MOV R15, 0x80000020 ;  /* 0x80000020000f7802 */ /* 0x000fe20000000f00 */
        /* <DEDUP_REMOVED lines=34> */
.L_x_2484:
[----:B------:R-:W-:Y:S01]  /*1c540*/  SHF.L.U32 R9, R9, 0x1f, RZ ;  /* 0x0000001f09097819 */ /* 0x000fe200000006ff */
[----:B------:R-:W-:-:S04]  /*1c550*/  IMAD R11, R189, 0x8, R16 ;  /* 0x00000008bd0b7824 */ /* 0x000fc800078e0210 */
[----:B------:R0:W1:Y:S01]  /*1c560*/  SYNCS.PHASECHK.TRANS64.TRYWAIT P2, [R11+URZ+0x29850], R9 ;  /* 0x029850090b0075a7 */ /* 0x000062000804017f */
[----:B------:R-:W-:Y:S05]  /*1c570*/  @!P1 BRA `(.L_x_2485) ;  /* 0x0000000000049947 */ /* 0x000fea0003800000 */
[----:B------:R-:W-:Y:S01]  /*1c580*/  BPT.TRAP 0x1 ;  /* 0x000000040000795c */ /* 0x000fe20000300000 */
.L_x_2485:
[----:B-1----:R-:W-:Y:S05]  /*1c590*/  @P2 BRA `(.L_x_2483) ;  /* 0x0000000000082947 */ /* 0x002fea0003800000 */
[----:B------:R-:W1:Y:S02]  /*1c5a0*/  SYNCS.PHASECHK.TRANS64.TRYWAIT P2, [R11+URZ+0x29850], R9 ;  /* 0x029850090b0075a7 */ /* 0x000e64000804017f */
[----:B-1----:R-:W-:Y:S05]  /*1c5b0*/  @!P2 BRA `(.L_x_2486) ;  /* 0x00000118005ca947 */ /* 0x002fea0003800000 */
.L_x_2483:
[----:B01----:R-:W-:Y:S01]  /*1c5c0*/  IADD3 R9, R16, 0x400, RZ ;  /* 0x0000040010097810 */ /* 0x003fe20007ffe0ff */
[----:B------:R-:W-:Y:S01]  /*1c5d0*/  IMAD.MOV.U32 R13, RZ, RZ, -0x3ffffff0 ;  /* 0xc0000010ff0d7424 */ /* 0x000fe200078e00ff */
[----:B------:R-:W-:Y:S05]  /*1c5e0*/  WARPSYNC.ALL ;  /* 0x0000000000007948 */ /* 0x000fea0003800000 */
[----:B------:R-:W-:Y:S01]  /*1c5f0*/  SHF.R.U32.HI R9, RZ, 0x4, R9 ;  /* 0x00000004ff097819 */ /* 0x000fe20000011609 */
[----:B------:R-:W-:Y:S01]  /*1c600*/  WARPGROUP.ARRIVE ;  /* 0x00000000000079c5 */ /* 0x000fe20000000000 */
[----:B------:R-:W-:Y:S01]  /*1c610*/  R2UR UR7, R13 ;  /* 0x000000000d0772ca */ /* 0x000fe200000e0000 */
[----:B------:R-:W-:Y:S01]  /*1c620*/  IMAD.MOV.U32 R15, RZ, RZ, -0x3ffffff0 ;  /* 0xc0000010ff0f7424 */ /* 0x000fe200078e00ff */
[----:B------:R-:W-:Y:S01]  /*1c630*/  LOP3.LUT R9, R9, 0x3fff, RZ, 0xc0, !PT ;  /* 0x00003fff09097812 */ /* 0x000fe200078ec0ff */
[----:B------:R-:W0:Y:S01]  /*1c640*/  @P0 LDC R20, c[0x0][0x450] ;  /* 0x00011400ff140b82 */ /* 0x000e220000000800 */
[----:B------:R-:W-:-:S02]  /*1c650*/  IMAD.MOV.U32 R13, RZ, RZ, -0x3ffffff0 ;  /* 0xc0000010ff0d7424 */ /* 0x000fc400078e00ff */
[C---:B------:R-:W-:Y:S01]  /*1c660*/  FMUL.FTZ R21, R2.reuse, R158 ;  /* 0x0000009e02157220 */ /* 0x040fe20000410000 */
[----:B------:R-:W-:Y:S01]  /*1c670*/  LOP3.LUT R9, R9, 0x10000, RZ, 0xfc, !PT ;  /* 0x0001000009097812 */ /* 0x000fe200078efcff */
[C---:B------:R-:W-:Y:S01]  /*1c680*/  FMUL.FTZ R158, R2.reuse, R165 ;  /* 0x000000a5029e7220 */ /* 0x040fe20000410000 */
[C---:B------:R-:W-:Y:S01]  /*1c690*/  FMUL.FTZ R136, R2.reuse, R136 ;  /* 0x0000008802887220 */ /* 0x040fe20000410000 */
[C---:B------:R-:W-:Y:S01]  /*1c6a0*/  FMUL.FTZ R141, R2.reuse, R141 ;  /* 0x0000008d028d7220 */ /* 0x040fe20000410000 */
[C---:B------:R-:W-:Y:S01]  /*1c6b0*/  FMUL.FTZ R144, R2.reuse, R144 ;  /* 0x0000009002907220 */ /* 0x040fe20000410000 */
[----:B------:R-:W-:Y:S01]  /*1c6c0*/  IMAD R12, R189, 0x500, R9 ;  /* 0x00000500bd0c7824 */ /* 0x000fe200078e0209 */
[----:B------:R-:W-:Y:S01]  /*1c6d0*/  IADD3 R9, R211, R203, RZ ;  /* 0x000000cbd3097210 */ /* 0x000fe20007ffe0ff */
[----:B------:R-:W-:Y:S01]  /*1c6e0*/  MUFU.TANH R158, R158 ;  /* 0x0000009e009e7308 */ /* 0x000fe20000002400 */
[----:B------:R-:W-:Y:S01]  /*1c6f0*/  FMUL.FTZ R145, R2, R145 ;  /* 0x0000009102917220 */ /* 0x000fe20000410000 */
[C---:B------:R-:W-:Y:S01]  /*1c700*/  VIADD R14, R12.reuse, 0x100 ;  /* 0x000001000c0e7836 */ /* 0x040fe20000000000 */
[----:B------:R-:W-:Y:S01]  /*1c710*/  R2UR UR6, R12 ;  /* 0x000000000c0672ca */ /* 0x000fe200000e0000 */
[C---:B------:R-:W-:Y:S01]  /*1c720*/  FMUL.FTZ R148, R2.reuse, R148 ;  /* 0x0000009402947220 */ /* 0x040fe20000410000 */
        /* <DEDUP_REMOVED lines=13> */
[----:B------:R-:W-:Y:S01]  /*1c800*/  MUFU.TANH R141, R141 ;  /* 0x0000008d008d7308 */ /* 0x000fe20000002400 */
[----:B------:R-:W-:Y:S01]  /*1c810*/  R2UR UR7, R15 ;  /* 0x000000000f0772ca */ /* 0x000fe200000e0000 */
[----:B------:R-:W-:Y:S01]  /*1c820*/  IMAD.MOV.U32 R15, RZ, RZ, -0x3ffffff0 ;  /* 0xc0000010ff0f7424 */ /* 0x000fe200078e00ff */
[----:B------:R-:W-:Y:S01]  /*1c830*/  IADD3 R14, R12, 0x200, RZ ;  /* 0x000002000c0e7810 */ /* 0x000fe20007ffe0ff */
[C---:B------:R-:W-:Y:S01]  /*1c840*/  FMUL.FTZ R95, R2.reuse, R95 ;  /* 0x0000005f025f7220 */ /* 0x040fe20000410000 */
[C---:B------:R-:W-:Y:S01]  /*1c850*/  FMUL.FTZ R98, R2.reuse, R98 ;  /* 0x0000006202627220 */ /* 0x040fe20000410000 */
[C---:B------:R-:W-:Y:S01]  /*1c860*/  FMUL.FTZ R99, R2.reuse, R99 ;  /* 0x0000006302637220 */ /* 0x040fe20000410000 */
[----:B------:R-:W-:Y:S01]  /*1c870*/  FMUL.FTZ R103, R2, R103 ;  /* 0x0000006702677220 */ /* 0x000fe20000410000 */
[----:B------:R-:W-:Y:S08]  /*1c880*/  MUFU.TANH R144, R144 ;  /* 0x0000009000907308 */ /* 0x000ff00000002400 */
        /* <DEDUP_REMOVED lines=15> */
[----:B------:R-:W-:Y:S01]  /*1c980*/  MUFU.TANH R103, R103 ;  /* 0x0000006700677308 */ /* 0x000fe20000002400 */
[----:B------:R-:W-:-:S02]  /*1c990*/  WARPGROUP.DEPBAR.LE gsb0, 0x0 ;  /* 0x00008000000079c5 */ /* 0x000fc40000010000 */
[----:B------:R-:W-:Y:S01]  /*1c9a0*/  WARPGROUP.ARRIVE ;  /* 0x00000000000079c5 */ /* 0x000fe20000000000 */
[C---:B------:R-:W-:Y:S01]  /*1c9b0*/  FMUL.FTZ R185, R2.reuse, R88 ;  /* 0x0000005802b97220 */ /* 0x040fe20000410000 */
[C---:B------:R-:W-:Y:S01]  /*1c9c0*/  FMUL.FTZ R187, R2.reuse, R93 ;  /* 0x0000005d02bb7220 */ /* 0x040fe20000410000 */
[C---:B------:R-:W-:Y:S01]  /*1c9d0*/  FMUL.FTZ R88, R2.reuse, R92 ;  /* 0x0000005c02587220 */ /* 0x040fe20000410000 */
[C---:B------:R-:W-:Y:S01]  /*1c9e0*/  FMUL.FTZ R92, R2.reuse, R110 ;  /* 0x0000006e025c7220 */ /* 0x040fe20000410000 */
[----:B------:R-:W-:Y:S01]  /*1c9f0*/  FMUL.FTZ R110, R2, R119 ;  /* 0x00000077026e7220 */ /* 0x000fe20000410000 */
[----:B------:R-:W-:Y:S01]  /*1ca00*/  QGMMA.64x128x32.F32.E4M3.E4M3 R24, R180, gdesc[UR4], R24, gsb0 ;  /* 0x01e00004b4187df3 */ /* 0x000fe20008000818 */
[----:B------:R-:W-:Y:S01]  /*1ca10*/  R2UR UR6, R14 ;  /* 0x000000000e0672ca */ /* 0x000fe200000e0000 */
[C---:B------:R-:W-:Y:S01]  /*1ca20*/  VIADD R14, R12.reuse, 0x300 ;  /* 0x000003000c0e7836 */ /* 0x040fe20000000000 */
[----:B------:R-:W-:Y:S01]  /*1ca30*/  R2UR UR7, R15 ;  /* 0x000000000f0772ca */ /* 0x000fe200000e0000 */
[----:B------:R-:W-:Y:S01]  /*1ca40*/  IMAD.MOV.U32 R15, RZ, RZ, -0x3ffffff0 ;  /* 0xc0000010ff0f7424 */ /* 0x000fe200078e00ff */
[----:B------:R-:W-:Y:S01]  /*1ca50*/  MUFU.TANH R185, R185 ;  /* 0x000000b900b97308 */ /* 0x000fe20000002400 */
[----:B------:R-:W-:Y:S01]  /*1ca60*/  VIADD R12, R12, 0x400 ;  /* 0x000004000c0c7836 */ /* 0x000fe20000000000 */
[----:B------:R-:W1:Y:S06]  /*1ca70*/  S2R R186, SR_TID.X ;  /* 0x0000000000ba7919 */ /* 0x000e6c0000002100 */
[----:B------:R-:W-:Y:S08]  /*1ca80*/  MUFU.TANH R88, R88 ;  /* 0x0000005800587308 */ /* 0x000ff00000002400 */
[----:B------:R-:W-:Y:S08]  /*1ca90*/  MUFU.TANH R187, R187 ;  /* 0x000000bb00bb7308 */ /* 0x000ff00000002400 */
[----:B------:R-:W-:Y:S08]  /*1caa0*/  MUFU.TANH R92, R92 ;  /* 0x0000005c005c7308 */ /* 0x000ff00000002400 */
[----:B------:R-:W-:Y:S01]  /*1cab0*/  MUFU.TANH R110, R110 ;  /* 0x0000006e006e7308 */ /* 0x000fe20000002400 */
[----:B-1----:R-:W-:-:S02]  /*1cac0*/  LOP3.LUT R184, R186, 0x7f, RZ, 0xc0, !PT ;  /* 0x0000007fbab87812 */ /* 0x002fc400078ec0ff */
[----:B------:R-:W1:Y:S02]  /*1cad0*/  S2R R186, SR_TID.X ;  /* 0x0000000000ba7919 */ /* 0x000e640000002100 */
[----:B-1----:R-:W-:Y:S01]  /*1cae0*/  SHF.R.U32.HI R186, RZ, 0x7, R186 ;  /* 0x00000007ffba7819 */ /* 0x002fe200000116ba */
[----:B------:R-:W-:Y:S02]  /*1caf0*/  WARPGROUP.DEPBAR.LE gsb0, 0x0 ;  /* 0x00008000000079c5 */ /* 0x000fe40000010000 */
[----:B------:R-:W-:Y:S01]  /*1cb00*/  WARPGROUP.ARRIVE ;  /* 0x00000000000079c5 */ /* 0x000fe20000000000 */
[C---:B------:R-:W-:Y:S01]  /*1cb10*/  FMUL.FTZ R181, R2.reuse, R117 ;  /* 0x0000007502b57220 */ /* 0x040fe20000410000 */
[----:B------:R-:W-:-:S04]  /*1cb20*/  FMUL.FTZ R183, R2, R89 ;  /* 0x0000005902b77220 */ /* 0x000fc80000410000 */
[----:B------:R-:W-:Y:S01]  /*1cb30*/  QGMMA.64x128x32.F32.E4M3.E4M3 R24, R176, gdesc[UR4], R24, gsb0 ;  /* 0x01e00004b0187df3 */ /* 0x000fe20008000818 */
[----:B------:R-:W-:Y:S01]  /*1cb40*/  R2UR UR6, R14 ;  /* 0x000000000e0672ca */ /* 0x000fe200000e0000 */
[----:B------:R-:W-:Y:S01]  /*1cb50*/  MUFU.TANH R181, R181 ;  /* 0x000000b500b57308 */ /* 0x000fe20000002400 */
[----:B------:R-:W-:Y:S01]  /*1cb60*/  R2UR UR7, R15 ;  /* 0x000000000f0772ca */ /* 0x000fe200000e0000 */
[----:B------:R-:W1:Y:S01]  /*1cb70*/  @P0 LDC R14, c[0x0][0x44c] ;  /* 0x00011300ff0e0b82 */ /* 0x000e620000000800 */
[C---:B------:R-:W-:Y:S01]  /*1cb80*/  FMUL.FTZ R15, R2.reuse, R156 ;  /* 0x0000009c020f7220 */ /* 0x040fe20000410000 */
[----:B------:R-:W-:-:S04]  /*1cb90*/  FMUL.FTZ R156, R2, R163 ;  /* 0x000000a3029c7220 */ /* 0x000fc80000410000 */
[----:B------:R-:W-:Y:S08]  /*1cba0*/  MUFU.TANH R183, R183 ;  /* 0x000000b700b77308 */ /* 0x000ff00000002400 */
[----:B------:R-:W-:Y:S08]  /*1cbb0*/  MUFU.TANH R15, R15 ;  /* 0x0000000f000f7308 */ /* 0x000ff00000002400 */
[----:B------:R-:W-:Y:S01]  /*1cbc0*/  MUFU.TANH R156, R156 ;  /* 0x0000009c009c7308 */ /* 0x000fe20000002400 */
[----:B-1----:R-:W-:-:S04]  /*1cbd0*/  @P0 IMAD.HI.U32 R11, R9, R14, RZ ;  /* 0x0000000e090b0227 */ /* 0x002fc800078e00ff */
[C---:B------:R-:W-:Y:S01]  /*1cbe0*/  FMUL.FTZ R14, R2.reuse, R155 ;  /* 0x0000009b020e7220 */ /* 0x040fe20000410000 */
[C---:B------:R-:W-:Y:S01]  /*1cbf0*/  FMUL.FTZ R155, R2.reuse, R162 ;  /* 0x000000a2029b7220 */ /* 0x040fe20000410000 */
[C---:B------:R-:W-:Y:S01]  /*1cc00*/  FMUL.FTZ R162, R2.reuse, R121 ;  /* 0x0000007902a27220 */ /* 0x040fe20000410000 */
[C---:B------:R-:W-:Y:S01]  /*1cc10*/  FMUL.FTZ R121, R2.reuse, R123 ;  /* 0x0000007b02797220 */ /* 0x040fe20000410000 */
[----:B0-----:R-:W-:Y:S01]  /*1cc20*/  @P0 SHF.R.U32.HI R9, RZ, R20, R11 ;  /* 0x00000014ff090219 */ /* 0x001fe2000001160b */
[C---:B------:R-:W-:Y:S01]  /*1cc30*/  FMUL.FTZ R20, R2.reuse, R157 ;  /* 0x0000009d02147220 */ /* 0x040fe20000410000 */
[C---:B------:R-:W-:Y:S01]  /*1cc40*/  FMUL.FTZ R157, R2.reuse, R164 ;  /* 0x000000a4029d7220 */ /* 0x040fe20000410000 */
[C---:B------:R-:W-:Y:S01]  /*1cc50*/  FMUL.FTZ R123, R2.reuse, R124 ;  /* 0x0000007c027b7220 */ /* 0x040fe20000410000 */
[C---:B------:R-:W-:Y:S01]  /*1cc60*/  FMUL.FTZ R124, R2.reuse, R127 ;  /* 0x0000007f027c7220 */ /* 0x040fe20000410000 */
[----:B------:R-:W0:Y:S01]  /*1cc70*/  SHFL.IDX PT, R164, R9, RZ, 0x1c1f ;  /* 0x001c1fff09a47589 */ /* 0x000e2200000e0000 */
[C---:B------:R-:W-:Y:S01]  /*1cc80*/  FMUL.FTZ R127, R2.reuse, R128 ;  /* 0x00000080027f7220 */ /* 0x040fe20000410000 */
[C---:B------:R-:W-:Y:S01]  /*1cc90*/  FMUL.FTZ R128, R2.reuse, R129 ;  /* 0x0000008102807220 */ /* 0x040fe20000410000 */
[----:B------:R-:W-:Y:S01]  /*1cca0*/  FMUL.FTZ R129, R2, R131 ;  /* 0x0000008302817220 */ /* 0x000fe20000410000 */
[----:B------:R-:W-:-:S02]  /*1ccb0*/  IMAD.MOV.U32 R131, RZ, RZ, -0xa0 ;  /* 0xffffff60ff837424 */ /* 0x000fc400078e00ff */
[C---:B------:R-:W-:Y:S01]  /*1ccc0*/  FMUL.FTZ R11, R2.reuse, R152 ;  /* 0x00000098020b7220 */ /* 0x040fe20000410000 */
[----:B------:R-:W-:Y:S01]  /*1ccd0*/  MUFU.TANH R20, R20 ;  /* 0x0000001400147308 */ /* 0x000fe20000002400 */
[----:B------:R-:W-:Y:S01]  /*1cce0*/  FMUL.FTZ R152, R2, R159 ;  /* 0x0000009f02987220 */ /* 0x000fe20000410000 */
[----:B------:R-:W-:Y:S02]  /*1ccf0*/  IMAD R131, R8, R131, 0x1 ;  /* 0x0000000108837424 */ /* 0x000fe400078e0283 */
[----:B------:R-:W-:Y:S02]  /*1cd00*/  FMUL.FTZ R159, R2, R166 ;  /* 0x000000a6029f7220 */ /* 0x000fe40000410000 */
[----:B------:R-:W-:Y:S02]  /*1cd10*/  IMAD R131, R210, -0x2, R131 ;  /* 0xfffffffed2837824 */ /* 0x000fe400078e0283 */
[----:B------:R-:W1:Y:S03]  /*1cd20*/  MUFU.TANH R11, R11 ;  /* 0x0000000b000b7308 */ /* 0x000e660000002400 */
[----:B------:R-:W-:-:S05]  /*1cd30*/  IADD3 R131, -R204, R131, R205 ;  /* 0x00000083cc837210 */ /* 0x000fca0007ffe1cd */
        /* <DEDUP_REMOVED lines=15> */
[----:B------:R-:W-:Y:S02]  /*1ce30*/  FMUL.FTZ R112, R2, R116 ;  /* 0x0000007402707220 */ /* 0x000fe40000410000 */
[----:B------:R-:W-:Y:S01]  /*1ce40*/  MUFU.TANH R129, R129 ;  /* 0x0000008100817308 */ /* 0x000fe20000002400 */
        /* <DEDUP_REMOVED lines=24> */
[----:B0-----:R-:W-:Y:S01]  /*1cfd0*/  IADD3 R135, R131, R164, RZ ;  /* 0x000000a483877210 */ /* 0x001fe20007ffe0ff */
[C---:B------:R-:W-:Y:S01]  /*1cfe0*/  FMUL.FTZ R153, R2.reuse, R160 ;  /* 0x000000a002997220 */ /* 0x040fe20000410000 */
[----:B------:R-:W-:Y:S01]  /*1cff0*/  MUFU.TANH R154, R154 ;  /* 0x0000009a009a7308 */ /* 0x000fe20000002400 */
[----:B------:R-:W-:Y:S01]  /*1d000*/  FMUL.FTZ R160, R2, R167 ;  /* 0x000000a702a07220 */ /* 0x000fe20000410000 */
[----:B------:R-:W-:-:S02]  /*1d010*/  ISETP.GT.AND P2, PT, R135, RZ, PT ;  /* 0x000000ff8700720c */ /* 0x000fc40003f44270 */
[----:B------:R-:W-:Y:S02]  /*1d020*/  ISETP.GT.AND P3, PT, R135, 0x1, PT ;  /* 0x000000018700780c */ /* 0x000fe40003f64270 */
[----:B-1----:R-:W-:Y:S02]  /*1d030*/  FSEL R11, R11, -INF , P2 ;  /* 0xff8000000b0b7808 */ /* 0x002fe40001000000 */
[----:B------:R-:W0:Y:S01]  /*1d040*/  MUFU.TANH R153, R153 ;  /* 0x0000009900997308 */ /* 0x000e220000002400 */
[----:B------:R-:W-:Y:S02]  /*1d050*/  ISETP.GT.AND P2, PT, R135, 0x8, PT ;  /* 0x000000088700780c */ /* 0x000fe40003f44270 */
[----:B--2---:R-:W-:Y:S01]  /*1d060*/  FSEL R163, R12, -INF , P3 ;  /* 0xff8000000ca37808 */ /* 0x004fe20001800000 */
[----:B------:R-:W-:Y:S01]  /*1d070*/  FMUL.FTZ R12, R2, R105 ;  /* 0x00000069020c7220 */ /* 0x000fe20000410000 */
[----:B------:R-:W-:Y:S02]  /*1d080*/  FMNMX.FTZ R164, R11, R7, !PT ;  /* 0x000000070ba47209 */ /* 0x000fe40007810000 */
[----:B------:R-:W-:Y:S01]  /*1d090*/  ISETP.GT.AND P3, PT, R135, 0x9, PT ;  /* 0x000000098700780c */ /* 0x000fe20003f64270 */
[----:B------:R-:W1:Y:S01]  /*1d0a0*/  MUFU.TANH R161, R161 ;  /* 0x000000a100a17308 */ /* 0x000e620000002400 */
[----:B------:R-:W-:-:S02]  /*1d0b0*/  FSEL R15, R15, -INF , P2 ;  /* 0xff8000000f0f7808 */ /* 0x000fc40001000000 */
[----:B------:R-:W-:Y:S02]  /*1d0c0*/  FMNMX.FTZ R164, R163, R164, !PT ;  /* 0x000000a4a3a47209 */ /* 0x000fe40007810000 */
[----:B------:R-:W-:Y:S02]  /*1d0d0*/  ISETP.GT.AND P2, PT, R135, 0x10, PT ;  /* 0x000000108700780c */ /* 0x000fe40003f44270 */
[----:B------:R-:W-:Y:S01]  /*1d0e0*/  FSEL R105, R20, -INF , P3 ;  /* 0xff80000014697808 */ /* 0x000fe20001800000 */
[----:B------:R-:W2:Y:S01]  /*1d0f0*/  MUFU.TANH R139, R139 ;  /* 0x0000008b008b7308 */ /* 0x000ea20000002400 */
[----:B------:R-:W-:Y:S01]  /*1d100*/  FMNMX.FTZ R164, R15, R164, !PT ;  /* 0x000000a40fa47209 */ /* 0x000fe20007810000 */
[C---:B------:R-:W-:Y:S01]  /*1d110*/  FMUL.FTZ R20, R2.reuse, R106 ;  /* 0x0000006a02147220 */ /* 0x040fe20000410000 */
[----:B------:R-:W-:Y:S01]  /*1d120*/  ISETP.GT.AND P3, PT, R135, 0x11, PT ;  /* 0x000000118700780c */ /* 0x000fe20003f64270 */
[----:B------:R-:W-:Y:S01]  /*1d130*/  FMUL.FTZ R106, R2, R107 ;  /* 0x0000006b026a7220 */ /* 0x000fe20000410000 */
[----:B0-----:R-:W-:-:S02]  /*1d140*/  FSEL R153, R153, -INF , P2 ;  /* 0xff80000099997808 */ /* 0x001fc40001000000 */
[----:B------:R-:W-:Y:S01]  /*1d150*/  FMNMX.FTZ R164, R105, R164, !PT ;  /* 0x000000a469a47209 */ /* 0x000fe20007810000 */
[----:B------:R-:W0:Y:S01]  /*1d160*/  MUFU.TANH R151, R151 ;  /* 0x0000009700977308 */ /* 0x000e220000002400 */
[----:B------:R-:W-:Y:S02]  /*1d170*/  ISETP.GT.AND P2, PT, R135, 0x18, PT ;  /* 0x000000188700780c */ /* 0x000fe40003f44270 */
[----:B------:R-:W-:Y:S02]  /*1d180*/  FSEL R165, R154, -INF , P3 ;  /* 0xff8000009aa57808 */ /* 0x000fe40001800000 */
[----:B------:R-:W-:Y:S02]  /*1d190*/  FMNMX.FTZ R164, R153, R164, !PT ;  /* 0x000000a499a47209 */ /* 0x000fe40007810000 */
[----:B------:R-:W-:Y:S01]  /*1d1a0*/  ISETP.GT.AND P3, PT, R135, 0x19, PT ;  /* 0x000000198700780c */ /* 0x000fe20003f64270 */
[----:B------:R-:W3:Y:S01]  /*1d1b0*/  MUFU.TANH R130, R130 ;  /* 0x0000008200827308 */ /* 0x000ee20000002400 */
[----:B------:R-:W-:-:S02]  /*1d1c0*/  FSEL R157, R157, -INF , P2 ;  /* 0xff8000009d9d7808 */ /* 0x000fc40001000000 */
[----:B------:R-:W-:Y:S02]  /*1d1d0*/  FMNMX.FTZ R164, R165, R164, !PT ;  /* 0x000000a4a5a47209 */ /* 0x000fe40007810000 */
[----:B------:R-:W-:Y:S02]  /*1d1e0*/  ISETP.GT.AND P2, PT, R135, 0x20, PT ;  /* 0x000000208700780c */ /* 0x000fe40003f44270 */
[----:B------:R-:W-:Y:S01]  /*1d1f0*/  FSEL R107, R158, -INF , P3 ;  /* 0xff8000009e6b7808 */ /* 0x000fe20001800000 */
[----:B------:R-:W4:Y:S01]  /*1d200*/  MUFU.TANH R12, R12 ;  /* 0x0000000c000c7308 */ /* 0x000f220000002400 */
[----:B------:R-:W-:Y:S02]  /*1d210*/  FMNMX.FTZ R164, R157, R164, !PT ;  /* 0x000000a49da47209 */ /* 0x000fe40007810000 */
[----:B------:R-:W-:Y:S02]  /*1d220*/  ISETP.GT.AND P3, PT, R135, 0x21, PT ;  /* 0x000000218700780c */ /* 0x000fe40003f64270 */
[----:B------:R-:W-:Y:S01]  /*1d230*/  FSEL R167, R136, -INF , P2 ;  /* 0xff80000088a77808 */ /* 0x000fe20001000000 */
[----:B------:R-:W-:Y:S01]  /*1d240*/  FMUL.FTZ R136, R2, R109 ;  /* 0x0000006d02887220 */ /* 0x000fe20000410000 */
[----:B------:R-:W-:Y:S01]  /*1d250*/  FMNMX.FTZ R164, R107, R164, !PT ;  /* 0x000000a46ba47209 */ /* 0x000fe20007810000 */
[----:B------:R-:W-:Y:S01]  /*1d260*/  MUFU.TANH R177, R177 ;  /* 0x000000b100b17308 */ /* 0x000fe20000002400 */
[----:B------:R-:W-:-:S02]  /*1d270*/  ISETP.GT.AND P2, PT, R135, 0x28, PT ;  /* 0x000000288700780c */ /* 0x000fc40003f44270 */
[----:B-1----:R-:W-:Y:S02]  /*1d280*/  FSEL R161, R161, -INF , P3 ;  /* 0xff800000a1a17808 */ /* 0x002fe40001800000 */
[----:B------:R-:W-:Y:S02]  /*1d290*/  FMNMX.FTZ R164, R167, R164, !PT ;  /* 0x000000a4a7a47209 */ /* 0x000fe40007810000 */
[----:B------:R-:W-:Y:S01]  /*1d2a0*/  ISETP.GT.AND P3, PT, R135, 0x29, PT ;  /* 0x000000298700780c */ /* 0x000fe20003f64270 */
[----:B------:R-:W1:Y:S01]  /*1d2b0*/  MUFU.TANH R136, R136 ;  /* 0x0000008800887308 */ /* 0x000e620000002400 */
[----:B--2---:R-:W-:Y:S02]  /*1d2c0*/  FSEL R139, R139, -INF , P2 ;  /* 0xff8000008b8b7808 */ /* 0x004fe40001000000 */
[----:B------:R-:W-:Y:S02]  /*1d2d0*/  FMNMX.FTZ R164, R161, R164, !PT ;  /* 0x000000a4a1a47209 */ /* 0x000fe40007810000 */
[----:B------:R-:W-:-:S02]  /*1d2e0*/  ISETP.GT.AND P2, PT, R135, 0x30, PT ;  /* 0x000000308700780c */ /* 0x000fc40003f44270 */
[----:B------:R-:W-:Y:S01]  /*1d2f0*/  FSEL R141, R141, -INF , P3 ;  /* 0xff8000008d8d7808 */ /* 0x000fe20001800000 */
[----:B------:R-:W2:Y:S01]  /*1d300*/  MUFU.TANH R179, R179 ;  /* 0x000000b300b37308 */ /* 0x000ea20000002400 */
[----:B------:R-:W-:Y:S02]  /*1d310*/  FMNMX.FTZ R164, R139, R164, !PT ;  /* 0x000000a48ba47209 */ /* 0x000fe40007810000 */
[----:B------:R-:W-:Y:S02]  /*1d320*/  ISETP.GT.AND P3, PT, R135, 0x31, PT ;  /* 0x000000318700780c */ /* 0x000fe40003f64270 */
[----:B------:R-:W-:Y:S02]  /*1d330*/  FSEL R109, R144, -INF , P2 ;  /* 0xff800000906d7808 */ /* 0x000fe40001000000 */
[----:B------:R-:W-:Y:S01]  /*1d340*/  FMNMX.FTZ R164, R141, R164, !PT ;  /* 0x000000a48da47209 */ /* 0x000fe20007810000 */
[----:B------:R-:W5:Y:S01]  /*1d350*/  MUFU.TANH R112, R112 ;  /* 0x0000007000707308 */ /* 0x000f620000002400 */
[----:B------:R-:W-:-:S02]  /*1d360*/  ISETP.GT.AND P2, PT, R135, 0x38, PT ;  /* 0x000000388700780c */ /* 0x000fc40003f44270 */
[----:B------:R-:W-:Y:S02]  /*1d370*/  FSEL R145, R145, -INF , P3 ;  /* 0xff80000091917808 */ /* 0x000fe40001800000 */
[----:B------:R-:W-:Y:S02]  /*1d380*/  FMNMX.FTZ R164, R109, R164, !PT ;  /* 0x000000a46da47209 */ /* 0x000fe40007810000 */
[----:B------:R-:W-:Y:S01]  /*1d390*/  ISETP.GT.AND P3, PT, R135, 0x39, PT ;  /* 0x000000398700780c */ /* 0x000fe20003f64270 */
[----:B------:R-:W-:Y:S01]  /*1d3a0*/  MUFU.TANH R13, R13 ;  /* 0x0000000d000d7308 */ /* 0x000fe20000002400 */
[----:B------:R-:W-:Y:S02]  /*1d3b0*/  FSEL R113, R148, -INF , P2 ;  /* 0xff80000094717808 */ /* 0x000fe40001000000 */
[----:B------:R-:W-:Y:S02]  /*1d3c0*/  FMNMX.FTZ R164, R145, R164, !PT ;  /* 0x000000a491a47209 */ /* 0x000fe40007810000 */
[----:B------:R-:W-:-:S02]  /*1d3d0*/  ISETP.GT.AND P2, PT, R135, 0x40, PT ;  /* 0x000000408700780c */ /* 0x000fc40003f44270 */
[----:B------:R-:W-:Y:S01]  /*1d3e0*/  FSEL R149, R149, -INF , P3 ;  /* 0xff80000095957808 */ /* 0x000fe20001800000 */
[----:B------:R-:W-:Y:S01]  /*1d3f0*/  MUFU.TANH R160, R160 ;  /* 0x000000a000a07308 */ /* 0x000fe20000002400 */
[----:B------:R-:W-:Y:S02]  /*1d400*/  FMNMX.FTZ R164, R113, R164, !PT ;  /* 0x000000a471a47209 */ /* 0x000fe40007810000 */
[----:B------:R-:W-:Y:S02]  /*1d410*/  ISETP.GT.AND P3, PT, R135, 0x41, PT ;  /* 0x000000418700780c */ /* 0x000fe40003f64270 */
[----:B0-----:R-:W-:Y:S02]  /*1d420*/  FSEL R151, R151, -INF , P2 ;  /* 0xff80000097977808 */ /* 0x001fe40001000000 */
[----:B------:R-:W-:Y:S01]  /*1d430*/  FMNMX.FTZ R164, R149, R164, !PT ;  /* 0x000000a495a47209 */ /* 0x000fe20007810000 */
[----:B------:R-:W-:Y:S01]  /*1d440*/  MUFU.TANH R137, R137 ;  /* 0x0000008900897308 */ /* 0x000fe20000002400 */
[----:B------:R-:W-:-:S02]  /*1d450*/  ISETP.GT.AND P2, PT, R135, 0x48, PT ;  /* 0x000000488700780c */ /* 0x000fc40003f44270 */
[----:B------:R-:W-:Y:S02]  /*1d460*/  FMNMX.FTZ R164, R151, R164, !PT ;  /* 0x000000a497a47209 */ /* 0x000fe40007810000 */
[----:B------:R-:W-:Y:S02]  /*1d470*/  FSEL R123, R123, -INF , P2 ;  /* 0xff8000007b7b7808 */ /* 0x000fe40001000000 */
[----:B------:R-:W-:Y:S01]  /*1d480*/  ISETP.GT.AND P2, PT, R135, 0x50, PT ;  /* 0x000000508700780c */ /* 0x000fe20003f44270 */
[----:B------:R-:W-:Y:S03]  /*1d490*/  MUFU.TANH R138, R138 ;  /* 0x0000008a008a7308 */ /* 0x000fe60000002400 */
[----:B------:R-:W-:Y:S01]  /*1d4a0*/  FSEL R127, R127, -INF , P2 ;  /* 0xff8000007f7f7808 */ /* 0x000fe20001000000 */
[----:B------:R-:W-:Y:S02]  /*1d4b0*/  WARPGROUP.DEPBAR.LE gsb0, 0x0 ;  /* 0x00008000000079c5 */ /* 0x000fe40000010000 */
[----:B------:R-:W-:Y:S01]  /*1d4c0*/  WARPGROUP.ARRIVE ;  /* 0x00000000000079c5 */ /* 0x000fe20000000000 */
[C---:B------:R-:W-:Y:S01]  /*1d4d0*/  ISETP.GT.AND P2, PT, R135.reuse, 0x58, PT ;  /* 0x000000588700780c */ /* 0x040fe20003f44270 */
[----:B------:R-:W-:Y:S03]  /*1d4e0*/  MUFU.TANH R140, R140 ;  /* 0x0000008c008c7308 */ /* 0x000fe60000002400 */
[----:B---3--:R-:W-:Y:S01]  /*1d4f0*/  FSEL R89, R130, -INF , P2 ;  /* 0xff80000082597808 */ /* 0x008fe20001000000 */
[----:B------:R-:W-:Y:S01]  /*1d500*/  QGMMA.64x128x32.F32.E4M3.E4M3 R24, R168, gdesc[UR4], R24, gsb0 ;  /* 0x01e00004a8187df3 */ /* 0x000fe20008000818 */
[----:B------:R-:W-:-:S03]  /*1d510*/  ISETP.GT.AND P2, PT, R135, 0x60, PT ;  /* 0x000000608700780c */ /* 0x000fc60003f44270 */
        /* <DEDUP_REMOVED lines=13> */
[----:B------:R-:W-:Y:S02]  /*1d5f0*/  FSEL R169, R162, -INF , P3 ;  /* 0xff800000a2a97808 */ /* 0x000fe40001800000 */
[----:B------:R-:W-:Y:S02]  /*1d600*/  ISETP.GT.AND P3, PT, R135, 0x49, PT ;  /* 0x000000498700780c */ /* 0x000fe40003f64270 */
[----:B------:R-:W-:Y:S02]  /*1d610*/  FMNMX.FTZ R164, R169, R164, !PT ;  /* 0x000000a4a9a47209 */ /* 0x000fe40007810000 */
[----:B------:R-:W-:Y:S02]  /*1d620*/  FSEL R125, R125, -INF , P3 ;  /* 0xff8000007d7d7808 */ /* 0x000fe40001800000 */
[----:B------:R-:W-:Y:S02]  /*1d630*/  FMNMX.FTZ R164, R123, R164, !PT ;  /* 0x000000a47ba47209 */ /* 0x000fe40007810000 */
[----:B------:R-:W-:-:S02]  /*1d640*/  ISETP.GT.AND P3, PT, R135, 0x51, PT ;  /* 0x000000518700780c */ /* 0x000fc40003f64270 */
[----:B------:R-:W-:Y:S02]  /*1d650*/  FMNMX.FTZ R164, R125, R164, !PT ;  /* 0x000000a47da47209 */ /* 0x000fe40007810000 */
[----:B------:R-:W-:Y:S02]  /*1d660*/  FSEL R117, R128, -INF , P3 ;  /* 0xff80000080757808 */ /* 0x000fe40001800000 */
[----:B------:R-:W-:Y:S01]  /*1d670*/  FMNMX.FTZ R164, R127, R164, !PT ;  /* 0x000000a47fa47209 */ /* 0x000fe20007810000 */
[----:B------:R-:W0:Y:S01]  /*1d680*/  SHFL.IDX PT, R128, R9, 0x1, 0x1c1f ;  /* 0x003c1f0009807f89 */ /* 0x000e2200000e0000 */
[----:B------:R-:W-:Y:S02]  /*1d690*/  ISETP.GT.AND P3, PT, R135, 0x59, PT ;  /* 0x000000598700780c */ /* 0x000fe40003f64270 */
[----:B------:R-:W-:Y:S02]  /*1d6a0*/  FMNMX.FTZ R164, R117, R164, !PT ;  /* 0x000000a475a47209 */ /* 0x000fe40007810000 */
[----:B------:R-:W-:-:S02]  /*1d6b0*/  FSEL R133, R133, -INF , P3 ;  /* 0xff80000085857808 */ /* 0x000fc40001800000 */
[----:B------:R-:W-:Y:S02]  /*1d6c0*/  FMNMX.FTZ R164, R89, R164, !PT ;  /* 0x000000a459a47209 */ /* 0x000fe40007810000 */
[----:B------:R-:W-:Y:S02]  /*1d6d0*/  ISETP.GT.AND P3, PT, R135, 0x61, PT ;  /* 0x000000618700780c */ /* 0x000fe40003f64270 */
[----:B------:R-:W-:Y:S02]  /*1d6e0*/  FSEL R171, R104, -INF , P2 ;  /* 0xff80000068ab7808 */ /* 0x000fe40001000000 */
[----:B------:R-:W-:Y:S01]  /*1d6f0*/  FMNMX.FTZ R164, R133, R164, !PT ;  /* 0x000000a485a47209 */ /* 0x000fe20007810000 */
[----:B------:R3:W-:Y:S01]  /*1d700*/  MUFU.TANH R104, R96 ;  /* 0x0000006000687308 */ /* 0x0007e20000002400 */
[----:B------:R-:W-:Y:S02]  /*1d710*/  ISETP.GT.AND P2, PT, R135, 0x68, PT ;  /* 0x000000688700780c */ /* 0x000fe40003f44270 */
[----:B----4-:R-:W-:Y:S01]  /*1d720*/  FSEL R173, R12, -INF , P3 ;  /* 0xff8000000cad7808 */ /* 0x010fe20001800000 */
[----:B------:R-:W-:Y:S01]  /*1d730*/  FMUL.FTZ R12, R2, R97 ;  /* 0x00000061020c7220 */ /* 0x000fe20000410000 */
[----:B------:R-:W-:-:S02]  /*1d740*/  FMNMX.FTZ R164, R171, R164, !PT ;  /* 0x000000a4aba47209 */ /* 0x000fc40007810000 */
[----:B------:R-:W-:Y:S02]  /*1d750*/  ISETP.GT.AND P3, PT, R135, 0x69, PT ;  /* 0x000000698700780c */ /* 0x000fe40003f64270 */
[----:B------:R-:W-:Y:S01]  /*1d760*/  FSEL R175, R108, -INF , P2 ;  /* 0xff8000006caf7808 */ /* 0x000fe20001000000 */
[----:B------:R-:W4:Y:S01]  /*1d770*/  MUFU.TANH R12, R12 ;  /* 0x0000000c000c7308 */ /* 0x000f220000002400 */
[----:B------:R-:W-:Y:S01]  /*1d780*/  FMNMX.FTZ R164, R173, R164, !PT ;  /* 0x000000a4ada47209 */ /* 0x000fe20007810000 */
[----:B---3--:R-:W-:Y:S01]  /*1d790*/  FMUL.FTZ R96, R2, R111 ;  /* 0x0000006f02607220 */ /* 0x008fe20000410000 */
[----:B------:R-:W-:Y:S01]  /*1d7a0*/  ISETP.GT.AND P2, PT, R135, 0x70, PT ;  /* 0x000000708700780c */ /* 0x000fe20003f44270 */
[----:B0-----:R-:W-:Y:S01]  /*1d7b0*/  IMAD.IADD R131, R131, 0x1, R128 ;  /* 0x0000000183837824 */ /* 0x001fe200078e0280 */
[----:B-1----:R-:W-:Y:S01]  /*1d7c0*/  FSEL R93, R136, -INF , P3 ;  /* 0xff800000885d7808 */ /* 0x002fe20001800000 */
[----:B------:R-:W-:Y:S01]  /*1d7d0*/  FMUL.FTZ R108, R2, R118 ;  /* 0x00000076026c7220 */ /* 0x000fe20000410000 */
[----:B------:R-:W-:Y:S01]  /*1d7e0*/  FMNMX.FTZ R164, R175, R164, !PT ;  /* 0x000000a4afa47209 */ /* 0x000fe20007810000 */
[----:B------:R-:W0:Y:S01]  /*1d7f0*/  MUFU.TANH R96, R96 ;  /* 0x0000006000607308 */ /* 0x000e220000002400 */
[----:B------:R-:W-:-:S02]  /*1d800*/  ISETP.GT.AND P3, PT, R135, 0x71, PT ;  /* 0x000000718700780c */ /* 0x000fc40003f64270 */
[----:B------:R-:W-:Y:S02]  /*1d810*/  FSEL R177, R177, -INF , P2 ;  /* 0xff800000b1b17808 */ /* 0x000fe40001000000 */
[----:B------:R-:W-:Y:S02]  /*1d820*/  FMNMX.FTZ R164, R93, R164, !PT ;  /* 0x000000a45da47209 */ /* 0x000fe40007810000 */
[----:B------:R-:W-:Y:S01]  /*1d830*/  ISETP.GT.AND P2, PT, R135, 0x78, PT ;  /* 0x000000788700780c */ /* 0x000fe20003f44270 */
[----:B------:R-:W-:Y:S01]  /*1d840*/  MUFU.TANH R108, R108 ;  /* 0x0000006c006c7308 */ /* 0x000fe20000002400 */
[----:B--2---:R-:W-:Y:S02]  /*1d850*/  FSEL R179, R179, -INF , P3 ;  /* 0xff800000b3b37808 */ /* 0x004fe40001800000 */
[----:B------:R-:W-:Y:S02]  /*1d860*/  FMNMX.FTZ R164, R177, R164, !PT ;  /* 0x000000a4b1a47209 */ /* 0x000fe40007810000 */
[----:B------:R-:W-:-:S02]  /*1d870*/  ISETP.GT.AND P3, PT, R135, 0x79, PT ;  /* 0x000000798700780c */ /* 0x000fc40003f64270 */
[----:B-----5:R-:W-:Y:S01]  /*1d880*/  FSEL R97, R112, -INF , P2 ;  /* 0xff80000070617808 */ /* 0x020fe20001000000 */
[----:B------:R-:W-:Y:S01]  /*1d890*/  FMUL.FTZ R112, R2, R91 ;  /* 0x0000005b02707220 */ /* 0x000fe20000410000 */
[----:B------:R-:W-:Y:S02]  /*1d8a0*/  FMNMX.FTZ R164, R179, R164, !PT ;  /* 0x000000a4b3a47209 */ /* 0x000fe40007810000 */
[----:B------:R-:W-:Y:S02]  /*1d8b0*/  ISETP.GT.AND P2, PT, R135, 0x80, PT ;  /* 0x000000808700780c */ /* 0x000fe40003f44270 */
[----:B------:R-:W-:Y:S01]  /*1d8c0*/  FSEL R181, R181, -INF , P3 ;  /* 0xff800000b5b57808 */ /* 0x000fe20001800000 */
[----:B------:R-:W-:Y:S01]  /*1d8d0*/  MUFU.TANH R112, R112 ;  /* 0x0000007000707308 */ /* 0x000fe20000002400 */
[----:B------:R-:W-:Y:S02]  /*1d8e0*/  FMNMX.FTZ R164, R97, R164, !PT ;  /* 0x000000a461a47209 */ /* 0x000fe40007810000 */
[----:B------:R-:W-:-:S02]  /*1d8f0*/  ISETP.GT.AND P3, PT, R135, 0x81, PT ;  /* 0x000000818700780c */ /* 0x000fc40003f64270 */
[----:B------:R-:W-:Y:S02]  /*1d900*/  FSEL R185, R185, -INF , P2 ;  /* 0xff800000b9b97808 */ /* 0x000fe40001000000 */
[----:B------:R-:W-:Y:S02]  /*1d910*/  FMNMX.FTZ R164, R181, R164, !PT ;  /* 0x000000a4b5a47209 */ /* 0x000fe40007810000 */
[----:B------:R-:W-:Y:S02]  /*1d920*/  ISETP.GT.AND P2, PT, R135, 0x88, PT ;  /* 0x000000888700780c */ /* 0x000fe40003f44270 */
[----:B------:R-:W-:Y:S02]  /*1d930*/  FSEL R183, R183, -INF , P3 ;  /* 0xff800000b7b77808 */ /* 0x000fe40001800000 */
        /* <DEDUP_REMOVED lines=11> */
[----:B----4-:R-:W-:Y:S02]  /*1d9f0*/  FSEL R88, R12, -INF , P3 ;  /* 0xff8000000c587808 */ /* 0x010fe40001800000 */
[----:B------:R-:W-:Y:S02]  /*1da00*/  FMNMX.FTZ R164, R207, R164, !PT ;  /* 0x000000a4cfa47209 */ /* 0x000fe40007810000 */
[----:B------:R-:W-:-:S02]  /*1da10*/  ISETP.GT.AND P3, PT, R135, 0x99, PT ;  /* 0x000000998700780c */ /* 0x000fc40003f64270 */
[----:B------:R-:W-:Y:S01]  /*1da20*/  FSEL R111, R100, -INF , P2 ;  /* 0xff800000646f7808 */ /* 0x000fe20001000000 */
[----:B------:R-:W-:Y:S01]  /*1da30*/  FMUL.FTZ R100, R2, R114 ;  /* 0x0000007202647220 */ /* 0x000fe20000410000 */
[----:B------:R-:W-:Y:S01]  /*1da40*/  FMNMX.FTZ R164, R88, R164, !PT ;  /* 0x000000a458a47209 */ /* 0x000fe20007810000 */
[----:B------:R-:W-:Y:S01]  /*1da50*/  FMUL.FTZ R114, R2, R102 ;  /* 0x0000006602727220 */ /* 0x000fe20000410000 */
[----:B------:R-:W-:Y:S01]  /*1da60*/  FSEL R135, R104, -INF , P3 ;  /* 0xff80000068877808 */ /* 0x000fe20001800000 */
[----:B------:R-:W-:Y:S01]  /*1da70*/  FMUL.FTZ R104, R2, R115 ;  /* 0x0000007302687220 */ /* 0x000fe20000410000 */
[----:B------:R-:W-:Y:S01]  /*1da80*/  FMNMX.FTZ R164, R111, R164, !PT ;  /* 0x000000a46fa47209 */ /* 0x000fe20007810000 */
[----:B------:R-:W1:Y:S01]  /*1da90*/  MUFU.TANH R100, R100 ;  /* 0x0000006400647308 */ /* 0x000e620000002400 */
[----:B------:R-:W-:Y:S02]  /*1daa0*/  ISETP.GT.AND P3, PT, R131, RZ, PT ;  /* 0x000000ff8300720c */ /* 0x000fe40003f64270 */
[----:B------:R-:W-:-:S02]  /*1dab0*/  FMNMX.FTZ R164, R135, R164, !PT ;  /* 0x000000a487a47209 */ /* 0x000fc40007810000 */
[----:B------:R-:W-:Y:S02]  /*1dac0*/  ISETP.GT.AND P4, PT, R131, 0x1, PT ;  /* 0x000000018300780c */ /* 0x000fe40003f84270 */
[----:B------:R-:W-:Y:S01]  /*1dad0*/  FSEL R9, R13, -INF , P3 ;  /* 0xff8000000d097808 */ /* 0x000fe20001800000 */
[----:B------:R-:W2:Y:S01]  /*1dae0*/  SHFL.BFLY PT, R12, R164, 0x2, 0x1f ;  /* 0x0c401f00a40c7f89 */ /* 0x000ea200000e0000 */
[----:B------:R-:W-:Y:S01]  /*1daf0*/  ISETP.GT.AND P3, PT, R131, 0x8, PT ;  /* 0x000000088300780c */ /* 0x000fe20003f64270 */
[----:B------:R-:W3:Y:S01]  /*1db00*/  MUFU.TANH R104, R104 ;  /* 0x0000006800687308 */ /* 0x000ee20000002400 */
[----:B------:R-:W-:Y:S02]  /*1db10*/  FSEL R115, R14, -INF , P4 ;  /* 0xff8000000e737808 */ /* 0x000fe40002000000 */
[----:B------:R-:W-:Y:S02]  /*1db20*/  FMNMX.FTZ R130, R9, R6, !PT ;  /* 0x0000000609827209 */ /* 0x000fe40007810000 */
[----:B------:R-:W-:-:S02]  /*1db30*/  ISETP.GT.AND P4, PT, R131, 0x9, PT ;  /* 0x000000098300780c */ /* 0x000fc40003f84270 */
[----:B------:R-:W-:Y:S01]  /*1db40*/  FSEL R21, R21, -INF , P3 ;  /* 0xff80000015157808 */ /* 0x000fe20001800000 */
[----:B------:R-:W4:Y:S01]  /*1db50*/  MUFU.TANH R114, R114 ;  /* 0x0000007200727308 */ /* 0x000f220000002400 */
[----:B------:R-:W-:Y:S02]  /*1db60*/  FMNMX.FTZ R130, R115, R130, !PT ;  /* 0x0000008273827209 */ /* 0x000fe40007810000 */
[----:B------:R-:W-:Y:S02]  /*1db70*/  ISETP.GT.AND P3, PT, R131, 0x10, PT ;  /* 0x000000108300780c */ /* 0x000fe40003f64270 */
[----:B------:R-:W-:Y:S02]  /*1db80*/  FSEL R119, R152, -INF , P4 ;  /* 0xff80000098777808 */ /* 0x000fe40002000000 */
[----:B------:R-:W-:Y:S02]  /*1db90*/  FMNMX.FTZ R130, R21, R130, !PT ;  /* 0x0000008215827209 */ /* 0x000fe40007810000 */
[----:B------:R-:W-:-:S02]  /*1dba0*/  ISETP.GT.AND P4, PT, R131, 0x11, PT ;  /* 0x000000118300780c */ /* 0x000fc40003f84270 */
[----:B------:R-:W-:Y:S02]  /*1dbb0*/  FSEL R155, R155, -INF , P3 ;  /* 0xff8000009b9b7808 */ /* 0x000fe40001800000 */
[----:B------:R-:W-:Y:S02]  /*1dbc0*/  FMNMX.FTZ R136, R119, R130, !PT ;  /* 0x0000008277887209 */ /* 0x000fe40007810000 */
[----:B--2---:R-:W-:Y:S02]  /*1dbd0*/  FMNMX.FTZ R12, R164, R12, !PT ;  /* 0x0000000ca40c7209 */ /* 0x004fe40007810000 */
[----:B------:R-:W-:Y:S02]  /*1dbe0*/  ISETP.GT.AND P3, PT, R131, 0x18, PT ;  /* 0x000000188300780c */ /* 0x000fe40003f64270 */
[----:B------:R-:W-:Y:S01]  /*1dbf0*/  FMNMX.FTZ R136, R155, R136, !PT ;  /* 0x000000889b887209 */ /* 0x000fe20007810000 */
[----:B------:R-:W2:Y:S01]  /*1dc00*/  SHFL.BFLY PT, R91, R12, 0x1, 0x1f ;  /* 0x0c201f000c5b7f89 */ /* 0x000ea200000e0000 */
[----:B------:R-:W-:-:S02]  /*1dc10*/  FSEL R159, R159, -INF , P3 ;  /* 0xff8000009f9f7808 */ /* 0x000fc40001800000 */
[----:B------:R-:W-:-:S04]  /*1dc20*/  ISETP.GT.AND P3, PT, R131, 0x20, PT ;  /* 0x000000208300780c */ /* 0x000fc80003f64270 */
[----:B------:R-:W-:Y:S02]  /*1dc30*/  FSEL R137, R137, -INF , P3 ;  /* 0xff80000089897808 */ /* 0x000fe40001800000 */
[----:B------:R-:W-:Y:S02]  /*1dc40*/  ISETP.GT.AND P3, PT, R131, 0x28, PT ;  /* 0x000000288300780c */ /* 0x000fe40003f64270 */
[----:B--2---:R-:W-:Y:S01]  /*1dc50*/  FMNMX.FTZ R91, R12, R91, !PT ;  /* 0x0000005b0c5b7209 */ /* 0x004fe20007810000 */
[----:B------:R-:W-:-:S03]  /*1dc60*/  IMAD.U32 R12, RZ, RZ, UR55 ;  /* 0x00000037ff0c7e24 */ /* 0x000fc6000f8e00ff */
[C---:B------:R-:W-:Y:S01]  /*1dc70*/  FSETP.NEU.FTZ.AND P2, PT, R91.reuse, -INF , PT ;  /* 0xff8000005b00780b */ /* 0x040fe20003f5d000 */
[----:B------:R-:W-:-:S03]  /*1dc80*/  FFMA.FTZ R102, R91, R12, -8 ;  /* 0xc10000005b667423 */ /* 0x000fc6000001000c */
[----:B------:R-:W-:Y:S02]  /*1dc90*/  FSEL R168, R91, RZ, P2 ;  /* 0x000000ff5ba87208 */ /* 0x000fe40001000000 */
[----:B------:R-:W-:Y:S02]  /*1dca0*/  FSEL R102, R102, RZ, P2 ;  /* 0x000000ff66667208 */ /* 0x000fe40001000000 */
[----:B------:R-:W-:-:S03]  /*1dcb0*/  ISETP.NE.AND P2, PT, R184, RZ, PT ;  /* 0x000000ffb800720c */ /* 0x000fc60003f45270 */
[-CC-:B------:R-:W-:Y:S01]  /*1dcc0*/  FFMA.FTZ R118, R105, R12.reuse, -R102.reuse ;  /* 0x0000000c69767223 */ /* 0x180fe20000010866 */
[----:B------:R-:W-:-:S01]  /*1dcd0*/  FFMA.FTZ R105, R153, R12, -R102 ;  /* 0x0000000c99697223 */ /* 0x000fc20000010866 */
[----:B------:R-:W-:Y:S01]  /*1dce0*/  FSEL R153, R156, -INF , P4 ;  /* 0xff8000009c997808 */ /* 0x000fe20002000000 */
[----:B------:R-:W-:-:S01]  /*1dcf0*/  FFMA.FTZ R157, R157, R12, -R102 ;  /* 0x0000000c9d9d7223 */ /* 0x000fc20000010866 */
[----:B------:R-:W-:Y:S01]  /*1dd00*/  ISETP.GT.AND P4, PT, R131, 0x19, PT ;  /* 0x000000198300780c */ /* 0x000fe20003f84270 */
[----:B------:R-:W-:-:S01]  /*1dd10*/  FFMA.FTZ R13, R139, R12, -R102 ;  /* 0x0000000c8b0d7223 */ /* 0x000fc20000010866 */
[----:B------:R-:W-:Y:S01]  /*1dd20*/  FMNMX.FTZ R136, R153, R136, !PT ;  /* 0x0000008899887209 */ /* 0x000fe20007810000 */
[----:B------:R2:W-:Y:S01]  /*1dd30*/  MUFU.EX2 R14, R157 ;  /* 0x0000009d000e7308 */ /* 0x0005e20000000800 */
[----:B------:R-:W-:-:S01]  /*1dd40*/  FFMA.FTZ R116, R11, R12, -R102 ;  /* 0x0000000c0b747223 */ /* 0x000fc20000010866 */
[--C-:B------:R-:W-:Y:S01]  /*1dd50*/  FFMA.FTZ R11, R163, R12, -R102.reuse ;  /* 0x0000000ca30b7223 */ /* 0x100fe20000010866 */
[----:B------:R-:W-:Y:S01]  /*1dd60*/  FMNMX.FTZ R136, R159, R136, !PT ;  /* 0x000000889f887209 */ /* 0x000fe20007810000 */
[-CC-:B------:R-:W-:Y:S01]  /*1dd70*/  FFMA.FTZ R165, R165, R12.reuse, -R102.reuse ;  /* 0x0000000ca5a57223 */ /* 0x180fe20000010866 */
[----:B------:R-:W-:Y:S01]  /*1dd80*/  FSEL R163, R140, -INF , P3 ;  /* 0xff8000008ca37808 */ /* 0x000fe20001800000 */
[-CC-:B------:R-:W-:Y:S01]  /*1dd90*/  FFMA.FTZ R167, R167, R12.reuse, -R102.reuse ;  /* 0x0000000ca7a77223 */ /* 0x180fe20000010866 */
[----:B------:R-:W-:Y:S01]  /*1dda0*/  ISETP.GT.AND P3, PT, R131, 0x30, PT ;  /* 0x000000308300780c */ /* 0x000fe20003f64270 */
[----:B------:R5:W-:Y:S01]  /*1ddb0*/  MUFU.EX2 R128, R165 ;  /* 0x000000a500807308 */ /* 0x000be20000000800 */
[----:B--2---:R-:W-:-:S01]  /*1ddc0*/  FFMA.FTZ R157, R161, R12, -R102 ;  /* 0x0000000ca19d7223 */ /* 0x004fc20000010866 */
[----:B------:R-:W-:Y:S01]  /*1ddd0*/  FSEL R161, R160, -INF , P4 ;  /* 0xff800000a0a17808 */ /* 0x000fe20002000000 */
[----:B------:R-:W-:-:S01]  /*1dde0*/  FFMA.FTZ R15, R15, R12, -R102 ;  /* 0x0000000c0f0f7223 */ /* 0x000fc20000010866 */
[----:B------:R-:W-:Y:S01]  /*1ddf0*/  ISETP.GT.AND P4, PT, R131, 0x21, PT ;  /* 0x000000218300780c */ /* 0x000fe20003f84270 */
[----:B------:R-:W-:-:S01]  /*1de00*/  FFMA.FTZ R107, R107, R12, -R102 ;  /* 0x0000000c6b6b7223 */ /* 0x000fc20000010866 */
[----:B------:R-:W-:Y:S01]  /*1de10*/  FMNMX.FTZ R144, R161, R136, !PT ;  /* 0x00000088a1907209 */ /* 0x000fe20007810000 */
[----:B------:R-:W-:-:S01]  /*1de20*/  FFMA.FTZ R141, R141, R12, -R102 ;  /* 0x0000000c8d8d7223 */ /* 0x000fc20000010866 */
[----:B------:R-:W-:Y:S01]  /*1de30*/  FSEL R139, R138, -INF , P4 ;  /* 0xff8000008a8b7808 */ /* 0x000fe20002000000 */
[----:B------:R2:W-:Y:S01]  /*1de40*/  MUFU.EX2 R130, R167 ;  /* 0x000000a700827308 */ /* 0x0005e20000000800 */
[----:B------:R-:W-:Y:S01]  /*1de50*/  FMNMX.FTZ R144, R137, R144, !PT ;  /* 0x0000009089907209 */ /* 0x000fe20007810000 */
[-CC-:B------:R-:W-:Y:S01]  /*1de60*/  FFMA.FTZ R138, R145, R12.reuse, -R102.reuse ;  /* 0x0000000c918a7223 */ /* 0x180fe20000010866 */
[----:B------:R-:W-:Y:S01]  /*1de70*/  ISETP.GT.AND P4, PT, R131, 0x29, PT ;  /* 0x000000298300780c */ /* 0x000fe20003f84270 */
[--C-:B------:R-:W-:Y:S01]  /*1de80*/  FFMA.FTZ R109, R109, R12, -R102.reuse ;  /* 0x0000000c6d6d7223 */ /* 0x100fe20000010866 */
[----:B------:R-:W-:Y:S01]  /*1de90*/  FMNMX.FTZ R144, R139, R144, !PT ;  /* 0x000000908b907209 */ /* 0x000fe20007810000 */
[--C-:B------:R-:W-:Y:S01]  /*1dea0*/  FFMA.FTZ R113, R113, R12, -R102.reuse ;  /* 0x0000000c71717223 */ /* 0x100fe20000010866 */
[----:B-----5:R-:W-:Y:S01]  /*1deb0*/  FSEL R165, R142, -INF , P4 ;  /* 0xff8000008ea57808 */ /* 0x020fe20002000000 */
[----:B------:R5:W-:Y:S01]  /*1dec0*/  MUFU.EX2 R136, R13 ;  /* 0x0000000d00887308 */ /* 0x000be20000000800 */
[----:B------:R-:W-:Y:S01]  /*1ded0*/  FMNMX.FTZ R144, R163, R144, !PT ;  /* 0x00000090a3907209 */ /* 0x000fe20007810000 */
[-CC-:B------:R-:W-:Y:S01]  /*1dee0*/  FFMA.FTZ R142, R149, R12.reuse, -R102.reuse ;  /* 0x0000000c958e7223 */ /* 0x180fe20000010866 */
[----:B------:R-:W-:Y:S01]  /*1def0*/  ISETP.GT.AND P4, PT, R131, 0x31, PT ;  /* 0x000000318300780c */ /* 0x000fe20003f84270 */
[-CC-:B------:R-:W-:Y:S01]  /*1df00*/  FFMA.FTZ R125, R125, R12.reuse, -R102.reuse ;  /* 0x0000000c7d7d7223 */ /* 0x180fe20000010866 */
[----:B------:R-:W-:Y:S01]  /*1df10*/  FSEL R143, R143, -INF , P3 ;  /* 0xff8000008f8f7808 */ /* 0x000fe20001800000 */
[--C-:B------:R-:W-:Y:S01]  /*1df20*/  FFMA.FTZ R117, R117, R12, -R102.reuse ;  /* 0x0000000c75757223 */ /* 0x100fe20000010866 */
[----:B------:R-:W-:Y:S01]  /*1df30*/  FMNMX.FTZ R144, R165, R144, !PT ;  /* 0x00000090a5907209 */ /* 0x000fe20007810000 */
[-CC-:B------:R-:W-:Y:S01]  /*1df40*/  FFMA.FTZ R89, R89, R12.reuse, -R102.reuse ;  /* 0x0000000c59597223 */ /* 0x180fe20000010866 */
[----:B------:R-:W-:Y:S01]  /*1df50*/  ISETP.GT.AND P3, PT, R131, 0x38, PT ;  /* 0x000000388300780c */ /* 0x000fe20003f64270 */
[-CC-:B------:R-:W-:Y:S01]  /*1df60*/  FFMA.FTZ R173, R173, R12.reuse, -R102.reuse ;  /* 0x0000000cadad7223 */ /* 0x180fe20000010866 */
[----:B--2---:R-:W-:Y:S01]  /*1df70*/  FSEL R167, R146, -INF , P4 ;  /* 0xff80000092a77808 */ /* 0x004fe20002000000 */
        /* <DEDUP_REMOVED lines=10> */
[----:B------:R-:W-:Y:S01]  /*1e020*/  MUFU.EX2 R116, R116 ;  /* 0x0000007400747308 */ /* 0x000fe20000000800 */
[----:B------:R-:W-:Y:S01]  /*1e030*/  FSEL R145, R150, -INF , P4 ;  /* 0xff80000096917808 */ /* 0x000fe20002000000 */
[----:B------:R-:W-:Y:S01]  /*1e040*/  FFMA.FTZ R150, R207, R12, -R102 ;  /* 0x0000000ccf967223 */ /* 0x000fe20000010866 */
[----:B------:R-:W-:-:S02]  /*1e050*/  FMNMX.FTZ R144, R147, R144, !PT ;  /* 0x0000009093907209 */ /* 0x000fc40007810000 */
[----:B------:R-:W-:Y:S02]  /*1e060*/  ISETP.GT.AND P4, PT, R131, 0x41, PT ;  /* 0x000000418300780c */ /* 0x000fe40003f84270 */
[----:B------:R-:W-:Y:S01]  /*1e070*/  FSEL R120, R120, -INF , P3 ;  /* 0xff80000078787808 */ /* 0x000fe20001800000 */
[----:B------:R-:W-:Y:S01]  /*1e080*/  MUFU.EX2 R11, R11 ;  /* 0x0000000b000b7308 */ /* 0x000fe20000000800 */
[----:B-----5:R-:W-:Y:S01]  /*1e090*/  FMNMX.FTZ R13, R145, R144, !PT ;  /* 0x00000090910d7209 */ /* 0x020fe20007810000 */
[----:B------:R-:W-:Y:S01]  /*1e0a0*/  FFMA.FTZ R144, R151, R12, -R102 ;  /* 0x0000000c97907223 */ /* 0x000fe20000010866 */
[----:B------:R-:W-:Y:S02]  /*1e0b0*/  ISETP.GT.AND P3, PT, R131, 0x48, PT ;  /* 0x000000488300780c */ /* 0x000fe40003f64270 */
[----:B------:R-:W-:Y:S02]  /*1e0c0*/  FSEL R121, R121, -INF , P4 ;  /* 0xff80000079797808 */ /* 0x000fe40002000000 */
[----:B------:R-:W-:Y:S01]  /*1e0d0*/  FMNMX.FTZ R140, R120, R13, !PT ;  /* 0x0000000d788c7209 */ /* 0x000fe20007810000 */
[----:B------:R-:W-:Y:S01]  /*1e0e0*/  MUFU.EX2 R15, R15 ;  /* 0x0000000f000f7308 */ /* 0x000fe20000000800 */
[----:B------:R-:W-:-:S02]  /*1e0f0*/  ISETP.GT.AND P4, PT, R131, 0x49, PT ;  /* 0x000000498300780c */ /* 0x000fc40003f84270 */
[----:B------:R-:W-:Y:S02]  /*1e100*/  FSEL R122, R122, -INF , P3 ;  /* 0xff8000007a7a7808 */ /* 0x000fe40001800000 */
[----:B------:R-:W-:Y:S02]  /*1e110*/  FMNMX.FTZ R13, R121, R140, !PT ;  /* 0x0000008c790d7209 */ /* 0x000fe40007810000 */
[C---:B------:R-:W-:Y:S01]  /*1e120*/  ISETP.GT.AND P3, PT, R131.reuse, 0x50, PT ;  /* 0x000000508300780c */ /* 0x040fe20003f64270 */
[----:B------:R-:W-:Y:S01]  /*1e130*/  MUFU.EX2 R118, R118 ;  /* 0x0000007600767308 */ /* 0x000fe20000000800 */
[----:B------:R-:W-:Y:S02]  /*1e140*/  FSEL R149, R124, -INF , P4 ;  /* 0xff8000007c957808 */ /* 0x000fe40002000000 */
[----:B------:R-:W-:Y:S02]  /*1e150*/  FMNMX.FTZ R140, R122, R13, !PT ;  /* 0x0000000d7a8c7209 */ /* 0x000fe40007810000 */
[----:B------:R-:W-:-:S02]  /*1e160*/  ISETP.GT.AND P4, PT, R131, 0x51, PT ;  /* 0x000000518300780c */ /* 0x000fc40003f84270 */
[----:B------:R-:W-:Y:S01]  /*1e170*/  FSEL R126, R126, -INF , P3 ;  /* 0xff8000007e7e7808 */ /* 0x000fe20001800000 */
[----:B------:R2:W-:Y:S01]  /*1e180*/  MUFU.EX2 R124, R142 ;  /* 0x0000008e007c7308 */ /* 0x0005e20000000800 */
[----:B------:R-:W-:Y:S02]  /*1e190*/  FMNMX.FTZ R13, R149, R140, !PT ;  /* 0x0000008c950d7209 */ /* 0x000fe40007810000 */
[----:B------:R-:W-:Y:S02]  /*1e1a0*/  ISETP.GT.AND P3, PT, R131, 0x58, PT ;  /* 0x000000588300780c */ /* 0x000fe40003f64270 */
[----:B------:R-:W-:Y:S02]  /*1e1b0*/  FSEL R151, R129, -INF , P4 ;  /* 0xff80000081977808 */ /* 0x000fe40002000000 */
[----:B------:R-:W-:Y:S01]  /*1e1c0*/  FMNMX.FTZ R140, R126, R13, !PT ;  /* 0x0000000d7e8c7209 */ /* 0x000fe20007810000 */
[----:B------:R5:W-:Y:S01]  /*1e1d0*/  MUFU.EX2 R129, R144 ;  /* 0x0000009000817308 */ /* 0x000be20000000800 */
[----:B------:R-:W-:Y:S01]  /*1e1e0*/  ISETP.GT.AND P4, PT, R131, 0x59, PT ;  /* 0x000000598300780c */ /* 0x000fe20003f84270 */
[----:B--2---:R-:W-:Y:S01]  /*1e1f0*/  FFMA.FTZ R142, R169, R12, -R102 ;  /* 0x0000000ca98e7223 */ /* 0x004fe20000010866 */
[----:B------:R-:W-:-:S02]  /*1e200*/  FSEL R132, R132, -INF , P3 ;  /* 0xff80000084847808 */ /* 0x000fc40001800000 */
[----:B------:R-:W-:Y:S02]  /*1e210*/  FMNMX.FTZ R13, R151, R140, !PT ;  /* 0x0000008c970d7209 */ /* 0x000fe40007810000 */
[----:B------:R-:W-:Y:S01]  /*1e220*/  ISETP.GT.AND P3, PT, R131, 0x60, PT ;  /* 0x000000608300780c */ /* 0x000fe20003f64270 */
[----:B------:R-:W-:Y:S01]  /*1e230*/  MUFU.EX2 R105, R105 ;  /* 0x0000006900697308 */ /* 0x000fe20000000800 */
[----:B------:R-:W-:Y:S01]  /*1e240*/  FSEL R169, R134, -INF , P4 ;  /* 0xff80000086a97808 */ /* 0x000fe20002000000 */
[----:B-----5:R-:W-:Y:S01]  /*1e250*/  FFMA.FTZ R144, R123, R12, -R102 ;  /* 0x0000000c7b907223 */ /* 0x020fe20000010866 */
[----:B------:R-:W-:Y:S02]  /*1e260*/  FMNMX.FTZ R140, R132, R13, !PT ;  /* 0x0000000d848c7209 */ /* 0x000fe40007810000 */
[----:B------:R-:W-:Y:S02]  /*1e270*/  ISETP.GT.AND P4, PT, R131, 0x61, PT ;  /* 0x000000618300780c */ /* 0x000fe40003f84270 */
[----:B------:R-:W-:Y:S01]  /*1e280*/  FSEL R20, R20, -INF , P3 ;  /* 0xff80000014147808 */ /* 0x000fe20001800000 */
[----:B------:R2:W-:Y:S01]  /*1e290*/  MUFU.EX2 R134, R142 ;  /* 0x0000008e00867308 */ /* 0x0005e20000000800 */
[----:B------:R-:W-:-:S02]  /*1e2a0*/  FMNMX.FTZ R13, R169, R140, !PT ;  /* 0x0000008ca90d7209 */ /* 0x000fc40007810000 */
[C---:B------:R-:W-:Y:S02]  /*1e2b0*/  ISETP.GT.AND P3, PT, R131.reuse, 0x68, PT ;  /* 0x000000688300780c */ /* 0x040fe40003f64270 */
[----:B------:R-:W-:Y:S02]  /*1e2c0*/  FSEL R123, R106, -INF , P4 ;  /* 0xff8000006a7b7808 */ /* 0x000fe40002000000 */
[----:B------:R-:W-:Y:S01]  /*1e2d0*/  FMNMX.FTZ R140, R20, R13, !PT ;  /* 0x0000000d148c7209 */ /* 0x000fe20007810000 */
[----:B------:R5:W-:Y:S01]  /*1e2e0*/  MUFU.EX2 R106, R144 ;  /* 0x00000090006a7308 */ /* 0x000be20000000800 */
[----:B------:R-:W-:Y:S01]  /*1e2f0*/  ISETP.GT.AND P4, PT, R131, 0x69, PT ;  /* 0x000000698300780c */ /* 0x000fe20003f84270 */
[----:B--2---:R-:W-:Y:S01]  /*1e300*/  FFMA.FTZ R142, R127, R12, -R102 ;  /* 0x0000000c7f8e7223 */ /* 0x004fe20000010866 */
[----:B------:R-:W-:Y:S02]  /*1e310*/  FSEL R92, R92, -INF , P3 ;  /* 0xff8000005c5c7808 */ /* 0x000fe40001800000 */
[----:B------:R-:W-:-:S02]  /*1e320*/  FMNMX.FTZ R13, R123, R140, !PT ;  /* 0x0000008c7b0d7209 */ /* 0x000fc40007810000 */
[----:B------:R-:W-:Y:S01]  /*1e330*/  ISETP.GT.AND P3, PT, R131, 0x70, PT ;  /* 0x000000708300780c */ /* 0x000fe20003f64270 */
[----:B------:R-:W-:Y:S01]  /*1e340*/  MUFU.EX2 R107, R107 ;  /* 0x0000006b006b7308 */ /* 0x000fe20000000800 */
[----:B0-----:R-:W-:Y:S01]  /*1e350*/  FSEL R96, R96, -INF , P4 ;  /* 0xff80000060607808 */ /* 0x001fe20002000000 */
[----:B-----5:R-:W-:Y:S01]  /*1e360*/  FFMA.FTZ R144, R181, R12, -R102 ;  /* 0x0000000cb5907223 */ /* 0x020fe20000010866 */
[----:B------:R-:W-:Y:S02]  /*1e370*/  FMNMX.FTZ R13, R92, R13, !PT ;  /* 0x0000000d5c0d7209 */ /* 0x000fe40007810000 */
[----:B------:R-:W-:Y:S02]  /*1e380*/  ISETP.GT.AND P4, PT, R131, 0x71, PT ;  /* 0x000000718300780c */ /* 0x000fe40003f84270 */
[----:B-1----:R-:W-:Y:S01]  /*1e390*/  FSEL R100, R100, -INF , P3 ;  /* 0xff80000064647808 */ /* 0x002fe20001800000 */
[----:B------:R-:W-:Y:S01]  /*1e3a0*/  MUFU.EX2 R157, R157 ;  /* 0x0000009d009d7308 */ /* 0x000fe20000000800 */
[----:B------:R-:W-:-:S02]  /*1e3b0*/  FMNMX.FTZ R13, R96, R13, !PT ;  /* 0x0000000d600d7209 */ /* 0x000fc40007810000 */
[C---:B------:R-:W-:Y:S02]  /*1e3c0*/  ISETP.GT.AND P3, PT, R131.reuse, 0x78, PT ;  /* 0x000000788300780c */ /* 0x040fe40003f64270 */
[----:B---3--:R-:W-:Y:S02]  /*1e3d0*/  FSEL R127, R104, -INF , P4 ;  /* 0xff800000687f7808 */ /* 0x008fe40002000000 */
[----:B------:R-:W-:Y:S01]  /*1e3e0*/  FMNMX.FTZ R140, R100, R13, !PT ;  /* 0x0000000d648c7209 */ /* 0x000fe20007810000 */
[----:B------:R0:W-:Y:S01]  /*1e3f0*/  MUFU.EX2 R104, R142 ;  /* 0x0000008e00687308 */ /* 0x0001e20000000800 */
[----:B------:R-:W-:Y:S02]  /*1e400*/  ISETP.GT.AND P4, PT, R131, 0x79, PT ;  /* 0x000000798300780c */ /* 0x000fe40003f84270 */
[----:B------:R-:W-:Y:S02]  /*1e410*/  FSEL R108, R108, -INF , P3 ;  /* 0xff8000006c6c7808 */ /* 0x000fe40001800000 */
[----:B------:R-:W-:Y:S01]  /*1e420*/  FMNMX.FTZ R13, R127, R140, !PT ;  /* 0x0000008c7f0d7209 */ /* 0x000fe20007810000 */
[----:B------:R-:W-:Y:S01]  /*1e430*/  FFMA.FTZ R140, R133, R12, -R102 ;  /* 0x0000000c858c7223 */ /* 0x000fe20000010866 */
[----:B------:R-:W-:Y:S01]  /*1e440*/  ISETP.GT.AND P3, PT, R131, 0x80, PT ;  /* 0x000000808300780c */ /* 0x000fe20003f64270 */
[----:B------:R-:W-:Y:S01]  /*1e450*/  MUFU.EX2 R141, R141 ;  /* 0x0000008d008d7308 */ /* 0x000fe20000000800 */
[----:B------:R-:W-:-:S02]  /*1e460*/  FSEL R110, R110, -INF , P4 ;  /* 0xff8000006e6e7808 */ /* 0x000fc40002000000 */
[----:B------:R-:W-:Y:S02]  /*1e470*/  FMNMX.FTZ R13, R108, R13, !PT ;  /* 0x0000000d6c0d7209 */ /* 0x000fe40007810000 */
[C---:B------:R-:W-:Y:S02]  /*1e480*/  ISETP.GT.AND P4, PT, R131.reuse, 0x81, PT ;  /* 0x000000818300780c */ /* 0x040fe40003f84270 */
[----:B------:R-:W-:Y:S01]  /*1e490*/  FSEL R90, R90, -INF , P3 ;  /* 0xff8000005a5a7808 */ /* 0x000fe20001800000 */
[----:B------:R-:W-:Y:S01]  /*1e4a0*/  MUFU.EX2 R109, R109 ;  /* 0x0000006d006d7308 */ /* 0x000fe20000000800 */
[----:B------:R-:W-:Y:S02]  /*1e4b0*/  FMNMX.FTZ R13, R110, R13, !PT ;  /* 0x0000000d6e0d7209 */ /* 0x000fe40007810000 */
[----:B------:R-:W-:Y:S02]  /*1e4c0*/  ISETP.GT.AND P3, PT, R131, 0x88, PT ;  /* 0x000000888300780c */ /* 0x000fe40003f64270 */
[----:B------:R-:W-:-:S02]  /*1e4d0*/  FSEL R112, R112, -INF , P4 ;  /* 0xff80000070707808 */ /* 0x000fc40002000000 */
[----:B------:R-:W-:Y:S01]  /*1e4e0*/  FMNMX.FTZ R13, R90, R13, !PT ;  /* 0x0000000d5a0d7209 */ /* 0x000fe20007810000 */
[----:B------:R-:W-:Y:S01]  /*1e4f0*/  MUFU.EX2 R138, R138 ;  /* 0x0000008a008a7308 */ /* 0x000fe20000000800 */
[C---:B------:R-:W-:Y:S02]  /*1e500*/  ISETP.GT.AND P4, PT, R131.reuse, 0x89, PT ;  /* 0x000000898300780c */ /* 0x040fe40003f84270 */
[----:B------:R-:W-:Y:S02]  /*1e510*/  FSEL R94, R94, -INF , P3 ;  /* 0xff8000005e5e7808 */ /* 0x000fe40001800000 */
[----:B------:R-:W-:Y:S02]  /*1e520*/  FMNMX.FTZ R13, R112, R13, !PT ;  /* 0x0000000d700d7209 */ /* 0x000fe40007810000 */
[----:B------:R-:W-:Y:S01]  /*1e530*/  ISETP.GT.AND P3, PT, R131, 0x90, PT ;  /* 0x000000908300780c */ /* 0x000fe20003f64270 */
[----:B------:R-:W-:Y:S01]  /*1e540*/  MUFU.EX2 R113, R113 ;  /* 0x0000007100717308 */ /* 0x000fe20000000800 */
[----:B------:R-:W-:-:S02]  /*1e550*/  FSEL R95, R95, -INF , P4 ;  /* 0xff8000005f5f7808 */ /* 0x000fc40002000000 */
[----:B0-----:R-:W-:Y:S02]  /*1e560*/  FMNMX.FTZ R142, R94, R13, !PT ;  /* 0x0000000d5e8e7209 */ /* 0x001fe40007810000 */
[----:B------:R-:W-:Y:S02]  /*1e570*/  ISETP.GT.AND P4, PT, R131, 0x91, PT ;  /* 0x000000918300780c */ /* 0x000fe40003f84270 */
[----:B------:R-:W-:Y:S01]  /*1e580*/  FSEL R133, R98, -INF , P3 ;  /* 0xff80000062857808 */ /* 0x000fe20001800000 */
[----:B------:R-:W-:-:S01]  /*1e590*/  FFMA.FTZ R98, R171, R12, -R102 ;  /* 0x0000000cab627223 */ /* 0x000fc20000010866 */
[----:B------:R-:W-:Y:S01]  /*1e5a0*/  FMNMX.FTZ R142, R95, R142, !PT ;  /* 0x0000008e5f8e7209 */ /* 0x000fe20007810000 */
[----:B------:R-:W-:Y:S01]  /*1e5b0*/  MUFU.EX2 R125, R125 ;  /* 0x0000007d007d7308 */ /* 0x000fe20000000800 */
[----:B------:R-:W-:Y:S02]  /*1e5c0*/  ISETP.GT.AND P3, PT, R131, 0x98, PT ;  /* 0x000000988300780c */ /* 0x000fe40003f64270 */
[----:B------:R-:W-:-:S02]  /*1e5d0*/  FSEL R99, R99, -INF , P4 ;  /* 0xff80000063637808 */ /* 0x000fc40002000000 */
[----:B------:R-:W-:Y:S02]  /*1e5e0*/  FMNMX.FTZ R142, R133, R142, !PT ;  /* 0x0000008e858e7209 */ /* 0x000fe40007810000 */
[----:B------:R-:W-:Y:S01]  /*1e5f0*/  ISETP.GT.AND P4, PT, R131, 0x99, PT ;  /* 0x000000998300780c */ /* 0x000fe20003f84270 */
[----:B------:R-:W-:Y:S01]  /*1e600*/  MUFU.EX2 R117, R117 ;  /* 0x0000007500757308 */ /* 0x000fe20000000800 */
[----:B----4-:R-:W-:Y:S01]  /*1e610*/  FSEL R131, R114, -INF , P3 ;  /* 0xff80000072837808 */ /* 0x010fe20001800000 */
[--C-:B------:R-:W-:Y:S01]  /*1e620*/  FFMA.FTZ R114, R175, R12, -R102.reuse ;  /* 0x0000000caf727223 */ /* 0x100fe20000010866 */
[----:B------:R-:W-:Y:S01]  /*1e630*/  FMNMX.FTZ R142, R99, R142, !PT ;  /* 0x0000008e638e7209 */ /* 0x000fe20007810000 */
[--C-:B------:R-:W-:Y:S01]  /*1e640*/  FFMA.FTZ R175, R183, R12, -R102.reuse ;  /* 0x0000000cb7af7223 */ /* 0x100fe20000010866 */
[----:B------:R-:W-:Y:S02]  /*1e650*/  FSEL R171, R103, -INF , P4 ;  /* 0xff80000067ab7808 */ /* 0x000fe40002000000 */
[----:B------:R-:W-:Y:S01]  /*1e660*/  FMNMX.FTZ R142, R131, R142, !PT ;  /* 0x0000008e838e7209 */ /* 0x000fe20007810000 */
[----:B------:R-:W-:Y:S03]  /*1e670*/  MUFU.EX2 R89, R89 ;  /* 0x0000005900597308 */ /* 0x000fe60000000800 */
[----:B------:R-:W-:Y:S01]  /*1e680*/  FMNMX.FTZ R13, R171, R142, !PT ;  /* 0x0000008eab0d7209 */ /* 0x000fe20007810000 */
[-CC-:B------:R-:W-:Y:S01]  /*1e690*/  FFMA.FTZ R142, R177, R12.reuse, -R102.reuse ;  /* 0x0000000cb18e7223 */ /* 0x180fe20000010866 */
[----:B------:R-:W-:-:S01]  /*1e6a0*/  FFMA.FTZ R177, R88, R12, -R102 ;  /* 0x0000000c58b17223 */ /* 0x000fc20000010866 */
[-CC-:B------:R-:W-:Y:S01]  /*1e6b0*/  FFMA.FTZ R88, R111, R12.reuse, -R102.reuse ;  /* 0x0000000c6f587223 */ /* 0x180fe20000010866 */
[----:B------:R-:W-:-:S01]  /*1e6c0*/  FFMA.FTZ R111, R135, R12, -R102 ;  /* 0x0000000c876f7223 */ /* 0x000fc20000010866 */
[----:B------:R-:W0:Y:S01]  /*1e6d0*/  SHFL.BFLY PT, R146, R13, 0x2, 0x1f ;  /* 0x0c401f000d927f89 */ /* 0x000e2200000e0000 */
[----:B------:R-:W-:Y:S08]  /*1e6e0*/  MUFU.EX2 R140, R140 ;  /* 0x0000008c008c7308 */ /* 0x000ff00000000800 */
        /* <DEDUP_REMOVED lines=13> */
[----:B------:R-:W-:-:S05]  /*1e7c0*/  FSEL R102, R152, RZ, P3 ;  /* 0x000000ff98667208 */ /* 0x000fca0001800000 */
[----:B------:R-:W-:Y:S01]  /*1e7d0*/  MUFU.EX2 R144, R144 ;  /* 0x0000009000907308 */ /* 0x000fe20000000800 */
[----:B------:R-:W-:-:S01]  /*1e7e0*/  FFMA.FTZ R160, R139, R12, -R102 ;  /* 0x0000000c8ba07223 */ /* 0x000fc20000010866 */
[-CC-:B------:R-:W-:Y:S01]  /*1e7f0*/  FFMA.FTZ R139, R143, R12.reuse, -R102.reuse ;  /* 0x0000000c8f8b7223 */ /* 0x180fe20000010866 */
[----:B------:R-:W-:-:S01]  /*1e800*/  FFMA.FTZ R143, R147, R12, -R102 ;  /* 0x0000000c938f7223 */ /* 0x000fc20000010866 */
        /* <DEDUP_REMOVED lines=38> */
[----:B------:R-:W-:Y:S01]  /*1ea70*/  FFMA.FTZ R133, R133, R12, -R102 ;  /* 0x0000000c85857223 */ /* 0x000fe20000010866 */
[----:B------:R-:W-:-:S01]  /*1ea80*/  FADD.FTZ R168, R11, R168 ;  /* 0x000000a80ba87221 */ /* 0x000fc20000010000 */
[----:B------:R-:W-:-:S02]  /*1ea90*/  @!P2 IMAD R161, R10, 0x8, R16 ;  /* 0x000000080aa1a824 */ /* 0x000fc400078e0210 */
[----:B------:R-:W0:Y:S01]  /*1eaa0*/  MUFU.EX2 R21, R21 ;  /* 0x0000001500157308 */ /* 0x000e220000000800 */
[----:B-1----:R-:W-:-:S07]  /*1eab0*/  FFMA.FTZ R3, R6, R0, R9 ;  /* 0x0000000006037223 */ /* 0x002fce0000010009 */
        /* <DEDUP_REMOVED lines=19> */
[----:B------:R-:W-:-:S04]  /*1ebf0*/  FADD.FTZ R151, R157, R168 ;  /* 0x000000a89d977221 */ /* 0x000fc80000010000 */
[----:B------:R-:W-:Y:S01]  /*1ec00*/  FADD.FTZ R168, R136, R151 ;  /* 0x0000009788a87221 */ /* 0x000fe20000010000 */
[----:B------:R-:W-:-:S01]  /*1ec10*/  FFMA.FTZ R151, R96, R12, -R102 ;  /* 0x0000000c60977223 */ /* 0x000fc20000010866 */
[----:B------:R-:W1:Y:S01]  /*1ec20*/  MUFU.EX2 R160, R160 ;  /* 0x000000a000a07308 */ /* 0x000e620000000800 */
[----:B--2---:R-:W-:-:S01]  /*1ec30*/  FADD.FTZ R0, R158, R3 ;  /* 0x000000039e007221 */ /* 0x004fc20000010000 */
[----:B------:R-:W-:Y:S01]  /*1ec40*/  FADD.FTZ R168, R141, R168 ;  /* 0x000000a88da87221 */ /* 0x000fe20000010000 */
        /* <DEDUP_REMOVED lines=27> */
[----:B--2---:R-:W-:-:S01]  /*1ee00*/  FADD.FTZ R0, R120, R153 ;  /* 0x0000009978007221 */ /* 0x004fc20000010000 */
[----:B------:R-:W-:-:S06]  /*1ee10*/  FFMA.FTZ R153, R110, R12, -R102 ;  /* 0x0000000c6e997223 */ /* 0x000fcc0000010866 */
[----:B------:R-:W2:Y:S01]  /*1ee20*/  MUFU.EX2 R122, R122 ;  /* 0x0000007a007a7308 */ /* 0x000ea20000000800 */
[----:B0-----:R-:W-:-:S07]  /*1ee30*/  FADD.FTZ R0, R121, R0 ;  /* 0x0000000079007221 */ /* 0x001fce0000010000 */
[----:B------:R-:W0:Y:S01]  /*1ee40*/  MUFU.EX2 R126, R126 ;  /* 0x0000007e007e7308 */ /* 0x000e220000000800 */
[----:B-1----:R-:W-:-:S01]  /*1ee50*/  FADD.FTZ R3, R7, R0 ;  /* 0x0000000007037221 */ /* 0x002fc20000010000 */
[----:B------:R-:W-:Y:S01]  /*1ee60*/  FADD.FTZ R0, R104, R155 ;  /* 0x0000009b68007221 */ /* 0x000fe20000010000 */
[----:B------:R-:W-:-:S03]  /*1ee70*/  FFMA.FTZ R155, R112, R12, -R102 ;  /* 0x0000000c709b7223 */ /* 0x000fc60000010866 */
        /* <DEDUP_REMOVED lines=20> */
[----:B------:R-:W-:Y:S01]  /*1efc0*/  FADD.FTZ R3, R93, R0 ;  /* 0x000000005d037221 */ /* 0x000fe20000010000 */
[----:B------:R-:W-:-:S05]  /*1efd0*/  IADD3 R0, -R186, 0xb, RZ ;  /* 0x0000000bba007810 */ /* 0x000fca0007ffe1ff */
[----:B------:R-:W2:Y:S01]  /*1efe0*/  MUFU.EX2 R96, R96 ;  /* 0x0000006000607308 */ /* 0x000ea20000000800 */
[----:B0-----:R-:W-:-:S07]  /*1eff0*/  FADD.FTZ R108, R92, R159 ;  /* 0x0000009f5c6c7221 */ /* 0x001fce0000010000 */
[----:B------:R-:W0:Y:S01]  /*1f000*/  MUFU.EX2 R127, R127 ;  /* 0x0000007f007f7308 */ /* 0x000e220000000800 */
[----:B-1----:R-:W-:-:S01]  /*1f010*/  FADD.FTZ R159, R151, R108 ;  /* 0x0000006c979f7221 */ /* 0x002fc20000010000 */
[----:B------:R-:W-:-:S04]  /*1f020*/  FADD.FTZ R108, R142, R3 ;  /* 0x000000038e6c7221 */ /* 0x000fc80000010000 */
[----:B------:R-:W-:Y:S01]  /*1f030*/  FADD.FTZ R112, R173, R108 ;  /* 0x0000006cad707221 */ /* 0x000fe20000010000 */
[----:B------:R-:W-:-:S01]  /*1f040*/  FFMA.FTZ R108, R99, R12, -R102 ;  /* 0x0000000c636c7223 */ /* 0x000fc20000010866 */
        /* <DEDUP_REMOVED lines=14> */
[----:B------:R-:W-:Y:S01]  /*1f130*/  MUFU.EX2 R155, R155 ;  /* 0x0000009b009b7308 */ /* 0x000fe20000000800 */
[----:B-1----:R-:W-:-:S01]  /*1f140*/  FADD.FTZ R168, R90, R3 ;  /* 0x000000035aa87221 */ /* 0x002fc20000010000 */
[----:B------:R-:W-:-:S04]  /*1f150*/  @!P2 IADD3 R3, R161, 0x29840, RZ ;  /* 0x00029840a103a810 */ /* 0x000fc80007ffe0ff */
[----:B------:R-:W-:Y:S01]  /*1f160*/  @!P2 PRMT R3, RZ, 0x654, R3 ;  /* 0x00000654ff03a816 */ /* 0x000fe20000000003 */
[----:B------:R0:W-:Y:S06]  /*1f170*/  BAR.ARV R0, 0x100 ;  /* 0x000400000000751d */ /* 0x0001ec0000002000 */
[----:B------:R-:W1:Y:S01]  /*1f180*/  MUFU.EX2 R101, R101 ;  /* 0x0000006500657308 */ /* 0x000e620000000800 */
[----:B--2---:R-:W-:-:S01]  /*1f190*/  FADD.FTZ R112, R175, R112 ;  /* 0x00000070af707221 */ /* 0x004fc20000010000 */
[----:B------:R2:W-:Y:S06]  /*1f1a0*/  @!P2 SYNCS.ARRIVE.TRANS64.RED.A1T0 RZ, [R3+URZ], RZ ;  /* 0x000000ff03ffa9a7 */ /* 0x0005ec000810043f */
[----:B------:R-:W-:Y:S08]  /*1f1b0*/  MUFU.EX2 R94, R94 ;  /* 0x0000005e005e7308 */ /* 0x000ff00000000800 */
[----:B------:R-:W3:Y:S01]  /*1f1c0*/  MUFU.EX2 R148, R148 ;  /* 0x0000009400947308 */ /* 0x000ee20000000800 */
[----:B-1----:R-:W-:-:S07]  /*1f1d0*/  FADD.FTZ R159, R101, R112 ;  /* 0x00000070659f7221 */ /* 0x002fce0000010000 */
[----:B------:R-:W-:Y:S08]  /*1f1e0*/  MUFU.EX2 R95, R95 ;  /* 0x0000005f005f7308 */ /* 0x000ff00000000800 */
[----:B------:R-:W1:Y:S01]  /*1f1f0*/  MUFU.EX2 R150, R150 ;  /* 0x0000009600967308 */ /* 0x000e620000000800 */
[----:B---3--:R-:W-:-:S07]  /*1f200*/  FADD.FTZ R159, R148, R159 ;  /* 0x0000009f949f7221 */ /* 0x008fce0000010000 */
[----:B------:R3:W2:Y:S08]  /*1f210*/  MUFU.EX2 R99, R133 ;  /* 0x0000008500637308 */ /* 0x0006b00000000800 */
[----:B------:R-:W4:Y:S01]  /*1f220*/  MUFU.EX2 R177, R177 ;  /* 0x000000b100b17308 */ /* 0x000f220000000800 */
[----:B---3--:R-:W-:-:S01]  /*1f230*/  FADD.FTZ R133, R155, R168 ;  /* 0x000000a89b857221 */ /* 0x008fc20000010000 */
[----:B-1----:R-:W-:-:S03]  /*1f240*/  FADD.FTZ R102, R150, R159 ;  /* 0x0000009f96667221 */ /* 0x002fc60000010000 */
[----:B0-----:R-:W-:-:S03]  /*1f250*/  FADD.FTZ R0, R94, R133 ;  /* 0x000000855e007221 */ /* 0x001fc60000010000 */
[----:B------:R-:W0:Y:S01]  /*1f260*/  MUFU.EX2 R108, R108 ;  /* 0x0000006c006c7308 */ /* 0x000e220000000800 */
[----:B------:R-:W-:-:S04]  /*1f270*/  FADD.FTZ R0, R95, R0 ;  /* 0x000000005f007221 */ /* 0x000fc80000010000 */
[----:B--2---:R-:W-:-:S03]  /*1f280*/  FADD.FTZ R3, R99, R0 ;  /* 0x0000000063037221 */ /* 0x004fc60000010000 */
[----:B------:R-:W1:Y:S01]  /*1f290*/  MUFU.EX2 R88, R88 ;  /* 0x0000005800587308 */ /* 0x000e620000000800 */
[----:B----4-:R-:W-:-:S07]  /*1f2a0*/  FADD.FTZ R133, R177, R102 ;  /* 0x00000066b1857221 */ /* 0x010fce0000010000 */
        /* <DEDUP_REMOVED lines=10> */
.L_x_2487:
[----:B------:R-:W-:Y:S01]  /*1f350*/  F2FP.SATFINITE.E4M3.F32.PACK_AB_MERGE_C R7, R122, R7, RZ ;  /* 0x000000077a07723e */ /* 0x000fe200048070ff */
[----:B------:R-:W-:Y:S01]  /*1f360*/  FMUL.FTZ R26, R26, R6 ;  /* 0x000000061a1a7220 */ /* 0x000fe20000410000 */
[----:B------:R-:W-:Y:S01]  /*1f370*/  F2FP.SATFINITE.E4M3.F32.PACK_AB_MERGE_C R14, R107, R14, RZ ;  /* 0x0000000e6b0e723e */ /* 0x000fe200048070ff */
[----:B------:R-:W-:Y:S01]  /*1f380*/  FMUL.FTZ R27, R27, R6 ;  /* 0x000000061b1b7220 */ /* 0x000fe20000410000 */
[----:B------:R-:W-:Y:S01]  /*1f390*/  F2FP.SATFINITE.E4M3.F32.PACK_AB_MERGE_C R120, R121, R120, R7 ;  /* 0x000000787978723e */ /* 0x000fe20004807007 */
[----:B------:R-:W-:Y:S01]  /*1f3a0*/  IMAD R7, R189, 0x8, R16 ;  /* 0x00000008bd077824 */ /* 0x000fe200078e0210 */
[----:B------:R-:W-:Y:S01]  /*1f3b0*/  ISETP.GT.AND P2, PT, R8, R5, PT ;  /* 0x000000050800720c */ /* 0x000fe20003f44270 */
[----:B------:R-:W-:Y:S01]  /*1f3c0*/  FMUL.FTZ R30, R30, R6 ;  /* 0x000000061e1e7220 */ /* 0x000fe20000410000 */
[----:B------:R-:W-:Y:S01]  /*1f3d0*/  F2FP.SATFINITE.E4M3.F32.PACK_AB_MERGE_C R186, R128, R105, R14 ;  /* 0x0000006980ba723e */ /* 0x000fe2000480700e */
[----:B------:R-:W-:Y:S01]  /*1f3e0*/  IMAD.U32 R14, RZ, RZ, UR37 ;  /* 0x00000025ff0e7e24 */ /* 0x000fe2000f8e00ff */
        /* <DEDUP_REMOVED lines=14> */
[----:B------:R-:W-:Y:S01]  /*1f4d0*/  F2FP.SATFINITE.E4M3.F32.PACK_AB_MERGE_C R92, R123, R20, R92 ;  /* 0x000000147b5c723e */ /* 0x000fe2000480705c */
[----:B------:R-:W-:Y:S01]  /*1f4e0*/  FMUL.FTZ R42, R42, R6 ;  /* 0x000000062a2a7220 */ /* 0x000fe20000410000 */
[----:B------:R-:W-:Y:S01]  /*1f4f0*/  F2FP.SATFINITE.E4M3.F32.PACK_AB_MERGE_C R100, R127, R96, R100 ;  /* 0x000000607f64723e */ /* 0x000fe20004807064 */
        /* <DEDUP_REMOVED lines=84> */
[----:B------:R-:W-:Y:S01]  /*1fa40*/  IMAD.MOV.U32 R6, RZ, RZ, R13 ;  /* 0x000000ffff067224 */ /* 0x000fe200078e000d */
[----:B------:R-:W-:Y:S01]  /*1fa50*/  MOV R189, R10 ;  /* 0x0000000a00bd7202 */ /* 0x000fe20000000f00 */
[----:B0-----:R-:W-:-:S02]  /*1fa60*/  IMAD.MOV.U32 R7, RZ, RZ, R91 ;  /* 0x000000ffff077224 */ /* 0x001fc400078e005b */
[----:B------:R-:W-:Y:S02]  /*1fa70*/  IMAD.MOV.U32 R9, RZ, RZ, R190 ;  /* 0x000000ffff097224 */ /* 0x000fe400078e00be */
[----:B------:R-:W-:Y:S02]  /*1fa80*/  IMAD.MOV.U32 R177, RZ, RZ, R120 ;  /* 0x000000ffffb17224 */ /* 0x000fe400078e0078 */
[----:B------:R-:W-:Y:S02]  /*1fa90*/  IMAD.MOV.U32 R173, RZ, RZ, R92 ;  /* 0x000000ffffad7224 */ /* 0x000fe400078e005c */
[----:B------:R-:W-:Y:S01]  /*1faa0*/  IMAD.MOV.U32 R175, RZ, RZ, R100 ;  /* 0x000000ffffaf7224 */ /* 0x000fe200078e0064 */
[----:B------:R-:W-:Y:S06]  /*1fab0*/  @P2 BRA `(.L_x_2488) ;  /* 0xffffffb800202947 */ /* 0x000fec000383ffff */
[----:B------:R-:W-:-:S07]  /*1fac0*/  MOV R189, R10 ;  /* 0x0000000a00bd7202 */ /* 0x000fce0000000f00 */
.L_x_2477:
[----:B------:R-:W-:-:S13]  /*1fad0*/  ISETP.GE.AND P0, PT, R8, RZ, PT ;  /* 0x000000ff0800720c */ /* 0x000fda0003f06270 */
[----:B------:R-:W-:Y:S05]  /*1fae0*/  @!P0 BRA `(.L_x_2489) ;  /* 0x0000003c00148947 */ /* 0x000fea0003800000 */
[----:B------:R-:W-:Y:S01]  /*1faf0*/  IMAD.MOV.U32 R5, RZ, RZ, R13 ;  /* 0x000000ffff057224 */ /* 0x000fe200078e000d */
[----:B------:R-:W-:Y:S01]  /*1fb00*/  MOV R9, R189 ;  /* 0x000000bd00097202 */ /* 0x000fe20000000f00 */
[----:B------:R-:W-:Y:S02]  /*1fb10*/  IMAD.MOV.U32 R6, RZ, RZ, R91 ;  /* 0x000000ffff067224 */ /* 0x000fe400078e005b */
[----:B------:R-:W-:-:S07]  /*1fb20*/  IMAD.MOV.U32 R7, RZ, RZ, R190 ;  /* 0x000000ffff077224 */ /* 0x000fce00078e00be */
.L_x_2500:
[----:B------:R-:W-:Y:S01]  /*1fb30*/  ISETP.NE.AND P2, PT, R197, RZ, PT ;  /* 0x000000ffc500720c */ /* 0x000fe20003f45270 */
[----:B------:R-:W-:Y:S01]  /*1fb40*/  VIADD R189, R9, 0x1 ;  /* 0x0000000109bd7836 */ /* 0x000fe20000000000 */
[----:B------:R-:W-:Y:S05]  /*1fb50*/  YIELD ;  /* 0x0000000000007946 */ /* 0x000fea0003800000 */
[----:B------:R-:W-:-:S04]  /*1fb60*/  ISETP.NE.AND P0, PT, R189, 0x2, PT ;  /* 0x00000002bd00780c */ /* 0x000fc80003f05270 */
[----:B------:R-:W-:Y:S02]  /*1fb70*/  SEL R190, RZ, 0x1, P0 ;  /* 0x00000001ffbe7807 */ /* 0x000fe40000000000 */
[----:B------:R-:W-:Y:S02]  /*1fb80*/  SEL R189, R189, RZ, P0 ;  /* 0x000000ffbdbd7207 */ /* 0x000fe40000000000 */
[----:B------:R-:W-:Y:S01]  /*1fb90*/  LOP3.LUT R190, R7, R190, RZ, 0x3c, !PT ;  /* 0x000000be07be7212 */ /* 0x000fe200078e3cff */
[----:B------:R-:W-:Y:S06]  /*1fba0*/  @P2 BRA `(.L_x_2490) ;  /* 0x0000000000302947 */ /* 0x000fec0003800000 */
[----:B------:R-:W-:Y:S05]  /*1fbb0*/  @!P1 BRA `(.L_x_2491) ;  /* 0x0000000000049947 */ /* 0x000fea0003800000 */
[----:B------:R-:W-:Y:S01]  /*1fbc0*/  BPT.TRAP 0x1 ;  /* 0x000000040000795c */ /* 0x000fe20000300000 */
.L_x_2491:
[----:B------:R-:W-:Y:S01]  /*1fbd0*/  IMAD R10, R189, 0x8, R16 ;  /* 0x00000008bd0a7824 */ /* 0x000fe200078e0210 */
[----:B------:R-:W-:-:S04]  /*1fbe0*/  SHF.L.U32 R11, R190, 0x1f, RZ ;  /* 0x0000001fbe0b7819 */ /* 0x000fc800000006ff */
[----:B------:R0:W1:Y:S01]  /*1fbf0*/  SYNCS.PHASECHK.TRANS64.TRYWAIT P0, [R10+URZ+0x29830], R11 ;  /* 0x0298300b0a0075a7 */ /* 0x000062000800017f */
[----:B------:R-:W-:Y:S05]  /*1fc00*/  @!P1 BRA `(.L_x_2492) ;  /* 0x0000000000049947 */ /* 0x000fea0003800000 */
[----:B------:R-:W-:Y:S01]  /*1fc10*/  BPT.TRAP 0x1 ;  /* 0x000000040000795c */ /* 0x000fe20000300000 */
.L_x_2492:
[----:B------:R-:W-:Y:S04]  /*1fc20*/  BSSY B0, `(.L_x_2490) ;  /* 0x0000004000007945 */ /* 0x000fe80003800000 */
[----:B-1----:R-:W-:Y:S05]  /*1fc30*/  @P0 BRA `(.L_x_2493) ;  /* 0x0000000000080947 */ /* 0x002fea0003800000 */
[----:B------:R-:W1:Y:S02]  /*1fc40*/  SYNCS.PHASECHK.TRANS64.TRYWAIT P0, [R10+URZ+0x29830], R11 ;  /* 0x0298300b0a0075a7 */ /* 0x000e64000800017f */
[----:B-1----:R-:W-:Y:S05]  /*1fc50*/  @!P0 BRA `(.L_x_2494) ;  /* 0x000000e000c88947 */ /* 0x002fea0003800000 */
.L_x_2493:
[----:B------:R-:W-:Y:S05]  /*1fc60*/  BSYNC B0 ;  /* 0x0000000000007941 */ /* 0x000fea0003800000 */
.L_x_2490:
        /* <DEDUP_REMOVED lines=23> */
[----:B0-----:R-:W-:-:S05]  /*1fde0*/  SHF.R.U32.HI R10, RZ, 0x7, R10 ;  /* 0x00000007ff0a7819 */ /* 0x001fca000001160a */
[----:B------:R-:W-:Y:S02]  /*1fdf0*/  VIADD R88, R10, 0x8 ;  /* 0x000000080a587836 */ /* 0x000fe40000000000 */
[----:B------:R-:W-:-:S03]  /*1fe00*/  IMAD R10, R189, 0x780, R4 ;  /* 0x00000780bd0a7824 */ /* 0x000fc600078e0204 */
[----:B------:R0:W-:Y:S01]  /*1fe10*/  BAR.SYNC.DEFER_BLOCKING R88, 0x100 ;  /* 0x000400580000751d */ /* 0x0001e20000010000 */
[C---:B------:R-:W-:Y:S01]  /*1fe20*/  VIADD R14, R10.reuse, 0x100 ;  /* 0x000001000a0e7836 */ /* 0x040fe20000000000 */
[C---:B------:R-:W-:Y:S01]  /*1fe30*/  R2UR UR50, R10.reuse ;  /* 0x000000000a3272ca */ /* 0x040fe200000e0000 */
[C---:B------:R-:W-:Y:S01]  /*1fe40*/  VIADD R20, R10.reuse, 0x200 ;  /* 0x000002000a147836 */ /* 0x040fe20000000000 */
[----:B------:R-:W-:Y:S02]  /*1fe50*/  IADD3 R12, R10, 0x80, RZ ;  /* 0x000000800a0c7810 */ /* 0x000fe40007ffe0ff */
[----:B------:R-:W-:Y:S01]  /*1fe60*/  R2UR UR26, R14 ;  /* 0x000000000e1a72ca */ /* 0x000fe200000e0000 */
[----:B------:R-:W-:Y:S01]  /*1fe70*/  VIADD R14, R10, 0x2 ;  /* 0x000000020a0e7836 */ /* 0x000fe20000000000 */
[----:B------:R-:W-:Y:S02]  /*1fe80*/  R2UR UR46, R12 ;  /* 0x000000000c2e72ca */ /* 0x000fe400000e0000 */
[----:B------:R-:W-:-:S02]  /*1fe90*/  IADD3 R12, R10, 0x180, RZ ;  /* 0x000001800a0c7810 */ /* 0x000fc40007ffe0ff */
[----:B------:R-:W-:Y:S02]  /*1fea0*/  R2UR UR34, R20 ;  /* 0x00000000142272ca */ /* 0x000fe400000e0000 */
[----:B------:R-:W-:Y:S01]  /*1feb0*/  R2UR UR30, R12 ;  /* 0x000000000c1e72ca */ /* 0x000fe200000e0000 */
[----:B------:R-:W-:Y:S01]  /*1fec0*/  VIADD R12, R10, 0x102 ;  /* 0x000001020a0c7836 */ /* 0x000fe20000000000 */
[----:B------:R-:W-:Y:S01]  /*1fed0*/  R2UR UR6, R14 ;  /* 0x000000000e0672ca */ /* 0x000fe200000e0000 */
[----:B------:R-:W-:Y:S01]  /*1fee0*/  VIADD R14, R10, 0x82 ;  /* 0x000000820a0e7836 */ /* 0x000fe20000000000 */
        /* <DEDUP_REMOVED lines=28> */
[----:B0-----:R-:W-:-:S06]  /*200b0*/  WARPGROUP.ARRIVE ;  /* 0x00000000000079c5 */ /* 0x001fcc0000000000 */
[----:B------:R-:W-:Y:S01]  /*200c0*/  QGMMA.64x32x32.F32.E4M3.E4M3 R88, gdesc[UR32], RZ, !UPT, gsb0 ;  /* 0x00600000205879f3 */ /* 0x000fe2000c0008ff */
        /* <DEDUP_REMOVED lines=158> */
[C---:B------:R-:W-:Y:S02]  /*20ab0*/  VIADD R12, R10.reuse, 0x682 ;  /* 0x000006820a0c7836 */ /* 0x040fe40000000000 */
[----:B------:R-:W-:Y:S02]  /*20ac0*/  IMAD.MOV.U32 R13, RZ, RZ, -0x7fffffe0 ;  /* 0x80000020ff0d7424 */ /* 0x000fe400078e00ff */
[----:B------:R-:W-:Y:S01]  /*20ad0*/  VIADD R10, R10, 0x702 ;  /* 0x000007020a0a7836 */ /* 0x000fe20000000000 */
[----:B------:R-:W-:-:S02]  /*20ae0*/  WARPGROUP.DEPBAR.LE gsb0, 0x0 ;  /* 0x00008000000079c5 */ /* 0x000fc40000010000 */
        /* <DEDUP_REMOVED lines=29> */
[----:B------:R-:W-:Y:S05]  /*20cc0*/  @P2 BRA `(.L_x_2495) ;  /* 0x0000000000282947 */ /* 0x000fea0003800000 */
[----:B------:R-:W-:Y:S05]  /*20cd0*/  @!P1 BRA `(.L_x_2496) ;  /* 0x0000000000049947 */ /* 0x000fea0003800000 */
[----:B------:R-:W-:Y:S01]  /*20ce0*/  BPT.TRAP 0x1 ;  /* 0x000000040000795c */ /* 0x000fe20000300000 */
.L_x_2496:
[----:B------:R-:W-:Y:S01]  /*20cf0*/  SHF.L.U32 R7, R7, 0x1f, RZ ;  /* 0x0000001f07077819 */ /* 0x000fe200000006ff */
[----:B------:R-:W-:-:S04]  /*20d00*/  IMAD R10, R9, 0x8, R16 ;  /* 0x00000008090a7824 */ /* 0x000fc800078e0210 */
[----:B------:R0:W1:Y:S01]  /*20d10*/  SYNCS.PHASECHK.TRANS64.TRYWAIT P0, [R10+URZ+0x29850], R7 ;  /* 0x029850070a0075a7 */ /* 0x000062000800017f */
[----:B------:R-:W-:Y:S05]  /*20d20*/  @!P1 BRA `(.L_x_2497) ;  /* 0x0000000000049947 */ /* 0x000fea0003800000 */
[----:B------:R-:W-:Y:S01]  /*20d30*/  BPT.TRAP 0x1 ;  /* 0x000000040000795c */ /* 0x000fe20000300000 */
.L_x_2497:
[----:B-1----:R-:W-:Y:S05]  /*20d40*/  @P0 BRA `(.L_x_2495) ;  /* 0x0000000000080947 */ /* 0x002fea0003800000 */
[----:B------:R-:W1:Y:S02]  /*20d50*/  SYNCS.PHASECHK.TRANS64.TRYWAIT P0, [R10+URZ+0x29850], R7 ;  /* 0x029850070a0075a7 */ /* 0x000e64000800017f */
[----:B-1----:R-:W-:Y:S05]  /*20d60*/  @!P0 BRA `(.L_x_2498) ;  /* 0x000000d000988947 */ /* 0x002fea0003800000 */
.L_x_2495:
[----:B01----:R-:W-:Y:S01]  /*20d70*/  VIADD R7, R16, 0x400 ;  /* 0x0000040010077836 */ /* 0x003fe20000000000 */
[----:B------:R-:W-:Y:S05]  /*20d80*/  WARPSYNC.ALL ;  /* 0x0000000000007948 */ /* 0x000fea0003800000 */
[----:B------:R-:W-:Y:S01]  /*20d90*/  SHF.R.U32.HI R7, RZ, 0x4, R7 ;  /* 0x00000004ff077819 */ /* 0x000fe20000011607 */
[----:B------:R-:W-:Y:S01]  /*20da0*/  IMAD.MOV.U32 R11, RZ, RZ, -0x3ffffff0 ;  /* 0xc0000010ff0b7424 */ /* 0x000fe200078e00ff */
[----:B------:R-:W-:Y:S01]  /*20db0*/  WARPGROUP.ARRIVE ;  /* 0x00000000000079c5 */ /* 0x000fe20000000000 */
[----:B------:R-:W-:Y:S01]  /*20dc0*/  IMAD.MOV.U32 R13, RZ, RZ, -0x3ffffff0 ;  /* 0xc0000010ff0d7424 */ /* 0x000fe200078e00ff */
[----:B------:R-:W-:Y:S01]  /*20dd0*/  LOP3.LUT R7, R7, 0x3fff, RZ, 0xc0, !PT ;  /* 0x00003fff07077812 */ /* 0x000fe200078ec0ff */
[C---:B------:R-:W-:Y:S01]  /*20de0*/  FMUL.FTZ R14, R2.reuse, R154 ;  /* 0x0000009a020e7220 */ /* 0x040fe20000410000 */
[----:B------:R-:W-:Y:S01]  /*20df0*/  R2UR UR7, R11 ;  /* 0x000000000b0772ca */ /* 0x000fe200000e0000 */
[C---:B------:R-:W-:Y:S01]  /*20e00*/  FMUL.FTZ R11, R2.reuse, R153 ;  /* 0x00000099020b7220 */ /* 0x040fe20000410000 */
[----:B------:R-:W-:Y:S01]  /*20e10*/  LOP3.LUT R10, R7, 0x10000, RZ, 0xfc, !PT ;  /* 0x00010000070a7812 */ /* 0x000fe200078efcff */
[C---:B------:R-:W-:Y:S01]  /*20e20*/  FMUL.FTZ R7, R2.reuse, R152 ;  /* 0x0000009802077220 */ /* 0x040fe20000410000 */
[C---:B------:R-:W-:Y:S01]  /*20e30*/  FMUL.FTZ R15, R2.reuse, R155 ;  /* 0x0000009b020f7220 */ /* 0x040fe20000410000 */
[----:B------:R-:W-:Y:S01]  /*20e40*/  FMUL.FTZ R20, R2, R156 ;  /* 0x0000009c02147220 */ /* 0x000fe20000410000 */
[----:B------:R-:W-:Y:S01]  /*20e50*/  MUFU.TANH R14, R14 ;  /* 0x0000000e000e7308 */ /* 0x000fe20000002400 */
[----:B------:R-:W-:-:S02]  /*20e60*/  IMAD R10, R9, 0x500, R10 ;  /* 0x00000500090a7824 */ /* 0x000fc400078e020a */
[C---:B------:R-:W-:Y:S01]  /*20e70*/  FMUL.FTZ R152, R2.reuse, R158 ;  /* 0x0000009e02987220 */ /* 0x040fe20000410000 */
[C---:B------:R-:W-:Y:S01]  /*20e80*/  FMUL.FTZ R21, R2.reuse, R157 ;  /* 0x0000009d02157220 */ /* 0x040fe20000410000 */
[C---:B------:R-:W-:Y:S01]  /*20e90*/  FMUL.FTZ R153, R2.reuse, R159 ;  /* 0x0000009f02997220 */ /* 0x040fe20000410000 */
[----:B------:R-:W-:Y:S01]  /*20ea0*/  FMUL.FTZ R154, R2, R160 ;  /* 0x000000a0029a7220 */ /* 0x000fe20000410000 */
[----:B------:R-:W-:Y:S01]  /*20eb0*/  R2UR UR6, R10 ;  /* 0x000000000a0672ca */ /* 0x000fe200000e0000 */
[----:B------:R-:W-:Y:S01]  /*20ec0*/  FMUL.FTZ R155, R2, R162 ;  /* 0x000000a2029b7220 */ /* 0x000fe20000410000 */
[----:B------:R-:W-:Y:S01]  /*20ed0*/  IADD3 R12, R10, 0x100, RZ ;  /* 0x000001000a0c7810 */ /* 0x000fe20007ffe0ff */
        /* <DEDUP_REMOVED lines=9> */
[----:B------:R-:W-:Y:S01]  /*20f70*/  FMUL.FTZ R159, R2, R164 ;  /* 0x000000a4029f7220 */ /* 0x000fe20000410000 */
[----:B------:R-:W-:Y:S01]  /*20f80*/  QGMMA.64x128x32.F32.E4M3.E4M3 R24, R184, gdesc[UR4], R24, gsb0 ;  /* 0x01e00004b8187df3 */ /* 0x000fe20008000818 */
[----:B------:R-:W-:Y:S01]  /*20f90*/  R2UR UR6, R12 ;  /* 0x000000000c0672ca */ /* 0x000fe200000e0000 */
[----:B------:R-:W-:Y:S01]  /*20fa0*/  VIADD R12, R10, 0x200 ;  /* 0x000002000a0c7836 */ /* 0x000fe20000000000 */
[----:B------:R-:W-:Y:S01]  /*20fb0*/  R2UR UR7, R13 ;  /* 0x000000000d0772ca */ /* 0x000fe200000e0000 */
[----:B------:R-:W-:-:S02]  /*20fc0*/  IMAD.MOV.U32 R13, RZ, RZ, -0x3ffffff0 ;  /* 0xc0000010ff0d7424 */ /* 0x000fc400078e00ff */
        /* <DEDUP_REMOVED lines=48> */
[----:B------:R-:W-:Y:S01]  /*212d0*/  FMUL.FTZ R103, R2, R103 ;  /* 0x0000006702677220 */ /* 0x000fe20000410000 */
[----:B------:R-:W-:Y:S01]  /*212e0*/  MUFU.TANH R155, R155 ;  /* 0x0000009b009b7308 */ /* 0x000fe20000002400 */
[----:B------:R-:W5:Y:S07]  /*212f0*/  S2R R204, SR_TID.X ;  /* 0x0000000000cc7919 */ /* 0x000f6e0000002100 */
[----:B------:R-:W4:Y:S08]  /*21300*/  MUFU.TANH R157, R157 ;  /* 0x0000009d009d7308 */ /* 0x000f300000002400 */
[----:B------:R-:W-:Y:S08]  /*21310*/  MUFU.TANH R156, R156 ;  /* 0x0000009c009c7308 */ /* 0x000ff00000002400 */
[----:B------:R-:W4:Y:S08]  /*21320*/  MUFU.TANH R159, R159 ;  /* 0x0000009f009f7308 */ /* 0x000f300000002400 */
[----:B------:R-:W-:Y:S08]  /*21330*/  MUFU.TANH R158, R158 ;  /* 0x0000009e009e7308 */ /* 0x000ff00000002400 */
[----:B------:R-:W4:Y:S08]  /*21340*/  MUFU.TANH R161, R161 ;  /* 0x000000a100a17308 */ /* 0x000f300000002400 */
[----:B------:R-:W-:Y:S08]  /*21350*/  MUFU.TANH R160, R160 ;  /* 0x000000a000a07308 */ /* 0x000ff00000002400 */
[----:B------:R-:W4:Y:S08]  /*21360*/  MUFU.TANH R162, R162 ;  /* 0x000000a200a27308 */ /* 0x000f300000002400 */
[----:B------:R-:W-:Y:S08]  /*21370*/  MUFU.TANH R136, R136 ;  /* 0x0000008800887308 */ /* 0x000ff00000002400 */
[----:B------:R-:W4:Y:S08]  /*21380*/  MUFU.TANH R137, R137 ;  /* 0x0000008900897308 */ /* 0x000f300000002400 */
[----:B------:R-:W-:Y:S01]  /*21390*/  MUFU.TANH R138, R138 ;  /* 0x0000008a008a7308 */ /* 0x000fe20000002400 */
[----:B------:R-:W-:-:S02]  /*213a0*/  WARPGROUP.DEPBAR.LE gsb0, 0x0 ;  /* 0x00008000000079c5 */ /* 0x000fc40000010000 */
[----:B------:R-:W-:-:S05]  /*213b0*/  WARPGROUP.ARRIVE ;  /* 0x00000000000079c5 */ /* 0x000fca0000000000 */
[----:B------:R-:W4:Y:S01]  /*213c0*/  MUFU.TANH R140, R140 ;  /* 0x0000008c008c7308 */ /* 0x000f220000002400 */
[C---:B------:R-:W-:Y:S01]  /*213d0*/  FMUL.FTZ R185, R2.reuse, R129 ;  /* 0x0000008102b97220 */ /* 0x040fe20000410000 */
[C---:B------:R-:W-:Y:S01]  /*213e0*/  FMUL.FTZ R129, R2.reuse, R130 ;  /* 0x0000008202817220 */ /* 0x040fe20000410000 */
[----:B------:R-:W-:Y:S01]  /*213f0*/  FMUL.FTZ R187, R2, R132 ;  /* 0x0000008402bb7220 */ /* 0x000fe20000410000 */
[----:B-----5:R-:W-:Y:S01]  /*21400*/  LOP3.LUT R186, R204, 0x7f, RZ, 0xc0, !PT ;  /* 0x0000007fccba7812 */ /* 0x020fe200078ec0ff */
[----:B------:R-:W-:Y:S01]  /*21410*/  QGMMA.64x128x32.F32.E4M3.E4M3 R24, R180, gdesc[UR4], R24, gsb0 ;  /* 0x01e00004b4187df3 */ /* 0x000fe20008000818 */
[----:B------:R-:W-:Y:S02]  /*21420*/  R2UR UR6, R12 ;  /* 0x000000000c0672ca */ /* 0x000fe400000e0000 */
[----:B------:R-:W5:Y:S01]  /*21430*/  S2R R204, SR_TID.X ;  /* 0x0000000000cc7919 */ /* 0x000f620000002100 */
[----:B------:R-:W-:Y:S01]  /*21440*/  R2UR UR7, R13 ;  /* 0x000000000d0772ca */ /* 0x000fe200000e0000 */
[----:B------:R-:W-:Y:S01]  /*21450*/  MUFU.TANH R139, R139 ;  /* 0x0000008b008b7308 */ /* 0x000fe20000002400 */
[----:B0-----:R-:W-:-:S02]  /*21460*/  FMNMX.FTZ R12, R7, R6, !PT ;  /* 0x00000006070c7209 */ /* 0x001fc40007810000 */
[----:B------:R-:W-:Y:S02]  /*21470*/  ISETP.NE.AND P0, PT, R186, RZ, PT ;  /* 0x000000ffba00720c */ /* 0x000fe40003f05270 */
[----:B-1----:R-:W-:Y:S02]  /*21480*/  FMNMX.FTZ R13, R11, R12, !PT ;  /* 0x0000000c0b0d7209 */ /* 0x002fe40007810000 */
[----:B------:R-:W-:Y:S01]  /*21490*/  FMNMX.FTZ R12, R14, R5, !PT ;  /* 0x000000050e0c7209 */ /* 0x000fe20007810000 */
[----:B------:R-:W0:Y:S01]  /*214a0*/  MUFU.TANH R163, R163 ;  /* 0x000000a300a37308 */ /* 0x000e220000002400 */
[----:B--2---:R-:W-:Y:S02]  /*214b0*/  FMNMX.FTZ R118, R20, R13, !PT ;  /* 0x0000000d14767209 */ /* 0x004fe40007810000 */
[----:B------:R-:W-:Y:S02]  /*214c0*/  FMNMX.FTZ R12, R15, R12, !PT ;  /* 0x0000000c0f0c7209 */ /* 0x000fe40007810000 */
[----:B---3--:R-:W-:-:S02]  /*214d0*/  FMNMX.FTZ R13, R21, R118, !PT ;  /* 0x00000076150d7209 */ /* 0x008fc40007810000 */
[----:B------:R-:W-:Y:S01]  /*214e0*/  FMNMX.FTZ R12, R152, R12, !PT ;  /* 0x0000000c980c7209 */ /* 0x000fe20007810000 */
[----:B------:R-:W-:Y:S01]  /*214f0*/  MUFU.TANH R141, R141 ;  /* 0x0000008d008d7308 */ /* 0x000fe20000002400 */
[----:B----4-:R-:W-:Y:S02]  /*21500*/  FMNMX.FTZ R118, R154, R13, !PT ;  /* 0x0000000d9a767209 */ /* 0x010fe40007810000 */
[----:B------:R-:W-:Y:S02]  /*21510*/  FMNMX.FTZ R12, R153, R12, !PT ;  /* 0x0000000c990c7209 */ /* 0x000fe40007810000 */
[----:B------:R-:W-:Y:S02]  /*21520*/  FMNMX.FTZ R118, R157, R118, !PT ;  /* 0x000000769d767209 */ /* 0x000fe40007810000 */
[----:B------:R-:W-:Y:S01]  /*21530*/  FMNMX.FTZ R13, R155, R12, !PT ;  /* 0x0000000c9b0d7209 */ /* 0x000fe20007810000 */
[----:B------:R-:W1:Y:S01]  /*21540*/  MUFU.TANH R143, R143 ;  /* 0x0000008f008f7308 */ /* 0x000e620000002400 */
[----:B------:R-:W-:Y:S01]  /*21550*/  FMNMX.FTZ R12, R159, R118, !PT ;  /* 0x000000769f0c7209 */ /* 0x000fe20007810000 */
[----:B------:R-:W-:Y:S01]  /*21560*/  FMUL.FTZ R118, R2, R89 ;  /* 0x0000005902767220 */ /* 0x000fe20000410000 */
[----:B------:R-:W-:-:S02]  /*21570*/  FMNMX.FTZ R13, R156, R13, !PT ;  /* 0x0000000d9c0d7209 */ /* 0x000fc40007810000 */
[----:B------:R-:W-:Y:S02]  /*21580*/  FMNMX.FTZ R89, R161, R12, !PT ;  /* 0x0000000ca1597209 */ /* 0x000fe40007810000 */
[----:B------:R-:W-:Y:S01]  /*21590*/  FMNMX.FTZ R13, R158, R13, !PT ;  /* 0x0000000d9e0d7209 */ /* 0x000fe20007810000 */
[----:B------:R-:W2:Y:S01]  /*215a0*/  MUFU.TANH R142, R142 ;  /* 0x0000008e008e7308 */ /* 0x000ea20000002400 */
[----:B------:R-:W-:Y:S01]  /*215b0*/  FMNMX.FTZ R12, R162, R89, !PT ;  /* 0x00000059a20c7209 */ /* 0x000fe20007810000 */
[----:B------:R-:W-:Y:S01]  /*215c0*/  FMUL.FTZ R89, R2, R90 ;  /* 0x0000005a02597220 */ /* 0x000fe20000410000 */
[----:B------:R-:W-:Y:S01]  /*215d0*/  FMNMX.FTZ R13, R160, R13, !PT ;  /* 0x0000000da00d7209 */ /* 0x000fe20007810000 */
[----:B------:R-:W-:Y:S01]  /*215e0*/  FMUL.FTZ R90, R2, R91 ;  /* 0x0000005b025a7220 */ /* 0x000fe20000410000 */
[----:B------:R-:W-:Y:S02]  /*215f0*/  FMNMX.FTZ R12, R137, R12, !PT ;  /* 0x0000000c890c7209 */ /* 0x000fe40007810000 */
[----:B------:R-:W-:Y:S01]  /*21600*/  FMNMX.FTZ R13, R136, R13, !PT ;  /* 0x0000000d880d7209 */ /* 0x000fe20007810000 */
[----:B------:R-:W3:Y:S01]  /*21610*/  MUFU.TANH R145, R145 ;  /* 0x0000009100917308 */ /* 0x000ee20000002400 */
[----:B------:R-:W-:-:S02]  /*21620*/  FMNMX.FTZ R12, R140, R12, !PT ;  /* 0x0000000c8c0c7209 */ /* 0x000fc40007810000 */
[----:B------:R-:W-:Y:S02]  /*21630*/  FMNMX.FTZ R120, R138, R13, !PT ;  /* 0x0000000d8a787209 */ /* 0x000fe40007810000 */
[----:B0-----:R-:W-:Y:S02]  /*21640*/  FMNMX.FTZ R12, R163, R12, !PT ;  /* 0x0000000ca30c7209 */ /* 0x001fe40007810000 */
[----:B------:R-:W-:Y:S01]  /*21650*/  FMNMX.FTZ R120, R139, R120, !PT ;  /* 0x000000788b787209 */ /* 0x000fe20007810000 */
[----:B------:R-:W-:Y:S01]  /*21660*/  MUFU.TANH R144, R144 ;  /* 0x0000009000907308 */ /* 0x000fe20000002400 */
[----:B-1----:R-:W-:Y:S02]  /*21670*/  FMNMX.FTZ R12, R143, R12, !PT ;  /* 0x0000000c8f0c7209 */ /* 0x002fe40007810000 */
[----:B------:R-:W-:Y:S01]  /*21680*/  FMNMX.FTZ R13, R141, R120, !PT ;  /* 0x000000788d0d7209 */ /* 0x000fe20007810000 */
[C---:B------:R-:W-:Y:S01]  /*21690*/  FMUL.FTZ R120, R2.reuse, R93 ;  /* 0x0000005d02787220 */ /* 0x040fe20000410000 */
[C---:B------:R-:W-:Y:S01]  /*216a0*/  FMUL.FTZ R93, R2.reuse, R94 ;  /* 0x0000005e025d7220 */ /* 0x040fe20000410000 */
[----:B------:R-:W-:Y:S01]  /*216b0*/  FMUL.FTZ R94, R2, R96 ;  /* 0x00000060025e7220 */ /* 0x000fe20000410000 */
[----:B--2---:R-:W-:Y:S01]  /*216c0*/  FMNMX.FTZ R13, R142, R13, !PT ;  /* 0x0000000d8e0d7209 */ /* 0x004fe20007810000 */
[----:B------:R-:W0:Y:S01]  /*216d0*/  MUFU.TANH R165, R165 ;  /* 0x000000a500a57308 */ /* 0x000e220000002400 */
[----:B---3--:R-:W-:Y:S01]  /*216e0*/  FMNMX.FTZ R12, R145, R12, !PT ;  /* 0x0000000c910c7209 */ /* 0x008fe20007810000 */
[C---:B------:R-:W-:Y:S01]  /*216f0*/  FMUL.FTZ R96, R2.reuse, R97 ;  /* 0x0000006102607220 */ /* 0x040fe20000410000 */
[C---:B------:R-:W-:Y:S01]  /*21700*/  FMUL.FTZ R97, R2.reuse, R98 ;  /* 0x0000006202617220 */ /* 0x040fe20000410000 */
[C---:B------:R-:W-:Y:S01]  /*21710*/  FMUL.FTZ R98, R2.reuse, R100 ;  /* 0x0000006402627220 */ /* 0x040fe20000410000 */
[----:B------:R-:W-:Y:S01]  /*21720*/  FMUL.FTZ R100, R2, R102 ;  /* 0x0000006602647220 */ /* 0x000fe20000410000 */
[----:B-----5:R-:W-:-:S02]  /*21730*/  SHF.R.U32.HI R204, RZ, 0x7, R204 ;  /* 0x00000007ffcc7819 */ /* 0x020fc400000116cc */
[----:B------:R-:W-:Y:S08]  /*21740*/  MUFU.TANH R147, R147 ;  /* 0x0000009300937308 */ /* 0x000ff00000002400 */
[----:B------:R-:W1:Y:S01]  /*21750*/  MUFU.TANH R167, R167 ;  /* 0x000000a700a77308 */ /* 0x000e620000002400 */
[----:B0-----:R-:W-:-:S07]  /*21760*/  FMNMX.FTZ R12, R165, R12, !PT ;  /* 0x0000000ca50c7209 */ /* 0x001fce0007810000 */
[----:B------:R-:W-:Y:S08]  /*21770*/  MUFU.TANH R149, R149 ;  /* 0x0000009500957308 */ /* 0x000ff00000002400 */
[----:B------:R-:W0:Y:S01]  /*21780*/  MUFU.TANH R151, R151 ;  /* 0x0000009700977308 */ /* 0x000e220000002400 */
[----:B-1----:R-:W-:-:S07]  /*21790*/  FMNMX.FTZ R12, R167, R12, !PT ;  /* 0x0000000ca70c7209 */ /* 0x002fce0007810000 */
[----:B------:R-:W-:Y:S08]  /*217a0*/  MUFU.TANH R123, R123 ;  /* 0x0000007b007b7308 */ /* 0x000ff00000002400 */
[----:B------:R-:W-:Y:S01]  /*217b0*/  MUFU.TANH R127, R127 ;  /* 0x0000007f007f7308 */ /* 0x000fe20000002400 */
[----:B0-----:R-:W-:-:S07]  /*217c0*/  FMNMX.FTZ R12, R151, R12, !PT ;  /* 0x0000000c970c7209 */ /* 0x001fce0007810000 */
        /* <DEDUP_REMOVED lines=10> */
[----:B------:R-:W-:Y:S07]  /*21870*/  QGMMA.64x128x32.F32.E4M3.E4M3 R24, R176, gdesc[UR4], R24, gsb0 ;  /* 0x01e00004b0187df3 */ /* 0x000fee0008000818 */
        /* <DEDUP_REMOVED lines=18> */
[C---:B------:R-:W-:Y:S01]  /*219a0*/  FMUL.FTZ R177, R2.reuse, R121 ;  /* 0x0000007902b17220 */ /* 0x040fe20000410000 */
[C---:B------:R-:W-:Y:S01]  /*219b0*/  FMUL.FTZ R121, R2.reuse, R122 ;  /* 0x0000007a02797220 */ /* 0x040fe20000410000 */
[----:B------:R-:W-:Y:S01]  /*219c0*/  FMUL.FTZ R179, R2, R124 ;  /* 0x0000007c02b37220 */ /* 0x000fe20000410000 */
[----:B------:R-:W-:Y:S02]  /*219d0*/  FMNMX.FTZ R122, R144, R13, !PT ;  /* 0x0000000d907a7209 */ /* 0x000fe40007810000 */
[----:B------:R-:W-:Y:S01]  /*219e0*/  MUFU.TANH R114, R114 ;  /* 0x0000007200727308 */ /* 0x000fe20000002400 */
[----:B------:R-:W-:Y:S01]  /*219f0*/  WARPGROUP.ARRIVE ;  /* 0x00000000000079c5 */ /* 0x000fe20000000000 */
[----:B------:R-:W-:-:S04]  /*21a00*/  FMNMX.FTZ R122, R147, R122, !PT ;  /* 0x0000007a937a7209 */ /* 0x000fc80007810000 */
[----:B------:R-:W-:Y:S02]  /*21a10*/  FMNMX.FTZ R122, R149, R122, !PT ;  /* 0x0000007a957a7209 */ /* 0x000fe40007810000 */
[----:B------:R-:W0:Y:S08]  /*21a20*/  MUFU.TANH R121, R121 ;  /* 0x0000007900797308 */ /* 0x000e300000002400 */
[----:B------:R-:W1:Y:S08]  /*21a30*/  MUFU.TANH R177, R177 ;  /* 0x000000b100b17308 */ /* 0x000e700000002400 */
[----:B------:R-:W2:Y:S01]  /*21a40*/  MUFU.TANH R179, R179 ;  /* 0x000000b300b37308 */ /* 0x000ea20000002400 */
[----:B0-----:R-:W-:-:S04]  /*21a50*/  FMNMX.FTZ R122, R121, R122, !PT ;  /* 0x0000007a797a7209 */ /* 0x001fc80007810000 */
[----:B------:R-:W-:-:S03]  /*21a60*/  FMNMX.FTZ R122, R123, R122, !PT ;  /* 0x0000007a7b7a7209 */ /* 0x000fc60007810000 */
[----:B------:R-:W0:Y:S01]  /*21a70*/  MUFU.TANH R117, R117 ;  /* 0x0000007500757308 */ /* 0x000e220000002400 */
[----:B-1----:R-:W-:Y:S02]  /*21a80*/  FMNMX.FTZ R12, R177, R12, !PT ;  /* 0x0000000cb10c7209 */ /* 0x002fe40007810000 */
[----:B------:R-:W-:-:S04]  /*21a90*/  FMNMX.FTZ R122, R125, R122, !PT ;  /* 0x0000007a7d7a7209 */ /* 0x000fc80007810000 */
[----:B------:R-:W-:Y:S01]  /*21aa0*/  FMNMX.FTZ R122, R127, R122, !PT ;  /* 0x0000007a7f7a7209 */ /* 0x000fe20007810000 */
[----:B------:R-:W-:Y:S01]  /*21ab0*/  MUFU.TANH R116, R116 ;  /* 0x0000007400747308 */ /* 0x000fe20000002400 */
[----:B--2---:R-:W-:Y:S02]  /*21ac0*/  FMNMX.FTZ R12, R179, R12, !PT ;  /* 0x0000000cb30c7209 */ /* 0x004fe40007810000 */
[----:B------:R-:W-:Y:S02]  /*21ad0*/  FMNMX.FTZ R122, R129, R122, !PT ;  /* 0x0000007a817a7209 */ /* 0x000fe40007810000 */
[----:B------:R-:W-:Y:S02]  /*21ae0*/  FMNMX.FTZ R12, R181, R12, !PT ;  /* 0x0000000cb50c7209 */ /* 0x000fe40007810000 */
[----:B------:R-:W-:Y:S01]  /*21af0*/  FMNMX.FTZ R122, R131, R122, !PT ;  /* 0x0000007a837a7209 */ /* 0x000fe20007810000 */
[----:B------:R-:W1:Y:S01]  /*21b00*/  MUFU.TANH R119, R119 ;  /* 0x0000007700777308 */ /* 0x000e620000002400 */
[----:B------:R-:W-:-:S02]  /*21b10*/  FMNMX.FTZ R12, R183, R12, !PT ;  /* 0x0000000cb70c7209 */ /* 0x000fc40007810000 */
[----:B------:R-:W-:Y:S02]  /*21b20*/  FMNMX.FTZ R122, R133, R122, !PT ;  /* 0x0000007a857a7209 */ /* 0x000fe40007810000 */
[----:B------:R-:W-:Y:S02]  /*21b30*/  FMNMX.FTZ R12, R185, R12, !PT ;  /* 0x0000000cb90c7209 */ /* 0x000fe40007810000 */
[----:B------:R-:W-:Y:S01]  /*21b40*/  FMNMX.FTZ R122, R135, R122, !PT ;  /* 0x0000007a877a7209 */ /* 0x000fe20007810000 */
[----:B------:R-:W-:Y:S01]  /*21b50*/  MUFU.TANH R88, R88 ;  /* 0x0000005800587308 */ /* 0x000fe20000002400 */
[----:B------:R-:W-:Y:S02]  /*21b60*/  FMNMX.FTZ R12, R187, R12, !PT ;  /* 0x0000000cbb0c7209 */ /* 0x000fe40007810000 */
[----:B------:R-:W-:Y:S02]  /*21b70*/  FMNMX.FTZ R122, R105, R122, !PT ;  /* 0x0000007a697a7209 */ /* 0x000fe40007810000 */
[----:B------:R-:W-:-:S02]  /*21b80*/  FMNMX.FTZ R12, R205, R12, !PT ;  /* 0x0000000ccd0c7209 */ /* 0x000fc40007810000 */
[----:B------:R-:W-:Y:S01]  /*21b90*/  FMNMX.FTZ R122, R107, R122, !PT ;  /* 0x0000007a6b7a7209 */ /* 0x000fe20007810000 */
[----:B------:R-:W2:Y:S01]  /*21ba0*/  MUFU.TANH R89, R89 ;  /* 0x0000005900597308 */ /* 0x000ea20000002400 */
[----:B------:R-:W-:Y:S02]  /*21bb0*/  FMNMX.FTZ R13, R207, R12, !PT ;  /* 0x0000000ccf0d7209 */ /* 0x000fe40007810000 */
[----:B------:R-:W-:Y:S02]  /*21bc0*/  FMNMX.FTZ R122, R109, R122, !PT ;  /* 0x0000007a6d7a7209 */ /* 0x000fe40007810000 */
[----:B------:R-:W-:Y:S02]  /*21bd0*/  FMNMX.FTZ R13, R104, R13, !PT ;  /* 0x0000000d680d7209 */ /* 0x000fe40007810000 */
[----:B------:R-:W-:Y:S01]  /*21be0*/  FMNMX.FTZ R122, R111, R122, !PT ;  /* 0x0000007a6f7a7209 */ /* 0x000fe20007810000 */
[----:B------:R-:W-:Y:S01]  /*21bf0*/  MUFU.TANH R118, R118 ;  /* 0x0000007600767308 */ /* 0x000fe20000002400 */
[----:B------:R-:W-:-:S02]  /*21c00*/  FMNMX.FTZ R13, R106, R13, !PT ;  /* 0x0000000d6a0d7209 */ /* 0x000fc40007810000 */
[----:B------:R-:W-:Y:S02]  /*21c10*/  FMNMX.FTZ R122, R113, R122, !PT ;  /* 0x0000007a717a7209 */ /* 0x000fe40007810000 */
[----:B------:R-:W-:Y:S02]  /*21c20*/  FMNMX.FTZ R13, R108, R13, !PT ;  /* 0x0000000d6c0d7209 */ /* 0x000fe40007810000 */
[----:B------:R-:W-:Y:S01]  /*21c30*/  FMNMX.FTZ R122, R115, R122, !PT ;  /* 0x0000007a737a7209 */ /* 0x000fe20007810000 */
[----:B------:R-:W3:Y:S01]  /*21c40*/  MUFU.TANH R90, R90 ;  /* 0x0000005a005a7308 */ /* 0x000ee20000002400 */
[----:B------:R-:W-:Y:S02]  /*21c50*/  FMNMX.FTZ R13, R110, R13, !PT ;  /* 0x0000000d6e0d7209 */ /* 0x000fe40007810000 */
[----:B0-----:R-:W-:Y:S02]  /*21c60*/  FMNMX.FTZ R122, R117, R122, !PT ;  /* 0x0000007a757a7209 */ /* 0x001fe40007810000 */
[----:B------:R-:W-:-:S02]  /*21c70*/  FMNMX.FTZ R13, R112, R13, !PT ;  /* 0x0000000d700d7209 */ /* 0x000fc40007810000 */
[----:B-1----:R-:W-:Y:S01]  /*21c80*/  FMNMX.FTZ R122, R119, R122, !PT ;  /* 0x0000007a777a7209 */ /* 0x002fe20007810000 */
[----:B------:R-:W0:Y:S01]  /*21c90*/  MUFU.TANH R92, R92 ;  /* 0x0000005c005c7308 */ /* 0x000e220000002400 */
[----:B------:R-:W-:Y:S02]  /*21ca0*/  FMNMX.FTZ R13, R114, R13, !PT ;  /* 0x0000000d720d7209 */ /* 0x000fe40007810000 */
[----:B--2---:R-:W-:Y:S02]  /*21cb0*/  FMNMX.FTZ R91, R89, R122, !PT ;  /* 0x0000007a595b7209 */ /* 0x004fe40007810000 */
[----:B------:R-:W-:-:S03]  /*21cc0*/  FMNMX.FTZ R13, R116, R13, !PT ;  /* 0x0000000d740d7209 */ /* 0x000fc60007810000 */
[----:B------:R-:W1:Y:S01]  /*21cd0*/  MUFU.TANH R93, R93 ;  /* 0x0000005d005d7308 */ /* 0x000e620000002400 */
[----:B------:R-:W-:Y:S02]  /*21ce0*/  FMNMX.FTZ R13, R88, R13, !PT ;  /* 0x0000000d580d7209 */ /* 0x000fe40007810000 */
[----:B---3--:R-:W-:Y:S02]  /*21cf0*/  FMNMX.FTZ R12, R90, R91, !PT ;  /* 0x0000005b5a0c7209 */ /* 0x008fe40007810000 */
[----:B------:R-:W-:-:S03]  /*21d00*/  FMNMX.FTZ R13, R118, R13, !PT ;  /* 0x0000000d760d7209 */ /* 0x000fc60007810000 */
        /* <DEDUP_REMOVED lines=19> */
[----:B0-----:R-:W-:Y:S02]  /*21e40*/  FMNMX.FTZ R122, R101, R12, !PT ;  /* 0x0000000c657a7209 */ /* 0x001fe40007810000 */
[C---:B------:R-:W-:Y:S01]  /*21e50*/  IADD3 R12, R10.reuse, 0x300, RZ ;  /* 0x000003000a0c7810 */ /* 0x040fe20007ffe0ff */
[----:B------:R-:W-:Y:S02]  /*21e60*/  VIADD R10, R10, 0x400 ;  /* 0x000004000a0a7836 */ /* 0x000fe40000000000 */
[----:B------:R-:W0:Y:S01]  /*21e70*/  SHFL.BFLY PT, R13, R122, 0x2, 0x1f ;  /* 0x0c401f007a0d7f89 */ /* 0x000e2200000e0000 */
[----:B------:R-:W-:Y:S01]  /*21e80*/  R2UR UR6, R12 ;  /* 0x000000000c0672ca */ /* 0x000fe200000e0000 */
[----:B------:R-:W-:Y:S01]  /*21e90*/  IMAD.U32 R12, RZ, RZ, UR54 ;  /* 0x00000036ff0c7e24 */ /* 0x000fe2000f8e00ff */
[----:B-1----:R-:W-:-:S04]  /*21ea0*/  FMNMX.FTZ R102, R100, R91, !PT ;  /* 0x0000005b64667209 */ /* 0x002fc80007810000 */
[----:B--2---:R-:W-:-:S05]  /*21eb0*/  FMNMX.FTZ R102, R103, R102, !PT ;  /* 0x0000006667667209 */ /* 0x004fca0007810000 */
[----:B------:R-:W1:Y:S01]  /*21ec0*/  SHFL.BFLY PT, R91, R102, 0x2, 0x1f ;  /* 0x0c401f00665b7f89 */ /* 0x000e6200000e0000 */
[----:B0-----:R-:W-:Y:S01]  /*21ed0*/  FMNMX.FTZ R124, R122, R13, !PT ;  /* 0x0000000d7a7c7209 */ /* 0x001fe20007810000 */
[----:B------:R-:W-:-:S05]  /*21ee0*/  IMAD.MOV.U32 R13, RZ, RZ, -0x3ffffff0 ;  /* 0xc0000010ff0d7424 */ /* 0x000fca00078e00ff */
[----:B------:R-:W-:Y:S02]  /*21ef0*/  R2UR UR7, R13 ;  /* 0x000000000d0772ca */ /* 0x000fe400000e0000 */
[----:B-1----:R-:W-:Y:S02]  /*21f00*/  FMNMX.FTZ R126, R102, R91, !PT ;  /* 0x0000005b667e7209 */ /* 0x002fe40007810000 */
[----:B------:R-:W0:Y:S09]  /*21f10*/  SHFL.BFLY PT, R91, R124, 0x1, 0x1f ;  /* 0x0c201f007c5b7f89 */ /* 0x000e3200000e0000 */
[----:B------:R-:W-:Y:S01]  /*21f20*/  QGMMA.64x128x32.F32.E4M3.E4M3 R24, R172, gdesc[UR4], R24, gsb0 ;  /* 0x01e00004ac187df3 */ /* 0x000fe20008000818 */
[----:B------:R-:W-:Y:S01]  /*21f30*/  R2UR UR6, R10 ;  /* 0x000000000a0672ca */ /* 0x000fe200000e0000 */
[----:B------:R-:W1:Y:S01]  /*21f40*/  SHFL.BFLY PT, R128, R126, 0x1, 0x1f ;  /* 0x0c201f007e807f89 */ /* 0x000e6200000e0000 */
[----:B0-----:R-:W-:-:S02]  /*21f50*/  FMNMX.FTZ R91, R124, R91, !PT ;  /* 0x0000005b7c5b7209 */ /* 0x001fc40007810000 */
[----:B-1----:R-:W-:-:S05]  /*21f60*/  FMNMX.FTZ R13, R126, R128, !PT ;  /* 0x000000807e0d7209 */ /* 0x002fca0007810000 */
[C---:B------:R-:W-:Y:S01]  /*21f70*/  FADD.FTZ R5, -R13.reuse, R5 ;  /* 0x000000050d057221 */ /* 0x040fe20000010100 */
[----:B------:R-:W-:-:S03]  /*21f80*/  FFMA.FTZ R10, R13, R12, -8 ;  /* 0xc10000000d0a7423 */ /* 0x000fc6000001000c */
[-C--:B------:R-:W-:Y:S01]  /*21f90*/  FMUL.FTZ R5, R5, R12.reuse ;  /* 0x0000000c05057220 */ /* 0x080fe20000410000 */
[----:B------:R-:W-:-:S01]  /*21fa0*/  FFMA.FTZ R14, R14, R12, -R10 ;  /* 0x0000000c0e0e7223 */ /* 0x000fc2000001080a */
[-CC-:B------:R-:W-:Y:S01]  /*21fb0*/  FFMA.FTZ R15, R15, R12.reuse, -R10.reuse ;  /* 0x0000000c0f0f7223 */ /* 0x180fe2000001080a */
[----:B------:R-:W-:-:S01]  /*21fc0*/  FFMA.FTZ R121, R121, R12, -R10 ;  /* 0x0000000c79797223 */ /* 0x000fc2000001080a */
[-CC-:B------:R-:W-:Y:S01]  /*21fd0*/  FFMA.FTZ R105, R105, R12.reuse, -R10.reuse ;  /* 0x0000000c69697223 */ /* 0x180fe2000001080a */
[----:B------:R-:W-:-:S01]  /*21fe0*/  FFMA.FTZ R89, R89, R12, -R10 ;  /* 0x0000000c59597223 */ /* 0x000fc2000001080a */
[----:B------:R-:W-:Y:S01]  /*21ff0*/  MUFU.EX2 R5, R5 ;  /* 0x0000000500057308 */ /* 0x000fe20000000800 */
[----:B------:R-:W-:-:S01]  /*22000*/  FFMA.FTZ R90, R90, R12, -R10 ;  /* 0x0000000c5a5a7223 */ /* 0x000fc2000001080a */
[----:B------:R-:W-:-:S06]  /*22010*/  FFMA.FTZ R93, R93, R12, -R10 ;  /* 0x0000000c5d5d7223 */ /* 0x000fcc000001080a */
[----:B------:R-:W0:Y:S08]  /*22020*/  MUFU.EX2 R14, R14 ;  /* 0x0000000e000e7308 */ /* 0x000e300000000800 */
[----:B------:R-:W-:Y:S08]  /*22030*/  MUFU.EX2 R15, R15 ;  /* 0x0000000f000f7308 */ /* 0x000ff00000000800 */
[----:B------:R-:W-:Y:S01]  /*22040*/  MUFU.EX2 R121, R121 ;  /* 0x0000007900797308 */ /* 0x000fe20000000800 */
[----:B0-----:R-:W-:-:S07]  /*22050*/  FFMA.FTZ R0, R5, R0, R14 ;  /* 0x0000000005007223 */ /* 0x001fce000001000e */
[----:B------:R-:W-:Y:S08]  /*22060*/  MUFU.EX2 R105, R105 ;  /* 0x0000006900697308 */ /* 0x000ff00000000800 */
[----:B------:R-:W-:Y:S08]  /*22070*/  MUFU.EX2 R89, R89 ;  /* 0x0000005900597308 */ /* 0x000ff00000000800 */
[----:B------:R-:W-:Y:S08]  /*22080*/  MUFU.EX2 R90, R90 ;  /* 0x0000005a005a7308 */ /* 0x000ff00000000800 */
[----:B------:R-:W-:Y:S01]  /*22090*/  MUFU.EX2 R93, R93 ;  /* 0x0000005d005d7308 */ /* 0x000fe20000000800 */
[----:B------:R-:W-:-:S02]  /*220a0*/  WARPGROUP.DEPBAR.LE gsb0, 0x0 ;  /* 0x00008000000079c5 */ /* 0x000fc40000010000 */
[----:B------:R-:W-:Y:S01]  /*220b0*/  FADD.FTZ R173, -R91, R6 ;  /* 0x000000065bad7221 */ /* 0x000fe20000010100 */
[----:B------:R-:W-:-:S03]  /*220c0*/  WARPGROUP.ARRIVE ;  /* 0x00000000000079c5 */ /* 0x000fc60000000000 */
[-C--:B------:R-:W-:Y:S01]  /*220d0*/  FMUL.FTZ R6, R173, R12.reuse ;  /* 0x0000000cad067220 */ /* 0x080fe20000410000 */
[----:B------:R-:W-:-:S04]  /*220e0*/  FFMA.FTZ R173, R91, R12, -8 ;  /* 0xc10000005bad7423 */ /* 0x000fc8000001000c */
        /* <DEDUP_REMOVED lines=45> */
[----:B------:R-:W2:Y:S01]  /*223c0*/  MUFU.EX2 R20, R20 ;  /* 0x0000001400147308 */ /* 0x000ea20000000800 */
[----:B------:R-:W-:-:S01]  /*223d0*/  FFMA.FTZ R110, R155, R12, -R10 ;  /* 0x0000000c9b6e7223 */ /* 0x000fc2000001080a */
[----:B------:R-:W-:Y:S01]  /*223e0*/  FFMA.FTZ R153, R156, R12, -R10 ;  /* 0x0000000c9c997223 */ /* 0x000fe2000001080a */
[----:B0-----:R-:W-:-:S01]  /*223f0*/  FFMA.FTZ R3, R6, R3, R7 ;  /* 0x0000000306037223 */ /* 0x001fc20000010007 */
[-CC-:B------:R-:W-:Y:S01]  /*22400*/  FFMA.FTZ R114, R136, R12.reuse, -R10.reuse ;  /* 0x0000000c88727223 */ /* 0x180fe2000001080a */
[----:B------:R-:W-:-:S01]  /*22410*/  FFMA.FTZ R112, R158, R12, -R10 ;  /* 0x0000000c9e707223 */ /* 0x000fc2000001080a */
[-CC-:B------:R-:W-:Y:S01]  /*22420*/  FFMA.FTZ R136, R123, R12.reuse, -R10.reuse ;  /* 0x0000000c7b887223 */ /* 0x180fe2000001080a */
[----:B------:R-:W-:-:S01]  /*22430*/  FFMA.FTZ R123, R125, R12, -R10 ;  /* 0x0000000c7d7b7223 */ /* 0x000fc2000001080a */
[----:B------:R-:W0:Y:S01]  /*22440*/  MUFU.EX2 R98, R98 ;  /* 0x0000006200627308 */ /* 0x000e220000000800 */
[----:B------:R-:W-:-:S01]  /*22450*/  FFMA.FTZ R125, R129, R12, -R10 ;  /* 0x0000000c817d7223 */ /* 0x000fc2000001080a */
[----:B-1----:R-:W-:Y:S01]  /*22460*/  FADD.FTZ R3, R102, R3 ;  /* 0x0000000366037221 */ /* 0x002fe20000010000 */
[----:B------:R-:W-:-:S01]  /*22470*/  FADD.FTZ R129, R15, R0 ;  /* 0x000000000f817221 */ /* 0x000fc20000010000 */
[-CC-:B------:R-:W-:Y:S01]  /*22480*/  FFMA.FTZ R155, R160, R12.reuse, -R10.reuse ;  /* 0x0000000ca09b7223 */ /* 0x180fe2000001080a */
[----:B------:R-:W-:Y:S01]  /*22490*/  MOV R11, 0xc0000010 ;  /* 0xc0000010000b7802 */ /* 0x000fe20000000f00 */
[-CC-:B------:R-:W-:Y:S01]  /*224a0*/  FFMA.FTZ R116, R139, R12.reuse, -R10.reuse ;  /* 0x0000000c8b747223 */ /* 0x180fe2000001080a */
[----:B------:R-:W-:-:S01]  /*224b0*/  FFMA.FTZ R139, R141, R12, -R10 ;  /* 0x0000000c8d8b7223 */ /* 0x000fc2000001080a */
[----:B------:R-:W1:Y:S01]  /*224c0*/  MUFU.EX2 R21, R21 ;  /* 0x0000001500157308 */ /* 0x000e620000000800 */
[----:B--2---:R-:W-:-:S01]  /*224d0*/  FADD.FTZ R0, R20, R3 ;  /* 0x0000000314007221 */ /* 0x004fc20000010000 */
[----:B------:R-:W-:Y:S01]  /*224e0*/  R2UR UR7, R11 ;  /* 0x000000000b0772ca */ /* 0x000fe200000e0000 */
[----:B------:R-:W-:-:S01]  /*224f0*/  FFMA.FTZ R118, R142, R12, -R10 ;  /* 0x0000000c8e767223 */ /* 0x000fc2000001080a */
[-CC-:B------:R-:W-:Y:S01]  /*22500*/  FFMA.FTZ R141, R144, R12.reuse, -R10.reuse ;  /* 0x0000000c908d7223 */ /* 0x180fe2000001080a */
[----:B------:R-:W-:-:S01]  /*22510*/  FFMA.FTZ R120, R147, R12, -R10 ;  /* 0x0000000c93787223 */ /* 0x000fc2000001080a */
[-CC-:B------:R-:W-:Y:S01]  /*22520*/  FFMA.FTZ R147, R149, R12.reuse, -R10.reuse ;  /* 0x0000000c95937223 */ /* 0x180fe2000001080a */
[----:B------:R-:W-:-:S01]  /*22530*/  FFMA.FTZ R142, R131, R12, -R10 ;  /* 0x0000000c838e7223 */ /* 0x000fc2000001080a */
[----:B------:R-:W2:Y:S01]  /*22540*/  MUFU.EX2 R101, R101 ;  /* 0x0000006500657308 */ /* 0x000ea20000000800 */
[----:B0-----:R-:W-:-:S01]  /*22550*/  FADD.FTZ R152, R98, R129 ;  /* 0x0000008162987221 */ /* 0x001fc20000010000 */
[----:B------:R-:W-:-:S05]  /*22560*/  FFMA.FTZ R144, R135, R12, -R10 ;  /* 0x0000000c87907223 */ /* 0x000fca000001080a */
[----:B------:R-:W-:Y:S01]  /*22570*/  QGMMA.64x128x32.F32.E4M3.E4M3 R24, R168, gdesc[UR4], R24, gsb0 ;  /* 0x01e00004a8187df3 */ /* 0x000fe20008000818 */
        /* <DEDUP_REMOVED lines=17> */
[----:B------:R2:W-:Y:S01]  /*22690*/  MUFU.EX2 R11, R173 ;  /* 0x000000ad000b7308 */ /* 0x0005e20000000800 */
[----:B0-----:R-:W-:-:S07]  /*226a0*/  FADD.FTZ R3, R159, R0 ;  /* 0x000000009f037221 */ /* 0x001fce0000010000 */
[----:B------:R-:W0:Y:S01]  /*226b0*/  MUFU.EX2 R126, R126 ;  /* 0x0000007e007e7308 */ /* 0x000e220000000800 */
[----:B--2---:R-:W-:-:S01]  /*226c0*/  FFMA.FTZ R173, R138, R12, -R10 ;  /* 0x0000000c8aad7223 */ /* 0x004fc2000001080a */
[----:B-1----:R-:W-:Y:S01]  /*226d0*/  FADD.FTZ R107, R155, R154 ;  /* 0x0000009a9b6b7221 */ /* 0x002fe20000010000 */
[----:B------:R-:W-:-:S01]  /*226e0*/  FFMA.FTZ R138, R127, R12, -R10 ;  /* 0x0000000c7f8a7223 */ /* 0x000fc2000001080a */
[----:B------:R-:W-:-:S04]  /*226f0*/  FFMA.FTZ R127, R133, R12, -R10 ;  /* 0x0000000c857f7223 */ /* 0x000fc8000001080a */
[----:B------:R-:W1:Y:S08]  /*22700*/  MUFU.EX2 R114, R114 ;  /* 0x0000007200727308 */ /* 0x000e700000000800 */
        /* <DEDUP_REMOVED lines=15> */
[----:B0-----:R-:W-:-:S01]  /*22800*/  FADD.FTZ R3, R161, R0 ;  /* 0x00000000a1037221 */ /* 0x001fc20000010000 */
[----:B------:R-:W-:-:S06]  /*22810*/  WARPGROUP.DEPBAR.LE gsb0, 0x0 ;  /* 0x00008000000079c5 */ /* 0x000fcc0000010000 */
        /* <DEDUP_REMOVED lines=10> */
[----:B--2---:R-:W-:-:S01]  /*228c0*/  FADD.FTZ R111, R141, R156 ;  /* 0x0000009c8d6f7221 */ /* 0x004fc20000010000 */
[----:B------:R-:W-:Y:S01]  /*228d0*/  FFMA.FTZ R156, R115, R12, -R10 ;  /* 0x0000000c739c7223 */ /* 0x000fe2000001080a */
[----:B------:R-:W-:-:S05]  /*228e0*/  @!P0 IMAD R115, R189, 0x8, R16 ;  /* 0x00000008bd738824 */ /* 0x000fca00078e0210 */
        /* <DEDUP_REMOVED lines=10> */
[----:B-1----:R-:W-:-:S01]  /*22990*/  FADD.FTZ R0, R134, R3 ;  /* 0x0000000386007221 */ /* 0x002fc20000010000 */
[----:B------:R-:W-:Y:S01]  /*229a0*/  FADD.FTZ R3, R121, R158 ;  /* 0x0000009e79037221 */ /* 0x000fe20000010000 */
[----:B------:R-:W-:-:S05]  /*229b0*/  FFMA.FTZ R158, R119, R12, -R10 ;  /* 0x0000000c779e7223 */ /* 0x000fca000001080a */
        /* <DEDUP_REMOVED lines=64> */
[----:B0-----:R-:W-:-:S04]  /*22dc0*/  FADD.FTZ R0, R158, R3 ;  /* 0x000000039e007221 */ /* 0x001fc80000010000 */
[----:B------:R-:W-:Y:S01]  /*22dd0*/  FADD.FTZ R3, R89, R0 ;  /* 0x0000000059037221 */ /* 0x000fe20000010000 */
[----:B------:R-:W-:Y:S02]  /*22de0*/  @!P0 VIADD R0, R115, 0x29840 ;  /* 0x0002984073008836 */ /* 0x000fe40000000000 */
[----:B------:R-:W0:Y:S01]  /*22df0*/  MUFU.EX2 R92, R92 ;  /* 0x0000005c005c7308 */ /* 0x000e220000000800 */
[----:B-1----:R-:W-:-:S02]  /*22e00*/  FADD.FTZ R100, R88, R99 ;  /* 0x0000006358647221 */ /* 0x002fc40000010000 */
[----:B------:R-:W-:Y:S01]  /*22e10*/  @!P0 PRMT R0, RZ, 0x654, R0 ;  /* 0x00000654ff008816 */ /* 0x000fe20000000000 */
[----:B------:R1:W-:Y:S06]  /*22e20*/  BAR.ARV R113, 0x100 ;  /* 0x000400710000751d */ /* 0x0003ec0000002000 */
[----:B------:R-:W3:Y:S01]  /*22e30*/  MUFU.EX2 R185, R185 ;  /* 0x000000b900b97308 */ /* 0x000ee20000000800 */
[----:B--2---:R-:W-:-:S01]  /*22e40*/  FADD.FTZ R99, R183, R100 ;  /* 0x00000064b7637221 */ /* 0x004fc20000010000 */
[----:B------:R-:W-:Y:S01]  /*22e50*/  FADD.FTZ R100, R90, R3 ;  /* 0x000000035a647221 */ /* 0x000fe20000010000 */
[----:B------:R2:W-:Y:S03]  /*22e60*/  @!P0 SYNCS.ARRIVE.TRANS64.RED.A1T0 RZ, [R0+URZ], RZ ;  /* 0x000000ff00ff89a7 */ /* 0x0005e6000810043f */
[----:B------:R-:W-:-:S01]  /*22e70*/  FADD.FTZ R3, R93, R100 ;  /* 0x000000645d037221 */ /* 0x000fc20000010000 */
[----:B0-----:R-:W-:Y:S01]  /*22e80*/  FADD.FTZ R164, R92, R99 ;  /* 0x000000635ca47221 */ /* 0x001fe20000010000 */
[----:B------:R-:W2:Y:S08]  /*22e90*/  MUFU.EX2 R160, R160 ;  /* 0x000000a000a07308 */ /* 0x000eb00000000800 */
[----:B------:R-:W0:Y:S01]  /*22ea0*/  MUFU.EX2 R94, R94 ;  /* 0x0000005e005e7308 */ /* 0x000e220000000800 */
[----:B---3--:R-:W-:-:S07]  /*22eb0*/  FADD.FTZ R99, R185, R164 ;  /* 0x000000a4b9637221 */ /* 0x008fce0000010000 */
[----:B------:R-:W3:Y:S01]  /*22ec0*/  MUFU.EX2 R95, R95 ;  /* 0x0000005f005f7308 */ /* 0x000ee20000000800 */
[----:B--2---:R-:W-:-:S07]  /*22ed0*/  FADD.FTZ R0, R160, R3 ;  /* 0x00000003a0007221 */ /* 0x004fce0000010000 */
[----:B------:R-:W2:Y:S01]  /*22ee0*/  MUFU.EX2 R187, R187 ;  /* 0x000000bb00bb7308 */ /* 0x000ea20000000800 */
[----:B0-----:R-:W-:-:S07]  /*22ef0*/  FADD.FTZ R100, R94, R99 ;  /* 0x000000635e647221 */ /* 0x001fce0000010000 */
[----:B------:R-:W0:Y:S01]  /*22f00*/  MUFU.EX2 R162, R162 ;  /* 0x000000a200a27308 */ /* 0x000e220000000800 */
[----:B---3--:R-:W-:-:S07]  /*22f10*/  FADD.FTZ R3, R95, R0 ;  /* 0x000000005f037221 */ /* 0x008fce0000010000 */
[----:B------:R-:W3:Y:S01]  /*22f20*/  MUFU.EX2 R96, R96 ;  /* 0x0000006000607308 */ /* 0x000ee20000000800 */
[----:B--2---:R-:W-:-:S07]  /*22f30*/  FADD.FTZ R99, R187, R100 ;  /* 0x00000064bb637221 */ /* 0x004fce0000010000 */
[----:B------:R-:W2:Y:S01]  /*22f40*/  MUFU.EX2 R97, R97 ;  /* 0x0000006100617308 */ /* 0x000ea20000000800 */
[----:B0-----:R-:W-:-:S07]  /*22f50*/  FADD.FTZ R0, R162, R3 ;  /* 0x00000003a2007221 */ /* 0x001fce0000010000 */
[----:B------:R-:W0:Y:S01]  /*22f60*/  MUFU.EX2 R10, R10 ;  /* 0x0000000a000a7308 */ /* 0x000e220000000800 */
[----:B---3--:R-:W-:-:S04]  /*22f70*/  FADD.FTZ R100, R96, R99 ;  /* 0x0000006360647221 */ /* 0x008fc80000010000 */
[----:B------:R-:W-:Y:S01]  /*22f80*/  FADD.FTZ R3, R11, R100 ;  /* 0x000000640b037221 */ /* 0x000fe20000010000 */
[----:B--2---:R-:W-:-:S04]  /*22f90*/  FADD.FTZ R99, R97, R0 ;  /* 0x0000000061637221 */ /* 0x004fc80000010000 */
[----:B0-----:R-:W-:Y:S01]  /*22fa0*/  FADD.FTZ R0, R10, R99 ;  /* 0x000000630a007221 */ /* 0x001fe20000010000 */
[----:B-1----:R-:W-:Y:S06]  /*22fb0*/  @!P1 BRA `(.L_x_2499) ;  /* 0x0000000000049947 */ /* 0x002fec0003800000 */
[----:B------:R-:W-:Y:S01]  /*22fc0*/  BPT.TRAP 0x1 ;  /* 0x000000040000795c */ /* 0x000fe20000300000 */
.L_x_2499:
[----:B------:R-:W-:Y:S01]  /*22fd0*/  F2FP.SATFINITE.E4M3.F32.PACK_AB_MERGE_C R20, R21, R20, RZ ;  /* 0x000000141514723e */ /* 0x000fe200048070ff */
[----:B------:R-:W-:Y:S01]  /*22fe0*/  FMUL.FTZ R24, R24, R6 ;  /* 0x0000000618187220 */ /* 0x000fe20000410000 */
[----:B------:R-:W-:Y:S01]  /*22ff0*/  F2FP.SATFINITE.E4M3.F32.PACK_AB_MERGE_C R98, R101, R98, RZ ;  /* 0x000000626562723e */ /* 0x000fe200048070ff */
[-C--:B------:R-:W-:Y:S01]  /*23000*/  FMUL.FTZ R25, R25, R6.reuse ;  /* 0x0000000619197220 */ /* 0x080fe20000410000 */
[----:B------:R-:W-:Y:S01]  /*23010*/  F2FP.SATFINITE.E4M3.F32.PACK_AB_MERGE_C R184, R102, R7, R20 ;  /* 0x0000000766b8723e */ /* 0x000fe20004807014 */
[----:B------:R-:W-:Y:S01]  /*23020*/  IMAD R7, R9, 0x8, R16 ;  /* 0x0000000809077824 */ /* 0x000fe200078e0210 */
[----:B------:R-:W-:Y:S01]  /*23030*/  ISETP.GT.AND P0, PT, R8, RZ, PT ;  /* 0x000000ff0800720c */ /* 0x000fe20003f04270 */
[----:B------:R-:W-:Y:S01]  /*23040*/  FMUL.FTZ R28, R28, R6 ;  /* 0x000000061c1c7220 */ /* 0x000fe20000410000 */
[----:B------:R-:W-:Y:S01]  /*23050*/  F2FP.SATFINITE.E4M3.F32.PACK_AB_MERGE_C R92, R185, R92, RZ ;  /* 0x0000005cb95c723e */ /* 0x000fe200048070ff */
[----:B------:R-:W-:Y:S01]  /*23060*/  VIADD R7, R7, 0x29860 ;  /* 0x0002986007077836 */ /* 0x000fe20000000000 */
[----:B------:R-:W-:Y:S01]  /*23070*/  F2FP.SATFINITE.E4M3.F32.PACK_AB_MERGE_C R185, R15, R14, R98 ;  /* 0x0000000e0fb9723e */ /* 0x000fe20004807062 */
[-C--:B------:R-:W-:Y:S01]  /*23080*/  FMUL.FTZ R29, R29, R6.reuse ;  /* 0x000000061d1d7220 */ /* 0x080fe20000410000 */
[----:B------:R-:W-:Y:S01]  /*23090*/  MOV R14, UR37 ;  /* 0x00000025000e7c02 */ /* 0x000fe20008000f00 */
[----:B------:R-:W-:Y:S01]  /*230a0*/  FMUL.FTZ R32, R32, R6 ;  /* 0x0000000620207220 */ /* 0x000fe20000410000 */
[----:B------:R-:W-:Y:S01]  /*230b0*/  F2FP.SATFINITE.E4M3.F32.PACK_AB_MERGE_C R112, R155, R112, RZ ;  /* 0x000000709b70723e */ /* 0x000fe200048070ff */
[-C--:B------:R-:W-:Y:S01]  /*230c0*/  FMUL.FTZ R33, R33, R6.reuse ;  /* 0x0000000621217220 */ /* 0x080fe20000410000 */
        /* <DEDUP_REMOVED lines=85> */
[----:B------:R-:W-:Y:S01]  /*23620*/  VIADD R8, R8, 0xffffffff ;  /* 0xffffffff08087836 */ /* 0x000fe20000000000 */
[----:B------:R-:W-:Y:S01]  /*23630*/  F2FP.SATFINITE.E4M3.F32.PACK_AB_MERGE_C R180, R137, R126, R128 ;  /* 0x0000007e89b4723e */ /* 0x000fe20004807080 */
[----:B------:R-:W-:Y:S01]  /*23640*/  IMAD.MOV.U32 R5, RZ, RZ, R13 ;  /* 0x000000ffff057224 */ /* 0x000fe200078e000d */
[----:B------:R-:W-:Y:S01]  /*23650*/  F2FP.SATFINITE.E4M3.F32.PACK_AB_MERGE_C R182, R143, R130, R132 ;  /* 0x000000828fb6723e */ /* 0x000fe20004807084 */
[----:B0-----:R-:W-:Y:S01]  /*23660*/  IMAD.MOV.U32 R7, RZ, RZ, R190 ;  /* 0x000000ffff077224 */ /* 0x001fe200078e00be */
        /* <DEDUP_REMOVED lines=10> */
[----:B------:R-:W-:Y:S02]  /*23710*/  MOV R6, R91 ;  /* 0x0000005b00067202 */ /* 0x000fe40000000f00 */
[----:B------:R-:W-:Y:S01]  /*23720*/  MOV R183, R120 ;  /* 0x0000007800b77202 */ /* 0x000fe20000000f00 */
[----:B------:R-:W-:Y:S06]  /*23730*/  @P0 BRA `(.L_x_2500) ;  /* 0xffffffc000fc0947 */ /* 0x000fec000383ffff */
.L_x_2489:
[----:B------:R-:W-:Y:S05]  /*23740*/  WARPSYNC.ALL ;  /* 0x0000000000007948 */ /* 0x000fea0003800000 */
[----:B------:R-:W-:Y:S06]  /*23750*/  BAR.ARV 0x8, 0x180 ;  /* 0x0206000000007b1d */ /* 0x000fec0000002000 */
[----:B------:R-:W-:Y:S05]  /*23760*/  @!P1 BRA `(.L_x_2501) ;  /* 0x0000000000049947 */ /* 0x000fea0003800000 */
[----:B------:R-:W-:Y:S01]  /*23770*/  BPT.TRAP 0x1 ;  /* 0x000000040000795c */ /* 0x000fe20000300000 */
.L_x_2501:
[----:B------:R-:W-:Y:S01]  /*23780*/  IMAD R11, R189, 0x8, R16 ;  /* 0x00000008bd0b7824 */ /* 0x000fe200078e0210 */
[----:B------:R-:W-:-:S04]  /*23790*/  SHF.L.U32 R2, R190, 0x1f, RZ ;  /* 0x0000001fbe027819 */ /* 0x000fc800000006ff */
[----:B------:R0:W1:Y:S01]  /*237a0*/  SYNCS.PHASECHK.TRANS64.TRYWAIT P0, [R11+URZ+0x29850], R2 ;  /* 0x029850020b0075a7 */ /* 0x000062000800017f */
[----:B------:R-:W-:Y:S05]  /*237b0*/  @!P1 BRA `(.L_x_2502) ;  /* 0x0000000000049947 */ /* 0x000fea0003800000 */
[----:B------:R-:W-:Y:S01]  /*237c0*/  BPT.TRAP 0x1 ;  /* 0x000000040000795c */ /* 0x000fe20000300000 */
.L_x_2502:
[----:B------:R-:W-:-:S05]  /*237d0*/  VIADD R16, R16, 0x400 ;  /* 0x0000040010107836 */ /* 0x000fca0000000000 */
[----:B------:R-:W-:-:S04]  /*237e0*/  SHF.R.U32.HI R16, RZ, 0x4, R16 ;  /* 0x00000004ff107819 */ /* 0x000fc80000011610 */
[----:B------:R-:W-:-:S04]  /*237f0*/  LOP3.LUT R16, R16, 0x3fff, RZ, 0xc0, !PT ;  /* 0x00003fff10107812 */ /* 0x000fc800078ec0ff */
[----:B------:R-:W-:Y:S01]  /*23800*/  LOP3.LUT R16, R16, 0x10000, RZ, 0xfc, !PT ;  /* 0x0001000010107812 */ /* 0x000fe200078efcff */
[----:B-1----:R-:W-:Y:S06]  /*23810*/  @P0 BRA `(.L_x_2503) ;  /* 0x0000000000080947 */ /* 0x002fec0003800000 */
[----:B------:R-:W1:Y:S02]  /*23820*/  SYNCS.PHASECHK.TRANS64.TRYWAIT P0, [R11+URZ+0x29850], R2 ;  /* 0x029850020b0075a7 */ /* 0x000e64000800017f */
[----:B-1----:R-:W-:Y:S05]  /*23830*/  @!P0 BRA `(.L_x_2504) ;  /* 0x000000a400f88947 */ /* 0x002fea0003800000 */
.L_x_2503:
        /* <DEDUP_REMOVED lines=10> */
[----:B------:R-:W-:-:S03]  /*238e0*/  VIADD R14, R4, 0x200 ;  /* 0x00000200040e7836 */ /* 0x000fc60000000000 */
        /* <DEDUP_REMOVED lines=10> */
[-C--:B--2---:R-:W-:Y:S02]  /*23990*/  @P0 IMAD R2, R15, R8.reuse, RZ ;  /* 0x000000080f020224 */ /* 0x084fe400078e02ff */
[----:B------:R-:W-:Y:S02]  /*239a0*/  IMAD.MOV.U32 R15, RZ, RZ, -0x3ffffff0 ;  /* 0xc0000010ff0f7424 */ /* 0x000fe400078e00ff */
[----:B------:R-:W-:Y:S02]  /*239b0*/  @P0 IMAD.IADD R7, R7, 0x1, R5 ;  /* 0x0000000107070824 */ /* 0x000fe400078e0205 */
[C---:B------:R-:W-:Y:S02]  /*239c0*/  @P0 IMAD R5, R206.reuse, R9, R2 ;  /* 0x00000009ce050224 */ /* 0x040fe400078e0202 */
[----:B------:R-:W-:-:S04]  /*239d0*/  @P0 IMAD.WIDE.U32 R6, R206, R8, R6 ;  /* 0x00000008ce060225 */ /* 0x000fc800078e0006 */
[----:B------:R-:W-:Y:S01]  /*239e0*/  IMAD.MOV.U32 R2, RZ, RZ, 0x3f800000 ;  /* 0x3f800000ff027424 */ /* 0x000fe200078e00ff */
[----:B------:R-:W-:Y:S02]  /*239f0*/  @P0 IADD3 R5, R7, R5, RZ ;  /* 0x0000000507050210 */ /* 0x000fe40007ffe0ff */
        /* <DEDUP_REMOVED lines=8> */
[----:B------:R-:W-:Y:S01]  /*23a80*/  IMAD.MOV.U32 R7, RZ, RZ, -0x3ffffff0 ;  /* 0xc0000010ff077424 */ /* 0x000fe200078e00ff */
[----:B------:R-:W-:Y:S01]  /*23a90*/  IADD3 R6, R4, 0x300, RZ ;  /* 0x0000030004067810 */ /* 0x000fe20007ffe0ff */
[----:B------:R-:W-:Y:S02]  /*23aa0*/  WARPGROUP.DEPBAR.LE gsb0, 0x0 ;  /* 0x00008000000079c5 */ /* 0x000fe40000010000 */
[----:B------:R-:W-:-:S08]  /*23ab0*/  WARPGROUP.ARRIVE ;  /* 0x00000000000079c5 */ /* 0x000fd00000000000 */
[----:B------:R-:W-:Y:S01]  /*23ac0*/  QGMMA.64x128x32.F32.E4M3.E4M3 R24, R176, gdesc[UR4], R24, gsb0 ;  /* 0x01e00004b0187df3 */ /* 0x000fe20008000818 */
[----:B------:R-:W-:Y:S02]  /*23ad0*/  R2UR UR6, R6 ;  /* 0x00000000060672ca */ /* 0x000fe400000e0000 */
[----:B------:R-:W-:Y:S01]  /*23ae0*/  R2UR UR7, R7 ;  /* 0x00000000070772ca */ /* 0x000fe200000e0000 */
[----:B------:R-:W-:Y:S02]  /*23af0*/  VIADD R4, R4, 0x400 ;  /* 0x0000040004047836 */ /* 0x000fe40000000000 */
[----:B------:R-:W-:Y:S01]  /*23b00*/  IMAD.MOV.U32 R5, RZ, RZ, -0x3ffffff0 ;  /* 0xc0000010ff057424 */ /* 0x000fe200078e00ff */
        /* <DEDUP_REMOVED lines=41> */
.L_x_2505:
[----:B------:R-:W-:Y:S01]  /*23da0*/  IMAD.U32 R5, RZ, RZ, UR37 ;  /* 0x00000025ff057e24 */ /* 0x000fe2000f8e00ff */
[----:B------:R-:W-:Y:S01]  /*23db0*/  IADD3 R0, R11, 0x29860, RZ ;  /* 0x000298600b007810 */ /* 0x000fe20007ffe0ff */
        /* <DEDUP_REMOVED lines=73> */
.L_x_2437:
        /* <DEDUP_REMOVED lines=13> */
[----:B--2---:R-:W-:-:S04]  /*24320*/  SHF.L.U32 R0, R51, 0x2, RZ ;  /* 0x0000000233007819 */ /* 0x004fc800000006ff */
[----:B------:R-:W-:-:S04]  /*24330*/  LOP3.LUT R0, R0, 0xc, RZ, 0xc0, !PT ;  /* 0x0000000c00007812 */ /* 0x000fc800078ec0ff */
[----:B------:R-:W-:-:S05]  /*24340*/  IADD3 R2, P0, R0, UR4, RZ ;  /* 0x0000000400027c10 */ /* 0x000fca000ff1e0ff */
[----:B------:R-:W-:-:S05]  /*24350*/  IMAD.X R3, RZ, RZ, UR5, P0 ;  /* 0x00000005ff037e24 */ /* 0x000fca00080e06ff */
        /* <DEDUP_REMOVED lines=24> */
[----:B------:R-:W-:Y:S02]  /*244e0*/  F2FP.BF16.F32.PACK_AB R30, R61, R24 ;  /* 0x000000183d1e723e */ /* 0x000fe400000010ff */
[----:B------:R-:W-:Y:S02]  /*244f0*/  F2FP.BF16.F32.PACK_AB R67, R63, R20 ;  /* 0x000000143f43723e */ /* 0x000fe400000010ff */
[----:B------:R-:W-:-:S02]  /*24500*/  F2FP.BF16.F32.PACK_AB R65, R55, R26 ;  /* 0x0000001a3741723e */ /* 0x000fc400000010ff */
[----:B--2---:R-:W-:Y:S02]  /*24510*/  LOP3.LUT P0, R2, R51, 0x3, RZ, 0xc0, !PT ;  /* 0x0000000333027812 */ /* 0x004fe4000780c0ff */
[----:B------:R-:W-:Y:S02]  /*24520*/  F2FP.BF16.F32.PACK_AB R94, R94, R95 ;  /* 0x0000005f5e5e723e */ /* 0x000fe400000010ff */
[----:B------:R-:W-:Y:S02]  /*24530*/  F2FP.BF16.F32.PACK_AB R93, R92, R93 ;  /* 0x0000005d5c5d723e */ /* 0x000fe400000010ff */
[----:B------:R-:W-:Y:S02]  /*24540*/  ISETP.EQ.OR P0, PT, R2, 0x3, !P0 ;  /* 0x000000030200780c */ /* 0x000fe40004702670 */
        /* <DEDUP_REMOVED lines=8> */
[----:B------:R-:W-:Y:S01]  /*245d0*/  SEL R3, R93, R94, P0 ;  /* 0x0000005e5d037207 */ /* 0x000fe20000000000 */
[----:B---3--:R-:W-:Y:S01]  /*245e0*/  IMAD.WIDE R4, R50, 0x2, R46 ;  /* 0x0000000232047825 */ /* 0x008fe200078e022e */
[----:B------:R-:W-:Y:S02]  /*245f0*/  F2FP.BF16.F32.PACK_AB R50, R85, R8 ;  /* 0x000000085532723e */ /* 0x000fe400000010ff */
[C---:B------:R-:W-:Y:S02]  /*24600*/  IADD3 R15, P5, R4.reuse, 0x4060, RZ ;  /* 0x00004060040f7810 */ /* 0x040fe40007fbe0ff */
[----:B------:R-:W-:Y:S02]  /*24610*/  IADD3 R11, P1, R4, 0x4040, RZ ;  /* 0x00004040040b7810 */ /* 0x000fe40007f3e0ff */
[----:B------:R-:W-:Y:S02]  /*24620*/  LOP3.LUT R14, R15, 0x380, RZ, 0xc0, !PT ;  /* 0x000003800f0e7812 */ /* 0x000fe400078ec0ff */
[----:B------:R-:W-:-:S02]  /*24630*/  LOP3.LUT R10, R11, 0x380, RZ, 0xc0, !PT ;  /* 0x000003800b0a7812 */ /* 0x000fc400078ec0ff */
[----:B------:R-:W-:Y:S02]  /*24640*/  IADD3 R7, P3, R4, 0x4000, RZ ;  /* 0x0000400004077810 */ /* 0x000fe40007f7e0ff */
        /* <DEDUP_REMOVED lines=8> */
[C---:B------:R-:W-:Y:S02]  /*246d0*/  IADD3 R21, P4, R4.reuse, 0x60, RZ ;  /* 0x0000006004157810 */ /* 0x040fe40007f9e0ff */
[C---:B------:R-:W-:Y:S02]  /*246e0*/  IADD3 R25, P5, R4.reuse, 0x40, RZ ;  /* 0x0000004004197810 */ /* 0x040fe40007fbe0ff */
[C---:B------:R-:W-:Y:S02]  /*246f0*/  IADD3 R9, P2, R4.reuse, 0x4020, RZ ;  /* 0x0000402004097810 */ /* 0x040fe40007f5e0ff */
[----:B------:R-:W-:Y:S02]  /*24700*/  IADD3 R27, P1, R4, 0x20, RZ ;  /* 0x00000020041b7810 */ /* 0x000fe40007f3e0ff */
[----:B------:R-:W-:Y:S02]  /*24710*/  LOP3.LUT R6, R6, R7, RZ, 0x3c, !PT ;  /* 0x0000000706067212 */ /* 0x000fe400078e3cff */
[----:B------:R-:W-:-:S02]  /*24720*/  LOP3.LUT R20, R21, 0x380, RZ, 0xc0, !PT ;  /* 0x0000038015147812 */ /* 0x000fc400078ec0ff */
[----:B------:R-:W-:Y:S02]  /*24730*/  LOP3.LUT R24, R25, 0x380, RZ, 0xc0, !PT ;  /* 0x0000038019187812 */ /* 0x000fe400078ec0ff */
[----:B------:R-:W-:Y:S02]  /*24740*/  LOP3.LUT R7, R4, 0x380, RZ, 0xc0, !PT ;  /* 0x0000038004077812 */ /* 0x000fe400078ec0ff */
[----:B------:R-:W-:Y:S02]  /*24750*/  LOP3.LUT R8, R9, 0x380, RZ, 0xc0, !PT ;  /* 0x0000038009087812 */ /* 0x000fe400078ec0ff */
[----:B------:R-:W-:Y:S02]  /*24760*/  LOP3.LUT R26, R27, 0x380, RZ, 0xc0, !PT ;  /* 0x000003801b1a7812 */ /* 0x000fe400078ec0ff */
[----:B------:R-:W-:Y:S02]  /*24770*/  SHF.R.U64 R20, R20, 0x3, RZ ;  /* 0x0000000314147819 */ /* 0x000fe400000012ff */
[----:B------:R-:W-:-:S02]  /*24780*/  SHF.R.U64 R24, R24, 0x3, RZ ;  /* 0x0000000318187819 */ /* 0x000fc400000012ff */
[----:B------:R-:W-:Y:S02]  /*24790*/  SHF.R.U64 R7, R7, 0x3, RZ ;  /* 0x0000000307077819 */ /* 0x000fe400000012ff */
        /* <DEDUP_REMOVED lines=35> */
[----:B------:R-:W2:Y:S01]  /*249d0*/  SHFL.IDX PT, R27, R27, R2, 0x1c1f ;  /* 0x001c1f021b1b7589 */ /* 0x000ea200000e0000 */
        /* <DEDUP_REMOVED lines=11> */
[----:B------:R-:W3:Y:S01]  /*24a90*/  SHFL.IDX PT, R31, R31, R2, 0x1c1f ;  /* 0x001c1f021f1f7589 */ /* 0x000ee200000e0000 */
[----:B------:R-:W-:-:S02]  /*24aa0*/  SEL R59, R54, R65, P0 ;  /* 0x00000041363b7207 */ /* 0x000fc40000000000 */
[----:B------:R-:W-:Y:S01]  /*24ab0*/  SEL R61, R65, R54, P0 ;  /* 0x00000036413d7207 */ /* 0x000fe20000000000 */
[----:B------:R-:W-:Y:S01]  /*24ac0*/  SHFL.IDX PT, R34, R33, R0, 0x1c1f ;  /* 0x001c1f0021227589 */ /* 0x000fe200000e0000 */
[----:B------:R-:W-:Y:S02]  /*24ad0*/  SEL R43, R50, R43, P0 ;  /* 0x0000002b322b7207 */ /* 0x000fe40000000000 */
[----:B------:R-:W-:Y:S01]  /*24ae0*/  SEL R63, R62, R67, P0 ;  /* 0x000000433e3f7207 */ /* 0x000fe20000000000 */
[----:B------:R-:W4:Y:S01]  /*24af0*/  SHFL.IDX PT, R35, R35, R2, 0x1c1f ;  /* 0x001c1f0223237589 */ /* 0x000f2200000e0000 */
        /* <DEDUP_REMOVED lines=13> */
[----:B0-----:R-:W-:Y:S01]  /*24bd0*/  SEL R8, R10, R7, P0 ;  /* 0x000000070a087207 */ /* 0x001fe20000000000 */
[----:B------:R-:W0:Y:S01]  /*24be0*/  SHFL.IDX PT, R43, R43, R2, 0x1c1f ;  /* 0x001c1f022b2b7589 */ /* 0x000e2200000e0000 */
[----:B--2---:R-:W-:Y:S02]  /*24bf0*/  SEL R24, R26, R27, P0 ;  /* 0x0000001b1a187207 */ /* 0x004fe40000000000 */
[----:B---3--:R-:W-:Y:S01]  /*24c00*/  SEL R28, R30, R31, P0 ;  /* 0x0000001f1e1c7207 */ /* 0x008fe20000000000 */
[----:B------:R-:W-:Y:S01]  /*24c10*/  SHFL.IDX PT, R45, R45, R0, 0x1c1f ;  /* 0x001c1f002d2d7589 */ /* 0x000fe200000e0000 */
[----:B----4-:R-:W-:Y:S02]  /*24c20*/  SEL R32, R34, R35, P0 ;  /* 0x0000002322207207 */ /* 0x010fe40000000000 */
[----:B------:R-:W-:Y:S01]  /*24c30*/  SEL R4, R6, R3, P0 ;  /* 0x0000000306047207 */ /* 0x000fe20000000000 */
        /* <DEDUP_REMOVED lines=41> */
.L_x_2718:
[----:B------:R-:W-:Y:S05]  /*24ed0*/  WARPSYNC.ALL ;  /* 0x0000000000007948 */ /* 0x000fea0003800000 */
[----:B------:R-:W-:Y:S01]  /*24ee0*/  BAR.SYNC.DEFER_BLOCKING 0x1, 0x100 ;  /* 0x0044000000007b1d */ /* 0x000fe20000010000 */
[----:B-1----:R-:W-:Y:S02]  /*24ef0*/  SEL R41, R75, R60, P0 ;  /* 0x0000003c4b297207 */ /* 0x002fe40000000000 */
[----:B------:R-:W-:-:S03]  /*24f00*/  SEL R43, R60, R75, P0 ;  /* 0x0000004b3c2b7207 */ /* 0x000fc60000000000 */
[----:B------:R-:W-:Y:S02]  /*24f10*/  ULDC.64 UR4, c[0x0][0xc00] ;  /* 0x0003000000047ab9 */ /* 0x000fe40000000a00 */
[----:B------:R-:W0:Y:S01]  /*24f20*/  LDC R51, c[0x0][0xbe8] ;  /* 0x0002fa00ff337b82 */ /* 0x000e220000000800 */
[----:B------:R-:W-:Y:S02]  /*24f30*/  ISETP.NE.U32.AND P1, PT, RZ, UR4, PT ;  /* 0x00000004ff007c0c */ /* 0x000fe4000bf25070 */
[----:B------:R-:W-:Y:S02]  /*24f40*/  IADD3 R2, P2, R218, UR4, RZ ;  /* 0x00000004da027c10 */ /* 0x000fe4000ff5e0ff */
[----:B------:R-:W-:Y:S02]  /*24f50*/  ISETP.NE.AND.EX P1, PT, RZ, UR5, PT, P1 ;  /* 0x00000005ff007c0c */ /* 0x000fe4000bf25310 */
[----:B------:R-:W-:Y:S01]  /*24f60*/  IADD3.X R3, R219, UR5, RZ, P2, !PT ;  /* 0x00000005db037c10 */ /* 0x000fe200097fe4ff */
[----:B------:R-:W-:-:S02]  /*24f70*/  ULDC.64 UR4, c[0x0][0xc08] ;  /* 0x0003020000047ab9 */ /* 0x000fc40000000a00 */
[----:B------:R-:W-:Y:S01]  /*24f80*/  ISETP.NE.U32.AND P0, PT, RZ, UR4, PT ;  /* 0x00000004ff007c0c */ /* 0x000fe2000bf05070 */
[----:B------:R-:W-:Y:S04]  /*24f90*/  STSM.16.M88.4 [R79], R4 ;  /* 0x000000044f007844 */ /* 0x000fe80000000200 */
        /* <DEDUP_REMOVED lines=11> */
[----:B------:R-:W-:Y:S01]  /*25050*/  IMAD.U32 R0, RZ, RZ, UR4 ;  /* 0x00000004ff007e24 */ /* 0x000fe2000f8e00ff */
[----:B------:R-:W-:Y:S01]  /*25060*/  @P0 IADD3.X R219, R219, UR5, RZ, P3, !PT ;  /* 0x00000005dbdb0c10 */ /* 0x000fe20009ffe4ff */
[----:B------:R2:W5:Y:S01]  /*25070*/  @P1 LDG.E R49, desc[UR56][R2.64] ;  /* 0x0000003802311981 */ /* 0x000562000c1e1900 */
[----:B0-----:R-:W-:Y:S01]  /*25080*/  ISETP.NE.AND P2, PT, R51, 0x1, PT ;  /* 0x000000013300780c */ /* 0x001fe20003f45270 */
[----:B-1----:R-:W-:Y:S02]  /*25090*/  IMAD.IADD R13, R211, 0x1, R203 ;  /* 0x00000001d30d7824 */ /* 0x002fe400078e02cb */
[----:B------:R2:W5:Y:S10]  /*250a0*/  @P0 LDG.E R0, desc[UR56][R218.64] ;  /* 0x00000038da000981 */ /* 0x000574000c1e1900 */
[----:B------:R-:W0:Y:S08]  /*250b0*/  @P2 LDC R4, c[0x0][0xbec] ;  /* 0x0002fb00ff042b82 */ /* 0x000e300000000800 */
[----:B------:R-:W1:Y:S01]  /*250c0*/  @P2 LDC R5, c[0x0][0xbf0] ;  /* 0x0002fc00ff052b82 */ /* 0x000e620000000800 */
[----:B--2---:R-:W-:Y:S05]  /*250d0*/  @P0 BRA `(.L_x_2509) ;  /* 0x0000000000100947 */ /* 0x004fea0003800000 */
[----:B------:R-:W-:Y:S05]  /*250e0*/  @!P1 BRA `(.L_x_2509) ;  /* 0x00000000000c9947 */ /* 0x000fea0003800000 */
[----:B------:R-:W2:Y:S04]  /*250f0*/  LDG.E R7, desc[UR56][R2.64] ;  /* 0x0000003802077981 */ /* 0x000ea8000c1e1900 */
[----:B-----5:R-:W2:Y:S02]  /*25100*/  LDG.E R0, desc[UR56][R2.64+0x4] ;  /* 0x0000043802007981 */ /* 0x020ea4000c1e1900 */
[----:B--2---:R-:W-:-:S07]  /*25110*/  IADD3 R0, -R7, R0, RZ ;  /* 0x0000000007007210 */ /* 0x004fce0007ffe1ff */
.L_x_2509:
[----:B------:R-:W2:Y:S01]  /*25120*/  LDL R10, [R1+0x4] ;  /* 0x00000400010a7983 */ /* 0x000ea20000100800 */
[----:B0-----:R-:W-:Y:S01]  /*25130*/  @P2 IMAD.HI.U32 R2, R13, R4, RZ ;  /* 0x000000040d022227 */ /* 0x001fe200078e00ff */
[----:B------:R-:W-:Y:S01]  /*25140*/  SHF.R.S32.HI R48, RZ, 0x1f, R217 ;  /* 0x0000001fff307819 */ /* 0x000fe200000114d9 */
[----:B------:R-:W-:Y:S01]  /*25150*/  ULDC.64 UR4, c[0x0][0xb90] ;  /* 0x0002e40000047ab9 */ /* 0x000fe20000000a00 */
[----:B-----5:R-:W-:Y:S01]  /*25160*/  SHF.R.S32.HI R3, RZ, 0x1f, R49 ;  /* 0x0000001fff037819 */ /* 0x020fe20000011431 */
[----:B------:R-:W-:Y:S01]  /*25170*/  IMAD.MOV.U32 R7, RZ, RZ, R13 ;  /* 0x000000ffff077224 */ /* 0x000fe200078e000d */
[----:B-1----:R-:W-:Y:S01]  /*25180*/  @P2 SHF.R.U32.HI R7, RZ, R5, R2 ;  /* 0x00000005ff072219 */ /* 0x002fe20000011602 */
[----:B------:R-:W-:Y:S01]  /*25190*/  IMAD R6, R48, UR4, RZ ;  /* 0x0000000430067c24 */ /* 0x000fe2000f8e02ff */
[----:B------:R-:W-:Y:S01]  /*251a0*/  SEL R220, R220, RZ, !P1 ;  /* 0x000000ffdcdc7207 */ /* 0x000fe20004800000 */
[----:B------:R-:W-:Y:S01]  /*251b0*/  IMAD.MOV.U32 R2, RZ, RZ, R49 ;  /* 0x000000ffff027224 */ /* 0x000fe200078e0031 */
[----:B------:R-:W-:Y:S01]  /*251c0*/  SEL R53, R214, RZ, !P1 ;  /* 0x000000ffd6357207 */ /* 0x000fe20004800000 */
[C---:B------:R-:W-:Y:S01]  /*251d0*/  IMAD R9, R217.reuse, UR5, R6 ;  /* 0x00000005d9097c24 */ /* 0x040fe2000f8e0206 */
[----:B------:R-:W0:Y:S01]  /*251e0*/  @P2 LDC R57, c[0x0][0xbec] ;  /* 0x0002fb00ff392b82 */ /* 0x000e220000000800 */
[----:B------:R-:W-:Y:S01]  /*251f0*/  IMAD.WIDE.U32 R4, R217, UR4, R2 ;  /* 0x00000004d9047c25 */ /* 0x000fe2000f8e0002 */
[----:B------:R-:W-:Y:S01]  /*25200*/  IADD3 R2, -R7, RZ, RZ ;  /* 0x000000ff07027210 */ /* 0x000fe20007ffe1ff */
[----:B------:R-:W-:-:S02]  /*25210*/  ULDC.64 UR4, c[0x0][0xb98] ;  /* 0x0002e60000047ab9 */ /* 0x000fc40000000a00 */
        /* <DEDUP_REMOVED lines=15> */
[----:B------:R-:W-:-:S02]  /*25310*/  IADD3 R29, P3, R46, 0x4000, RZ ;  /* 0x000040002e1d7810 */ /* 0x000fc40007f7e0ff */
[----:B------:R-:W-:Y:S01]  /*25320*/  IADD3 R13, P4, R46, 0x2000, RZ ;  /* 0x000020002e0d7810 */ /* 0x000fe20007f9e0ff */
[----:B------:R-:W-:Y:S01]  /*25330*/  IMAD R11, R9, UR5, R2 ;  /* 0x00000005090b7c24 */ /* 0x000fe2000f8e0202 */
[----:B------:R-:W-:Y:S01]  /*25340*/  LOP3.LUT R28, R29, 0x380, RZ, 0xc0, !PT ;  /* 0x000003801d1c7812 */ /* 0x000fe200078ec0ff */
[----:B------:R-:W-:Y:S01]  /*25350*/  IMAD.WIDE.U32 R4, R9, UR4, R4 ;  /* 0x0000000409047c25 */ /* 0x000fe2000f8e0004 */
[----:B------:R-:W-:Y:S01]  /*25360*/  ULDC.64 UR4, c[0x0][0xb50] ;  /* 0x0002d40000047ab9 */ /* 0x000fe20000000a00 */
[----:B------:R-:W-:Y:S02]  /*25370*/  LOP3.LUT R12, R13, 0x380, RZ, 0xc0, !PT ;  /* 0x000003800d0c7812 */ /* 0x000fe400078ec0ff */
[----:B------:R-:W-:Y:S01]  /*25380*/  IMAD.IADD R5, R5, 0x1, R11 ;  /* 0x0000000105057824 */ /* 0x000fe200078e020b */
[----:B------:R-:W-:Y:S01]  /*25390*/  LEA R2, P1, R4, UR4, 0x2 ;  /* 0x0000000404027c11 */ /* 0x000fe2000f8210ff */
[----:B------:R-:W-:Y:S01]  /*253a0*/  IMAD.X R9, RZ, RZ, R47, P0 ;  /* 0x000000ffff097224 */ /* 0x000fe200000e062f */
[----:B------:R-:W-:-:S02]  /*253b0*/  LOP3.LUT P0, RZ, R228, 0x3, RZ, 0xc0, !PT ;  /* 0x00000003e4ff7812 */ /* 0x000fc4000780c0ff */
[----:B------:R-:W-:Y:S01]  /*253c0*/  LEA.HI.X R4, R4, UR5, R5, 0x2, P1 ;  /* 0x0000000504047c11 */ /* 0x000fe200088f1405 */
[----:B------:R-:W-:Y:S01]  /*253d0*/  SHFL.IDX PT, R20, R2, RZ, 0x1c1f ;  /* 0x001c1fff02147589 */ /* 0x000fe200000e0000 */
[----:B------:R-:W-:Y:S01]  /*253e0*/  IADD3 R25, P1, R46, 0x3000, RZ ;  /* 0x000030002e197810 */ /* 0x000fe20007f3e0ff */
[----:B------:R-:W-:Y:S01]  /*253f0*/  ULDC.64 UR4, c[0x0][0xaa0] ;  /* 0x0002a80000047ab9 */ /* 0x000fe20000000a00 */
[----:B------:R-:W-:Y:S01]  /*25400*/  SHF.R.U64 R28, R28, 0x3, RZ ;  /* 0x000000031c1c7819 */ /* 0x000fe200000012ff */
[----:B------:R-:W1:Y:S01]  /*25410*/  SHFL.IDX PT, R21, R4, RZ, 0x1c1f ;  /* 0x001c1fff04157589 */ /* 0x000e6200000e0000 */
[----:B------:R-:W-:Y:S02]  /*25420*/  LOP3.LUT R24, R25, 0x380, RZ, 0xc0, !PT ;  /* 0x0000038019187812 */ /* 0x000fe400078ec0ff */
[----:B------:R-:W-:Y:S01]  /*25430*/  LOP3.LUT R28, R28, R29, RZ, 0x3c, !PT ;  /* 0x0000001d1c1c7212 */ /* 0x000fe200078e3cff */
[----:B------:R-:W-:Y:S01]  /*25440*/  SHFL.IDX PT, R44, R2, 0x1, 0x1c1f ;  /* 0x003c1f00022c7f89 */ /* 0x000fe200000e0000 */
[----:B------:R-:W-:-:S02]  /*25450*/  SHF.R.U64 R24, R24, 0x3, RZ ;  /* 0x0000000318187819 */ /* 0x000fc400000012ff */
[----:B------:R-:W-:Y:S01]  /*25460*/  IADD3.X R29, RZ, R47, RZ, P3, !PT ;  /* 0x0000002fff1d7210 */ /* 0x000fe20001ffe4ff */
[----:B------:R-:W3:Y:S01]  /*25470*/  SHFL.IDX PT, R45, R4, 0x1, 0x1c1f ;  /* 0x003c1f00042d7f89 */ /* 0x000ee200000e0000 */
[----:B------:R-:W-:Y:S01]  /*25480*/  LOP3.LUT R24, R24, R25, RZ, 0x3c, !PT ;  /* 0x0000001918187212 */ /* 0x000fe200078e3cff */
[--C-:B------:R-:W-:Y:S01]  /*25490*/  IMAD.X R25, RZ, RZ, R47.reuse, P1 ;  /* 0x000000ffff197224 */ /* 0x100fe200008e062f */
[----:B------:R-:W-:Y:S02]  /*254a0*/  IADD3 R5, P3, R46, 0x7000, RZ ;  /* 0x000070002e057810 */ /* 0x000fe40007f7e0ff */
[----:B------:R-:W-:Y:S02]  /*254b0*/  SHF.R.U64 R12, R12, 0x3, RZ ;  /* 0x000000030c0c7819 */ /* 0x000fe400000012ff */
[----:B------:R-:W-:Y:S01]  /*254c0*/  LOP3.LUT R8, R7, 0x380, RZ, 0xc0, !PT ;  /* 0x0000038007087812 */ /* 0x000fe200078ec0ff */
[--C-:B------:R-:W-:Y:S01]  /*254d0*/  IMAD.X R41, RZ, RZ, R47.reuse, P3 ;  /* 0x000000ffff297224 */ /* 0x100fe200018e062f */
[----:B------:R-:W-:Y:S01]  /*254e0*/  LOP3.LUT R12, R12, R13, RZ, 0x3c, !PT ;  /* 0x0000000d0c0c7212 */ /* 0x000fe200078e3cff */
[----:B------:R-:W-:Y:S01]  /*254f0*/  IMAD.X R13, RZ, RZ, R47, P4 ;  /* 0x000000ffff0d7224 */ /* 0x000fe200020e062f */
[----:B------:R-:W-:-:S02]  /*25500*/  IADD3 R33, P5, R46, 0x5000, RZ ;  /* 0x000050002e217810 */ /* 0x000fc40007fbe0ff */
[----:B------:R-:W-:Y:S02]  /*25510*/  IADD3 R37, P4, R46, 0x6000, RZ ;  /* 0x000060002e257810 */ /* 0x000fe40007f9e0ff */
[----:B------:R-:W-:Y:S02]  /*25520*/  SHF.R.U64 R8, R8, 0x3, RZ ;  /* 0x0000000308087819 */ /* 0x000fe400000012ff */
[----:B------:R-:W-:Y:S02]  /*25530*/  LOP3.LUT R32, R33, 0x380, RZ, 0xc0, !PT ;  /* 0x0000038021207812 */ /* 0x000fe400078ec0ff */
[----:B------:R-:W-:Y:S02]  /*25540*/  LOP3.LUT R36, R37, 0x380, RZ, 0xc0, !PT ;  /* 0x0000038025247812 */ /* 0x000fe400078ec0ff */
[----:B------:R-:W-:Y:S02]  /*25550*/  LOP3.LUT R8, R8, R7, RZ, 0x3c, !PT ;  /* 0x0000000708087212 */ /* 0x000fe400078e3cff */
[----:B------:R-:W-:-:S02]  /*25560*/  LOP3.LUT R7, R46, 0x380, RZ, 0xc0, !PT ;  /* 0x000003802e077812 */ /* 0x000fc400078ec0ff */
[----:B------:R-:W-:Y:S02]  /*25570*/  SHF.R.U64 R32, R32, 0x3, RZ ;  /* 0x0000000320207819 */ /* 0x000fe400000012ff */
[----:B------:R-:W-:Y:S02]  /*25580*/  SHF.R.U64 R36, R36, 0x3, RZ ;  /* 0x0000000324247819 */ /* 0x000fe400000012ff */
[----:B------:R-:W-:Y:S02]  /*25590*/  SHF.R.U64 R7, R7, 0x3, RZ ;  /* 0x0000000307077819 */ /* 0x000fe400000012ff */
[----:B------:R-:W-:Y:S01]  /*255a0*/  LOP3.LUT R32, R32, R33, RZ, 0x3c, !PT ;  /* 0x0000002120207212 */ /* 0x000fe200078e3cff */
[--C-:B------:R-:W-:Y:S01]  /*255b0*/  IMAD.X R33, RZ, RZ, R47.reuse, P5 ;  /* 0x000000ffff217224 */ /* 0x100fe200028e062f */
[----:B------:R-:W-:Y:S01]  /*255c0*/  LOP3.LUT R36, R36, R37, RZ, 0x3c, !PT ;  /* 0x0000002524247212 */ /* 0x000fe200078e3cff */
[----:B------:R-:W-:Y:S01]  /*255d0*/  IMAD.X R37, RZ, RZ, R47, P4 ;  /* 0x000000ffff257224 */ /* 0x000fe200020e062f */
[----:B------:R-:W-:Y:S01]  /*255e0*/  LOP3.LUT R46, R7, R46, RZ, 0x3c, !PT ;  /* 0x0000002e072e7212 */ /* 0x000fe200078e3cff */
[----:B------:R-:W-:Y:S01]  /*255f0*/  BSSY B1, `(.L_x_2510) ;  /* 0x0000054000017945 */ /* 0x000fe20003800000 */
[----:B------:R-:W-:-:S02]  /*25600*/  SHF.R.S32.HI R50, RZ, 0x1f, R215 ;  /* 0x0000001fff327819 */ /* 0x000fc400000114d7 */
[----:B------:R-:W-:Y:S02]  /*25610*/  SHF.R.S32.HI R52, RZ, 0x1f, R208 ;  /* 0x0000001fff347819 */ /* 0x000fe400000114d0 */
[----:B--2---:R-:W-:-:S04]  /*25620*/  IADD3 R6, R10, R203, RZ ;  /* 0x000000cb0a067210 */ /* 0x004fc80007ffe0ff */
[C---:B------:R-:W-:Y:S01]  /*25630*/  ISETP.GE.OR P1, PT, R6.reuse, R55, P0 ;  /* 0x000000370600720c */ /* 0x040fe20000726670 */
[----:B------:R-:W-:-:S05]  /*25640*/  VIADD R0, R6, 0x8 ;  /* 0x0000000806007836 */ /* 0x000fca0000000000 */
[----:B------:R-:W-:Y:S02]  /*25650*/  ISETP.GE.OR P0, PT, R0, R55, P0 ;  /* 0x000000370000720c */ /* 0x000fe40000706670 */
[----:B------:R-:W-:-:S04]  /*25660*/  LOP3.LUT R0, R5, 0x380, RZ, 0xc0, !PT ;  /* 0x0000038005007812 */ /* 0x000fc800078ec0ff */
[----:B------:R-:W-:Y:S01]  /*25670*/  SHF.R.U64 R0, R0, 0x3, RZ ;  /* 0x0000000300007819 */ /* 0x000fe200000012ff */
[----:B-1----:R-:W-:Y:S03]  /*25680*/  @!P1 ST.E desc[UR56][R20.64], R89 ;  /* 0x0000005914009985 */ /* 0x002fe6000c101938 */
[----:B------:R-:W-:-:S03]  /*25690*/  LOP3.LUT R40, R0, R5, RZ, 0x3c, !PT ;  /* 0x0000000500287212 */ /* 0x000fc600078e3cff */
[----:B---3--:R1:W-:Y:S01]  /*256a0*/  @!P0 ST.E desc[UR56][R44.64], R88 ;  /* 0x000000582c008985 */ /* 0x0083e2000c101938 */
[----:B------:R-:W-:Y:S02]  /*256b0*/  IMAD R0, R3, UR4, RZ ;  /* 0x0000000403007c24 */ /* 0x000fe4000f8e02ff */
[C---:B------:R-:W-:Y:S01]  /*256c0*/  IMAD.WIDE.U32 R2, R49.reuse, UR4, RZ ;  /* 0x0000000431027c25 */ /* 0x040fe2000f8e00ff */
[----:B------:R2:W5:Y:S01]  /*256d0*/  LD.E.128 R4, desc[UR56][R46.64] ;  /* 0x000000382e047980 */ /* 0x000562000c101d00 */
[----:B-1----:R-:W1:Y:S02]  /*256e0*/  @P2 LDC R45, c[0x0][0xbf0] ;  /* 0x0002fc00ff2d2b82 */ /* 0x002e640000000800 */
[----:B------:R-:W-:Y:S01]  /*256f0*/  IMAD R21, R49, UR5, R0 ;  /* 0x0000000531157c24 */ /* 0x000fe2000f8e0200 */
[----:B------:R-:W-:Y:S01]  /*25700*/  ULDC.64 UR4, c[0x0][0xae8] ;  /* 0x0002ba0000047ab9 */ /* 0x000fe20000000a00 */
[----:B------:R-:W-:Y:S01]  /*25710*/  IMAD R0, R216, 0x20, R224 ;  /* 0x00000020d8007824 */ /* 0x000fe200078e02e0 */
[----:B------:R-:W5:Y:S01]  /*25720*/  LD.E.128 R8, desc[UR56][R8.64] ;  /* 0x0000003808087980 */ /* 0x000f62000c101d00 */
[----:B------:R-:W-:Y:S01]  /*25730*/  IMAD R20, R48, UR4, RZ ;  /* 0x0000000430147c24 */ /* 0x000fe2000f8e02ff */
[----:B------:R-:W-:Y:S01]  /*25740*/  IADD3 R3, R3, R21, RZ ;  /* 0x0000001503037210 */ /* 0x000fe20007ffe0ff */
        /* <DEDUP_REMOVED lines=8> */
[----:B------:R-:W-:Y:S01]  /*257d0*/  IMAD.IADD R3, R3, 0x1, R21 ;  /* 0x0000000103037824 */ /* 0x000fe200078e0215 */
[----:B------:R-:W-:Y:S01]  /*257e0*/  MOV R21, R44 ;  /* 0x0000002c00157202 */ /* 0x000fe20000000f00 */
[----:B------:R-:W-:Y:S01]  /*257f0*/  IMAD R20, R220, UR4, RZ ;  /* 0x00000004dc147c24 */ /* 0x000fe2000f8e02ff */
[----:B------:R-:W5:Y:S01]  /*25800*/  LD.E.128 R32, desc[UR56][R32.64] ;  /* 0x0000003820207980 */ /* 0x000f62000c101d00 */
[----:B-1----:R-:W-:-:S02]  /*25810*/  @P2 SHF.R.U32.HI R21, RZ, R45, R0 ;  /* 0x0000002dff152219 */ /* 0x002fc40000011600 */
[C---:B------:R-:W-:Y:S01]  /*25820*/  IMAD R45, R53.reuse, UR5, R20 ;  /* 0x00000005352d7c24 */ /* 0x040fe2000f8e0214 */
[----:B------:R-:W5:Y:S01]  /*25830*/  LD.E.128 R36, desc[UR56][R36.64] ;  /* 0x0000003824247980 */ /* 0x000f62000c101d00 */
[----:B------:R-:W-:Y:S01]  /*25840*/  IMAD.WIDE.U32 R2, R53, UR4, R2 ;  /* 0x0000000435027c25 */ /* 0x000fe2000f8e0002 */
[--C-:B------:R-:W-:Y:S01]  /*25850*/  SHF.R.S32.HI R0, RZ, 0x1f, R21.reuse ;  /* 0x0000001fff007819 */ /* 0x100fe20000011415 */
[----:B------:R-:W-:Y:S01]  /*25860*/  ULDC.64 UR4, c[0x0][0xae0] ;  /* 0x0002b80000047ab9 */ /* 0x000fe20000000a00 */
[----:B------:R-:W5:Y:S01]  /*25870*/  LD.E.128 R40, desc[UR56][R40.64] ;  /* 0x0000003828287980 */ /* 0x000f62000c101d00 */
[----:B------:R-:W-:Y:S02]  /*25880*/  IMAD.MOV R20, RZ, RZ, -R21 ;  /* 0x000000ffff147224 */ /* 0x000fe400078e0a15 */
[----:B------:R-:W-:Y:S01]  /*25890*/  IMAD.IADD R3, R3, 0x1, R45 ;  /* 0x0000000103037824 */ /* 0x000fe200078e022d */
[----:B------:R-:W-:Y:S01]  /*258a0*/  @!PT LDS RZ, [RZ] ;  /* 0x00000000fffff984 */ /* 0x000fe20000000800 */
[----:B------:R-:W-:Y:S01]  /*258b0*/  @!PT LDS RZ, [RZ] ;  /* 0x00000000fffff984 */ /* 0x000fe20000000800 */
[----:B------:R-:W-:Y:S01]  /*258c0*/  @!PT LDS RZ, [RZ] ;  /* 0x00000000fffff984 */ /* 0x000fe20000000800 */
[----:B------:R-:W-:Y:S01]  /*258d0*/  @!PT LDS RZ, [RZ] ;  /* 0x00000000fffff984 */ /* 0x000fe20000000800 */
[----:B------:R0:W-:Y:S06]  /*258e0*/  MEMBAR.ALL.CTA ;  /* 0x0000000000007992 */ /* 0x0001ec0000008000 */
[----:B0-----:R-:W0:Y:S01]  /*258f0*/  FENCE.VIEW.ASYNC.S ;  /* 0x00000000000073c6 */ /* 0x001e220000000000 */
[----:B------:R-:W-:-:S02]  /*25900*/  IMAD R0, R0, UR4, RZ ;  /* 0x0000000400007c24 */ /* 0x000fc4000f8e02ff */
[----:B------:R-:W-:Y:S02]  /*25910*/  IMAD R45, R51, R20, R44 ;  /* 0x00000014332d7224 */ /* 0x000fe400078e022c */
[C---:B--2---:R-:W-:Y:S02]  /*25920*/  IMAD R47, R21.reuse, UR5, R0 ;  /* 0x00000005152f7c24 */ /* 0x044fe4000f8e0200 */
[----:B------:R-:W-:Y:S01]  /*25930*/  IMAD.WIDE.U32 R2, R21, UR4, R2 ;  /* 0x0000000415027c25 */ /* 0x000fe2000f8e0002 */
[----:B------:R-:W-:Y:S01]  /*25940*/  SHF.R.S32.HI R0, RZ, 0x1f, R45 ;  /* 0x0000001fff007819 */ /* 0x000fe2000001142d */
[----:B------:R-:W-:Y:S02]  /*25950*/  ULDC.64 UR4, c[0x0][0xad8] ;  /* 0x0002b60000047ab9 */ /* 0x000fe40000000a00 */
[----:B------:R-:W-:Y:S01]  /*25960*/  IMAD.IADD R46, R224, 0x1, R203 ;  /* 0x00000001e02e7824 */ /* 0x000fe200078e02cb */
[----:B------:R-:W-:Y:S01]  /*25970*/  IADD3 R3, R3, R47, RZ ;  /* 0x0000002f03037210 */ /* 0x000fe20007ffe0ff */
[----:B------:R-:W-:-:S02]  /*25980*/  IMAD R20, R0, UR4, RZ ;  /* 0x0000000400147c24 */ /* 0x000fc4000f8e02ff */
[C---:B------:R-:W-:Y:S01]  /*25990*/  VIADD R0, R46.reuse, 0x20 ;  /* 0x000000202e007836 */ /* 0x040fe20000000000 */
[-C--:B------:R-:W-:Y:S01]  /*259a0*/  ISETP.GE.AND P2, PT, R46, R55.reuse, PT ;  /* 0x000000372e00720c */ /* 0x080fe20003f46270 */
[C---:B------:R-:W-:Y:S02]  /*259b0*/  IMAD R21, R45.reuse, UR5, R20 ;  /* 0x000000052d157c24 */ /* 0x040fe4000f8e0214 */
[----:B------:R-:W-:Y:S01]  /*259c0*/  IMAD.WIDE.U32 R2, R45, UR4, R2 ;  /* 0x000000042d027c25 */ /* 0x000fe2000f8e0002 */
[----:B------:R-:W-:Y:S01]  /*259d0*/  ISETP.GE.AND P0, PT, R0, R55, PT ;  /* 0x000000370000720c */ /* 0x000fe20003f06270 */
[----:B------:R-:W-:Y:S02]  /*259e0*/  ULDC.64 UR4, c[0x0][0xa80] ;  /* 0x0002a00000047ab9 */ /* 0x000fe40000000a00 */
[----:B------:R-:W-:Y:S01]  /*259f0*/  VIADD R0, R16, 0x29820 ;  /* 0x0002982010007836 */ /* 0x000fe20000000000 */
[----:B------:R-:W-:Y:S01]  /*25a00*/  IADD3 R3, R3, R21, RZ ;  /* 0x0000001503037210 */ /* 0x000fe20007ffe0ff */
[----:B------:R-:W-:Y:S01]  /*25a10*/  VIADD R20, R46, 0x40 ;  /* 0x000000402e147836 */ /* 0x000fe20000000000 */
[----:B------:R-:W-:-:S02]  /*25a20*/  LEA R44, P3, R2, UR4, 0x1 ;  /* 0x00000004022c7c11 */ /* 0x000fc4000f8608ff */
[----:B------:R-:W-:Y:S02]  /*25a30*/  PRMT R0, RZ, 0x654, R0 ;  /* 0x00000654ff007816 */ /* 0x000fe40000000000 */
[----:B------:R-:W-:Y:S02]  /*25a40*/  LEA.HI.X R45, R2, UR5, R3, 0x1, P3 ;  /* 0x00000005022d7c11 */ /* 0x000fe400098f0c03 */
[----:B------:R-:W-:Y:S01]  /*25a50*/  ISETP.GE.AND P1, PT, R20, R55, PT ;  /* 0x000000371400720c */ /* 0x000fe20003f26270 */
[----:B0-----:R0:W-:Y:S01]  /*25a60*/  SYNCS.ARRIVE.TRANS64.RED.A1T0 RZ, [R0+URZ], RZ ;  /* 0x000000ff00ff79a7 */ /* 0x0011e2000810043f */
[----:B------:R1:W2:Y:S04]  /*25a70*/  SHFL.IDX PT, R20, R44, RZ, 0x181f ;  /* 0x00181fff2c147589 */ /* 0x0002a800000e0000 */
        /* <DEDUP_REMOVED lines=11> */
.L_x_2511:
[----:B------:R-:W-:Y:S05]  /*25b30*/  BSYNC B1 ;  /* 0x0000000000017941 */ /* 0x000fea0003800000 */
.L_x_2510:
        /* <DEDUP_REMOVED lines=13> */
.L_x_2513:
[----:B------:R-:W-:Y:S05]  /*25c10*/  BSYNC B1 ;  /* 0x0000000000017941 */ /* 0x000fea0003800000 */
.L_x_2512:
        /* <DEDUP_REMOVED lines=13> */
.L_x_2515:
[----:B------:R-:W-:Y:S05]  /*25cf0*/  BSYNC B1 ;  /* 0x0000000000017941 */ /* 0x000fea0003800000 */
.L_x_2514:
        /* <DEDUP_REMOVED lines=16> */
.L_x_2507:
        /* <DEDUP_REMOVED lines=14> */
[----:B------:R-:W-:Y:S01]  /*25ee0*/  IMAD.U32 R6, RZ, RZ, UR4 ;  /* 0x00000004ff067e24 */ /* 0x000fe2000f8e00ff */
[----:B------:R-:W-:-:S05]  /*25ef0*/  @P1 IADD3.X R219, R219, UR5, RZ, P2, !PT ;  /* 0x00000005dbdb1c10 */ /* 0x000fca00097fe4ff */
[----:B------:R3:W5:Y:S01]  /*25f00*/  @P1 LDG.E R6, desc[UR56][R218.64] ;  /* 0x00000038da061981 */ /* 0x000762000c1e1900 */
[----:B--2---:R-:W-:-:S13]  /*25f10*/  ISETP.NE.AND P2, PT, R21, 0x1, PT ;  /* 0x000000011500780c */ /* 0x004fda0003f45270 */
[----:B------:R-:W2:Y:S01]  /*25f20*/  @P2 LDC R14, c[0x0][0xbec] ;  /* 0x0002fb00ff0e2b82 */ /* 0x000ea20000000800 */
[----:B----4-:R-:W-:-:S07]  /*25f30*/  IADD3 R4, R4, -0x80, RZ ;  /* 0xffffff8004047810 */ /* 0x010fce0007ffe0ff */
[----:B------:R-:W4:Y:S01]  /*25f40*/  @P2 LDC R25, c[0x0][0xbf0] ;  /* 0x0002fc00ff192b82 */ /* 0x000f220000000800 */
[----:B------:R-:W-:Y:S01]  /*25f50*/  ISETP.GE.AND P3, PT, R4, 0x80, PT ;  /* 0x000000800400780c */ /* 0x000fe20003f66270 */
[----:B---3--:R-:W-:-:S12]  /*25f60*/  @P1 BRA `(.L_x_2517) ;  /* 0x0000000000101947 */ /* 0x008fd80003800000 */
[----:B------:R-:W-:Y:S05]  /*25f70*/  @!P0 BRA `(.L_x_2517) ;  /* 0x00000000000c8947 */ /* 0x000fea0003800000 */
[----:B------:R-:W3:Y:S04]  /*25f80*/  LDG.E R5, desc[UR56][R2.64] ;  /* 0x0000003802057981 */ /* 0x000ee8000c1e1900 */
[----:B-----5:R-:W3:Y:S02]  /*25f90*/  LDG.E R6, desc[UR56][R2.64+0x4] ;  /* 0x0000043802067981 */ /* 0x020ee4000c1e1900 */
[----:B---3--:R-:W-:-:S07]  /*25fa0*/  IMAD.IADD R6, R6, 0x1, -R5 ;  /* 0x0000000106067824 */ /* 0x008fce00078e0a05 */
.L_x_2517:
        /* <DEDUP_REMOVED lines=9> */
[----:B---3--:R-:W-:-:S04]  /*26040*/  IADD3 R9, R203, -0x80, R3 ;  /* 0xffffff80cb097810 */ /* 0x008fc80007ffe003 */
        /* <DEDUP_REMOVED lines=9> */
[----:B------:R-:W3:Y:S01]  /*260e0*/  @P0 LDC R4, c[0x0][0xbec] ;  /* 0x0002fb00ff040b82 */ /* 0x000ee20000000800 */
[----:B------:R-:W-:Y:S01]  /*260f0*/  IMAD R7, R217, UR5, R8 ;  /* 0x00000005d9077c24 */ /* 0x000fe2000f8e0208 */
[----:B------:R-:W-:-:S03]  /*26100*/  ULDC.64 UR4, c[0x0][0xb98] ;  /* 0x0002e60000047ab9 */ /* 0x000fc60000000a00 */
[----:B------:R-:W-:-:S03]  /*26110*/  IMAD.IADD R3, R3, 0x1, R7 ;  /* 0x0000000103037824 */ /* 0x000fc600078e0207 */
[----:B------:R-:W5:Y:S01]  /*26120*/  @P0 LDC R15, c[0x0][0xbf0] ;  /* 0x0002fc00ff0f0b82 */ /* 0x000f620000000800 */
[----:B------:R-:W-:-:S04]  /*26130*/  IMAD.WIDE.U32 R2, R13, UR4, R2 ;  /* 0x000000040d027c25 */ /* 0x000fc8000f8e0002 */
[----:B---3--:R-:W-:-:S05]  /*26140*/  @P0 IMAD.HI.U32 R4, R9, R4, RZ ;  /* 0x0000000409040227 */ /* 0x008fca00078e00ff */
[----:B-----5:R-:W-:Y:S01]  /*26150*/  @P0 SHF.R.U32.HI R5, RZ, R15, R4 ;  /* 0x0000000fff050219 */ /* 0x020fe20000011604 */
        /* <DEDUP_REMOVED lines=15> */
[----:B------:R-:W-:Y:S02]  /*26250*/  LEA.HI.X R5, R2, UR5, R3, 0x2, P0 ;  /* 0x0000000502057c11 */ /* 0x000fe400080f1403 */
[----:B------:R-:W-:-:S05]  /*26260*/  MOV R3, 0xff800000 ;  /* 0xff80000000037802 */ /* 0x000fca0000000f00 */
[----:B------:R3:W-:Y:S02]  /*26270*/  STG.E desc[UR56][R4.64], R3 ;  /* 0x0000000304007986 */ /* 0x0007e4000c101938 */
.L_x_2519:
[----:B------:R-:W-:Y:S05]  /*26280*/  BSYNC B1 ;  /* 0x0000000000017941 */ /* 0x000fea0003800000 */
.L_x_2518:
[----:B------:R-:W-:Y:S02]  /*26290*/  ULDC.64 UR4, c[0x0][0xaa0] ;  /* 0x0002a80000047ab9 */ /* 0x000fe40000000a00 */
[----:B---3--:R-:W-:-:S04]  /*262a0*/  IMAD R3, R11, UR4, RZ ;  /* 0x000000040b037c24 */ /* 0x008fc8000f8e02ff */
[C---:B------:R-:W-:Y:S02]  /*262b0*/  IMAD R5, R0.reuse, UR5, R3 ;  /* 0x0000000500057c24 */ /* 0x040fe4000f8e0203 */
[----:B------:R-:W-:Y:S01]  /*262c0*/  IMAD.WIDE.U32 R2, R0, UR4, RZ ;  /* 0x0000000400027c25 */ /* 0x000fe2000f8e00ff */
[----:B------:R-:W-:-:S03]  /*262d0*/  ULDC.64 UR4, c[0x0][0xae8] ;  /* 0x0002ba0000047ab9 */ /* 0x000fc60000000a00 */
[----:B------:R-:W-:Y:S02]  /*262e0*/  IMAD R0, R216, 0x20, R224 ;  /* 0x00000020d8007824 */ /* 0x000fe400078e02e0 */
[----:B------:R-:W-:Y:S02]  /*262f0*/  IMAD.IADD R3, R3, 0x1, R5 ;  /* 0x0000000103037824 */ /* 0x000fe400078e0205 */
[----:B------:R-:W-:Y:S02]  /*26300*/  IMAD.IADD R9, R203, 0x1, R0 ;  /* 0x00000001cb097824 */ /* 0x000fe400078e0200 */
[----:B------:R-:W-:Y:S02]  /*26310*/  IMAD R4, R10, UR4, RZ ;  /* 0x000000040a047c24 */ /* 0x000fe4000f8e02ff */
        /* <DEDUP_REMOVED lines=12> */
[----:B------:R-:W-:Y:S02]  /*263e0*/  IMAD.MOV R4, RZ, RZ, -R5 ;  /* 0x000000ffff047224 */ /* 0x000fe400078e0a05 */
[----:B------:R-:W-:Y:S02]  /*263f0*/  IMAD R0, R0, UR4, RZ ;  /* 0x0000000400007c24 */ /* 0x000fe4000f8e02ff */
[----:B------:R-:W-:Y:S02]  /*26400*/  IMAD.IADD R3, R3, 0x1, R7 ;  /* 0x0000000103037824 */ /* 0x000fe400078e0207 */
[----:B------:R-:W-:Y:S02]  /*26410*/  IMAD R7, R21, R4, R9 ;  /* 0x0000000415077224 */ /* 0x000fe400078e0209 */
[C---:B------:R-:W-:Y:S02]  /*26420*/  IMAD R9, R5.reuse, UR5, R0 ;  /* 0x0000000505097c24 */ /* 0x040fe4000f8e0200 */
[----:B------:R-:W-:Y:S01]  /*26430*/  IMAD.WIDE.U32 R2, R5, UR4, R2 ;  /* 0x0000000405027c25 */ /* 0x000fe2000f8e0002 */
[----:B------:R-:W-:Y:S01]  /*26440*/  SHF.R.S32.HI R0, RZ, 0x1f, R7 ;  /* 0x0000001fff007819 */ /* 0x000fe20000011407 */
[----:B------:R-:W-:-:S03]  /*26450*/  ULDC.64 UR4, c[0x0][0xad8] ;  /* 0x0002b60000047ab9 */ /* 0x000fc60000000a00 */
[----:B------:R-:W-:Y:S01]  /*26460*/  IADD3 R3, R3, R9, RZ ;  /* 0x0000000903037210 */ /* 0x000fe20007ffe0ff */
        /* <DEDUP_REMOVED lines=11> */
.L_x_2721:
[----:B------:R-:W-:Y:S01]  /*26520*/  IMAD R21, R6, R21, RZ ;  /* 0x0000001506157224 */ /* 0x000fe200078e02ff */
[----:B------:R-:W-:Y:S01]  /*26530*/  BSSY B1, `(.L_x_2521) ;  /* 0x000000f000017945 */ /* 0x000fe20003800000 */
[----:B------:R-:W-:-:S05]  /*26540*/  IMAD.IADD R6, R224, 0x1, R203 ;  /* 0x00000001e0067824 */ /* 0x000fca00078e02cb */
        /* <DEDUP_REMOVED lines=13> */
.L_x_2522:
[----:B------:R-:W-:Y:S05]  /*26620*/  BSYNC B1 ;  /* 0x0000000000017941 */ /* 0x000fea0003800000 */
.L_x_2521:
[----:B------:R-:W-:-:S03]  /*26630*/  UMOV UR4, 0xffffffff ;  /* 0xffffffff00047882 */ /* 0x000fc60000000000 */
[----:B------:R-:W-:Y:S05]  /*26640*/  BRA.DIV UR4, `(.L_x_2523) ;  /* 0x0000008a04b87947 */ /* 0x000fea000b800000 */
[----:B---3--:R3:W0:Y:S04]  /*26650*/  SHFL.IDX PT, R0, R3, 0x1, 0x181f ;  /* 0x00381f0003007f89 */ /* 0x00862800000e0000 */
[----:B----4-:R3:W4:Y:S02]  /*26660*/  SHFL.IDX PT, R14, R2, 0x1, 0x181f ;  /* 0x00381f00020e7f89 */ /* 0x01072400000e0000 */
.L_x_2725:
        /* <DEDUP_REMOVED lines=15> */
.L_x_2525:
[----:B------:R-:W-:Y:S05]  /*26760*/  BSYNC B1 ;  /* 0x0000000000017941 */ /* 0x000fea0003800000 */
.L_x_2524:
[----:B------:R-:W-:-:S03]  /*26770*/  UMOV UR4, 0xffffffff ;  /* 0xffffffff00047882 */ /* 0x000fc60000000000 */
[----:B------:R-:W-:Y:S05]  /*26780*/  BRA.DIV UR4, `(.L_x_2526) ;  /* 0x0000008a04b07947 */ /* 0x000fea000b800000 */
[----:B0-----:R0:W0:Y:S04]  /*26790*/  SHFL.IDX PT, R0, R3, 0x2, 0x181f ;  /* 0x00581f0003007f89 */ /* 0x00102800000e0000 */
[----:B----4-:R4:W0:Y:S02]  /*267a0*/  SHFL.IDX PT, R14, R2, 0x2, 0x181f ;  /* 0x00581f00020e7f89 */ /* 0x01082400000e0000 */
.L_x_2729:
[----:B------:R-:W-:Y:S01]  /*267b0*/  IADD3 R4, R6, 0x40, RZ ;  /* 0x0000004006047810 */ /* 0x000fe20007ffe0ff */
        /* <DEDUP_REMOVED lines=14> */
.L_x_2528:
[----:B------:R-:W-:Y:S05]  /*268a0*/  BSYNC B1 ;  /* 0x0000000000017941 */ /* 0x000fea0003800000 */
.L_x_2527:
[----:B------:R-:W-:-:S03]  /*268b0*/  UMOV UR4, 0xffffffff ;  /* 0xffffffff00047882 */ /* 0x000fc60000000000 */
[----:B------:R-:W-:Y:S05]  /*268c0*/  BRA.DIV UR4, `(.L_x_2529) ;  /* 0x0000008a04a87947 */ /* 0x000fea000b800000 */
[----:B0-----:R0:W0:Y:S04]  /*268d0*/  SHFL.IDX PT, R0, R3, 0x3, 0x181f ;  /* 0x00781f0003007f89 */ /* 0x00102800000e0000 */
[----:B------:R0:W0:Y:S02]  /*268e0*/  SHFL.IDX PT, R14, R2, 0x3, 0x181f ;  /* 0x00781f00020e7f89 */ /* 0x00002400000e0000 */
.L_x_2733:
[----:B0-234-:R-:W-:-:S05]  /*268f0*/  VIADD R2, R6, 0x60 ;  /* 0x0000006006027836 */ /* 0x01dfca0000000000 */
        /* <DEDUP_REMOVED lines=13> */
.L_x_2516:
[----:B------:R-:W-:Y:S05]  /*269d0*/  BSYNC B0 ;  /* 0x0000000000007941 */ /* 0x000fea0003800000 */
.L_x_2506:
[----:B------:R-:W-:Y:S02]  /*269e0*/  ULDC UR4, c[0x0][0xc3c] ;  /* 0x00030f0000047ab9 */ /* 0x000fe40000000800 */
[----:B-1----:R-:W-:-:S13]  /*269f0*/  ISETP.GE.AND P0, PT, R207, UR4, PT ;  /* 0x00000004cf007c0c */ /* 0x002fda000bf06270 */
[----:B------:R-:W-:Y:S05]  /*26a00*/  @!P0 BRA `(.L_x_2530) ;  /* 0xfffffda800948947 */ /* 0x000fea000383ffff */
[----:B------:R-:W-:Y:S05]  /*26a10*/  BRA `(.L_x_2327) ;  /* 0x0000006c00947947 */ /* 0x000fea0003800000 */
.L_x_2325:
        /* <DEDUP_REMOVED lines=15> */
[----:B------:R-:W2:Y:S01]  /*26b10*/  LDS.128 R16, [UR4+0x298d0] ;  /* 0x0298d004ff107984 */ /* 0x000ea20008000c00 */
[----:B------:R-:W-:Y:S06]  /*26b20*/  BAR.ARV 0x4, 0x180 ;  /* 0x0106000000007b1d */ /* 0x000fec0000002000 */
[----:B------:R-:W-:Y:S05]  /*26b30*/  BRA `(.L_x_2532) ;  /* 0x0000000800847947 */ /* 0x000fea0003800000 */
.L_x_2531:
        /* <DEDUP_REMOVED lines=12> */
[C---:B------:R-:W-:Y:S02]  /*26c00*/  ISETP.GE.U32.AND P2, PT, R0.reuse, 0x2, PT ;  /* 0x000000020000780c */ /* 0x040fe40003f46070 */
[C---:B------:R-:W-:Y:S02]  /*26c10*/  ISETP.GE.U32.AND P3, PT, R0.reuse, 0x4, PT ;  /* 0x000000040000780c */ /* 0x040fe40003f66070 */
[C---:B------:R-:W-:Y:S02]  /*26c20*/  ISETP.GE.U32.AND P4, PT, R0.reuse, 0x8, PT ;  /* 0x000000080000780c */ /* 0x040fe40003f86070 */
[----:B------:R-:W-:Y:S02]  /*26c30*/  ISETP.GE.U32.AND P5, PT, R0, 0x10, PT ;  /* 0x000000100000780c */ /* 0x000fe40003fa6070 */
[----:B------:R-:W-:Y:S01]  /*26c40*/  MOV R16, RZ ;  /* 0x000000ff00107202 */ /* 0x000fe20000000f00 */
[----:B---3--:R-:W0:Y:S02]  /*26c50*/  SHFL.UP PT, R5, R4, 0x1, RZ ;  /* 0x0420000004057989 */ /* 0x008e2400000e00ff */
        /* <DEDUP_REMOVED lines=24> */
.L_x_2537:
[----:B------:R-:W-:Y:S01]  /*26de0*/  UIADD3 UR4, UR4, 0x1f, URZ ;  /* 0x0000001f04047890 */ /* 0x000fe2000fffe03f */
[----:B------:R-:W-:-:S05]  /*26df0*/  IMAD.U32 R19, RZ, RZ, UR7 ;  /* 0x00000007ff137e24 */ /* 0x000fca000f8e00ff */
[----:B0-----:R-:W-:-:S13]  /*26e00*/  ISETP.LE.AND P6, PT, R5, UR4, PT ;  /* 0x0000000405007c0c */ /* 0x001fda000bfc3270 */
[----:B------:R-:W-:Y:S05]  /*26e10*/  @P6 BRA `(.L_x_2534) ;  /* 0x0000000400a86947 */ /* 0x000fea0003800000 */
[----:B------:R-:W-:Y:S01]  /*26e20*/  IADD3 R7, R0, UR4, RZ ;  /* 0x0000000400077c10 */ /* 0x000fe2000fffe0ff */
[----:B------:R-:W-:Y:S01]  /*26e30*/  BSSY B0, `(.L_x_2535) ;  /* 0x0000007000007945 */ /* 0x000fe20003800000 */
[----:B------:R-:W-:Y:S02]  /*26e40*/  IMAD.MOV.U32 R4, RZ, RZ, RZ ;  /* 0x000000ffff047224 */ /* 0x000fe400078e00ff */
[----:B------:R-:W-:-:S13]  /*26e50*/  ISETP.GE.OR P6, PT, R7, R5, !P0 ;  /* 0x000000050700720c */ /* 0x000fda00047c6670 */
[----:B------:R-:W-:Y:S05]  /*26e60*/  @P6 BRA `(.L_x_2536) ;  /* 0x00000000000c6947 */ /* 0x000fea0003800000 */
[----:B------:R-:W0:Y:S02]  /*26e70*/  LDC.64 R2, c[0x0][0xc80] ;  /* 0x00032000ff027b82 */ /* 0x000e240000000a00 */
[----:B0-----:R-:W-:-:S05]  /*26e80*/  IMAD.WIDE R2, R7, 0x4, R2 ;  /* 0x0000000407027825 */ /* 0x001fca00078e0202 */
[----:B------:R0:W5:Y:S02]  /*26e90*/  LDG.E R4, desc[UR56][R2.64] ;  /* 0x0000003802047981 */ /* 0x000164000c1e1900 */
.L_x_2536:
[----:B------:R-:W-:Y:S05]  /*26ea0*/  BSYNC B0 ;  /* 0x0000000000007941 */ /* 0x000fea0003800000 */
.L_x_2535:
        /* <DEDUP_REMOVED lines=20> */
[----:B------:R-:W-:-:S07]  /*26ff0*/  MOV R5, R9 ;  /* 0x0000000900057202 */ /* 0x000fce0000000f00 */
.L_x_2533:
[----:B------:R-:W-:-:S04]  /*27000*/  IMAD.IADD R6, R6, 0x1, -R3 ;  /* 0x0000000106067824 */ /* 0x000fc800078e0a03 */
[----:B------:R-:W-:-:S05]  /*27010*/  IMAD R2, R5, UR5, R6 ;  /* 0x0000000505027c24 */ /* 0x000fca000f8e0206 */
[----:B------:R-:W-:Y:S02]  /*27020*/  ISETP.GT.AND P0, PT, R2, UR6, PT ;  /* 0x0000000602007c0c */ /* 0x000fe4000bf04270 */
[----:B------:R-:W0:Y:S11]  /*27030*/  LDC.64 R2, c[0x0][0xc90] ;  /* 0x00032400ff027b82 */ /* 0x000e360000000a00 */
[----:B------:R-:W-:-:S04]  /*27040*/  VOTE.ANY R11, PT, !P0 ;  /* 0x00000000000b7806 */ /* 0x000fc800040e0100 */
[----:B------:R-:W1:Y:S02]  /*27050*/  POPC R7, R11 ;  /* 0x0000000b00077309 */ /* 0x000e640000000000 */
[----:B-1----:R-:W-:-:S04]  /*27060*/  VIADD R19, R7, UR4 ;  /* 0x0000000407137c36 */ /* 0x002fc80008000000 */
        /* <DEDUP_REMOVED lines=11> */
[----:B------:R-:W-:-:S06]  /*27120*/  IADD3 R16, R7, -0x1, RZ ;  /* 0xffffffff07107810 */ /* 0x000fcc0007ffe0ff */
[----:B------:R2:W3:Y:S02]  /*27130*/  SHFL.IDX PT, R16, R5, R16, 0x1f ;  /* 0x00001f1005107589 */ /* 0x0004e400000e0000 */
.L_x_2538:
        /* <DEDUP_REMOVED lines=22> */
[----:B------:R-:W-:-:S03]  /*272a0*/  IMAD.MOV R2, RZ, RZ, -R2 ;  /* 0x000000ffff027224 */ /* 0x000fc600078e0a02 */
[----:B------:R-:W-:Y:S01]  /*272b0*/  IADD3 R10, -R6, RZ, RZ ;  /* 0x000000ff060a7210 */ /* 0x000fe20007ffe1ff */
        /* <DEDUP_REMOVED lines=10> */
[----:B------:R-:W-:Y:S01]  /*27360*/  IMAD R11, R2, R7, RZ ;  /* 0x00000007020b7224 */ /* 0x000fe200078e02ff */
[----:B------:R-:W-:-:S05]  /*27370*/  MOV R2, RZ ;  /* 0x000000ff00027202 */ /* 0x000fca0000000f00 */
        /* <DEDUP_REMOVED lines=12> */
[----:B------:R-:W-:-:S05]  /*27440*/  @P0 IADD3 R2, R2, 0x1, RZ ;  /* 0x0000000102020810 */ /* 0x000fca0007ffe0ff */
[----:B------:R-:W-:Y:S01]  /*27450*/  @!P2 IMAD.MOV R2, RZ, RZ, -R2 ;  /* 0x000000ffff02a224 */ /* 0x000fe200078e0a02 */
[----:B------:R-:W-:Y:S01]  /*27460*/  @!P1 LOP3.LUT R2, RZ, R9, RZ, 0x33, !PT ;  /* 0x00000009ff029212 */ /* 0x000fe200078e33ff */
[----:B------:R-:W-:-:S03]  /*27470*/  IMAD.MOV R9, RZ, RZ, -R9 ;  /* 0x000000ffff097224 */ /* 0x000fc600078e0a09 */
[----:B------:R-:W-:Y:S01]  /*27480*/  LOP3.LUT R17, RZ, R2, RZ, 0x33, !PT ;  /* 0x00000002ff117212 */ /* 0x000fe200078e33ff */
[----:B------:R-:W-:-:S03]  /*27490*/  IMAD R18, R2, R9, R5 ;  /* 0x0000000902127224 */ /* 0x000fc600078e0205 */
[----:B------:R-:W-:Y:S01]  /*274a0*/  IADD3 R17, R4, R17, RZ ;  /* 0x0000001104117210 */ /* 0x000fe20007ffe0ff */
[----:B------:R-:W-:Y:S06]  /*274b0*/  BRA `(.L_x_2539) ;  /* 0x00000000000c7947 */ /* 0x000fec0003800000 */
.L_x_2534:
[----:B------:R-:W-:Y:S02]  /*274c0*/  IMAD.MOV.U32 R17, RZ, RZ, RZ ;  /* 0x000000ffff117224 */ /* 0x000fe400078e00ff */
[----:B------:R-:W-:Y:S02]  /*274d0*/  IMAD.U32 R16, RZ, RZ, UR6 ;  /* 0x00000006ff107e24 */ /* 0x000fe4000f8e00ff */
[----:B------:R-:W-:-:S07]  /*274e0*/  IMAD.MOV.U32 R18, RZ, RZ, RZ ;  /* 0x000000ffff127224 */ /* 0x000fce00078e00ff */
.L_x_2539:
[----:B------:R-:W-:-:S13]  /*274f0*/  ISETP.NE.AND P0, PT, R0, RZ, PT ;  /* 0x000000ff0000720c */ /* 0x000fda0003f05270 */
[----:B------:R-:W1:Y:S01]  /*27500*/  @!P0 S2R R3, SR_CgaCtaId ;  /* 0x0000000000038919 */ /* 0x000e620000008800 */
[----:B------:R-:W-:-:S04]  /*27510*/  @!P0 MOV R0, 0x400 ;  /* 0x0000040000008802 */ /* 0x000fc80000000f00 */
[----:B-1----:R-:W-:-:S05]  /*27520*/  @!P0 LEA R0, R3, R0, 0x18 ;  /* 0x0000000003008211 */ /* 0x002fca00078ec0ff */
[----:B------:R1:W-:Y:S01]  /*27530*/  @!P0 STS.128 [R0+0x298d0], R16 ;  /* 0x0298d01000008388 */ /* 0x0003e20000000c00 */
[----:B------:R-:W-:Y:S06]  /*27540*/  BAR.ARV 0x5, 0x180 ;  /* 0x0146000000007b1d */ /* 0x000fec0000002000 */
.L_x_2532:
[----:B-1----:R-:W-:Y:S01]  /*27550*/  MOV R0, 0x1 ;  /* 0x0000000100007802 */ /* 0x002fe20000000f00 */
[----:B------:R1:W-:Y:S01]  /*27560*/  STL [R1+0x8], RZ ;  /* 0x000008ff01007387 */ /* 0x0003e20000100800 */
[----:B------:R-:W-:Y:S02]  /*27570*/  ULDC UR4, c[0x0][0xc3c] ;  /* 0x00030f0000047ab9 */ /* 0x000fe40000000800 */
[----:B--2---:R-:W-:Y:S01]  /*27580*/  ISETP.GE.AND P0, PT, R19, UR4, PT ;  /* 0x0000000413007c0c */ /* 0x004fe2000bf06270 */
[----:B------:R1:W-:Y:S04]  /*27590*/  STL [R1+0x14], R0 ;  /* 0x0000140001007387 */ /* 0x0003e80000100800 */
[----:B------:R1:W-:Y:S08]  /*275a0*/  STL [R1+0x54], RZ ;  /* 0x000054ff01007387 */ /* 0x0003f00000100800 */
[----:B-1----:R-:W-:Y:S05]  /*275b0*/  @P0 BRA `(.L_x_2540) ;  /* 0x0000005c00a80947 */ /* 0x002fea0003800000 */
        /* <DEDUP_REMOVED lines=10> */
[C---:B------:R-:W-:Y:S01]  /*27660*/  LOP3.LUT R10, R11.reuse, 0x7f, RZ, 0xc0, !PT ;  /* 0x0000007f0b0a7812 */ /* 0x040fe200078ec0ff */
[C---:B0-----:R-:W-:Y:S01]  /*27670*/  IMAD.SHL.U32 R2, R11.reuse, 0x20, RZ ;  /* 0x000000200b027824 */ /* 0x041fe200078e00ff */
[----:B------:R-:W-:Y:S01]  /*27680*/  SHF.R.U32.HI R3, RZ, 0x1, R11 ;  /* 0x00000001ff037819 */ /* 0x000fe2000001160b */
[C---:B------:R-:W-:Y:S01]  /*27690*/  IMAD.SHL.U32 R8, R11.reuse, 0x4, RZ ;  /* 0x000000040b087824 */ /* 0x040fe200078e00ff */
[----:B------:R-:W-:Y:S01]  /*276a0*/  LOP3.LUT R6, R4, 0x380, RZ, 0xc0, !PT ;  /* 0x0000038004067812 */ /* 0x000fe200078ec0ff */
[----:B------:R-:W-:Y:S01]  /*276b0*/  IMAD.SHL.U32 R0, R10, 0x10, RZ ;  /* 0x000000100a007824 */ /* 0x000fe200078e00ff */
[----:B------:R-:W-:-:S02]  /*276c0*/  SHF.L.U32 R5, R11, 0x1, RZ ;  /* 0x000000010b057819 */ /* 0x000fc400000006ff */
[----:B------:R-:W-:Y:S01]  /*276d0*/  LOP3.LUT R6, R6, 0x30, R3, 0xf8, !PT ;  /* 0x0000003006067812 */ /* 0x000fe200078ef803 */
[C---:B------:R-:W-:Y:S01]  /*276e0*/  IMAD.SHL.U32 R3, R11.reuse, 0x10, RZ ;  /* 0x000000100b037824 */ /* 0x040fe200078e00ff */
[----:B------:R-:W-:Y:S02]  /*276f0*/  LOP3.LUT R7, R0, 0x600, RZ, 0xc0, !PT ;  /* 0x0000060000077812 */ /* 0x000fe400078ec0ff */
[----:B------:R-:W-:Y:S02]  /*27700*/  LOP3.LUT P0, RZ, R11, 0x4, RZ, 0xc0, !PT ;  /* 0x000000040bff7812 */ /* 0x000fe4000780c0ff */
[----:B------:R-:W-:Y:S02]  /*27710*/  LOP3.LUT R0, R3, 0x1b0, RZ, 0xc0, !PT ;  /* 0x000001b003007812 */ /* 0x000fe400078ec0ff */
[----:B------:R-:W-:Y:S02]  /*27720*/  LOP3.LUT R9, R7, 0x60, R2, 0xf8, !PT ;  /* 0x0000006007097812 */ /* 0x000fe400078ef802 */
[----:B------:R-:W-:-:S02]  /*27730*/  LOP3.LUT R0, R0, 0x30, R5, 0x78, !PT ;  /* 0x0000003000007812 */ /* 0x000fc400078e7805 */
        /* <DEDUP_REMOVED lines=18> */
[----:B------:R-:W-:Y:S02]  /*27860*/  IMAD.IADD R2, R5, 0x1, R0 ;  /* 0x0000000105027824 */ /* 0x000fe400078e0200 */
[----:B------:R-:W-:-:S02]  /*27870*/  IMAD.MOV.U32 R0, RZ, RZ, 0x1 ;  /* 0x00000001ff007424 */ /* 0x000fc400078e00ff */
[----:B------:R-:W-:Y:S01]  /*27880*/  IMAD.MOV.U32 R3, RZ, RZ, 0x1 ;  /* 0x00000001ff037424 */ /* 0x000fe200078e00ff */
        /* <DEDUP_REMOVED lines=8> */
.L_x_2650:
[----:B0-2---:R-:W0:Y:S02]  /*27910*/  LDC.64 R2, c[0x0][0xc88] ;  /* 0x00032200ff027b82 */ /* 0x005e240000000a00 */
[----:B0-----:R-:W-:-:S05]  /*27920*/  IMAD.WIDE R2, R19, 0x4, R2 ;  /* 0x0000000413027825 */ /* 0x001fca00078e0202 */
[----:B------:R-:W2:Y:S01]  /*27930*/  LDG.E R13, desc[UR56][R2.64] ;  /* 0x00000038020d7981 */ /* 0x000ea2000c1e1900 */
[----:B------:R-:W-:Y:S05]  /*27940*/  YIELD ;  /* 0x0000000000007946 */ /* 0x000fea0003800000 */
[----:B------:R-:W-:Y:S01]  /*27950*/  ULDC.64 UR4, c[0x0][0xa28] ;  /* 0x00028a0000047ab9 */ /* 0x000fe20000000a00 */
[----:B---3--:R-:W-:Y:S01]  /*27960*/  MOV R0, RZ ;  /* 0x000000ff00007202 */ /* 0x008fe20000000f00 */
[----:B------:R-:W-:Y:S01]  /*27970*/  ULDC.64 UR10, c[0x0][0xa18] ;  /* 0x00028600000a7ab9 */ /* 0x000fe20000000a00 */
[----:B------:R-:W-:Y:S01]  /*27980*/  ISETP.NE.U32.AND P0, PT, RZ, UR4, PT ;  /* 0x00000004ff007c0c */ /* 0x000fe2000bf05070 */
[----:B------:R-:W-:Y:S01]  /*27990*/  ULDC.64 UR8, c[0x0][0xa10] ;  /* 0x0002840000087ab9 */ /* 0x000fe20000000a00 */
[----:B------:R-:W-:-:S02]  /*279a0*/  ULDC.64 UR6, c[0x0][0xa08] ;  /* 0x0002820000067ab9 */ /* 0x000fc40000000a00 */
[----:B------:R-:W-:Y:S02]  /*279b0*/  ISETP.NE.AND.EX P0, PT, RZ, UR5, PT, P0 ;  /* 0x00000005ff007c0c */ /* 0x000fe4000bf05300 */
        /* <DEDUP_REMOVED lines=9> */
[----:B-1----:R1:W5:Y:S01]  /*27a50*/  @P0 LDG.E R0, desc[UR56][R2.64] ;  /* 0x0000003802000981 */ /* 0x002362000c1e1900 */
[----:B------:R-:W-:Y:S01]  /*27a60*/  ISETP.NE.AND.EX P2, PT, RZ, UR5, PT, P2 ;  /* 0x00000005ff007c0c */ /* 0x000fe2000bf45320 */
[----:B------:R-:W-:Y:S01]  /*27a70*/  IMAD.MOV.U32 R12, RZ, RZ, RZ ;  /* 0x000000ffff0c7224 */ /* 0x000fe200078e00ff */
[----:B------:R-:W-:Y:S01]  /*27a80*/  ISETP.NE.U32.AND P3, PT, RZ, UR10, PT ;  /* 0x0000000aff007c0c */ /* 0x000fe2000bf65070 */
[----:B------:R2:W-:Y:S01]  /*27a90*/  STL [R1], R10 ;  /* 0x0000000a01007387 */ /* 0x0005e20000100800 */
[----:B------:R-:W-:-:S02]  /*27aa0*/  IADD3 R8, P5, R10, UR6, RZ ;  /* 0x000000060a087c10 */ /* 0x000fc4000ffbe0ff */
[C---:B0-----:R-:W-:Y:S01]  /*27ab0*/  IADD3 R4, P4, R10.reuse, UR4, RZ ;  /* 0x000000040a047c10 */ /* 0x041fe2000ff9e0ff */
[----:B------:R-:W-:Y:S01]  /*27ac0*/  STL [R1+0x20], R15 ;  /* 0x0000200f01007387 */ /* 0x000fe20000100800 */
[----:B------:R-:W-:Y:S02]  /*27ad0*/  ISETP.NE.AND.EX P3, PT, RZ, UR11, PT, P3 ;  /* 0x0000000bff007c0c */ /* 0x000fe4000bf65330 */
[----:B-1----:R-:W-:Y:S02]  /*27ae0*/  CS2R R2, SRZ ;  /* 0x0000000000027805 */ /* 0x002fe4000001ff00 */
[C---:B------:R-:W-:Y:S02]  /*27af0*/  IADD3.X R5, R15.reuse, UR5, RZ, P4, !PT ;  /* 0x000000050f057c10 */ /* 0x040fe4000a7fe4ff */
[----:B------:R-:W-:Y:S02]  /*27b00*/  IADD3 R6, P4, R10, UR8, RZ ;  /* 0x000000080a067c10 */ /* 0x000fe4000ff9e0ff */
[----:B------:R-:W-:Y:S01]  /*27b10*/  ISETP.NE.U32.AND P0, PT, RZ, UR6, PT ;  /* 0x00000006ff007c0c */ /* 0x000fe2000bf05070 */
[----:B------:R-:W3:Y:S01]  /*27b20*/  @P2 LDG.E R2, desc[UR56][R4.64] ;  /* 0x0000003804022981 */ /* 0x000ee2000c1e1900 */
[----:B------:R-:W-:Y:S01]  /*27b30*/  IADD3.X R7, R15, UR9, RZ, P4, !PT ;  /* 0x000000090f077c10 */ /* 0x000fe2000a7fe4ff */
[----:B------:R-:W-:Y:S01]  /*27b40*/  ULDC UR4, c[0x0][0x288] ;  /* 0x0000a20000047ab9 */ /* 0x000fe20000000800 */
[----:B------:R-:W-:-:S02]  /*27b50*/  ISETP.NE.U32.AND P1, PT, RZ, UR8, PT ;  /* 0x00000008ff007c0c */ /* 0x000fc4000bf25070 */
[----:B------:R-:W-:Y:S02]  /*27b60*/  ISETP.NE.AND.EX P0, PT, RZ, UR7, PT, P0 ;  /* 0x00000007ff007c0c */ /* 0x000fe4000bf05300 */
[----:B--2---:R-:W-:Y:S02]  /*27b70*/  @P3 IADD3 R10, P4, R10, UR10, RZ ;  /* 0x0000000a0a0a3c10 */ /* 0x004fe4000ff9e0ff */
[----:B------:R-:W-:Y:S02]  /*27b80*/  ISETP.NE.AND.EX P1, PT, RZ, UR9, PT, P1 ;  /* 0x00000009ff007c0c */ /* 0x000fe4000bf25310 */
[C---:B------:R-:W-:Y:S02]  /*27b90*/  @P3 IADD3.X R11, R15.reuse, UR11, RZ, P4, !PT ;  /* 0x0000000b0f0b3c10 */ /* 0x040fe4000a7fe4ff */
[----:B------:R-:W-:-:S05]  /*27ba0*/  IADD3.X R9, R15, UR7, RZ, P5, !PT ;  /* 0x000000070f097c10 */ /* 0x000fca000affe4ff */
[----:B------:R0:W5:Y:S04]  /*27bb0*/  @P0 LDG.E R12, desc[UR56][R8.64] ;  /* 0x00000038080c0981 */ /* 0x000168000c1e1900 */
[----:B------:R0:W5:Y:S04]  /*27bc0*/  @P1 LDG.E R3, desc[UR56][R6.64] ;  /* 0x0000003806031981 */ /* 0x000168000c1e1900 */
[----:B---3--:R1:W-:Y:S02]  /*27bd0*/  STL [R1+0x3c], R2 ;  /* 0x00003c0201007387 */ /* 0x0083e40000100800 */
[----:B-1----:R-:W-:Y:S01]  /*27be0*/  IMAD.U32 R2, RZ, RZ, UR4 ;  /* 0x00000004ff027e24 */ /* 0x002fe2000f8e00ff */
[----:B------:R-:W-:-:S05]  /*27bf0*/  ULDC.64 UR4, c[0x0][0x418] ;  /* 0x0001060000047ab9 */ /* 0x000fca0000000a00 */
[----:B------:R-:W2:Y:S01]  /*27c00*/  @P3 LDG.E R2, desc[UR56][R10.64] ;  /* 0x000000380a023981 */ /* 0x000ea2000c1e1900 */
[----:B------:R-:W-:-:S03]  /*27c10*/  UISETP.NE.U32.AND UP0, UPT, UR4, URZ, UPT ;  /* 0x0000003f0400728c */ /* 0x000fc6000bf05070 */
[----:B------:R-:W-:Y:S01]  /*27c20*/  ULDC UR4, c[0x0][0x424] ;  /* 0x0001090000047ab9 */ /* 0x000fe20000000800 */
[----:B------:R-:W-:-:S03]  /*27c30*/  UISETP.NE.AND.EX UP0, UPT, UR5, URZ, UPT, UP0 ;  /* 0x0000003f0500728c */ /* 0x000fc6000bf05300 */
[----:B------:R-:W-:Y:S01]  /*27c40*/  ULDC UR5, c[0x0][0x2f0] ;  /* 0x0000bc0000057ab9 */ /* 0x000fe20000000800 */
[----:B------:R-:W-:Y:S01]  /*27c50*/  USEL UR4, UR4, 0x1, UP0 ;  /* 0x0000000104047887 */ /* 0x000fe20008000000 */
[----:B--2---:R1:W-:Y:S04]  /*27c60*/  STL [R1+0x40], R2 ;  /* 0x0000400201007387 */ /* 0x0043e80000100800 */
[----:B------:R0:W5:Y:S01]  /*27c70*/  LDL R14, [R1+0x40] ;  /* 0x00004000010e7983 */ /* 0x0001620000100800 */
[----:B------:R-:W-:-:S03]  /*27c80*/  UIMAD UR4, UR4, UR5, URZ ;  /* 0x00000005040472a4 */ /* 0x000fc6000f8e023f */
[----:B------:R-:W-:Y:S02]  /*27c90*/  ULDC UR5, c[0x0][0x348] ;  /* 0x0000d20000057ab9 */ /* 0x000fe40000000800 */
[----:B-1----:R-:W-:Y:S01]  /*27ca0*/  MOV R2, UR5 ;  /* 0x0000000500027c02 */ /* 0x002fe20008000f00 */
[----:B------:R-:W-:Y:S01]  /*27cb0*/  IMAD.U32 R10, RZ, RZ, UR4 ;  /* 0x00000004ff0a7e24 */ /* 0x000fe2000f8e00ff */
[----:B0-----:R-:W-:Y:S06]  /*27cc0*/  @P3 BRA `(.L_x_2541) ;  /* 0x0000000000143947 */ /* 0x001fec0003800000 */
[----:B------:R-:W-:Y:S05]  /*27cd0*/  @!P2 BRA `(.L_x_2541) ;  /* 0x000000000010a947 */ /* 0x000fea0003800000 */
[----:B------:R-:W2:Y:S04]  /*27ce0*/  LDG.E R11, desc[UR56][R4.64] ;  /* 0x00000038040b7981 */ /* 0x000ea8000c1e1900 */
[----:B------:R-:W2:Y:S02]  /*27cf0*/  LDG.E R4, desc[UR56][R4.64+0x4] ;  /* 0x0000043804047981 */ /* 0x000ea4000c1e1900 */
[----:B--2--5:R-:W-:-:S05]  /*27d00*/  IMAD.IADD R14, R4, 0x1, -R11 ;  /* 0x00000001040e7824 */ /* 0x024fca00078e0a0b */
[----:B------:R0:W-:Y:S02]  /*27d10*/  STL [R1+0x40], R14 ;  /* 0x0000400e01007387 */ /* 0x0001e40000100800 */
.L_x_2541:
[----:B-----5:R-:W-:Y:S01]  /*27d20*/  IMAD.IADD R4, R12, 0x1, R0 ;  /* 0x000000010c047824 */ /* 0x020fe200078e0200 */
[----:B------:R-:W-:Y:S01]  /*27d30*/  ULDC.64 UR4, c[0x0][0xa20] ;  /* 0x0002880000047ab9 */ /* 0x000fe20000000a00 */
[----:B------:R1:W-:Y:S01]  /*27d40*/  STL [R1+0x1c], R13 ;  /* 0x00001c0d01007387 */ /* 0x0003e20000100800 */
[----:B------:R-:W-:-:S03]  /*27d50*/  ISETP.NE.U32.AND P2, PT, RZ, UR4, PT ;  /* 0x00000004ff007c0c */ /* 0x000fc6000bf45070 */
[----:B------:R1:W-:Y:S01]  /*27d60*/  STL [R1+0x24], R4 ;  /* 0x0000240401007387 */ /* 0x0003e20000100800 */
[----:B------:R-:W-:-:S13]  /*27d70*/  ISETP.NE.AND.EX P2, PT, RZ, UR5, PT, P2 ;  /* 0x00000005ff007c0c */ /* 0x000fda000bf45320 */
[----:B-1----:R-:W-:Y:S05]  /*27d80*/  @!P2 BRA `(.L_x_2542) ;  /* 0x000000000014a947 */ /* 0x002fea0003800000 */
[----:B------:R-:W2:Y:S02]  /*27d90*/  LDL R4, [R1] ;  /* 0x0000000001047983 */ /* 0x000ea40000100800 */
[----:B--2---:R-:W-:-:S04]  /*27da0*/  IADD3 R10, P0, R4, UR4, RZ ;  /* 0x00000004040a7c10 */ /* 0x004fc8000ff1e0ff */
[----:B------:R-:W-:-:S05]  /*27db0*/  IADD3.X R11, R15, UR5, RZ, P0, !PT ;  /* 0x000000050f0b7c10 */ /* 0x000fca00087fe4ff */
[----:B------:R1:W5:Y:S01]  /*27dc0*/  LDG.E R10, desc[UR56][R10.64] ;  /* 0x000000380a0a7981 */ /* 0x000362000c1e1900 */
[----:B------:R-:W-:Y:S05]  /*27dd0*/  BRA `(.L_x_2543) ;  /* 0x0000000000107947 */ /* 0x000fea0003800000 */
.L_x_2542:
[----:B------:R-:W-:Y:S05]  /*27de0*/  @!P0 BRA `(.L_x_2543) ;  /* 0x00000000000c8947 */ /* 0x000fea0003800000 */
[----:B------:R-:W2:Y:S04]  /*27df0*/  LDG.E R10, desc[UR56][R8.64] ;  /* 0x00000038080a7981 */ /* 0x000ea8000c1e1900 */
[----:B------:R-:W2:Y:S02]  /*27e00*/  LDG.E R8, desc[UR56][R8.64+0x4] ;  /* 0x0000043808087981 */ /* 0x000ea4000c1e1900 */
[----:B--2---:R-:W-:-:S07]  /*27e10*/  IADD3 R10, -R10, R8, RZ ;  /* 0x000000080a0a7210 */ /* 0x004fce0007ffe1ff */
.L_x_2543:
[----:B------:R-:W2:Y:S01]  /*27e20*/  @P1 LDG.E R4, desc[UR56][R6.64] ;  /* 0x0000003806041981 */ /* 0x000ea2000c1e1900 */
[----:B------:R-:W3:Y:S01]  /*27e30*/  LDC R5, c[0x0][0x448] ;  /* 0x00011200ff057b82 */ /* 0x000ee20000000800 */
[----:B-----5:R-:W-:Y:S02]  /*27e40*/  IMAD.IADD R0, R10, 0x1, -R0 ;  /* 0x000000010a007824 */ /* 0x020fe400078e0a00 */
[----:B------:R4:W2:Y:S01]  /*27e50*/  @P1 LDG.E R6, desc[UR56][R6.64+0x4] ;  /* 0x0000043806061981 */ /* 0x0008a2000c1e1900 */
[----:B---3--:R-:W-:-:S13]  /*27e60*/  ISETP.NE.AND P0, PT, R5, 0x1, PT ;  /* 0x000000010500780c */ /* 0x008fda0003f05270 */
[----:B----4-:R-:W3:Y:S01]  /*27e70*/  @P0 LDC R7, c[0x0][0x450] ;  /* 0x00011400ff070b82 */ /* 0x010ee20000000800 */
[----:B------:R-:W-:Y:S01]  /*27e80*/  BSSY B0, `(.L_x_2544) ;  /* 0x000013c000007945 */ /* 0x000fe20003800000 */
[----:B--2---:R-:W-:-:S06]  /*27e90*/  @P1 IMAD.IADD R2, R6, 0x1, -R4 ;  /* 0x0000000106021824 */ /* 0x004fcc00078e0a04 */
[----:B------:R-:W2:Y:S01]  /*27ea0*/  @P0 LDC R6, c[0x0][0x44c] ;  /* 0x00011300ff060b82 */ /* 0x000ea20000000800 */
[----:B------:R-:W-:-:S05]  /*27eb0*/  IMAD.SHL.U32 R4, R17, 0x80, RZ ;  /* 0x0000008011047824 */ /* 0x000fca00078e00ff */
[----:B------:R-:W-:-:S05]  /*27ec0*/  IADD3 R4, R4, 0x7f, RZ ;  /* 0x0000007f04047810 */ /* 0x000fca0007ffe0ff */
[----:B------:R-:W-:Y:S02]  /*27ed0*/  IMAD.MOV.U32 R5, RZ, RZ, R4 ;  /* 0x000000ffff057224 */ /* 0x000fe400078e0004 */
[----:B--2---:R-:W-:-:S04]  /*27ee0*/  @P0 IMAD.HI.U32 R6, R4, R6, RZ ;  /* 0x0000000604060227 */ /* 0x004fc800078e00ff */
[----:B------:R-:W-:Y:S01]  /*27ef0*/  IMAD.IADD R4, R0, 0x1, R2 ;  /* 0x0000000100047824 */ /* 0x000fe200078e0202 */
[----:B---3--:R-:W-:-:S03]  /*27f00*/  @P0 SHF.R.U32.HI R5, RZ, R7, R6 ;  /* 0x00000007ff050219 */ /* 0x008fc60000011606 */
[C---:B------:R-:W-:Y:S01]  /*27f10*/  VIADD R6, R4.reuse, 0x9f ;  /* 0x0000009f04067836 */ /* 0x040fe20000000000 */
[----:B------:R-:W-:-:S03]  /*27f20*/  IADD3 R21, R4, 0xa0, -R14 ;  /* 0x000000a004157810 */ /* 0x000fc60007ffe80e */
[----:B------:R-:W-:Y:S01]  /*27f30*/  IMAD.HI R4, R6, 0x66666667, RZ ;  /* 0x6666666706047827 */ /* 0x000fe200078e02ff */
[----:B------:R-:W-:-:S04]  /*27f40*/  IADD3 R5, R21, R5, RZ ;  /* 0x0000000515057210 */ /* 0x000fc80007ffe0ff */
[----:B------:R-:W-:Y:S01]  /*27f50*/  SHF.R.U32.HI R20, RZ, 0x1f, R4 ;  /* 0x0000001fff147819 */ /* 0x000fe20000011604 */
[----:B------:R-:W-:-:S03]  /*27f60*/  IMAD.HI R5, R5, 0x66666667, RZ ;  /* 0x6666666705057827 */ /* 0x000fc600078e02ff */
[----:B------:R-:W-:Y:S02]  /*27f70*/  LEA.HI.SX32 R20, R4, R20, 0x1a ;  /* 0x0000001404147211 */ /* 0x000fe400078fd2ff */
[----:B------:R-:W-:-:S04]  /*27f80*/  SHF.R.U32.HI R4, RZ, 0x1f, R5 ;  /* 0x0000001fff047819 */ /* 0x000fc80000011605 */
[----:B------:R-:W-:-:S04]  /*27f90*/  LEA.HI.SX32 R4, R5, R4, 0x1a ;  /* 0x0000000405047211 */ /* 0x000fc800078fd2ff */
[----:B------:R-:W-:-:S05]  /*27fa0*/  VIMNMX R4, R20, R4, PT ;  /* 0x0000000414047248 */ /* 0x000fca0003fe0100 */
[--C-:B------:R-:W-:Y:S02]  /*27fb0*/  IMAD R4, R4, 0xa0, -R0.reuse ;  /* 0x000000a004047824 */ /* 0x100fe400078e0a00 */
[----:B------:R-:W-:-:S03]  /*27fc0*/  IMAD.MOV R0, RZ, RZ, -R0 ;  /* 0x000000ffff007224 */ /* 0x000fc600078e0a00 */
[----:B------:R-:W-:Y:S02]  /*27fd0*/  VIMNMX R2, R4, R2, PT ;  /* 0x0000000204027248 */ /* 0x000fe40003fe0100 */
[----:B------:R-:W-:-:S04]  /*27fe0*/  VIMNMX R0, RZ, R0, !PT ;  /* 0x00000000ff007248 */ /* 0x000fc80007fe0100 */
[----:B------:R-:W-:Y:S01]  /*27ff0*/  ISETP.GT.AND P0, PT, R2, R0, PT ;  /* 0x000000000200720c */ /* 0x000fe20003f04270 */
[----:B------:R-:W-:-:S12]  /*28000*/  IMAD.WIDE.U32 R6, R0, -0x33333333, RZ ;  /* 0xcccccccd00067825 */ /* 0x000fd800078e00ff */
[----:B------:R-:W-:Y:S01]  /*28010*/  @P0 VIADD R4, R2, 0x9f ;  /* 0x0000009f02040836 */ /* 0x000fe20000000000 */
[----:B------:R-:W-:-:S03]  /*28020*/  SHF.R.U32.HI R2, RZ, 0x7, R7 ;  /* 0x00000007ff027819 */ /* 0x000fc60000011607 */
[----:B------:R-:W-:-:S05]  /*28030*/  @P0 IMAD.HI R0, R4, 0x66666667, RZ ;  /* 0x6666666704000827 */ /* 0x000fca00078e02ff */
[----:B------:R-:W-:Y:S01]  /*28040*/  @P0 SHF.R.U32.HI R4, RZ, 0x1f, R0 ;  /* 0x0000001fff040819 */ /* 0x000fe20000011600 */
[----:B------:R-:W-:-:S03]  /*28050*/  IMAD.MOV.U32 R8, RZ, RZ, R2 ;  /* 0x000000ffff087224 */ /* 0x000fc600078e0002 */
[----:B------:R-:W-:-:S04]  /*28060*/  @P0 LEA.HI.SX32 R8, R0, R4, 0x1a ;  /* 0x0000000400080211 */ /* 0x000fc800078fd2ff */
[----:B------:R-:W-:Y:S02]  /*28070*/  ISETP.GT.AND P2, PT, R8, R2, PT ;  /* 0x000000020800720c */ /* 0x000fe40003f44270 */
[----:B------:R-:W-:-:S11]  /*28080*/  PLOP3.LUT P0, PT, PT, PT, PT, 0x80, 0x0 ;  /* 0x000000000000781c */ /* 0x000fd60003f0f070 */
[----:B------:R-:W-:Y:S05]  /*28090*/  @!P2 BRA `(.L_x_2545) ;  /* 0x000000100068a947 */ /* 0x000fea0003800000 */
[----:B------:R-:W-:Y:S01]  /*280a0*/  UMOV UR4, 0xffffffff ;  /* 0xffffffff00047882 */ /* 0x000fe20000000000 */
[----:B------:R-:W-:Y:S02]  /*280b0*/  SEL R0, R13, RZ, !P1 ;  /* 0x000000ff0d007207 */ /* 0x000fe40004800000 */
[----:B------:R-:W-:Y:S05]  /*280c0*/  BRA.DIV UR4, `(.L_x_2546) ;  /* 0x0000007204f07947 */ /* 0x000fea000b800000 */
[----:B------:R-:W2:Y:S02]  /*280d0*/  S2R R4, SR_TID.X ;  /* 0x0000000000047919 */ /* 0x000ea40000002100 */
[----:B--2---:R-:W-:-:S04]  /*280e0*/  SHF.R.U32.HI R4, RZ, 0x5, R4 ;  /* 0x00000005ff047819 */ /* 0x004fc80000011604 */
[----:B------:R-:W-:-:S05]  /*280f0*/  LOP3.LUT R4, R4, 0x3, RZ, 0xc0, !PT ;  /* 0x0000000304047812 */ /* 0x000fca00078ec0ff */
[----:B0-----:R0:W2:Y:S02]  /*28100*/  SHFL.IDX PT, R14, R4, RZ, 0x1f ;  /* 0x00001fff040e7589 */ /* 0x0010a400000e0000 */
.L_x_2736:
[----:B--2---:R-:W-:Y:S02]  /*28110*/  ISETP.NE.AND P0, PT, R14, RZ, PT ;  /* 0x000000ff0e00720c */ /* 0x004fe40003f05270 */
[----:B------:R-:W-:-:S11]  /*28120*/  PLOP3.LUT P6, PT, PT, PT, PT, 0x8, 0x0 ;  /* 0x000000000000781c */ /* 0x000fd60003fce170 */
[----:B------:R-:W-:Y:S05]  /*28130*/  @P0 BRA `(.L_x_2547) ;  /* 0x00000000000c0947 */ /* 0x000fea0003800000 */
[----:B------:R-:W-:-:S03]  /*28140*/  UMOV UR4, 0xffffffff ;  /* 0xffffffff00047882 */ /* 0x000fc60000000000 */
[----:B------:R-:W-:Y:S05]  /*28150*/  BRA.DIV UR4, `(.L_x_2548) ;  /* 0x0000007604007947 */ /* 0x000fea000b800000 */
[----:B------:R-:W-:-:S13]  /*28160*/  ELECT P6, URZ, PT ;  /* 0x00000000003f782f */ /* 0x000fda00038c0000 */
.L_x_2547:
        /* <DEDUP_REMOVED lines=10> */
.L_x_2739:
[----:B------:R-:W-:Y:S05]  /*28210*/  BSYNC B1 ;  /* 0x0000000000017941 */ /* 0x000fea0003800000 */
.L_x_2549:
[----:B------:R-:W-:Y:S04]  /*28220*/  BSSY B1, `(.L_x_2551) ;  /* 0x0000074000017945 */ /* 0x000fe80003800000 */
[----:B------:R-:W-:Y:S05]  /*28230*/  @!P6 BRA `(.L_x_2552) ;  /* 0x0000000400c8e947 */ /* 0x000fea0003800000 */
[----:B------:R-:W2:Y:S04]  /*28240*/  LDL R6, [R1+0x4] ;  /* 0x0000040001067983 */ /* 0x000ea80000100800 */
[----:B------:R-:W3:Y:S01]  /*28250*/  LDL R7, [R1+0xc] ;  /* 0x00000c0001077983 */ /* 0x000ee20000100800 */
[----:B0-----:R-:W0:Y:S01]  /*28260*/  S2R R5, SR_TID.X ;  /* 0x0000000000057919 */ /* 0x001e220000002100 */
[----:B--2---:R-:W-:Y:S02]  /*28270*/  IMAD.MOV.U32 R9, RZ, RZ, R6 ;  /* 0x000000ffff097224 */ /* 0x004fe400078e0006 */
[----:B------:R-:W2:Y:S02]  /*28280*/  LDL R6, [R1+0x18] ;  /* 0x0000180001067983 */ /* 0x000ea40000100800 */
[----:B---3--:R-:W-:Y:S01]  /*28290*/  IMAD R7, R7, 0x8, R9 ;  /* 0x0000000807077824 */ /* 0x008fe200078e0209 */
[----:B0-----:R-:W-:Y:S01]  /*282a0*/  LOP3.LUT R5, R5, 0x7f, RZ, 0xc0, !PT ;  /* 0x0000007f05057812 */ /* 0x001fe200078ec0ff */
[----:B------:R-:W-:Y:S03]  /*282b0*/  BSSY B2, `(.L_x_2553) ;  /* 0x0000005000027945 */ /* 0x000fe60003800000 */
[----:B------:R-:W-:-:S02]  /*282c0*/  ISETP.NE.AND P1, PT, R5, RZ, PT ;  /* 0x000000ff0500720c */ /* 0x000fc40003f25270 */
[----:B--2---:R-:W-:-:S04]  /*282d0*/  SHF.L.U32 R10, R6, 0x1f, RZ ;  /* 0x0000001f060a7819 */ /* 0x004fc800000006ff */
[----:B------:R-:W0:Y:S02]  /*282e0*/  SYNCS.PHASECHK.TRANS64.TRYWAIT P0, [R7+URZ+0x298a0], R10 ;  /* 0x0298a00a070075a7 */ /* 0x000e24000800017f */
[----:B0-----:R-:W-:Y:S05]  /*282f0*/  @!P0 BRA `(.L_x_2554) ;  /* 0x0000007000d08947 */ /* 0x001fea0003800000 */
.L_x_2740:
[----:B------:R-:W-:Y:S05]  /*28300*/  BSYNC B2 ;  /* 0x0000000000027941 */ /* 0x000fea0003800000 */
.L_x_2553:
[----:B------:R-:W-:Y:S04]  /*28310*/  BSSY B2, `(.L_x_2555) ;  /* 0x0000009000027945 */ /* 0x000fe80003800000 */
[----:B------:R-:W-:Y:S05]  /*28320*/  @P1 BRA `(.L_x_2556) ;  /* 0x00000000001c1947 */ /* 0x000fea0003800000 */
[----:B------:R-:W2:Y:S02]  /*28330*/  S2R R4, SR_TID.X ;  /* 0x0000000000047919 */ /* 0x000ea40000002100 */
[----:B--2---:R-:W-:Y:S02]  /*28340*/  LOP3.LUT R5, R4, 0x1f, RZ, 0xc0, !PT ;  /* 0x0000001f04057812 */ /* 0x004fe400078ec0ff */
[----:B------:R-:W-:Y:S02]  /*28350*/  MOV R4, 0x7800 ;  /* 0x0000780000047802 */ /* 0x000fe40000000f00 */
[----:B------:R-:W-:Y:S02]  /*28360*/  ISETP.NE.AND P0, PT, R5, RZ, PT ;  /* 0x000000ff0500720c */ /* 0x000fe40003f05270 */
[----:B------:R2:W-:Y:S11]  /*28370*/  SYNCS.ARRIVE.TRANS64 RZ, [R7+URZ+0x29890], R4 ;  /* 0x0298900407ff79a7 */ /* 0x0005f6000800003f */
[----:B--2---:R-:W-:Y:S05]  /*28380*/  @!P0 BRA `(.L_x_2556) ;  /* 0x0000000000048947 */ /* 0x004fea0003800000 */
[----:B------:R-:W-:Y:S01]  /*28390*/  BPT.TRAP 0x1 ;  /* 0x000000040000795c */ /* 0x000fe20000300000 */
.L_x_2556:
[----:B------:R-:W-:Y:S05]  /*283a0*/  BSYNC B2 ;  /* 0x0000000000027941 */ /* 0x000fea0003800000 */
.L_x_2555:
[----:B------:R-:W2:Y:S04]  /*283b0*/  LDL R6, [R1+0x4] ;  /* 0x0000040001067983 */ /* 0x000ea80000100800 */
[----:B------:R-:W2:Y:S01]  /*283c0*/  LDL R4, [R1+0xc] ;  /* 0x00000c0001047983 */ /* 0x000ea20000100800 */
[----:B-1----:R-:W-:Y:S01]  /*283d0*/  IMAD.MOV.U32 R11, RZ, RZ, RZ ;  /* 0x000000ffff0b7224 */ /* 0x002fe200078e00ff */
        /* <DEDUP_REMOVED lines=8> */
[----:B--2---:R-:W-:-:S02]  /*28460*/  IMAD R9, R4, 0x7800, R6 ;  /* 0x0000780004097824 */ /* 0x004fc400078e0206 */
[----:B------:R-:W-:-:S03]  /*28470*/  VIADD R4, R7, 0x29890 ;  /* 0x0002989007047836 */ /* 0x000fc60000000000 */
[----:B------:R-:W-:-:S07]  /*28480*/  IADD3 R6, R9, 0x1a400, RZ ;  /* 0x0001a40009067810 */ /* 0x000fce0007ffe0ff */
.L_x_2557:
        /* <DEDUP_REMOVED lines=15> */
.L_x_2558:
        /* <DEDUP_REMOVED lines=15> */
.L_x_2559:
        /* <DEDUP_REMOVED lines=13> */
.L_x_2741:
[----:B------:R-:W-:Y:S05]  /*28740*/  BSYNC B2 ;  /* 0x0000000000027941 */ /* 0x000fea0003800000 */
.L_x_2560:
        /* <DEDUP_REMOVED lines=11> */
.L_x_2563:
[----:B------:R-:W-:Y:S05]  /*28800*/  BSYNC B2 ;  /* 0x0000000000027941 */ /* 0x000fea0003800000 */
.L_x_2562:
        /* <DEDUP_REMOVED lines=11> */
.L_x_2564:
        /* <DEDUP_REMOVED lines=10> */
.L_x_2552:
[----:B------:R-:W-:Y:S05]  /*28960*/  BSYNC B1 ;  /* 0x0000000000017941 */ /* 0x000fea0003800000 */
.L_x_2551:
[----:B------:R-:W0:Y:S04]  /*28970*/  LDL.LU R9, [R1+0xc] ;  /* 0x00000c0001097983 */ /* 0x000e280000300800 */
[----:B------:R-:W2:Y:S01]  /*28980*/  LDL.LU R6, [R1+0x18] ;  /* 0x0000180001067983 */ /* 0x000ea20000300800 */
[----:B------:R-:W-:Y:S02]  /*28990*/  PLOP3.LUT P0, PT, PT, PT, PT, 0x8, 0x0 ;  /* 0x000000000000781c */ /* 0x000fe40003f0e170 */
[----:B0-----:R-:W-:Y:S01]  /*289a0*/  IADD3 R4, R9, 0x1, RZ ;  /* 0x0000000109047810 */ /* 0x001fe20007ffe0ff */
        /* <DEDUP_REMOVED lines=9> */
.L_x_2579:
[----:B------:R-:W-:Y:S05]  /*28a40*/  YIELD ;  /* 0x0000000000007946 */ /* 0x000fea0003800000 */
[----:B------:R-:W-:Y:S04]  /*28a50*/  BSSY B1, `(.L_x_2565) ;  /* 0x0000072000017945 */ /* 0x000fe80003800000 */
[----:B---3--:R-:W-:Y:S05]  /*28a60*/  @!P6 BRA `(.L_x_2566) ;  /* 0x0000000400c0e947 */ /* 0x008fea0003800000 */
[----:B------:R-:W3:Y:S04]  /*28a70*/  LDL R7, [R1+0x4] ;  /* 0x0000040001077983 */ /* 0x000ee80000100800 */
[----:B--2---:R-:W3:Y:S04]  /*28a80*/  LDL R6, [R1+0xc] ;  /* 0x00000c0001067983 */ /* 0x004ee80000100800 */
[----:B------:R-:W2:Y:S01]  /*28a90*/  LDL R5, [R1+0x18] ;  /* 0x0000180001057983 */ /* 0x000ea20000100800 */
[----:B------:R-:W0:Y:S01]  /*28aa0*/  S2R R4, SR_TID.X ;  /* 0x0000000000047919 */ /* 0x000e220000002100 */
[----:B------:R-:W-:Y:S01]  /*28ab0*/  BSSY B2, `(.L_x_2567) ;  /* 0x0000007000027945 */ /* 0x000fe20003800000 */
[----:B0-----:R-:W-:-:S04]  /*28ac0*/  LOP3.LUT R4, R4, 0x7f, RZ, 0xc0, !PT ;  /* 0x0000007f04047812 */ /* 0x001fc800078ec0ff */
[----:B------:R-:W-:Y:S01]  /*28ad0*/  ISETP.NE.AND P2, PT, R4, RZ, PT ;  /* 0x000000ff0400720c */ /* 0x000fe20003f45270 */
[----:B---3--:R-:W-:Y:S01]  /*28ae0*/  IMAD R8, R6, 0x8, R7 ;  /* 0x0000000806087824 */ /* 0x008fe200078e0207 */
[----:B--2---:R-:W-:-:S04]  /*28af0*/  SHF.L.U32 R7, R5, 0x1f, RZ ;  /* 0x0000001f05077819 */ /* 0x004fc800000006ff */
[----:B------:R-:W0:Y:S02]  /*28b00*/  SYNCS.PHASECHK.TRANS64.TRYWAIT P1, [R8+URZ+0x298a0], R7 ;  /* 0x0298a007080075a7 */ /* 0x000e24000802017f */
[----:B0-----:R-:W-:Y:S05]  /*28b10*/  @!P1 BRA `(.L_x_2568) ;  /* 0x0000006800f09947 */ /* 0x001fea0003800000 */
.L_x_2742:
[----:B------:R-:W-:Y:S05]  /*28b20*/  BSYNC B2 ;  /* 0x0000000000027941 */ /* 0x000fea0003800000 */
.L_x_2567:
        /* <DEDUP_REMOVED lines=9> */
.L_x_2570:
[----:B------:R-:W-:Y:S05]  /*28bc0*/  BSYNC B2 ;  /* 0x0000000000027941 */ /* 0x000fea0003800000 */
.L_x_2569:
[----:B------:R-:W2:Y:S04]  /*28bd0*/  LDL R5, [R1+0x4] ;  /* 0x0000040001057983 */ /* 0x000ea80000100800 */
[----:B------:R-:W2:Y:S01]  /*28be0*/  LDL R4, [R1+0xc] ;  /* 0x00000c0001047983 */ /* 0x000ea20000100800 */
[----:B-1----:R-:W-:Y:S01]  /*28bf0*/  MOV R11, RZ ;  /* 0x000000ff000b7202 */ /* 0x002fe20000000f00 */
[----:B------:R-:W-:Y:S01]  /*28c00*/  UIADD3 UR4, UP0, UR40, 0x570, URZ ;  /* 0x0000057028047890 */ /* 0x000fe2000ff1e03f */
[----:B------:R-:W-:Y:S01]  /*28c10*/  PLOP3.LUT P1, PT, PT, PT, PT, 0x80, 0x0 ;  /* 0x000000000000781c */ /* 0x000fe20003f2f070 */
[----:B------:R-:W-:Y:S01]  /*28c20*/  UMOV UR6, 0x0 ;  /* 0x0000000000067882 */ /* 0x000fe20000000000 */
[----:B------:R-:W-:Y:S01]  /*28c30*/  R2UR UR10, R11 ;  /* 0x000000000b0a72ca */ /* 0x000fe200000e0000 */
[----:B------:R-:W-:Y:S01]  /*28c40*/  UIADD3.X UR5, URZ, UR41, URZ, UP0, !UPT ;  /* 0x000000293f057290 */ /* 0x000fe200087fe43f */
[----:B------:R-:W-:Y:S01]  /*28c50*/  UMOV UR7, 0x12f00000 ;  /* 0x12f0000000077882 */ /* 0x000fe20000000000 */
[----:B--2---:R-:W-:-:S02]  /*28c60*/  IMAD R6, R4, 0x7800, R5 ;  /* 0x0000780004067824 */ /* 0x004fc400078e0205 */
[----:B------:R-:W-:Y:S02]  /*28c70*/  IMAD R5, R9, 0xa0, R3 ;  /* 0x000000a009057824 */ /* 0x000fe400078e0203 */
[----:B------:R-:W-:Y:S02]  /*28c80*/  VIADD R4, R8, 0x29890 ;  /* 0x0002989008047836 */ /* 0x000fe40000000000 */
[----:B------:R-:W-:-:S07]  /*28c90*/  VIADD R10, R6, 0x1a400 ;  /* 0x0001a400060a7836 */ /* 0x000fce0000000000 */
.L_x_2571:
        /* <DEDUP_REMOVED lines=15> */
.L_x_2572:
        /* <DEDUP_REMOVED lines=15> */
.L_x_2573:
        /* <DEDUP_REMOVED lines=13> */
.L_x_2743:
[----:B------:R-:W-:Y:S05]  /*28f50*/  BSYNC B2 ;  /* 0x0000000000027941 */ /* 0x000fea0003800000 */
.L_x_2574:
        /* <DEDUP_REMOVED lines=11> */
.L_x_2577:
[----:B------:R-:W-:Y:S05]  /*29010*/  BSYNC B2 ;  /* 0x0000000000027941 */ /* 0x000fea0003800000 */
.L_x_2576:
[----:B------:R-:W2:Y:S04]  /*29020*/  LDL R10, [R1+0x4] ;  /* 0x00000400010a7983 */ /* 0x000ea80000100800 */
[----:B------:R-:W2:Y:S01]  /*29030*/  LDL R4, [R1+0xc] ;  /* 0x00000c0001047983 */ /* 0x000ea20000100800 */
[----:B------:R-:W-:Y:S01]  /*29040*/  R2UR UR10, R11 ;  /* 0x000000000b0a72ca */ /* 0x000fe200000e0000 */
[----:B------:R-:W-:Y:S01]  /*29050*/  UIADD3 UR4, UP0, UR40, 0x670, URZ ;  /* 0x0000067028047890 */ /* 0x000fe2000ff1e03f */
[----:B------:R-:W-:Y:S02]  /*29060*/  R2UR UR6, R6 ;  /* 0x00000000060672ca */ /* 0x000fe400000e0000 */
[----:B------:R-:W-:Y:S01]  /*29070*/  R2UR UR7, R7 ;  /* 0x00000000070772ca */ /* 0x000fe200000e0000 */
[----:B------:R-:W-:Y:S01]  /*29080*/  UIADD3.X UR5, URZ, UR41, URZ, UP0, !UPT ;  /* 0x000000293f057290 */ /* 0x000fe200087fe43f */
[----:B------:R-:W-:-:S02]  /*29090*/  PLOP3.LUT P1, PT, PT, PT, PT, 0x80, 0x0 ;  /* 0x000000000000781c */ /* 0x000fc40003f2f070 */
[----:B------:R-:W-:Y:S01]  /*290a0*/  IADD3 R8, R8, 0x298b0, RZ ;  /* 0x000298b008087810 */ /* 0x000fe20007ffe0ff */
[----:B--2---:R-:W-:-:S04]  /*290b0*/  IMAD R4, R4, 0x5000, R10 ;  /* 0x0000500004047824 */ /* 0x004fc800078e020a */
[----:B------:R-:W-:-:S07]  /*290c0*/  VIADD R4, R4, 0xa400 ;  /* 0x0000a40004047836 */ /* 0x000fce0000000000 */
.L_x_2578:
        /* <DEDUP_REMOVED lines=10> */
.L_x_2566:
[----:B------:R-:W-:Y:S05]  /*29170*/  BSYNC B1 ;  /* 0x0000000000017941 */ /* 0x000fea0003800000 */
.L_x_2565:
[----:B------:R-:W3:Y:S04]  /*29180*/  LDL.LU R7, [R1+0xc] ;  /* 0x00000c0001077983 */ /* 0x000ee80000300800 */
[----:B--2---:R-:W2:Y:S01]  /*29190*/  LDL.LU R6, [R1+0x18] ;  /* 0x0000180001067983 */ /* 0x004ea20000300800 */
[C---:B------:R-:W-:Y:S01]  /*291a0*/  ISETP.GT.AND P2, PT, R9.reuse, R2, PT ;  /* 0x000000020900720c */ /* 0x040fe20003f44270 */
[----:B------:R-:W-:Y:S02]  /*291b0*/  VIADD R9, R9, 0xffffffff ;  /* 0xffffffff09097836 */ /* 0x000fe40000000000 */
[----:B---3--:R-:W-:-:S05]  /*291c0*/  VIADD R4, R7, 0x1 ;  /* 0x0000000107047836 */ /* 0x008fca0000000000 */
[----:B------:R-:W-:-:S04]  /*291d0*/  ISETP.NE.AND P1, PT, R4, 0x2, PT ;  /* 0x000000020400780c */ /* 0x000fc80003f25270 */
[----:B------:R-:W-:Y:S02]  /*291e0*/  SEL R5, RZ, 0x1, P1 ;  /* 0x00000001ff057807 */ /* 0x000fe40000800000 */
[----:B------:R-:W-:Y:S02]  /*291f0*/  SEL R4, R4, RZ, P1 ;  /* 0x000000ff04047207 */ /* 0x000fe40000800000 */
[----:B--2---:R-:W-:-:S05]  /*29200*/  LOP3.LUT R6, R6, R5, RZ, 0x3c, !PT ;  /* 0x0000000506067212 */ /* 0x004fca00078e3cff */
[----:B------:R3:W-:Y:S04]  /*29210*/  STL [R1+0x18], R6 ;  /* 0x0000180601007387 */ /* 0x0007e80000100800 */
[----:B------:R3:W-:Y:S01]  /*29220*/  STL [R1+0xc], R4 ;  /* 0x00000c0401007387 */ /* 0x0007e20000100800 */
[----:B------:R-:W-:Y:S05]  /*29230*/  @P2 BRA `(.L_x_2579) ;  /* 0xfffffff800002947 */ /* 0x000fea000383ffff */
.L_x_2545:
[----:B------:R-:W-:Y:S05]  /*29240*/  BSYNC B0 ;  /* 0x0000000000007941 */ /* 0x000fea0003800000 */
.L_x_2544:
[----:B------:R-:W4:Y:S01]  /*29250*/  LDC R0, c[0x0][0x448] ;  /* 0x00011200ff007b82 */ /* 0x000f220000000800 */
[----:B------:R-:W-:Y:S07]  /*29260*/  @!P0 WARPSYNC.ALL ;  /* 0x0000000000008948 */ /* 0x000fee0003800000 */
[----:B------:R-:W-:Y:S01]  /*29270*/  @!P0 BAR.SYNC.DEFER_BLOCKING 0xc, 0x180 ;  /* 0x0306000000008b1d */ /* 0x000fe20000010000 */
[----:B----4-:R-:W-:Y:S02]  /*29280*/  ISETP.NE.AND P1, PT, R0, 0x1, PT ;  /* 0x000000010000780c */ /* 0x010fe40003f25270 */
[----:B------:R-:W-:-:S11]  /*29290*/  LEA R0, R17, 0x7f, 0x7 ;  /* 0x0000007f11007811 */ /* 0x000fd600078e38ff */
[----:B------:R-:W4:Y:S08]  /*292a0*/  @P1 LDC R2, c[0x0][0x44c] ;  /* 0x00011300ff021b82 */ /* 0x000f300000000800 */
[----:B------:R-:W5:Y:S01]  /*292b0*/  @P1 LDC R3, c[0x0][0x450] ;  /* 0x00011400ff031b82 */ /* 0x000f620000000800 */
[----:B----4-:R-:W-:-:S05]  /*292c0*/  @P1 IMAD.HI.U32 R2, R0, R2, RZ ;  /* 0x0000000200021227 */ /* 0x010fca00078e00ff */
[----:B-----5:R-:W-:-:S04]  /*292d0*/  @P1 SHF.R.U32.HI R0, RZ, R3, R2 ;  /* 0x00000003ff001219 */ /* 0x020fc80000011602 */
[----:B------:R-:W-:-:S05]  /*292e0*/  IADD3 R0, R21, R0, RZ ;  /* 0x0000000015007210 */ /* 0x000fca0007ffe0ff */
[----:B------:R-:W-:-:S05]  /*292f0*/  IMAD.HI R0, R0, 0x66666667, RZ ;  /* 0x6666666700007827 */ /* 0x000fca00078e02ff */
[----:B------:R-:W-:-:S04]  /*29300*/  SHF.R.U32.HI R2, RZ, 0x1f, R0 ;  /* 0x0000001fff027819 */ /* 0x000fc80000011600 */
[----:B------:R-:W-:-:S04]  /*29310*/  LEA.HI.SX32 R0, R0, R2, 0x1a ;  /* 0x0000000200007211 */ /* 0x000fc800078fd2ff */
[----:B--23--:R-:W-:-:S04]  /*29320*/  VIMNMX R4, R20, R0, PT ;  /* 0x0000000014047248 */ /* 0x00cfc80003fe0100 */
[----:B------:R-:W-:Y:S01]  /*29330*/  ISETP.GT.AND P0, PT, R4, RZ, PT ;  /* 0x000000ff0400720c */ /* 0x000fe20003f04270 */
[----:B------:R2:W-:-:S12]  /*29340*/  STL [R1+0x38], R4 ;  /* 0x0000380401007387 */ /* 0x0005d80000100800 */
[----:B--2---:R-:W-:Y:S05]  /*29350*/  @P0 BRA `(.L_x_2580) ;  /* 0x0000000000440947 */ /* 0x004fea0003800000 */
[----:B------:R-:W2:Y:S02]  /*29360*/  S2R R4, SR_TID.X ;  /* 0x0000000000047919 */ /* 0x000ea40000002100 */
[----:B--2---:R-:W-:-:S04]  /*29370*/  LOP3.LUT R4, R4, 0x7f, RZ, 0xc0, !PT ;  /* 0x0000007f04047812 */ /* 0x004fc800078ec0ff */
[----:B------:R-:W-:-:S13]  /*29380*/  ISETP.NE.AND P0, PT, R4, RZ, PT ;  /* 0x000000ff0400720c */ /* 0x000fda0003f05270 */
[----:B------:R-:W-:Y:S05]  /*29390*/  @P0 BRA `(.L_x_2581) ;  /* 0x0000003400100947 */ /* 0x000fea0003800000 */
[----:B------:R-:W2:Y:S01]  /*293a0*/  S2R R2, SR_LANEID ;  /* 0x0000000000027919 */ /* 0x000ea20000000000 */
[----:B------:R-:W-:Y:S01]  /*293b0*/  VOTEU.ANY UR4, UPT, PT ;  /* 0x0000000000047886 */ /* 0x000fe200038e0100 */
[----:B------:R-:W3:Y:S01]  /*293c0*/  LDC.64 R4, c[0x0][0xc60] ;  /* 0x00031800ff047b82 */ /* 0x000ee20000000a00 */
[----:B------:R-:W2:Y:S02]  /*293d0*/  FLO.U32 R0, UR4 ;  /* 0x0000000400007d00 */ /* 0x000ea400080e0000 */
[----:B--2---:R-:W-:-:S06]  /*293e0*/  ISETP.EQ.U32.AND P0, PT, R0, R2, PT ;  /* 0x000000020000720c */ /* 0x004fcc0003f02070 */
[----:B------:R-:W3:Y:S07]  /*293f0*/  POPC R2, UR4 ;  /* 0x0000000400027d09 */ /* 0x000eee0008000000 */
[----:B---3--:R-:W2:Y:S04]  /*29400*/  @P0 ATOMG.E.ADD.STRONG.GPU PT, R2, desc[UR56][R4.64], R2 ;  /* 0x00000002040209a8 */ /* 0x008ea800081ee1f8 */
[----:B--2---:R2:W3:Y:S02]  /*29410*/  SHFL.IDX PT, R2, R2, R0, 0x1f ;  /* 0x00001f0002027589 */ /* 0x0044e400000e0000 */
[----:B--2---:R-:W2:Y:S02]  /*29420*/  S2R R0, SR_LTMASK ;  /* 0x0000000000007919 */ /* 0x004ea40000003900 */
[----:B--2---:R-:W-:-:S06]  /*29430*/  LOP3.LUT R0, R0, UR4, RZ, 0xc0, !PT ;  /* 0x0000000400007c12 */ /* 0x004fcc000f8ec0ff */
[----:B------:R-:W3:Y:S02]  /*29440*/  POPC R0, R0 ;  /* 0x0000000000007309 */ /* 0x000ee40000000000 */
[----:B---3--:R-:W-:Y:S01]  /*29450*/  IADD3 R16, R2, UR38, R0 ;  /* 0x0000002602107c10 */ /* 0x008fe2000fffe000 */
[----:B------:R-:W-:Y:S06]  /*29460*/  BRA `(.L_x_2581) ;  /* 0x0000003000dc7947 */ /* 0x000fec0003800000 */
.L_x_2580:
        /* <DEDUP_REMOVED lines=11> */
[----:B------:R-:W2:Y:S01]  /*29520*/  LDC.64 R2, c[0x4][R2] ;  /* 0x0100000002027b82 */ /* 0x000ea20000000a00 */
[----:B------:R-:W-:Y:S01]  /*29530*/  IMAD.U32 R5, RZ, RZ, UR7 ;  /* 0x00000007ff057e24 */ /* 0x000fe2000f8e00ff */
[----:B------:R-:W-:Y:S01]  /*29540*/  MOV R8, 0x70 ;  /* 0x0000007000087802 */ /* 0x000fe20000000f00 */
[----:B------:R-:W-:Y:S02]  /*29550*/  IMAD.U32 R7, RZ, RZ, UR9 ;  /* 0x00000009ff077e24 */ /* 0x000fe4000f8e00ff */
[----:B------:R-:W-:-:S02]  /*29560*/  IMAD.U32 R10, RZ, RZ, UR4 ;  /* 0x00000004ff0a7e24 */ /* 0x000fc4000f8e00ff */
[----:B-1----:R-:W-:Y:S02]  /*29570*/  IMAD.U32 R11, RZ, RZ, UR5 ;  /* 0x00000005ff0b7e24 */ /* 0x002fe4000f8e00ff */
[----:B------:R-:W-:Y:S02]  /*29580*/  IMAD.MOV.U32 R12, RZ, RZ, 0x1 ;  /* 0x00000001ff0c7424 */ /* 0x000fe400078e00ff */
[----:B------:R-:W-:-:S07]  /*29590*/  IMAD.MOV.U32 R13, RZ, RZ, RZ ;  /* 0x000000ffff0d7224 */ /* 0x000fce00078e00ff */
[----:B------:R-:W-:-:S07]  /*295a0*/  LEPC R20, `(.L_x_2583) ;  /* 0x000000001014794e */ /* 0x000fce0000000000 */
[----:B0-2---:R-:W-:Y:S05]  /*295b0*/  CALL.ABS.NOINC R2 ;  /* 0x0000000002007343 */ /* 0x005fea0003c00000 */
.L_x_2583:
[----:B------:R-:W-:Y:S05]  /*295c0*/  BSYNC B6 ;  /* 0x0000000000067941 */ /* 0x000fea0003800000 */
.L_x_2582:
[----:B------:R-:W2:Y:S04]  /*295d0*/  LDL R0, [R1+0x4] ;  /* 0x0000040001007983 */ /* 0x000ea80000100800 */
[----:B------:R-:W3:Y:S01]  /*295e0*/  LDL.LU R2, [R1+0x10] ;  /* 0x0000100001027983 */ /* 0x000ee20000300800 */
[----:B------:R-:W-:Y:S01]  /*295f0*/  BSSY B6, `(.L_x_2584) ;  /* 0x0000017000067945 */ /* 0x000fe20003800000 */
[----:B--2---:R-:W-:Y:S01]  /*29600*/  VIADD R0, R0, 0xa400 ;  /* 0x0000a40000007836 */ /* 0x004fe20000000000 */
[----:B---3--:R-:W-:-:S04]  /*29610*/  LOP3.LUT R2, R2, 0xfffffffe, RZ, 0xc0, !PT ;  /* 0xfffffffe02027812 */ /* 0x008fc800078ec0ff */
[----:B------:R-:W-:-:S13]  /*29620*/  LOP3.LUT P0, RZ, R0, 0x3ff, RZ, 0xc0, !PT ;  /* 0x000003ff00ff7812 */ /* 0x000fda000780c0ff */
[----:B------:R-:W-:-:S05]  /*29630*/  @P0 LOP3.LUT R2, R2, 0x1, RZ, 0xfc, !PT ;  /* 0x0000000102020812 */ /* 0x000fca00078efcff */
[----:B------:R2:W-:Y:S01]  /*29640*/  STL [R1+0x10], R2 ;  /* 0x0000100201007387 */ /* 0x0005e20000100800 */
[----:B------:R-:W-:Y:S05]  /*29650*/  @!P0 BRA `(.L_x_2585) ;  /* 0x0000000000408947 */ /* 0x000fea0003800000 */
[----:B--2---:R-:W-:Y:S01]  /*29660*/  MOV R2, 0x0 ;  /* 0x0000000000027802 */ /* 0x004fe20000000f00 */
[----:B------:R-:W-:Y:S01]  /*29670*/  ULDC.64 UR6, c[0x4][0xc8] ;  /* 0x0100320000067ab9 */ /* 0x000fe20000000a00 */
[----:B------:R-:W-:Y:S01]  /*29680*/  ULDC.64 UR8, c[0x4][0xd0] ;  /* 0x0100340000087ab9 */ /* 0x000fe20000000a00 */
[----:B------:R-:W-:Y:S01]  /*29690*/  ULDC.64 UR4, c[0x4][0x10] ;  /* 0x0100040000047ab9 */ /* 0x000fe20000000a00 */
[----:B------:R-:W-:Y:S01]  /*296a0*/  MOV R4, UR6 ;  /* 0x0000000600047c02 */ /* 0x000fe20008000f00 */
[----:B------:R-:W-:Y:S01]  /*296b0*/  IMAD.U32 R5, RZ, RZ, UR7 ;  /* 0x00000007ff057e24 */ /* 0x000fe2000f8e00ff */
[----:B------:R-:W2:Y:S01]  /*296c0*/  LDC.64 R2, c[0x4][R2] ;  /* 0x0100000002027b82 */ /* 0x000ea20000000a00 */
[----:B------:R-:W-:Y:S01]  /*296d0*/  IMAD.U32 R6, RZ, RZ, UR8 ;  /* 0x00000008ff067e24 */ /* 0x000fe2000f8e00ff */
[----:B------:R-:W-:Y:S01]  /*296e0*/  MOV R10, UR4 ;  /* 0x00000004000a7c02 */ /* 0x000fe20008000f00 */
[----:B------:R-:W-:Y:S01]  /*296f0*/  IMAD.U32 R7, RZ, RZ, UR9 ;  /* 0x00000009ff077e24 */ /* 0x000fe2000f8e00ff */
[----:B------:R-:W-:Y:S01]  /*29700*/  MOV R13, RZ ;  /* 0x000000ff000d7202 */ /* 0x000fe20000000f00 */
[----:B-1----:R-:W-:-:S02]  /*29710*/  IMAD.U32 R11, RZ, RZ, UR5 ;  /* 0x00000005ff0b7e24 */ /* 0x002fc4000f8e00ff */
[----:B------:R-:W-:Y:S02]  /*29720*/  IMAD.MOV.U32 R8, RZ, RZ, 0x70 ;  /* 0x00000070ff087424 */ /* 0x000fe400078e00ff */
[----:B------:R-:W-:-:S07]  /*29730*/  IMAD.MOV.U32 R12, RZ, RZ, 0x1 ;  /* 0x00000001ff0c7424 */ /* 0x000fce00078e00ff */
[----:B------:R-:W-:-:S07]  /*29740*/  LEPC R20, `(.L_x_2585) ;  /* 0x000000001014794e */ /* 0x000fce0000000000 */
[----:B0-2---:R-:W-:Y:S05]  /*29750*/  CALL.ABS.NOINC R2 ;  /* 0x0000000002007343 */ /* 0x005fea0003c00000 */
.L_x_2585:
[----:B------:R-:W-:Y:S05]  /*29760*/  BSYNC B6 ;  /* 0x0000000000067941 */ /* 0x000fea0003800000 */
.L_x_2584:
[----:B--2---:R-:W2:Y:S01]  /*29770*/  LDL R2, [R1+0x4] ;  /* 0x0000040001027983 */ /* 0x004ea20000100800 */
        /* <DEDUP_REMOVED lines=20> */
.L_x_2587:
[----:B------:R-:W-:Y:S05]  /*298c0*/  BSYNC B6 ;  /* 0x0000000000067941 */ /* 0x000fea0003800000 */
.L_x_2586:
        /* <DEDUP_REMOVED lines=12> */
[----:B-1----:R-:W-:Y:S01]  /*29990*/  MOV R11, UR9 ;  /* 0x00000009000b7c02 */ /* 0x002fe20008000f00 */
[----:B------:R-:W-:Y:S02]  /*299a0*/  IMAD.U32 R7, RZ, RZ, UR7 ;  /* 0x00000007ff077e24 */ /* 0x000fe4000f8e00ff */
[----:B------:R-:W-:-:S02]  /*299b0*/  IMAD.U32 R10, RZ, RZ, UR8 ;  /* 0x00000008ff0a7e24 */ /* 0x000fc4000f8e00ff */
[----:B------:R-:W-:Y:S02]  /*299c0*/  IMAD.MOV.U32 R8, RZ, RZ, 0x70 ;  /* 0x00000070ff087424 */ /* 0x000fe400078e00ff */
[----:B------:R-:W-:Y:S02]  /*299d0*/  IMAD.MOV.U32 R12, RZ, RZ, 0x1 ;  /* 0x00000001ff0c7424 */ /* 0x000fe400078e00ff */
[----:B------:R-:W-:-:S07]  /*299e0*/  IMAD.MOV.U32 R13, RZ, RZ, RZ ;  /* 0x000000ffff0d7224 */ /* 0x000fce00078e00ff */
[----:B------:R-:W-:-:S07]  /*299f0*/  LEPC R20, `(.L_x_2589) ;  /* 0x000000001014794e */ /* 0x000fce0000000000 */
[----:B0-2---:R-:W-:Y:S05]  /*29a00*/  CALL.ABS.NOINC R2 ;  /* 0x0000000002007343 */ /* 0x005fea0003c00000 */
.L_x_2589:
[----:B------:R-:W-:Y:S05]  /*29a10*/  BSYNC B6 ;  /* 0x0000000000067941 */ /* 0x000fea0003800000 */
.L_x_2588:
        /* <DEDUP_REMOVED lines=9> */
[----:B----4-:R2:W3:Y:S02]  /*29ab0*/  @P0 LDG.E R8, desc[UR56][R2.64] ;  /* 0x0000003802080981 */ /* 0x0104e4000c1e1900 */
[----:B--2---:R-:W2:Y:S01]  /*29ac0*/  LDC.64 R2, c[0x0][0x418] ;  /* 0x00010600ff027b82 */ /* 0x004ea20000000a00 */
[----:B---3--:R-:W-:Y:S01]  /*29ad0*/  SHF.R.S32.HI R9, RZ, 0x1f, R8 ;  /* 0x0000001fff097819 */ /* 0x008fe20000011408 */
[----:B------:R3:W-:Y:S01]  /*29ae0*/  @P0 STL [R1+0x1c], R8 ;  /* 0x00001c0801000387 */ /* 0x0007e20000100800 */
[----:B--2---:R-:W-:Y:S01]  /*29af0*/  LOP3.LUT P0, RZ, R2, UR4, RZ, 0xfc, !PT ;  /* 0x0000000402ff7c12 */ /* 0x004fe2000f80fcff */
[----:B------:R-:W-:Y:S02]  /*29b00*/  UMOV UR4, 0xffffffff ;  /* 0xffffffff00047882 */ /* 0x000fe40000000000 */
[----:B------:R3:W-:Y:S01]  /*29b10*/  STL [R1+0x20], R9 ;  /* 0x0000200901007387 */ /* 0x0007e20000100800 */
[----:B------:R-:W-:-:S04]  /*29b20*/  LOP3.LUT P0, RZ, R3, UR5, RZ, 0xfc, P0 ;  /* 0x0000000503ff7c12 */ /* 0x000fc8000800fcff */
[----:B------:R-:W-:Y:S01]  /*29b30*/  SEL R0, R8, RZ, !P0 ;  /* 0x000000ff08007207 */ /* 0x000fe20004000000 */
[----:B------:R-:W-:Y:S08]  /*29b40*/  BRA.DIV UR4, `(.L_x_2590) ;  /* 0x0000005e040c7947 */ /* 0x000ff0000b800000 */
[----:B------:R-:W2:Y:S02]  /*29b50*/  S2R R4, SR_TID.X ;  /* 0x0000000000047919 */ /* 0x000ea40000002100 */
[----:B--2---:R-:W-:-:S04]  /*29b60*/  SHF.R.U32.HI R4, RZ, 0x5, R4 ;  /* 0x00000005ff047819 */ /* 0x004fc80000011604 */
[----:B------:R-:W-:-:S05]  /*29b70*/  LOP3.LUT R4, R4, 0x3, RZ, 0xc0, !PT ;  /* 0x0000000304047812 */ /* 0x000fca00078ec0ff */
[----:B0-----:R0:W2:Y:S02]  /*29b80*/  SHFL.IDX PT, R14, R4, RZ, 0x1f ;  /* 0x00001fff040e7589 */ /* 0x0010a400000e0000 */
.L_x_2746:
[----:B0-----:R-:W4:Y:S01]  /*29b90*/  LDL.LU R4, [R1+0x10] ;  /* 0x0000100001047983 */ /* 0x001f220000300800 */
[----:B------:R-:W-:Y:S02]  /*29ba0*/  PLOP3.LUT P1, PT, PT, PT, PT, 0x8, 0x0 ;  /* 0x000000000000781c */ /* 0x000fe40003f2e170 */
[----:B--2---:R-:W-:Y:S01]  /*29bb0*/  ISETP.NE.AND P0, PT, R14, RZ, PT ;  /* 0x000000ff0e00720c */ /* 0x004fe20003f05270 */
[----:B------:R0:W-:Y:S01]  /*29bc0*/  STL [R1], R0 ;  /* 0x0000000001007387 */ /* 0x0001e20000100800 */
[----:B----4-:R-:W-:-:S09]  /*29bd0*/  LOP3.LUT R4, R4, 0xfffffffe, RZ, 0xc0, !PT ;  /* 0xfffffffe04047812 */ /* 0x010fd200078ec0ff */
[----:B------:R-:W-:-:S05]  /*29be0*/  @P1 LOP3.LUT R4, R4, 0x1, RZ, 0xfc, !PT ;  /* 0x0000000104041812 */ /* 0x000fca00078efcff */
[----:B------:R0:W-:Y:S01]  /*29bf0*/  STL [R1+0x10], R4 ;  /* 0x0000100401007387 */ /* 0x0001e20000100800 */
[----:B------:R-:W-:Y:S05]  /*29c00*/  @P0 BRA `(.L_x_2591) ;  /* 0x0000000400b00947 */ /* 0x000fea0003800000 */
[----:B------:R-:W-:-:S03]  /*29c10*/  UMOV UR4, 0xffffffff ;  /* 0xffffffff00047882 */ /* 0x000fc60000000000 */
[----:B------:R-:W-:Y:S05]  /*29c20*/  BRA.DIV UR4, `(.L_x_2592) ;  /* 0x0000005e04087947 */ /* 0x000fea000b800000 */
[----:B------:R-:W-:-:S13]  /*29c30*/  ELECT P6, URZ, PT ;  /* 0x00000000003f782f */ /* 0x000fda00038c0000 */
.L_x_2749:
[----:B------:R-:W-:Y:S05]  /*29c40*/  @!P6 BRA `(.L_x_2591) ;  /* 0x0000000400a0e947 */ /* 0x000fea0003800000 */
[----:B0-----:R-:W2:Y:S01]  /*29c50*/  LDL R4, [R1+0x38] ;  /* 0x0000380001047983 */ /* 0x001ea20000100800 */
[----:B------:R-:W-:-:S04]  /*29c60*/  ISETP.NE.U32.AND P0, PT, R2, RZ, PT ;  /* 0x000000ff0200720c */ /* 0x000fc80003f05070 */
[----:B------:R-:W-:Y:S02]  /*29c70*/  ISETP.NE.AND.EX P0, PT, R3, RZ, PT, P0 ;  /* 0x000000ff0300720c */ /* 0x000fe40003f05300 */
[----:B--2---:R-:W-:-:S11]  /*29c80*/  IADD3 R0, R4, -0x1, RZ ;  /* 0xffffffff04007810 */ /* 0x004fd60007ffe0ff */
        /* <DEDUP_REMOVED lines=19> */
.L_x_2593:
[----:B---3--:R-:W2:Y:S04]  /*29dc0*/  LDL R9, [R1+0x4] ;  /* 0x0000040001097983 */ /* 0x008ea80000100800 */
        /* <DEDUP_REMOVED lines=9> */
.L_x_2750:
        /* <DEDUP_REMOVED lines=8> */
.L_x_2595:
        /* <DEDUP_REMOVED lines=19> */
[----:B------:R-:W3:Y:S02]  /*2a010*/  SYNCS.PHASECHK.TRANS64.TRYWAIT P0, [R2+URZ+0x29840], R3 ;  /* 0x02984003020075a7 */ /* 0x000ee4000800017f */
[----:B--23--:R-:W-:Y:S05]  /*2a020*/  @!P0 BRA `(.L_x_2596) ;  /* 0x00000058003c8947 */ /* 0x00cfea0003800000 */
.L_x_2751:
        /* <DEDUP_REMOVED lines=8> */
.L_x_2597:
[----:B------:R-:W3:Y:S04]  /*2a0b0*/  LDL R6, [R1+0x4] ;  /* 0x0000040001067983 */ /* 0x000ee80000100800 */
[----:B------:R-:W3:Y:S04]  /*2a0c0*/  LDL R5, [R1+0x8] ;  /* 0x0000080001057983 */ /* 0x000ee80000100800 */
[----:B------:R-:W4:Y:S04]  /*2a0d0*/  LDL R4, [R1] ;  /* 0x0000000001047983 */ /* 0x000f280000100800 */
[----:B0-2---:R-:W2:Y:S01]  /*2a0e0*/  LDL.LU R3, [R1+0x10] ;  /* 0x0000100001037983 */ /* 0x005ea20000300800 */
        /* <DEDUP_REMOVED lines=11> */
[----:B---3--:R-:W-:Y:S01]  /*2a1a0*/  IMAD R0, R5, 0x7800, R6 ;  /* 0x0000780005007824 */ /* 0x008fe200078e0206 */
[----:B----4-:R-:W-:-:S04]  /*2a1b0*/  R2UR UR13, R4 ;  /* 0x00000000040d72ca */ /* 0x010fc800000e0000 */
[----:B------:R-:W-:Y:S02]  /*2a1c0*/  R2UR UR8, R0 ;  /* 0x00000000000872ca */ /* 0x000fe400000e0000 */
[----:B--2---:R-:W-:-:S04]  /*2a1d0*/  LOP3.LUT R3, R3, 0xfffffffe, RZ, 0xc0, !PT ;  /* 0xfffffffe03037812 */ /* 0x004fc800078ec0ff */
        /* <DEDUP_REMOVED lines=15> */
.L_x_2591:
[----:B------:R-:W2:Y:S04]  /*2a2d0*/  LDL R2, [R1+0x4] ;  /* 0x0000040001027983 */ /* 0x000ea80000100800 */
[----:B------:R-:W4:Y:S04]  /*2a2e0*/  LDL.LU R3, [R1+0x3c] ;  /* 0x00003c0001037983 */ /* 0x000f280000300800 */
[----:B------:R-:W5:Y:S04]  /*2a2f0*/  LDL.LU R5, [R1+0x30] ;  /* 0x0000300001057983 */ /* 0x000f680000300800 */
[----:B0-----:R-:W3:Y:S01]  /*2a300*/  LDL.LU R4, [R1+0x50] ;  /* 0x0000500001047983 */ /* 0x001ee20000300800 */
[----:B------:R-:W-:Y:S05]  /*2a310*/  WARPSYNC.ALL ;  /* 0x0000000000007948 */ /* 0x000fea0003800000 */
[----:B------:R-:W-:Y:S01]  /*2a320*/  ULDC.64 UR4, c[0x0][0x298] ;  /* 0x0000a60000047ab9 */ /* 0x000fe20000000a00 */
[----:B------:R-:W-:Y:S01]  /*2a330*/  ULDC.64 UR6, c[0x0][0xa00] ;  /* 0x0002800000067ab9 */ /* 0x000fe20000000a00 */
[----:B------:R-:W-:Y:S01]  /*2a340*/  BSSY B6, `(.L_x_2598) ;  /* 0x0000024000067945 */ /* 0x000fe20003800000 */
[----:B------:R-:W-:Y:S01]  /*2a350*/  BAR.SYNC.DEFER_BLOCKING 0x8, 0x180 ;  /* 0x0206000000007b1d */ /* 0x000fe20000010000 */
[----:B------:R-:W-:-:S04]  /*2a360*/  ISETP.NE.U32.AND P0, PT, RZ, UR6, PT ;  /* 0x00000006ff007c0c */ /* 0x000fc8000bf05070 */
[----:B------:R-:W-:Y:S01]  /*2a370*/  ISETP.NE.AND.EX P0, PT, RZ, UR7, PT, P0 ;  /* 0x00000007ff007c0c */ /* 0x000fe2000bf05300 */
[----:B--2---:R-:W-:Y:S01]  /*2a380*/  VIADD R2, R2, 0x14400 ;  /* 0x0001440002027836 */ /* 0x004fe20000000000 */
[----:B----4-:R-:W-:-:S04]  /*2a390*/  SHF.R.S32.HI R0, RZ, 0x1f, R3 ;  /* 0x0000001fff007819 */ /* 0x010fc80000011403 */
[----:B------:R-:W-:Y:S02]  /*2a3a0*/  LOP3.LUT P1, RZ, R2, 0x1bf, RZ, 0xc0, !PT ;  /* 0x000001bf02ff7812 */ /* 0x000fe4000782c0ff */
[----:B-----5:R-:W-:Y:S01]  /*2a3b0*/  SEL R5, R5, RZ, !P0 ;  /* 0x000000ff05057207 */ /* 0x020fe20004000000 */
[----:B------:R-:W-:Y:S01]  /*2a3c0*/  IMAD R0, R0, UR4, RZ ;  /* 0x0000000400007c24 */ /* 0x000fe2000f8e02ff */
[----:B---3--:R-:W-:-:S03]  /*2a3d0*/  SEL R4, R4, RZ, !P0 ;  /* 0x000000ff04047207 */ /* 0x008fc60004000000 */
[C---:B------:R-:W-:Y:S02]  /*2a3e0*/  IMAD R0, R3.reuse, UR5, R0 ;  /* 0x0000000503007c24 */ /* 0x040fe4000f8e0200 */
[----:B------:R-:W-:-:S05]  /*2a3f0*/  IMAD.WIDE.U32 R2, R3, UR4, RZ ;  /* 0x0000000403027c25 */ /* 0x000fca000f8e00ff */
[----:B------:R0:W-:Y:S04]  /*2a400*/  STL.64 [R1+0x48], R2 ;  /* 0x0000480201007387 */ /* 0x0001e80000100a00 */
[----:B------:R2:W-:Y:S04]  /*2a410*/  STL [R1+0x30], R5 ;  /* 0x0000300501007387 */ /* 0x0005e80000100800 */
[----:B------:R2:W-:Y:S01]  /*2a420*/  STL [R1+0x58], R4 ;  /* 0x0000580401007387 */ /* 0x0005e20000100800 */
[----:B0-----:R-:W-:Y:S02]  /*2a430*/  IADD3 R2, R3, R0, RZ ;  /* 0x0000000003027210 */ /* 0x001fe40007ffe0ff */
        /* <DEDUP_REMOVED lines=19> */
[----:B0-----:R-:W-:Y:S05]  /*2a570*/  CALL.ABS.NOINC R2 ;  /* 0x0000000002007343 */ /* 0x001fea0003c00000 */
.L_x_2599:
[----:B------:R-:W-:Y:S05]  /*2a580*/  BSYNC B6 ;  /* 0x0000000000067941 */ /* 0x000fea0003800000 */
.L_x_2598:
[----:B--2---:R-:W2:Y:S01]  /*2a590*/  LDL.LU R5, [R1+0x3c] ;  /* 0x00003c0001057983 */ /* 0x004ea20000300800 */
[----:B------:R-:W-:Y:S01]  /*2a5a0*/  ULDC.64 UR4, c[0x0][0x2d8] ;  /* 0x0000b60000047ab9 */ /* 0x000fe20000000a00 */
[----:B------:R-:W0:Y:S01]  /*2a5b0*/  LDC R8, c[0x0][0x448] ;  /* 0x00011200ff087b82 */ /* 0x000e220000000800 */
[----:B------:R-:W-:Y:S01]  /*2a5c0*/  ULDC.64 UR6, c[0x0][0x280] ;  /* 0x0000a00000067ab9 */ /* 0x000fe20000000a00 */
[----:B------:R-:W2:Y:S04]  /*2a5d0*/  LDL.LU.64 R2, [R1+0x48] ;  /* 0x0000480001027983 */ /* 0x000ea80000300a00 */
[----:B------:R-:W3:Y:S04]  /*2a5e0*/  LDL.LU R0, [R1+0x50] ;  /* 0x0000500001007983 */ /* 0x000ee80000300800 */
[----:B------:R-:W4:Y:S04]  /*2a5f0*/  LDL.LU R6, [R1+0x58] ;  /* 0x0000580001067983 */ /* 0x000f280000300800 */
[----:B------:R-:W4:Y:S01]  /*2a600*/  LDL.LU R4, [R1+0x30] ;  /* 0x0000300001047983 */ /* 0x000f220000300800 */
[----:B------:R-:W1:Y:S01]  /*2a610*/  S2R R9, SR_TID.X ;  /* 0x0000000000097919 */ /* 0x000e620000002100 */
[----:B0-----:R-:W-:Y:S01]  /*2a620*/  ISETP.NE.AND P0, PT, R8, 0x1, PT ;  /* 0x000000010800780c */ /* 0x001fe20003f05270 */
[----:B-1----:R-:W-:-:S05]  /*2a630*/  IMAD.SHL.U32 R9, R9, 0x10, RZ ;  /* 0x0000001009097824 */ /* 0x002fca00078e00ff */
[----:B------:R-:W-:-:S04]  /*2a640*/  LOP3.LUT R9, R9, 0x30, RZ, 0xc0, !PT ;  /* 0x0000003009097812 */ /* 0x000fc800078ec0ff */
[C---:B------:R-:W-:Y:S02]  /*2a650*/  LOP3.LUT R11, R9.reuse, 0x40, RZ, 0xfc, !PT ;  /* 0x00000040090b7812 */ /* 0x040fe400078efcff */
[----:B------:R-:W-:Y:S01]  /*2a660*/  LOP3.LUT R9, R9, 0x80, RZ, 0xfc, !PT ;  /* 0x0000008009097812 */ /* 0x000fe200078efcff */
[----:B--2---:R-:W-:Y:S02]  /*2a670*/  IMAD.MOV.U32 R3, RZ, RZ, R5 ;  /* 0x000000ffff037224 */ /* 0x004fe400078e0005 */
[----:B------:R-:W0:Y:S01]  /*2a680*/  S2R R5, SR_TID.X ;  /* 0x0000000000057919 */ /* 0x000e220000002100 */
[----:B---3--:R-:W-:Y:S02]  /*2a690*/  IMAD R0, R0, UR4, RZ ;  /* 0x0000000400007c24 */ /* 0x008fe4000f8e02ff */
[----:B------:R-:W-:-:S04]  /*2a6a0*/  IMAD.WIDE.U32 R2, R18, UR4, R2 ;  /* 0x0000000412027c25 */ /* 0x000fc8000f8e0002 */
[----:B------:R-:W-:Y:S01]  /*2a6b0*/  IMAD R0, R18, UR5, R0 ;  /* 0x0000000512007c24 */ /* 0x000fe2000f8e0200 */
[----:B------:R-:W-:-:S03]  /*2a6c0*/  ULDC.64 UR4, c[0x0][0x2e0] ;  /* 0x0000b80000047ab9 */ /* 0x000fc60000000a00 */
[----:B------:R-:W-:Y:S02]  /*2a6d0*/  IMAD.IADD R3, R3, 0x1, R0 ;  /* 0x0000000103037824 */ /* 0x000fe400078e0200 */
[----:B----4-:R-:W-:Y:S02]  /*2a6e0*/  IMAD R0, R6, UR4, RZ ;  /* 0x0000000406007c24 */ /* 0x010fe4000f8e02ff */
[C---:B------:R-:W-:Y:S01]  /*2a6f0*/  IMAD.WIDE.U32 R2, R4.reuse, UR4, R2 ;  /* 0x0000000404027c25 */ /* 0x040fe2000f8e0002 */
[----:B------:R-:W1:Y:S03]  /*2a700*/  @P0 LDC R6, c[0x0][0x450] ;  /* 0x00011400ff060b82 */ /* 0x000e660000000800 */
[----:B------:R-:W-:Y:S01]  /*2a710*/  IMAD R0, R4, UR5, R0 ;  /* 0x0000000504007c24 */ /* 0x000fe2000f8e0200 */
[----:B------:R-:W-:Y:S01]  /*2a720*/  ULDC.64 UR4, c[0x0][0x2d0] ;  /* 0x0000b40000047ab9 */ /* 0x000fe20000000a00 */
[----:B------:R-:W2:Y:S03]  /*2a730*/  S2R R4, SR_TID.X ;  /* 0x0000000000047919 */ /* 0x000ea60000002100 */
[----:B------:R-:W-:-:S02]  /*2a740*/  IADD3 R3, R3, R0, RZ ;  /* 0x0000000003037210 */ /* 0x000fc40007ffe0ff */
[----:B0-----:R-:W-:-:S04]  /*2a750*/  LOP3.LUT R5, R5, 0x7f, RZ, 0xc0, !PT ;  /* 0x0000007f05057812 */ /* 0x001fc800078ec0ff */
[----:B------:R-:W-:Y:S01]  /*2a760*/  SHF.R.U32.HI R5, RZ, 0x2, R5 ;  /* 0x00000002ff057819 */ /* 0x000fe20000011605 */
[----:B--2---:R-:W-:-:S05]  /*2a770*/  IMAD.SHL.U32 R4, R4, 0x20, RZ ;  /* 0x0000002004047824 */ /* 0x004fca00078e00ff */
[----:B------:R-:W-:Y:S02]  /*2a780*/  LOP3.LUT R4, R5, 0x60, R4, 0xf8, !PT ;  /* 0x0000006005047812 */ /* 0x000fe400078ef804 */
[----:B------:R-:W0:Y:S03]  /*2a790*/  @P0 LDC R5, c[0x0][0x44c] ;  /* 0x00011300ff050b82 */ /* 0x000e260000000800 */
[----:B------:R-:W-:-:S04]  /*2a7a0*/  IMAD R4, R17, 0x80, R4 ;  /* 0x0000008011047824 */ /* 0x000fc800078e0204 */
[----:B------:R-:W-:Y:S02]  /*2a7b0*/  IMAD.MOV.U32 R0, RZ, RZ, R4 ;  /* 0x000000ffff007224 */ /* 0x000fe400078e0004 */
[----:B0-----:R-:W-:-:S05]  /*2a7c0*/  @P0 IMAD.HI.U32 R5, R4, R5, RZ ;  /* 0x0000000504050227 */ /* 0x001fca00078e00ff */
[----:B-1----:R-:W-:-:S04]  /*2a7d0*/  @P0 SHF.R.U32.HI R0, RZ, R6, R5 ;  /* 0x00000006ff000219 */ /* 0x002fc80000011605 */
[C---:B------:R-:W-:Y:S01]  /*2a7e0*/  IADD3 R5, -R0.reuse, RZ, RZ ;  /* 0x000000ff00057210 */ /* 0x040fe20007ffe1ff */
[----:B------:R-:W-:-:S04]  /*2a7f0*/  IMAD.WIDE.U32 R2, R0, UR4, R2 ;  /* 0x0000000400027c25 */ /* 0x000fc8000f8e0002 */
[----:B------:R-:W-:Y:S01]  /*2a800*/  IMAD R4, R8, R5, R4 ;  /* 0x0000000508047224 */ /* 0x000fe200078e0204 */
[----:B------:R-:W-:-:S05]  /*2a810*/  SHF.R.S32.HI R5, RZ, 0x1f, R0 ;  /* 0x0000001fff057819 */ /* 0x000fca0000011400 */
[----:B------:R-:W-:-:S04]  /*2a820*/  IMAD R5, R5, UR4, RZ ;  /* 0x0000000405057c24 */ /* 0x000fc8000f8e02ff */
[----:B------:R-:W-:Y:S01]  /*2a830*/  IMAD R0, R0, UR5, R5 ;  /* 0x0000000500007c24 */ /* 0x000fe2000f8e0205 */
[----:B------:R-:W-:Y:S01]  /*2a840*/  ULDC.64 UR4, c[0x0][0x2c8] ;  /* 0x0000b20000047ab9 */ /* 0x000fe20000000a00 */
[----:B------:R-:W0:Y:S02]  /*2a850*/  S2R R5, SR_TID.X ;  /* 0x0000000000057919 */ /* 0x000e240000002100 */
        /* <DEDUP_REMOVED lines=10> */
[----:B------:R-:W-:Y:S01]  /*2a900*/  IADD3.X R2, R7, UR7, R2, P3, !PT ;  /* 0x0000000707027c10 */ /* 0x000fe20009ffe402 */
[----:B0-----:R-:W-:-:S05]  /*2a910*/  IMAD.SHL.U32 R10, R5, 0x10, RZ ;  /* 0x00000010050a7824 */ /* 0x001fca00078e00ff */
[----:B------:R-:W-:-:S04]  /*2a920*/  LOP3.LUT R10, R10, 0x30, RZ, 0xc0, !PT ;  /* 0x000000300a0a7812 */ /* 0x000fc800078ec0ff */
[----:B------:R-:W-:Y:S01]  /*2a930*/  ISETP.GE.AND P0, PT, R10, UR4, PT ;  /* 0x000000040a007c0c */ /* 0x000fe2000bf06270 */
[----:B------:R-:W-:-:S03]  /*2a940*/  UMOV UR4, 0xffffffff ;  /* 0xffffffff00047882 */ /* 0x000fc60000000000 */
[----:B-1----:R-:W-:Y:S09]  /*2a950*/  BRA.DIV UR4, `(.L_x_2600) ;  /* 0x0000005204047947 */ /* 0x002ff2000b800000 */
[----:B------:R-:W0:Y:S02]  /*2a960*/  S2R R5, SR_TID.X ;  /* 0x0000000000057919 */ /* 0x000e240000002100 */
[----:B0-----:R-:W-:Y:S02]  /*2a970*/  LOP3.LUT R6, R5, 0x7f, RZ, 0xc0, !PT ;  /* 0x0000007f05067812 */ /* 0x001fe400078ec0ff */
[----:B------:R-:W2:Y:S02]  /*2a980*/  LDL.LU R5, [R1+0x40] ;  /* 0x0000400001057983 */ /* 0x000ea40000300800 */
[----:B------:R-:W-:Y:S02]  /*2a990*/  SHF.R.U32.HI R6, RZ, 0x2, R6 ;  /* 0x00000002ff067819 */ /* 0x000fe40000011606 */
[----:B------:R-:W-:Y:S02]  /*2a9a0*/  SHFL.IDX PT, R4, R2, RZ, 0x1c1f ;  /* 0x001c1fff02047589 */ /* 0x000fe400000e0000 */
[----:B------:R-:W-:-:S02]  /*2a9b0*/  LEA R17, R17, R6, 0x7 ;  /* 0x0000000611117211 */ /* 0x000fc400078e38ff */
[----:B------:R-:W-:Y:S01]  /*2a9c0*/  SHFL.IDX PT, R6, R2, 0x1, 0x1c1f ;  /* 0x003c1f0002067f89 */ /* 0x000fe200000e0000 */
[----:B--2---:R-:W-:-:S03]  /*2a9d0*/  IMAD R0, R5, R8, RZ ;  /* 0x0000000805007224 */ /* 0x004fc600078e02ff */
[----:B------:R-:W0:Y:S02]  /*2a9e0*/  SHFL.IDX PT, R5, R3, RZ, 0x1c1f ;  /* 0x001c1fff03057589 */ /* 0x000e2400000e0000 */
[----:B------:R-:W-:-:S13]  /*2a9f0*/  ISETP.GE.AND P4, PT, R17, R0, PT ;  /* 0x000000001100720c */ /* 0x000fda0003f86270 */
[----:B0-----:R-:W-:-:S05]  /*2aa00*/  @!P4 IADD3 R5, P3, R10, R5, RZ ;  /* 0x000000050a05c210 */ /* 0x001fca0007f7e0ff */
[----:B------:R-:W-:-:S05]  /*2aa10*/  @!P4 IMAD.X R4, RZ, RZ, R4, P3 ;  /* 0x000000ffff04c224 */ /* 0x000fca00018e0604 */
[----:B------:R-:W-:-:S04]  /*2aa20*/  @!P4 LOP3.LUT R5, R5, R4, RZ, 0x3c, !PT ;  /* 0x000000040505c212 */ /* 0x000fc800078e3cff */
[----:B------:R-:W-:-:S04]  /*2aa30*/  @!P4 LOP3.LUT R4, R5, R4, RZ, 0x3c, !PT ;  /* 0x000000040504c212 */ /* 0x000fc800078e3cff */
[----:B------:R-:W-:-:S05]  /*2aa40*/  @!P4 LOP3.LUT R5, R5, R4, RZ, 0x3c, !PT ;  /* 0x000000040505c212 */ /* 0x000fca00078e3cff */
[----:B-----5:R-:W-:Y:S04]  /*2aa50*/  @!P4 LDGSTS.E.BYPASS.LTC128B.128 [R9+0x14400], desc[UR56][R4.64], !P0 ;  /* 0x144000000409cfae */ /* 0x020fe8000c101d78 */
[----:B------:R-:W-:Y:S04]  /*2aa60*/  @!P4 LDGSTS.E.BYPASS.LTC128B.128 [R9+0x16400], desc[UR56][R4.64+0x40], !P1 ;  /* 0x164000400409cfae */ /* 0x000fe8000c901d78 */
[----:B------:R0:W-:Y:S02]  /*2aa70*/  @!P4 LDGSTS.E.BYPASS.LTC128B.128 [R9+0x18400], desc[UR56][R4.64+0x80], !P2 ;  /* 0x184000800409cfae */ /* 0x0001e4000d101d78 */
[----:B0-----:R-:W-:-:S05]  /*2aa80*/  VIADD R4, R17, 0x20 ;  /* 0x0000002011047836 */ /* 0x001fca0000000000 */
[----:B------:R-:W-:Y:S02]  /*2aa90*/  ISETP.GE.AND P3, PT, R4, R0, PT ;  /* 0x000000000400720c */ /* 0x000fe40003f66270 */
[----:B------:R-:W0:Y:S11]  /*2aaa0*/  SHFL.IDX PT, R4, R3, 0x1, 0x1c1f ;  /* 0x003c1f0003047f89 */ /* 0x000e3600000e0000 */
[----:B0-----:R-:W-:-:S05]  /*2aab0*/  @!P3 IADD3 R5, P4, R10, R4, RZ ;  /* 0x000000040a05b210 */ /* 0x001fca0007f9e0ff */
[----:B------:R-:W-:Y:S02]  /*2aac0*/  @!P3 IMAD.X R4, RZ, RZ, R6, P4 ;  /* 0x000000ffff04b224 */ /* 0x000fe400020e0606 */
[----:B------:R-:W-:Y:S03]  /*2aad0*/  SHFL.IDX PT, R6, R2, 0x2, 0x1c1f ;  /* 0x005c1f0002067f89 */ /* 0x000fe600000e0000 */
[----:B------:R-:W-:-:S04]  /*2aae0*/  @!P3 LOP3.LUT R5, R5, R4, RZ, 0x3c, !PT ;  /* 0x000000040505b212 */ /* 0x000fc800078e3cff */
[----:B------:R-:W-:-:S04]  /*2aaf0*/  @!P3 LOP3.LUT R4, R5, R4, RZ, 0x3c, !PT ;  /* 0x000000040504b212 */ /* 0x000fc800078e3cff */
[----:B------:R-:W-:-:S05]  /*2ab00*/  @!P3 LOP3.LUT R5, R5, R4, RZ, 0x3c, !PT ;  /* 0x000000040505b212 */ /* 0x000fca00078e3cff */
[----:B------:R-:W-:Y:S04]  /*2ab10*/  @!P3 LDGSTS.E.BYPASS.LTC128B.128 [R9+0x14c00], desc[UR56][R4.64], !P0 ;  /* 0x14c000000409bfae */ /* 0x000fe8000c101d78 */
[----:B------:R-:W-:Y:S04]  /*2ab20*/  @!P3 LDGSTS.E.BYPASS.LTC128B.128 [R9+0x16c00], desc[UR56][R4.64+0x40], !P1 ;  /* 0x16c000400409bfae */ /* 0x000fe8000c901d78 */
[----:B------:R0:W-:Y:S02]  /*2ab30*/  @!P3 LDGSTS.E.BYPASS.LTC128B.128 [R9+0x18c00], desc[UR56][R4.64+0x80], !P2 ;  /* 0x18c000800409bfae */ /* 0x0001e4000d101d78 */
[----:B0-----:R-:W-:-:S04]  /*2ab40*/  IADD3 R4, R17, 0x40, RZ ;  /* 0x0000004011047810 */ /* 0x001fc80007ffe0ff */
[----:B------:R-:W-:Y:S02]  /*2ab50*/  ISETP.GE.AND P3, PT, R4, R0, PT ;  /* 0x000000000400720c */ /* 0x000fe40003f66270 */
[----:B------:R-:W0:Y:S04]  /*2ab60*/  SHFL.IDX PT, R4, R3, 0x2, 0x1c1f ;  /* 0x005c1f0003047f89 */ /* 0x000e2800000e0000 */
[----:B------:R-:W1:Y:S07]  /*2ab70*/  SHFL.IDX PT, R3, R3, 0x3, 0x1c1f ;  /* 0x007c1f0003037f89 */ /* 0x000e6e00000e0000 */
[----:B0-----:R-:W-:-:S05]  /*2ab80*/  @!P3 IADD3 R5, P4, R10, R4, RZ ;  /* 0x000000040a05b210 */ /* 0x001fca0007f9e0ff */
[----:B------:R-:W-:-:S05]  /*2ab90*/  @!P3 IMAD.X R4, RZ, RZ, R6, P4 ;  /* 0x000000ffff04b224 */ /* 0x000fca00020e0606 */
[----:B------:R-:W-:-:S04]  /*2aba0*/  @!P3 LOP3.LUT R5, R5, R4, RZ, 0x3c, !PT ;  /* 0x000000040505b212 */ /* 0x000fc800078e3cff */
[----:B------:R-:W-:-:S04]  /*2abb0*/  @!P3 LOP3.LUT R4, R5, R4, RZ, 0x3c, !PT ;  /* 0x000000040504b212 */ /* 0x000fc800078e3cff */
[----:B------:R-:W-:-:S05]  /*2abc0*/  @!P3 LOP3.LUT R5, R5, R4, RZ, 0x3c, !PT ;  /* 0x000000040505b212 */ /* 0x000fca00078e3cff */
[----:B------:R-:W-:Y:S04]  /*2abd0*/  @!P3 LDGSTS.E.BYPASS.LTC128B.128 [R9+0x15400], desc[UR56][R4.64], !P0 ;  /* 0x154000000409bfae */ /* 0x000fe8000c101d78 */
[----:B------:R-:W-:Y:S04]  /*2abe0*/  @!P3 LDGSTS.E.BYPASS.LTC128B.128 [R9+0x17400], desc[UR56][R4.64+0x40], !P1 ;  /* 0x174000400409bfae */ /* 0x000fe8000c901d78 */
[----:B------:R0:W-:Y:S04]  /*2abf0*/  @!P3 LDGSTS.E.BYPASS.LTC128B.128 [R9+0x19400], desc[UR56][R4.64+0x80], !P2 ;  /* 0x194000800409bfae */ /* 0x0001e8000d101d78 */
[----:B01----:R0:W2:Y:S02]  /*2ac00*/  SHFL.IDX PT, R4, R2, 0x3, 0x1c1f ;  /* 0x007c1f0002047f89 */ /* 0x0030a400000e0000 */
.L_x_2760:
[----:B------:R-:W-:Y:S01]  /*2ac10*/  VIADD R17, R17, 0x60 ;  /* 0x0000006011117836 */ /* 0x000fe20000000000 */
[----:B------:R-:W-:Y:S04]  /*2ac20*/  BSSY B0, `(.L_x_2601) ;  /* 0x000000b000007945 */ /* 0x000fe80003800000 */
[----:B------:R-:W-:-:S13]  /*2ac30*/  ISETP.GE.AND P3, PT, R17, R0, PT ;  /* 0x000000001100720c */ /* 0x000fda0003f66270 */
[----:B------:R-:W-:Y:S05]  /*2ac40*/  @P3 BRA `(.L_x_2602) ;  /* 0x0000000000203947 */ /* 0x000fea0003800000 */
[----:B0-----:R-:W-:-:S05]  /*2ac50*/  IADD3 R2, P3, R10, R3, RZ ;  /* 0x000000030a027210 */ /* 0x001fca0007f7e0ff */
[----:B--2---:R-:W-:-:S05]  /*2ac60*/  IMAD.X R3, RZ, RZ, R4, P3 ;  /* 0x000000ffff037224 */ /* 0x004fca00018e0604 */
[----:B------:R-:W-:Y:S01]  /*2ac70*/  @!PT LDS RZ, [RZ] ;  /* 0x00000000fffff984 */ /* 0x000fe20000000800 */
[----:B------:R-:W-:Y:S01]  /*2ac80*/  @!PT LDS RZ, [RZ] ;  /* 0x00000000fffff984 */ /* 0x000fe20000000800 */
[----:B------:R-:W-:Y:S01]  /*2ac90*/  @!PT LDS RZ, [RZ] ;  /* 0x00000000fffff984 */ /* 0x000fe20000000800 */
[----:B------:R1:W-:Y:S04]  /*2aca0*/  LDGSTS.E.BYPASS.LTC128B.128 [R9+0x15c00], desc[UR56][R2.64], !P0 ;  /* 0x15c0000002097fae */ /* 0x0003e8000c101d78 */
[----:B------:R1:W-:Y:S04]  /*2acb0*/  LDGSTS.E.BYPASS.LTC128B.128 [R9+0x17c00], desc[UR56][R2.64+0x40], !P1 ;  /* 0x17c0004002097fae */ /* 0x0003e8000c901d78 */
[----:B------:R1:W-:Y:S02]  /*2acc0*/  LDGSTS.E.BYPASS.LTC128B.128 [R9+0x19c00], desc[UR56][R2.64+0x80], !P2 ;  /* 0x19c0008002097fae */ /* 0x0003e4000d101d78 */
.L_x_2602:
[----:B------:R-:W-:Y:S05]  /*2acd0*/  BSYNC B0 ;  /* 0x0000000000007941 */ /* 0x000fea0003800000 */
.L_x_2601:
[----:B-1----:R1:W5:Y:S01]  /*2ace0*/  LDL R9, [R1+0x4] ;  /* 0x0000040001097983 */ /* 0x0023620000100800 */
[----:B------:R-:W-:Y:S01]  /*2acf0*/  PLOP3.LUT P0, PT, PT, PT, PT, 0x80, 0x0 ;  /* 0x000000000000781c */ /* 0x000fe20003f0f070 */
[----:B------:R-:W-:-:S12]  /*2ad00*/  NOP ;  /* 0x0000000000007918 */ /* 0x000fd80000000000 */
.L_x_2603:
[----:B0-----:R-:W3:Y:S01]  /*2ad10*/  LDL R2, [R1+0x4] ;  /* 0x0000040001027983 */ /* 0x001ee20000100800 */
[----:B------:R-:W-:Y:S02]  /*2ad20*/  PLOP3.LUT P1, PT, P1, P0, PT, 0xa2, 0x0 ;  /* 0x000000000000781c */ /* 0x000fe40000f21472 */
[----:B---3--:R-:W-:-:S08]  /*2ad30*/  @P0 R2UR P1, UR4, R2 ;  /* 0x00000000020402ca */ /* 0x008fd00000020000 */
[----:B------:R-:W-:-:S05]  /*2ad40*/  @P0 PLOP3.LUT P0, PT, P1, PT, PT, 0x80, 0x0 ;  /* 0x000000000000081c */ /* 0x000fca0000f0f070 */
[----:B------:R-:W-:Y:S01]  /*2ad50*/  @!P1 SYNCS.ARRIVE.TRANS64.RED.A0T1 RZ, [UR4+0x29800], RZ ;  /* 0x029800ffffff99a7 */ /* 0x000fe20008200404 */
[----:B------:R-:W-:Y:S07]  /*2ad60*/  @!P1 ARRIVES.LDGSTSBAR.64.TRANSCNT [UR4+0x29800] ;  /* 0x02980000ff0099b0 */ /* 0x000fee0008000a84 */
[----:B------:R-:W-:Y:S05]  /*2ad70*/  @P0 BRA.U.ANY `(.L_x_2603) ;  /* 0xfffffffd00e40947 */ /* 0x000fea000393ffff */
[----:B------:R-:W3:Y:S02]  /*2ad80*/  LDL.LU R3, [R1+0x54] ;  /* 0x0000540001037983 */ /* 0x000ee40000300800 */
[----:B---3--:R-:W-:-:S04]  /*2ad90*/  IADD3 R3, R3, 0x1, RZ ;  /* 0x0000000103037810 */ /* 0x008fc80007ffe0ff */
        /* <DEDUP_REMOVED lines=9> */
[----:B0--3--:R-:W-:Y:S05]  /*2ae30*/  @!P0 BRA `(.L_x_2605) ;  /* 0x0000005000408947 */ /* 0x009fea0003800000 */
.L_x_2761:
[----:B------:R-:W-:Y:S05]  /*2ae40*/  BSYNC B0 ;  /* 0x0000000000007941 */ /* 0x000fea0003800000 */
.L_x_2604:
[----:B0-----:R-:W3:Y:S02]  /*2ae50*/  LDL R2, [R1+0x38] ;  /* 0x0000380001027983 */ /* 0x001ee40000100800 */
[----:B---3--:R-:W-:-:S13]  /*2ae60*/  ISETP.GE.AND P0, PT, R2, 0x2, PT ;  /* 0x000000020200780c */ /* 0x008fda0003f06270 */
[----:B------:R-:W-:Y:S05]  /*2ae70*/  @!P0 BRA `(.L_x_2606) ;  /* 0x0000001000388947 */ /* 0x000fea0003800000 */
[----:B------:R0:W5:Y:S01]  /*2ae80*/  LDL.LU R0, [R1+0x8] ;  /* 0x0000080001007983 */ /* 0x0001620000300800 */
[----:B------:R-:W-:-:S03]  /*2ae90*/  VIADD R2, R2, 0xfffffffe ;  /* 0xfffffffe02027836 */ /* 0x000fc60000000000 */
[----:B------:R0:W5:Y:S04]  /*2aea0*/  LDL.LU R3, [R1+0x14] ;  /* 0x0000140001037983 */ /* 0x0001680000300800 */
.L_x_2628:
[----:B--2---:R-:W2:Y:S01]  /*2aeb0*/  LDL R4, [R1+0x10] ;  /* 0x0000100001047983 */ /* 0x004ea20000100800 */
[----:B-----5:R-:W-:Y:S01]  /*2aec0*/  VIADD R5, R0, 0x1 ;  /* 0x0000000100057836 */ /* 0x020fe20000000000 */
[----:B------:R-:W-:Y:S05]  /*2aed0*/  YIELD ;  /* 0x0000000000007946 */ /* 0x000fea0003800000 */
[C---:B------:R-:W-:Y:S01]  /*2aee0*/  ISETP.NE.AND P0, PT, R5.reuse, 0x2, PT ;  /* 0x000000020500780c */ /* 0x040fe20003f05270 */
[----:B------:R-:W-:Y:S03]  /*2aef0*/  BSSY B0, `(.L_x_2607) ;  /* 0x0000094000007945 */ /* 0x000fe60003800000 */
[----:B---3--:R-:W-:-:S02]  /*2af00*/  SEL R10, R5, RZ, P0 ;  /* 0x000000ff050a7207 */ /* 0x008fc40000000000 */
[----:B--2---:R-:W-:Y:S02]  /*2af10*/  LOP3.LUT P1, RZ, R4, 0x1, RZ, 0xc0, !PT ;  /* 0x0000000104ff7812 */ /* 0x004fe4000782c0ff */
[----:B------:R-:W-:-:S04]  /*2af20*/  SEL R4, RZ, 0x1, P0 ;  /* 0x00000001ff047807 */ /* 0x000fc80000000000 */
[----:B------:R-:W-:-:S05]  /*2af30*/  LOP3.LUT R9, R3, R4, RZ, 0x3c, !PT ;  /* 0x0000000403097212 */ /* 0x000fca00078e3cff */
[----:B------:R2:W-:Y:S04]  /*2af40*/  STL [R1+0x14], R9 ;  /* 0x0000140901007387 */ /* 0x0005e80000100800 */
[----:B------:R2:W-:Y:S01]  /*2af50*/  STL [R1+0x8], R10 ;  /* 0x0000080a01007387 */ /* 0x0005e20000100800 */
[----:B------:R-:W-:Y:S05]  /*2af60*/  @!P1 BRA `(.L_x_2608) ;  /* 0x0000000800309947 */ /* 0x000fea0003800000 */
[----:B------:R-:W-:Y:S01]  /*2af70*/  ULDC.64 UR4, c[0x0][0x418] ;  /* 0x0001060000047ab9 */ /* 0x000fe20000000a00 */
[----:B------:R-:W-:Y:S02]  /*2af80*/  MOV R8, R2 ;  /* 0x0000000200087202 */ /* 0x000fe40000000f00 */
[----:B------:R-:W-:-:S04]  /*2af90*/  ISETP.NE.U32.AND P0, PT, RZ, UR4, PT ;  /* 0x00000004ff007c0c */ /* 0x000fc8000bf05070 */
[----:B------:R-:W-:-:S13]  /*2afa0*/  ISETP.NE.AND.EX P0, PT, RZ, UR5, PT, P0 ;  /* 0x00000005ff007c0c */ /* 0x000fda000bf05300 */
[----:B------:R-:W-:Y:S05]  /*2afb0*/  @!P0 BRA `(.L_x_2609) ;  /* 0x0000000000508947 */ /* 0x000fea0003800000 */
[----:B------:R-:W3:Y:S01]  /*2afc0*/  LDL R12, [R1+0x20] ;  /* 0x00002000010c7983 */ /* 0x000ee20000100800 */
[----:B------:R-:W4:Y:S01]  /*2afd0*/  LDC R7, c[0x0][0x43c] ;  /* 0x00010f00ff077b82 */ /* 0x000f220000000800 */
[----:B------:R-:W-:Y:S02]  /*2afe0*/  ULDC.64 UR6, c[0x0][0x428] ;  /* 0x00010a0000067ab9 */ /* 0x000fe40000000a00 */
[----:B------:R-:W5:Y:S01]  /*2aff0*/  LDL R11, [R1+0x1c] ;  /* 0x00001c00010b7983 */ /* 0x000f620000100800 */
[----:B----4-:R-:W-:-:S13]  /*2b000*/  ISETP.NE.AND P0, PT, R7, 0x1, PT ;  /* 0x000000010700780c */ /* 0x010fda0003f05270 */
[----:B------:R-:W4:Y:S02]  /*2b010*/  @P0 LDC.64 R4, c[0x0][0x440] ;  /* 0x00011000ff040b82 */ /* 0x000f240000000a00 */
[----:B----4-:R-:W-:-:S04]  /*2b020*/  @P0 IMAD.HI.U32 R6, R2, R4, RZ ;  /* 0x0000000402060227 */ /* 0x010fc800078e00ff */
[----:B------:R-:W-:Y:S01]  /*2b030*/  IMAD.MOV.U32 R4, RZ, RZ, R2 ;  /* 0x000000ffff047224 */ /* 0x000fe200078e0002 */
[----:B------:R-:W-:-:S04]  /*2b040*/  @P0 SHF.R.U32.HI R4, RZ, R5, R6 ;  /* 0x00000005ff040219 */ /* 0x000fc80000011606 */
[--C-:B------:R-:W-:Y:S01]  /*2b050*/  SHF.R.S32.HI R5, RZ, 0x1f, R4.reuse ;  /* 0x0000001fff057819 */ /* 0x100fe20000011404 */
[----:B------:R-:W-:-:S04]  /*2b060*/  IMAD.MOV R8, RZ, RZ, -R4 ;  /* 0x000000ffff087224 */ /* 0x000fc800078e0a04 */
[----:B------:R-:W-:Y:S02]  /*2b070*/  IMAD R8, R7, R8, R2 ;  /* 0x0000000807087224 */ /* 0x000fe400078e0202 */
[----:B---3--:R-:W-:-:S04]  /*2b080*/  IMAD R6, R12, UR6, RZ ;  /* 0x000000060c067c24 */ /* 0x008fc8000f8e02ff */
[C---:B-----5:R-:W-:Y:S02]  /*2b090*/  IMAD R6, R11.reuse, UR7, R6 ;  /* 0x000000070b067c24 */ /* 0x060fe4000f8e0206 */
[----:B------:R-:W-:-:S04]  /*2b0a0*/  IMAD.WIDE.U32 R4, R11, UR6, R4 ;  /* 0x000000060b047c25 */ /* 0x000fc8000f8e0004 */
[----:B------:R-:W-:Y:S01]  /*2b0b0*/  IMAD.IADD R5, R6, 0x1, R5 ;  /* 0x0000000106057824 */ /* 0x000fe200078e0205 */
[----:B------:R-:W-:-:S04]  /*2b0c0*/  LEA R6, P0, R4, UR4, 0x2 ;  /* 0x0000000404067c11 */ /* 0x000fc8000f8010ff */
[----:B------:R-:W-:-:S05]  /*2b0d0*/  LEA.HI.X R7, R4, UR5, R5, 0x2, P0 ;  /* 0x0000000504077c11 */ /* 0x000fca00080f1405 */
[----:B------:R-:W3:Y:S04]  /*2b0e0*/  LDG.E R4, desc[UR56][R6.64] ;  /* 0x0000003806047981 */ /* 0x000ee8000c1e1900 */
[----:B---3--:R3:W-:Y:S02]  /*2b0f0*/  STL [R1], R4 ;  /* 0x0000000401007387 */ /* 0x0087e40000100800 */
.L_x_2609:
[----:B---3--:R-:W3:Y:S01]  /*2b100*/  LDL R4, [R1+0x4] ;  /* 0x0000040001047983 */ /* 0x008ee20000100800 */
[----:B------:R-:W4:Y:S02]  /*2b110*/  S2R R5, SR_TID.X ;  /* 0x0000000000057919 */ /* 0x000f240000002100 */
[----:B----4-:R-:W-:Y:S01]  /*2b120*/  LOP3.LUT R6, R5, 0x7f, RZ, 0xc0, !PT ;  /* 0x0000007f05067812 */ /* 0x010fe200078ec0ff */
[----:B------:R-:W-:Y:S03]  /*2b130*/  BSSY B1, `(.L_x_2610) ;  /* 0x0000006000017945 */ /* 0x000fe60003800000 */
[----:B------:R-:W-:Y:S02]  /*2b140*/  ISETP.NE.AND P1, PT, R6, RZ, PT ;  /* 0x000000ff0600720c */ /* 0x000fe40003f25270 */
[----:B---3--:R-:W-:Y:S02]  /*2b150*/  LEA R5, R10, R4, 0x3 ;  /* 0x000000040a057211 */ /* 0x008fe400078e18ff */
[----:B------:R-:W-:-:S04]  /*2b160*/  SHF.L.U32 R4, R9, 0x1f, RZ ;  /* 0x0000001f09047819 */ /* 0x000fc800000006ff */
[----:B------:R-:W3:Y:S02]  /*2b170*/  SYNCS.PHASECHK.TRANS64.TRYWAIT P0, [R5+URZ+0x29880], R4 ;  /* 0x02988004050075a7 */ /* 0x000ee4000800017f */
[----:B---3--:R-:W-:Y:S05]  /*2b180*/  @!P0 BRA `(.L_x_2611) ;  /* 0x0000004c00848947 */ /* 0x008fea0003800000 */
.L_x_2762:
[----:B------:R-:W-:Y:S05]  /*2b190*/  BSYNC B1 ;  /* 0x0000000000017941 */ /* 0x000fea0003800000 */
.L_x_2610:
        /* <DEDUP_REMOVED lines=9> */
.L_x_2613:
[----:B------:R-:W-:Y:S05]  /*2b230*/  BSYNC B1 ;  /* 0x0000000000017941 */ /* 0x000fea0003800000 */
.L_x_2612:
[----:B--2---:R-:W2:Y:S04]  /*2b240*/  LDL R9, [R1+0x4] ;  /* 0x0000040001097983 */ /* 0x004ea80000100800 */
[----:B------:R-:W2:Y:S04]  /*2b250*/  LDL R7, [R1+0x8] ;  /* 0x0000080001077983 */ /* 0x000ea80000100800 */
        /* <DEDUP_REMOVED lines=8> */
[----:B--2---:R-:W-:-:S02]  /*2b2e0*/  IMAD R7, R7, 0x5000, R9 ;  /* 0x0000500007077824 */ /* 0x004fc400078e0209 */
[----:B----4-:R-:W-:Y:S01]  /*2b2f0*/  IMAD R6, R8, 0xa0, R6 ;  /* 0x000000a008067824 */ /* 0x010fe200078e0206 */
[----:B------:R-:W-:Y:S01]  /*2b300*/  IADD3 R8, R5, 0x29870, RZ ;  /* 0x0002987005087810 */ /* 0x000fe20007ffe0ff */
[----:B------:R-:W-:-:S09]  /*2b310*/  VIADD R7, R7, 0xa400 ;  /* 0x0000a40007077836 */ /* 0x000fd20000000000 */
.L_x_2614:
        /* <DEDUP_REMOVED lines=11> */
[----:B------:R-:W2:Y:S01]  /*2b3d0*/  SYNCS.PHASECHK.TRANS64.TRYWAIT P0, [R5+URZ+0x29840], R4 ;  /* 0x02984004050075a7 */ /* 0x000ea2000800017f */
[----:B------:R-:W-:Y:S04]  /*2b3e0*/  BSSY B1, `(.L_x_2615) ;  /* 0x0000002000017945 */ /* 0x000fe80003800000 */
[----:B--2---:R-:W-:Y:S05]  /*2b3f0*/  @!P0 BRA `(.L_x_2616) ;  /* 0x0000004800fc8947 */ /* 0x004fea0003800000 */
.L_x_2763:
[----:B------:R-:W-:Y:S05]  /*2b400*/  BSYNC B1 ;  /* 0x0000000000017941 */ /* 0x000fea0003800000 */
.L_x_2615:
        /* <DEDUP_REMOVED lines=11> */
.L_x_2618:
[----:B------:R-:W-:Y:S05]  /*2b4c0*/  BSYNC B1 ;  /* 0x0000000000017941 */ /* 0x000fea0003800000 */
.L_x_2617:
[----:B------:R-:W4:Y:S04]  /*2b4d0*/  LDL R7, [R1+0x4] ;  /* 0x0000040001077983 */ /* 0x000f280000100800 */
[----:B--23--:R-:W4:Y:S01]  /*2b4e0*/  LDL R4, [R1+0x8] ;  /* 0x0000080001047983 */ /* 0x00cf220000100800 */
[----:B------:R-:W-:Y:S01]  /*2b4f0*/  R2UR UR10, R10 ;  /* 0x000000000a0a72ca */ /* 0x000fe200000e0000 */
[----:B------:R-:W-:Y:S01]  /*2b500*/  UIADD3 UR4, UP0, UR40, 0x370, URZ ;  /* 0x0000037028047890 */ /* 0x000fe2000ff1e03f */
[----:B------:R-:W-:Y:S02]  /*2b510*/  R2UR UR6, R8 ;  /* 0x00000000080672ca */ /* 0x000fe400000e0000 */
[----:B------:R-:W-:Y:S01]  /*2b520*/  R2UR UR7, R9 ;  /* 0x00000000090772ca */ /* 0x000fe200000e0000 */
[----:B------:R-:W-:Y:S01]  /*2b530*/  UIADD3.X UR5, URZ, UR41, URZ, UP0, !UPT ;  /* 0x000000293f057290 */ /* 0x000fe200087fe43f */
[----:B------:R-:W-:-:S02]  /*2b540*/  PLOP3.LUT P0, PT, PT, PT, PT, 0x80, 0x0 ;  /* 0x000000000000781c */ /* 0x000fc40003f0f070 */
[----:B------:R-:W-:Y:S01]  /*2b550*/  IADD3 R5, R5, 0x29830, RZ ;  /* 0x0002983005057810 */ /* 0x000fe20007ffe0ff */
[----:B----4-:R-:W-:-:S04]  /*2b560*/  IMAD R4, R4, 0x7800, R7 ;  /* 0x0000780004047824 */ /* 0x010fc800078e0207 */
[----:B------:R-:W-:-:S07]  /*2b570*/  VIADD R7, R4, 0x1a400 ;  /* 0x0001a40004077836 */ /* 0x000fce0000000000 */
.L_x_2619:
        /* <DEDUP_REMOVED lines=11> */
[----:B------:R-:W-:Y:S01]  /*2b630*/  R2UR UR6, R8 ;  /* 0x00000000080672ca */ /* 0x000fe200000e0000 */
[----:B------:R-:W-:Y:S01]  /*2b640*/  VIADD R7, R4, 0x1cc00 ;  /* 0x0001cc0004077836 */ /* 0x000fe20000000000 */
[----:B------:R-:W-:Y:S01]  /*2b650*/  R2UR UR7, R9 ;  /* 0x00000000090772ca */ /* 0x000fe200000e0000 */
[----:B------:R-:W-:Y:S01]  /*2b660*/  UMOV UR10, 0x40 ;  /* 0x00000040000a7882 */ /* 0x000fe20000000000 */
[----:B------:R-:W-:-:S13]  /*2b670*/  PLOP3.LUT P0, PT, PT, PT, PT, 0x80, 0x0 ;  /* 0x000000000000781c */ /* 0x000fda0003f0f070 */
.L_x_2620:
        /* <DEDUP_REMOVED lines=16> */
.L_x_2621:
        /* <DEDUP_REMOVED lines=10> */
[----:B---3--:R-:W-:Y:S05]  /*2b820*/  @P0 BRA.U.ANY `(.L_x_2621) ;  /* 0xfffffffd00d40947 */ /* 0x008fea000393ffff */
.L_x_2608:
[----:B------:R-:W-:Y:S05]  /*2b830*/  BSYNC B0 ;  /* 0x0000000000007941 */ /* 0x000fea0003800000 */
.L_x_2607:
[----:B------:R-:W-:-:S06]  /*2b840*/  UISETP.NE.AND UP0, UPT, UR37, 0x3, UPT ;  /* 0x000000032500788c */ /* 0x000fcc000bf05270 */
[----:B------:R-:W-:-:S13]  /*2b850*/  PLOP3.LUT P0, PT, PT, PT, UP0, 0x80, 0x0 ;  /* 0x000000000000781c */ /* 0x000fda0003f0f008 */
[----:B------:R-:W-:Y:S05]  /*2b860*/  @!P0 BRA `(.L_x_2622) ;  /* 0x0000000000048947 */ /* 0x000fea0003800000 */
[----:B------:R-:W-:Y:S01]  /*2b870*/  BPT.TRAP 0x1 ;  /* 0x000000040000795c */ /* 0x000fe20000300000 */
.L_x_2622:
[----:B------:R-:W3:Y:S01]  /*2b880*/  LDL R5, [R1+0x4] ;  /* 0x0000040001057983 */ /* 0x000ee20000100800 */
[----:B------:R-:W-:Y:S01]  /*2b890*/  MOV R4, UR39 ;  /* 0x0000002700047c02 */ /* 0x000fe20008000f00 */
[----:B------:R-:W-:Y:S03]  /*2b8a0*/  BSSY B0, `(.L_x_2623) ;  /* 0x0000007000007945 */ /* 0x000fe60003800000 */
[----:B------:R-:W-:Y:S02]  /*2b8b0*/  ISETP.NE.AND P1, PT, R4, 0x3, PT ;  /* 0x000000030400780c */ /* 0x000fe40003f25270 */
[----:B------:R-:W-:-:S04]  /*2b8c0*/  LOP3.LUT R4, R3, 0x1, RZ, 0x3c, !PT ;  /* 0x0000000103047812 */ /* 0x000fc800078e3cff */
[----:B------:R-:W-:Y:S01]  /*2b8d0*/  SHF.L.U32 R4, R4, 0x1f, RZ ;  /* 0x0000001f04047819 */ /* 0x000fe200000006ff */
[----:B---3--:R-:W-:-:S04]  /*2b8e0*/  IMAD R17, R0, 0x8, R5 ;  /* 0x0000000800117824 */ /* 0x008fc800078e0205 */
[----:B------:R-:W3:Y:S02]  /*2b8f0*/  SYNCS.PHASECHK.TRANS64.TRYWAIT P0, [R17+URZ+0x29870], R4 ;  /* 0x02987004110075a7 */ /* 0x000ee4000800017f */
[----:B---3--:R-:W-:Y:S05]  /*2b900*/  @!P0 BRA `(.L_x_2624) ;  /* 0x0000004400cc8947 */ /* 0x008fea0003800000 */
.L_x_2764:
[----:B------:R-:W-:Y:S05]  /*2b910*/  BSYNC B0 ;  /* 0x0000000000007941 */ /* 0x000fea0003800000 */
.L_x_2623:
[----:B------:R-:W-:Y:S05]  /*2b920*/  @!P1 BRA `(.L_x_2625) ;  /* 0x0000000000049947 */ /* 0x000fea0003800000 */
[----:B------:R-:W-:Y:S01]  /*2b930*/  BPT.TRAP 0x1 ;  /* 0x000000040000795c */ /* 0x000fe20000300000 */
.L_x_2625:
[----:B------:R-:W-:Y:S01]  /*2b940*/  SHF.L.U32 R3, R3, 0x1f, RZ ;  /* 0x0000001f03037819 */ /* 0x000fe200000006ff */
[----:B------:R-:W-:-:S03]  /*2b950*/  IMAD R12, R0, 0x5000, RZ ;  /* 0x00005000000c7824 */ /* 0x000fc600078e02ff */
[----:B------:R-:W4:Y:S02]  /*2b960*/  SYNCS.PHASECHK.TRANS64.TRYWAIT P0, [R17+URZ+0x29860], R3 ;  /* 0x02986003110075a7 */ /* 0x000f24000800017f */
[----:B----4-:R-:W-:Y:S05]  /*2b970*/  @!P0 BRA `(.L_x_2626) ;  /* 0x0000004400c48947 */ /* 0x010fea0003800000 */
.L_x_2765:
[----:B------:R-:W5:Y:S04]  /*2b980*/  LDL R0, [R1+0x2c] ;  /* 0x00002c0001007983 */ /* 0x000f680000100800 */
[----:B------:R-:W3:Y:S04]  /*2b990*/  LDL R13, [R1+0x4] ;  /* 0x00000400010d7983 */ /* 0x000ee80000100800 */
[----:B------:R-:W4:Y:S01]  /*2b9a0*/  LDL R14, [R1+0x28] ;  /* 0x00002800010e7983 */ /* 0x000f220000100800 */
[----:B------:R-:W-:Y:S05]  /*2b9b0*/  WARPSYNC.ALL ;  /* 0x0000000000007948 */ /* 0x000fea0003800000 */
[----:B--2---:R-:W2:Y:S01]  /*2b9c0*/  S2R R9, SR_TID.X ;  /* 0x0000000000097919 */ /* 0x004ea20000002100 */
[----:B------:R-:W-:Y:S01]  /*2b9d0*/  IMAD.MOV.U32 R15, RZ, RZ, 0x40 ;  /* 0x00000040ff0f7424 */ /* 0x000fe200078e00ff */
[----:B--2---:R-:W-:-:S04]  /*2b9e0*/  LOP3.LUT P0, RZ, R9, 0x4, RZ, 0xc0, !PT ;  /* 0x0000000409ff7812 */ /* 0x004fc8000780c0ff */
[----:B------:R-:W-:Y:S02]  /*2b9f0*/  SEL R15, R15, 0xffffffc0, !P0 ;  /* 0xffffffc00f0f7807 */ /* 0x000fe40004000000 */
[----:B-----5:R-:W-:-:S05]  /*2ba00*/  LOP3.LUT R0, R12, R0, RZ, 0xfc, !PT ;  /* 0x000000000c007212 */ /* 0x020fca00078efcff */
[----:B---3--:R-:W-:-:S05]  /*2ba10*/  IMAD.IADD R0, R13, 0x1, R0 ;  /* 0x000000010d007824 */ /* 0x008fca00078e0200 */
[----:B------:R-:W2:Y:S01]  /*2ba20*/  LDSM.16.MT88.4 R4, [R0+0xa400] ;  /* 0x00a400000004783b */ /* 0x000ea20000004200 */
[----:B----4-:R-:W-:Y:S02]  /*2ba30*/  IADD3 R3, R15, R0, RZ ;  /* 0x000000000f037210 */ /* 0x010fe40007ffe0ff */
[----:B------:R-:W-:Y:S02]  /*2ba40*/  LOP3.LUT R20, R12, R14, RZ, 0xfc, !PT ;  /* 0x0000000e0c147212 */ /* 0x000fe400078efcff */
[C-C-:B--2---:R-:W-:Y:S02]  /*2ba50*/  PRMT R8, R4.reuse, 0x6420, R5.reuse ;  /* 0x0000642004087816 */ /* 0x144fe40000000005 */
[----:B------:R-:W-:Y:S02]  /*2ba60*/  PRMT R9, R4, 0x7531, R5 ;  /* 0x0000753104097816 */ /* 0x000fe40000000005 */
[C-C-:B------:R-:W-:Y:S02]  /*2ba70*/  PRMT R10, R6.reuse, 0x6420, R7.reuse ;  /* 0x00006420060a7816 */ /* 0x140fe40000000007 */
[----:B------:R-:W-:-:S02]  /*2ba80*/  PRMT R11, R6, 0x7531, R7 ;  /* 0x00007531060b7816 */ /* 0x000fc40000000007 */
[----:B------:R-:W2:Y:S01]  /*2ba90*/  LDSM.16.MT88.4 R4, [R3+0xa400] ;  /* 0x00a400000304783b */ /* 0x000ea20000004200 */
[----:B------:R-:W-:-:S05]  /*2baa0*/  IMAD.IADD R20, R13, 0x1, R20 ;  /* 0x000000010d147824 */ /* 0x000fca00078e0214 */
[----:B------:R2:W-:Y:S02]  /*2bab0*/  STSM.16.M88.4 [R20+0x400], R8 ;  /* 0x0004000814007844 */ /* 0x0005e40000000200 */
        /* <DEDUP_REMOVED lines=10> */
[----:B------:R-:W2:Y:S04]  /*2bb60*/  LDSM.16.MT88.4 R4, [R3+0xb400] ;  /* 0x00b400000304783b */ /* 0x000ea80000004200 */
[----:B------:R-:W-:Y:S01]  /*2bb70*/  STSM.16.M88.4 [R20+0x1400], R12 ;  /* 0x0014000c14007844 */ /* 0x000fe20000000200 */
[C-C-:B--2---:R-:W-:Y:S02]  /*2bb80*/  PRMT R8, R4.reuse, 0x6420, R5.reuse ;  /* 0x0000642004087816 */ /* 0x144fe40000000005 */
[----:B------:R-:W-:Y:S02]  /*2bb90*/  PRMT R9, R4, 0x7531, R5 ;  /* 0x0000753104097816 */ /* 0x000fe40000000005 */
[----:B------:R-:W-:-:S02]  /*2bba0*/  PRMT R10, R6, 0x6420, R7 ;  /* 0x00006420060a7816 */ /* 0x000fc40000000007 */
        /* <DEDUP_REMOVED lines=32> */
[----:B------:R3:W-:Y:S01]  /*2bdb0*/  STSM.16.M88.4 [R20+0x4400], R12 ;  /* 0x0044000c14007844 */ /* 0x0007e20000000200 */
[C-C-:B--2---:R-:W-:Y:S02]  /*2bdc0*/  PRMT R8, R4.reuse, 0x6420, R5.reuse ;  /* 0x0000642004087816 */ /* 0x144fe40000000005 */
        /* <DEDUP_REMOVED lines=12> */
.L_x_2627:
[----:B------:R-:W4:Y:S01]  /*2be90*/  S2R R0, SR_TID.X ;  /* 0x0000000000007919 */ /* 0x000f220000002100 */
[----:B--2---:R2:W-:Y:S01]  /*2bea0*/  SYNCS.ARRIVE.TRANS64.A1T0 RZ, [R17+URZ+0x29850], RZ ;  /* 0x029850ff11ff79a7 */ /* 0x0045e2000810003f */
[----:B------:R0:W5:Y:S01]  /*2beb0*/  LDL R3, [R1+0x14] ;  /* 0x0000140001037983 */ /* 0x0001620000100800 */
[----:B----4-:R-:W-:Y:S01]  /*2bec0*/  LOP3.LUT R0, R0, 0x7f, RZ, 0xc0, !PT ;  /* 0x0000007f00007812 */ /* 0x010fe200078ec0ff */
[----:B------:R-:W-:Y:S03]  /*2bed0*/  BAR.SYNC.DEFER_BLOCKING 0x2, 0x80 ;  /* 0x0082000000007b1d */ /* 0x000fe60000010000 */
[----:B------:R-:W-:-:S03]  /*2bee0*/  ISETP.NE.AND P0, PT, R0, RZ, PT ;  /* 0x000000ff0000720c */ /* 0x000fc60003f05270 */
[----:B------:R0:W5:Y:S10]  /*2bef0*/  LDL R0, [R1+0x8] ;  /* 0x0000080001007983 */ /* 0x0001740000100800 */
[----:B--2---:R-:W-:-:S05]  /*2bf00*/  @!P0 VIADD R17, R17, 0x29880 ;  /* 0x0002988011118836 */ /* 0x004fca0000000000 */
[----:B------:R-:W-:-:S04]  /*2bf10*/  @!P0 PRMT R17, RZ, 0x654, R17 ;  /* 0x00000654ff118816 */ /* 0x000fc80000000011 */
[----:B------:R0:W-:Y:S01]  /*2bf20*/  @!P0 SYNCS.ARRIVE.TRANS64.RED.A1T0 RZ, [R17+URZ], RZ ;  /* 0x000000ff11ff89a7 */ /* 0x0001e2000810043f */
[C---:B------:R-:W-:Y:S01]  /*2bf30*/  ISETP.GT.AND P0, PT, R2.reuse, RZ, PT ;  /* 0x000000ff0200720c */ /* 0x040fe20003f04270 */
[----:B------:R-:W-:-:S12]  /*2bf40*/  VIADD R2, R2, 0xffffffff ;  /* 0xffffffff02027836 */ /* 0x000fd80000000000 */
[----:B0-----:R-:W-:Y:S05]  /*2bf50*/  @P0 BRA `(.L_x_2628) ;  /* 0xffffffec00d40947 */ /* 0x001fea000383ffff */
.L_x_2606:
[----:B--2---:R-:W0:Y:S01]  /*2bf60*/  S2R R4, SR_TID.X ;  /* 0x0000000000047919 */ /* 0x004e220000002100 */
[----:B------:R-:W-:Y:S01]  /*2bf70*/  BSSY B0, `(.L_x_2629) ;  /* 0x0000010000007945 */ /* 0x000fe20003800000 */
[----:B0-----:R-:W-:-:S04]  /*2bf80*/  LOP3.LUT R4, R4, 0x7f, RZ, 0xc0, !PT ;  /* 0x0000007f04047812 */ /* 0x001fc800078ec0ff */
[----:B------:R-:W-:-:S13]  /*2bf90*/  ISETP.NE.AND P0, PT, R4, RZ, PT ;  /* 0x000000ff0400720c */ /* 0x000fda0003f05270 */
[----:B------:R-:W-:Y:S05]  /*2bfa0*/  @P0 BRA `(.L_x_2630) ;  /* 0x0000000000300947 */ /* 0x000fea0003800000 */
[----:B------:R-:W0:Y:S01]  /*2bfb0*/  S2R R2, SR_LANEID ;  /* 0x0000000000027919 */ /* 0x000e220000000000 */
[----:B------:R-:W-:Y:S01]  /*2bfc0*/  VOTEU.ANY UR4, UPT, PT ;  /* 0x0000000000047886 */ /* 0x000fe200038e0100 */
[----:B------:R-:W2:Y:S01]  /*2bfd0*/  LDC.64 R4, c[0x0][0xc60] ;  /* 0x00031800ff047b82 */ /* 0x000ea20000000a00 */
[----:B-----5:R-:W0:Y:S02]  /*2bfe0*/  FLO.U32 R0, UR4 ;  /* 0x0000000400007d00 */ /* 0x020e2400080e0000 */
[----:B0-----:R-:W-:-:S06]  /*2bff0*/  ISETP.EQ.U32.AND P1, PT, R0, R2, PT ;  /* 0x000000020000720c */ /* 0x001fcc0003f22070 */
[----:B------:R-:W2:Y:S07]  /*2c000*/  POPC R2, UR4 ;  /* 0x0000000400027d09 */ /* 0x000eae0008000000 */
[----:B--2---:R-:W2:Y:S04]  /*2c010*/  @P1 ATOMG.E.ADD.STRONG.GPU PT, R2, desc[UR56][R4.64], R2 ;  /* 0x00000002040219a8 */ /* 0x004ea800081ee1f8 */
[----:B--2---:R0:W2:Y:S02]  /*2c020*/  SHFL.IDX PT, R2, R2, R0, 0x1f ;  /* 0x00001f0002027589 */ /* 0x0040a400000e0000 */
[----:B0-----:R-:W0:Y:S02]  /*2c030*/  S2R R0, SR_LTMASK ;  /* 0x0000000000007919 */ /* 0x001e240000003900 */
[----:B0-----:R-:W-:-:S06]  /*2c040*/  LOP3.LUT R0, R0, UR4, RZ, 0xc0, !PT ;  /* 0x0000000400007c12 */ /* 0x001fcc000f8ec0ff */
[----:B------:R-:W2:Y:S02]  /*2c050*/  POPC R0, R0 ;  /* 0x0000000000007309 */ /* 0x000ea40000000000 */
[----:B--2---:R-:W-:-:S07]  /*2c060*/  IADD3 R16, R2, UR38, R0 ;  /* 0x0000002602107c10 */ /* 0x004fce000fffe000 */
.L_x_2630:
[----:B------:R-:W-:Y:S05]  /*2c070*/  BSYNC B0 ;  /* 0x0000000000007941 */ /* 0x000fea0003800000 */
.L_x_2629:
[----:B------:R-:W-:-:S06]  /*2c080*/  UISETP.NE.AND UP0, UPT, UR37, 0x3, UPT ;  /* 0x000000032500788c */ /* 0x000fcc000bf05270 */
[----:B------:R-:W-:-:S13]  /*2c090*/  PLOP3.LUT P1, PT, PT, PT, UP0, 0x80, 0x0 ;  /* 0x000000000000781c */ /* 0x000fda0003f2f008 */
[----:B------:R-:W-:Y:S05]  /*2c0a0*/  @!P1 BRA `(.L_x_2631) ;  /* 0x0000000000049947 */ /* 0x000fea0003800000 */
[----:B------:R-:W-:Y:S01]  /*2c0b0*/  BPT.TRAP 0x1 ;  /* 0x000000040000795c */ /* 0x000fe20000300000 */
.L_x_2631:
[----:B------:R-:W2:Y:S04]  /*2c0c0*/  LDL R4, [R1+0x14] ;  /* 0x0000140001047983 */ /* 0x000ea80000100800 */
[----:B-----5:R-:W4:Y:S04]  /*2c0d0*/  LDL R3, [R1+0x4] ;  /* 0x0000040001037983 */ /* 0x020f280000100800 */
[----:B------:R-:W4:Y:S01]  /*2c0e0*/  LDL R2, [R1+0x8] ;  /* 0x0000080001027983 */ /* 0x000f220000100800 */
[----:B------:R-:W-:Y:S01]  /*2c0f0*/  MOV R0, UR39 ;  /* 0x0000002700007c02 */ /* 0x000fe20008000f00 */
[----:B------:R-:W-:Y:S03]  /*2c100*/  BSSY B0, `(.L_x_2632) ;  /* 0x0000007000007945 */ /* 0x000fe60003800000 */
[----:B------:R-:W-:-:S02]  /*2c110*/  ISETP.NE.AND P2, PT, R0, 0x3, PT ;  /* 0x000000030000780c */ /* 0x000fc40003f45270 */
[----:B--2---:R-:W-:-:S04]  /*2c120*/  LOP3.LUT R0, R4, 0x1, RZ, 0x3c, !PT ;  /* 0x0000000104007812 */ /* 0x004fc800078e3cff */
[----:B------:R-:W-:Y:S01]  /*2c130*/  SHF.L.U32 R0, R0, 0x1f, RZ ;  /* 0x0000001f00007819 */ /* 0x000fe200000006ff */
[----:B----4-:R-:W-:-:S04]  /*2c140*/  IMAD R17, R2, 0x8, R3 ;  /* 0x0000000802117824 */ /* 0x010fc800078e0203 */
[----:B------:R-:W0:Y:S02]  /*2c150*/  SYNCS.PHASECHK.TRANS64.TRYWAIT P1, [R17+URZ+0x29870], R0 ;  /* 0x02987000110075a7 */ /* 0x000e24000802017f */
[----:B0-----:R-:W-:Y:S05]  /*2c160*/  @!P1 BRA `(.L_x_2633) ;  /* 0x0000003c00dc9947 */ /* 0x001fea0003800000 */
.L_x_2766:
[----:B------:R-:W-:Y:S05]  /*2c170*/  BSYNC B0 ;  /* 0x0000000000007941 */ /* 0x000fea0003800000 */
.L_x_2632:
[----:B------:R-:W-:Y:S05]  /*2c180*/  @!P2 BRA `(.L_x_2634) ;  /* 0x000000000004a947 */ /* 0x000fea0003800000 */
[----:B------:R-:W-:Y:S01]  /*2c190*/  BPT.TRAP 0x1 ;  /* 0x000000040000795c */ /* 0x000fe20000300000 */
.L_x_2634:
[----:B0-----:R-:W2:Y:S02]  /*2c1a0*/  LDL R0, [R1+0x14] ;  /* 0x0000140001007983 */ /* 0x001ea40000100800 */
[----:B--2---:R-:W-:-:S04]  /*2c1b0*/  SHF.L.U32 R0, R0, 0x1f, RZ ;  /* 0x0000001f00007819 */ /* 0x004fc800000006ff */
[----:B------:R-:W0:Y:S02]  /*2c1c0*/  SYNCS.PHASECHK.TRANS64.TRYWAIT P1, [R17+URZ+0x29860], R0 ;  /* 0x02986000110075a7 */ /* 0x000e24000802017f */
[----:B0-----:R-:W-:Y:S05]  /*2c1d0*/  @!P1 BRA `(.L_x_2635) ;  /* 0x0000003c00d49947 */ /* 0x001fea0003800000 */
.L_x_2767:
[----:B------:R-:W0:Y:S04]  /*2c1e0*/  LDL R18, [R1+0x8] ;  /* 0x0000080001127983 */ /* 0x000e280000100800 */
[----:B------:R-:W2:Y:S04]  /*2c1f0*/  LDL R2, [R1+0x2c] ;  /* 0x00002c0001027983 */ /* 0x000ea80000100800 */
[----:B---3--:R-:W3:Y:S04]  /*2c200*/  LDL R12, [R1+0x4] ;  /* 0x00000400010c7983 */ /* 0x008ee80000100800 */
[----:B------:R-:W4:Y:S01]  /*2c210*/  LDL R13, [R1+0x28] ;  /* 0x00002800010d7983 */ /* 0x000f220000100800 */
[----:B------:R-:W5:Y:S01]  /*2c220*/  S2R R3, SR_TID.X ;  /* 0x0000000000037919 */ /* 0x000f620000002100 */
[----:B------:R-:W-:Y:S05]  /*2c230*/  WARPSYNC.ALL ;  /* 0x0000000000007948 */ /* 0x000fea0003800000 */
[----:B-----5:R-:W-:Y:S01]  /*2c240*/  LOP3.LUT P1, RZ, R3, 0x4, RZ, 0xc0, !PT ;  /* 0x0000000403ff7812 */ /* 0x020fe2000782c0ff */
[----:B------:R-:W-:-:S05]  /*2c250*/  IMAD.MOV.U32 R3, RZ, RZ, 0x40 ;  /* 0x00000040ff037424 */ /* 0x000fca00078e00ff */
[----:B------:R-:W-:Y:S01]  /*2c260*/  SEL R3, R3, 0xffffffc0, !P1 ;  /* 0xffffffc003037807 */ /* 0x000fe20004800000 */
[----:B0-----:R-:W-:-:S05]  /*2c270*/  IMAD R0, R18, 0x5000, RZ ;  /* 0x0000500012007824 */ /* 0x001fca00078e02ff */
[----:B--2---:R-:W-:-:S05]  /*2c280*/  LOP3.LUT R2, R0, R2, RZ, 0xfc, !PT ;  /* 0x0000000200027212 */ /* 0x004fca00078efcff */
[----:B---3--:R-:W-:-:S05]  /*2c290*/  IMAD.IADD R2, R12, 0x1, R2 ;  /* 0x000000010c027824 */ /* 0x008fca00078e0202 */
[----:B------:R-:W0:Y:S01]  /*2c2a0*/  LDSM.16.MT88.4 R4, [R2+0xa400] ;  /* 0x00a400000204783b */ /* 0x000e220000004200 */
[----:B------:R-:W-:Y:S02]  /*2c2b0*/  IADD3 R3, R3, R2, RZ ;  /* 0x0000000203037210 */ /* 0x000fe40007ffe0ff */
[----:B----4-:R-:W-:Y:S02]  /*2c2c0*/  LOP3.LUT R0, R0, R13, RZ, 0xfc, !PT ;  /* 0x0000000d00007212 */ /* 0x010fe400078efcff */
[C-C-:B0-----:R-:W-:Y:S02]  /*2c2d0*/  PRMT R8, R4.reuse, 0x6420, R5.reuse ;  /* 0x0000642004087816 */ /* 0x141fe40000000005 */
[----:B------:R-:W-:Y:S02]  /*2c2e0*/  PRMT R9, R4, 0x7531, R5 ;  /* 0x0000753104097816 */ /* 0x000fe40000000005 */
[C-C-:B------:R-:W-:Y:S02]  /*2c2f0*/  PRMT R10, R6.reuse, 0x6420, R7.reuse ;  /* 0x00006420060a7816 */ /* 0x140fe40000000007 */
[----:B------:R-:W-:-:S02]  /*2c300*/  PRMT R11, R6, 0x7531, R7 ;  /* 0x00007531060b7816 */ /* 0x000fc40000000007 */
[----:B------:R-:W0:Y:S01]  /*2c310*/  LDSM.16.MT88.4 R4, [R3+0xa400] ;  /* 0x00a400000304783b */ /* 0x000e220000004200 */
[----:B------:R-:W-:-:S05]  /*2c320*/  IMAD.IADD R0, R12, 0x1, R0 ;  /* 0x000000010c007824 */ /* 0x000fca00078e0200 */
        /* <DEDUP_REMOVED lines=62> */
.L_x_2636:
[----:B------:R-:W3:Y:S01]  /*2c710*/  LDL.LU R3, [R1+0x14] ;  /* 0x0000140001037983 */ /* 0x000ee20000300800 */
[----:B0-----:R0:W-:Y:S01]  /*2c720*/  SYNCS.ARRIVE.TRANS64.A1T0 RZ, [R17+URZ+0x29850], RZ ;  /* 0x029850ff11ff79a7 */ /* 0x0011e2000810003f */
[----:B--2---:R-:W-:Y:S02]  /*2c730*/  VIADD R0, R18, 0x1 ;  /* 0x0000000112007836 */ /* 0x004fe40000000000 */
        /* <DEDUP_REMOVED lines=8> */
[----:B---3--:R-:W-:-:S05]  /*2c7c0*/  LOP3.LUT R3, R3, R2, RZ, 0x3c, !PT ;  /* 0x0000000203037212 */ /* 0x008fca00078e3cff */
[----:B------:R0:W-:Y:S02]  /*2c7d0*/  STL [R1+0x14], R3 ;  /* 0x0000140301007387 */ /* 0x0001e40000100800 */
.L_x_2581:
        /* <DEDUP_REMOVED lines=9> */
[----:B------:R3:W4:Y:S04]  /*2c870*/  LDS.128 R16, [R0+0x298d0] ;  /* 0x0298d00000107984 */ /* 0x0007280000000c00 */
[----:B------:R3:W-:Y:S01]  /*2c880*/  STL [R1+0x4], R0 ;  /* 0x0000040001007387 */ /* 0x0007e20000100800 */
[----:B------:R-:W-:Y:S06]  /*2c890*/  BAR.ARV 0x4, 0x180 ;  /* 0x0106000000007b1d */ /* 0x000fec0000002000 */
[----:B------:R-:W-:Y:S05]  /*2c8a0*/  BRA `(.L_x_2638) ;  /* 0x0000000800dc7947 */ /* 0x000fea0003800000 */
.L_x_2637:
        /* <DEDUP_REMOVED lines=15> */
[C---:B------:R-:W-:Y:S01]  /*2c9a0*/  ISETP.GE.U32.AND P5, PT, R7.reuse, 0x10, PT ;  /* 0x000000100700780c */ /* 0x040fe20003fa6070 */
[----:B------:R-:W-:Y:S01]  /*2c9b0*/  SHFL.IDX PT, R5, R16, 0x1, 0x1f ;  /* 0x00201f0010057f89 */ /* 0x000fe200000e0000 */
[----:B0-----:R-:W-:Y:S02]  /*2c9c0*/  IMAD.MOV.U32 R2, RZ, RZ, RZ ;  /* 0x000000ffff027224 */ /* 0x001fe400078e00ff */
[----:B--2---:R-:W-:Y:S01]  /*2c9d0*/  @!P1 IMAD.MOV.U32 R2, RZ, RZ, R3 ;  /* 0x000000ffff029224 */ /* 0x004fe200078e0003 */
[----:B------:R-:W-:-:S04]  /*2c9e0*/  ISETP.NE.AND P1, PT, R7, RZ, PT ;  /* 0x000000ff0700720c */ /* 0x000fc80003f25270 */
        /* <DEDUP_REMOVED lines=15> */
[----:B------:R0:W2:Y:S02]  /*2cae0*/  SHFL.IDX PT, R8, R6, 0x1f, 0x1f ;  /* 0x03e01f0006087f89 */ /* 0x0000a400000e0000 */
.L_x_2777:
[----:B------:R-:W-:Y:S02]  /*2caf0*/  ULDC UR4, c[0x0][0xc38] ;  /* 0x00030e0000047ab9 */ /* 0x000fe40000000800 */
[----:B------:R-:W-:-:S04]  /*2cb00*/  IMAD.U32 R4, RZ, RZ, UR4 ;  /* 0x00000004ff047e24 */ /* 0x000fc8000f8e00ff */
[----:B--2---:R-:W-:-:S04]  /*2cb10*/  IMAD R8, R8, R4, RZ ;  /* 0x0000000408087224 */ /* 0x004fc800078e02ff */
[----:B------:R-:W-:-:S05]  /*2cb20*/  IMAD.IADD R5, R5, 0x1, R8 ;  /* 0x0000000105057824 */ /* 0x000fca00078e0208 */
[----:B------:R-:W-:-:S13]  /*2cb30*/  ISETP.GT.AND P6, PT, R5, R0, PT ;  /* 0x000000000500720c */ /* 0x000fda0003fc4270 */
[----:B------:R-:W-:Y:S05]  /*2cb40*/  @P6 BRA `(.L_x_2640) ;  /* 0x00000000009c6947 */ /* 0x000fea0003800000 */
.L_x_2645:
[----:B------:R-:W2:Y:S01]  /*2cb50*/  LDC R2, c[0x0][0xc3c] ;  /* 0x00030f00ff027b82 */ /* 0x000ea20000000800 */
[----:B------:R-:W-:-:S05]  /*2cb60*/  VIADD R19, R19, 0x1f ;  /* 0x0000001f13137836 */ /* 0x000fca0000000000 */
[----:B--2---:R-:W-:-:S13]  /*2cb70*/  ISETP.GE.AND P6, PT, R19, R2, PT ;  /* 0x000000021300720c */ /* 0x004fda0003fc6270 */
[----:B------:R-:W-:Y:S05]  /*2cb80*/  @P6 BRA `(.L_x_2641) ;  /* 0x0000000400d86947 */ /* 0x000fea0003800000 */
[----:B------:R-:W2:Y:S01]  /*2cb90*/  S2R R3, SR_TID.X ;  /* 0x0000000000037919 */ /* 0x000ea20000002100 */
[----:B------:R-:W-:Y:S01]  /*2cba0*/  BSSY B0, `(.L_x_2642) ;  /* 0x0000009000007945 */ /* 0x000fe20003800000 */
[----:B--2---:R-:W-:-:S04]  /*2cbb0*/  LOP3.LUT R3, R3, 0x1f, RZ, 0xc0, !PT ;  /* 0x0000001f03037812 */ /* 0x004fc800078ec0ff */
[----:B------:R-:W-:-:S04]  /*2cbc0*/  IADD3 R4, R19, R3, RZ ;  /* 0x0000000313047210 */ /* 0x000fc80007ffe0ff */
[----:B------:R-:W-:Y:S01]  /*2cbd0*/  ISETP.GE.OR P6, PT, R4, R2, !P0 ;  /* 0x000000020400720c */ /* 0x000fe200047c6670 */
[----:B------:R-:W-:-:S12]  /*2cbe0*/  IMAD.MOV.U32 R2, RZ, RZ, RZ ;  /* 0x000000ffff027224 */ /* 0x000fd800078e00ff */
[----:B------:R-:W-:Y:S05]  /*2cbf0*/  @P6 BRA `(.L_x_2643) ;  /* 0x00000000000c6947 */ /* 0x000fea0003800000 */
[----:B------:R-:W2:Y:S02]  /*2cc00*/  LDC.64 R2, c[0x0][0xc80] ;  /* 0x00032000ff027b82 */ /* 0x000ea40000000a00 */
[----:B--2---:R-:W-:-:S06]  /*2cc10*/  IMAD.WIDE R2, R4, 0x4, R2 ;  /* 0x0000000404027825 */ /* 0x004fcc00078e0202 */
[----:B------:R2:W5:Y:S02]  /*2cc20*/  LDG.E R2, desc[UR56][R2.64] ;  /* 0x0000003802027981 */ /* 0x000564000c1e1900 */
.L_x_2643:
[----:B------:R-:W-:Y:S05]  /*2cc30*/  BSYNC B0 ;  /* 0x0000000000007941 */ /* 0x000fea0003800000 */
.L_x_2642:
        /* <DEDUP_REMOVED lines=14> */
[----:B------:R-:W2:Y:S02]  /*2cd20*/  SHFL.UP PT, R4, R3, 0x10, RZ ;  /* 0x0600000003047989 */ /* 0x000ea400000e00ff */
[----:B--2---:R-:W-:-:S05]  /*2cd30*/  SEL R4, R4, RZ, P5 ;  /* 0x000000ff04047207 */ /* 0x004fca0002800000 */
[----:B0-----:R-:W-:-:S05]  /*2cd40*/  IMAD.IADD R6, R3, 0x1, R4 ;  /* 0x0000000103067824 */ /* 0x001fca00078e0204 */
[----:B------:R0:W2:Y:S02]  /*2cd50*/  SHFL.IDX PT, R8, R6, 0x1f, 0x1f ;  /* 0x03e01f0006087f89 */ /* 0x0000a400000e0000 */
.L_x_2785:
[----:B------:R-:W-:Y:S02]  /*2cd60*/  ULDC UR4, c[0x0][0xc38] ;  /* 0x00030e0000047ab9 */ /* 0x000fe40000000800 */
[----:B------:R-:W-:-:S04]  /*2cd70*/  IMAD.U32 R4, RZ, RZ, UR4 ;  /* 0x00000004ff047e24 */ /* 0x000fc8000f8e00ff */
[----:B--2---:R-:W-:-:S05]  /*2cd80*/  IMAD R8, R8, R4, RZ ;  /* 0x0000000408087224 */ /* 0x004fca00078e02ff */
[----:B------:R-:W-:-:S04]  /*2cd90*/  IADD3 R5, R8, R5, RZ ;  /* 0x0000000508057210 */ /* 0x000fc80007ffe0ff */
[----:B------:R-:W-:-:S13]  /*2cda0*/  ISETP.GT.AND P6, PT, R5, R0, PT ;  /* 0x000000000500720c */ /* 0x000fda0003fc4270 */
[----:B------:R-:W-:Y:S05]  /*2cdb0*/  @!P6 BRA `(.L_x_2645) ;  /* 0xfffffffc0064e947 */ /* 0x000fea000383ffff */
.L_x_2640:
[----:B------:R-:W-:Y:S01]  /*2cdc0*/  IMAD.IADD R8, R5, 0x1, -R8 ;  /* 0x0000000105087824 */ /* 0x000fe200078e0a08 */
[----:B------:R-:W-:-:S03]  /*2cdd0*/  UMOV UR4, 0xffffffff ;  /* 0xffffffff00047882 */ /* 0x000fc60000000000 */
[----:B------:R-:W-:-:S05]  /*2cde0*/  IMAD R3, R6, R4, R8 ;  /* 0x0000000406037224 */ /* 0x000fca00078e0208 */
[----:B------:R-:W-:Y:S01]  /*2cdf0*/  ISETP.GT.AND P6, PT, R3, R0, PT ;  /* 0x000000000300720c */ /* 0x000fe20003fc4270 */
[----:B------:R-:W-:-:S12]  /*2ce00*/  BRA.DIV UR4, `(.L_x_2646) ;  /* 0x0000003a04f07947 */ /* 0x000fd8000b800000 */
[----:B------:R-:W-:-:S04]  /*2ce10*/  VOTE.ANY R3, PT, !P6 ;  /* 0x0000000000037806 */ /* 0x000fc800070e0100 */
[----:B------:R-:W2:Y:S02]  /*2ce20*/  POPC R5, R3 ;  /* 0x0000000300057309 */ /* 0x000ea40000000000 */
[----:B--2---:R2:W3:Y:S02]  /*2ce30*/  SHFL.IDX PT, R17, R2, R5, 0x1f ;  /* 0x00001f0502117589 */ /* 0x0044e400000e0000 */
.L_x_2789:
[----:B------:R-:W-:Y:S01]  /*2ce40*/  ISETP.NE.AND P0, PT, R3, RZ, PT ;  /* 0x000000ff0300720c */ /* 0x000fe20003f05270 */
[----:B------:R-:W-:-:S12]  /*2ce50*/  IMAD.MOV.U32 R16, RZ, RZ, RZ ;  /* 0x000000ffff107224 */ /* 0x000fd800078e00ff */
[----:B------:R-:W-:Y:S05]  /*2ce60*/  @!P0 BRA `(.L_x_2647) ;  /* 0x0000000000148947 */ /* 0x000fea0003800000 */
[----:B------:R-:W-:Y:S01]  /*2ce70*/  UMOV UR4, 0xffffffff ;  /* 0xffffffff00047882 */ /* 0x000fe20000000000 */
[----:B------:R-:W-:Y:S02]  /*2ce80*/  VIADD R12, R5, 0xffffffff ;  /* 0xffffffff050c7836 */ /* 0x000fe40000000000 */
[----:B------:R-:W-:Y:S05]  /*2ce90*/  BRA.DIV UR4, `(.L_x_2648) ;  /* 0x0000003e04147947 */ /* 0x000fea000b800000 */
[----:B0-----:R0:W4:Y:S02]  /*2cea0*/  SHFL.IDX PT, R6, R6, R12, 0x1f ;  /* 0x00001f0c06067589 */ /* 0x00112400000e0000 */
.L_x_2792:
[----:B----4-:R-:W-:-:S07]  /*2ceb0*/  MOV R16, R6 ;  /* 0x0000000600107202 */ /* 0x010fce0000000f00 */
.L_x_2647:
[----:B0-----:R-:W0:Y:S01]  /*2cec0*/  LDC.64 R6, c[0x0][0xc90] ;  /* 0x00032400ff067b82 */ /* 0x001e220000000a00 */
[----:B------:R-:W-:-:S04]  /*2ced0*/  IMAD.IADD R19, R5, 0x1, R19 ;  /* 0x0000000105137824 */ /* 0x000fc800078e0213 */
[----:B0-----:R-:W-:-:S06]  /*2cee0*/  IMAD.WIDE R6, R19, 0x4, R6 ;  /* 0x0000000413067825 */ /* 0x001fcc00078e0206 */
[----:B------:R-:W2:Y:S01]  /*2cef0*/  LDG.E R6, desc[UR56][R6.64] ;  /* 0x0000003806067981 */ /* 0x000ea2000c1e1900 */
[----:B------:R-:W-:-:S04]  /*2cf00*/  IMAD R16, R16, R4, R8 ;  /* 0x0000000410107224 */ /* 0x000fc800078e0208 */
[----:B------:R-:W-:Y:S02]  /*2cf10*/  IMAD.IADD R0, R0, 0x1, -R16 ;  /* 0x0000000100007824 */ /* 0x000fe400078e0a10 */
[----:B--23--:R-:W-:-:S05]  /*2cf20*/  IMAD R5, R17, R6, RZ ;  /* 0x0000000611057224 */ /* 0x00cfca00078e02ff */
[----:B------:R-:W-:-:S04]  /*2cf30*/  IABS R7, R5 ;  /* 0x0000000500077213 */ /* 0x000fc80000000000 */
[----:B------:R-:W0:Y:S08]  /*2cf40*/  I2F.RP R2, R7 ;  /* 0x0000000700027306 */ /* 0x000e300000209400 */
[----:B0-----:R-:W0:Y:S02]  /*2cf50*/  MUFU.RCP R2, R2 ;  /* 0x0000000200027308 */ /* 0x001e240000001000 */
[----:B0-----:R-:W-:-:S06]  /*2cf60*/  VIADD R2, R2, 0xffffffe ;  /* 0x0ffffffe02027836 */ /* 0x001fcc0000000000 */
[----:B------:R-:W0:Y:S02]  /*2cf70*/  F2I.FTZ.U32.TRUNC.NTZ R3, R2 ;  /* 0x0000000200037305 */ /* 0x000e24000021f000 */
[----:B0-----:R-:W-:-:S04]  /*2cf80*/  IMAD.MOV R2, RZ, RZ, -R3 ;  /* 0x000000ffff027224 */ /* 0x001fc800078e0a03 */
[----:B------:R-:W-:Y:S01]  /*2cf90*/  IMAD R8, R2, R7, RZ ;  /* 0x0000000702087224 */ /* 0x000fe200078e02ff */
[----:B------:R-:W-:-:S05]  /*2cfa0*/  MOV R2, RZ ;  /* 0x000000ff00027202 */ /* 0x000fca0000000f00 */
[----:B------:R-:W-:Y:S01]  /*2cfb0*/  IMAD.HI.U32 R8, R3, R8, R2 ;  /* 0x0000000803087227 */ /* 0x000fe200078e0002 */
[----:B------:R-:W-:Y:S02]  /*2cfc0*/  IABS R2, R0 ;  /* 0x0000000000027213 */ /* 0x000fe40000000000 */
[----:B------:R-:W-:-:S03]  /*2cfd0*/  IABS R3, R5 ;  /* 0x0000000500037213 */ /* 0x000fc60000000000 */
[----:B------:R-:W-:-:S04]  /*2cfe0*/  IMAD.HI.U32 R8, R8, R2, RZ ;  /* 0x0000000208087227 */ /* 0x000fc800078e00ff */
[----:B------:R-:W-:-:S04]  /*2cff0*/  IMAD.MOV R3, RZ, RZ, -R3 ;  /* 0x000000ffff037224 */ /* 0x000fc800078e0a03 */
        /* <DEDUP_REMOVED lines=8> */
[----:B------:R-:W-:-:S04]  /*2d080*/  @P0 VIADD R8, R8, 0x1 ;  /* 0x0000000108080836 */ /* 0x000fc80000000000 */
[----:B------:R-:W-:-:S04]  /*2d090*/  IMAD.MOV.U32 R2, RZ, RZ, R8 ;  /* 0x000000ffff027224 */ /* 0x000fc800078e0008 */
[----:B------:R-:W-:Y:S01]  /*2d0a0*/  @!P2 IMAD.MOV R2, RZ, RZ, -R2 ;  /* 0x000000ffff02a224 */ /* 0x000fe200078e0a02 */
[----:B------:R-:W-:-:S05]  /*2d0b0*/  @!P1 LOP3.LUT R2, RZ, R5, RZ, 0x33, !PT ;  /* 0x00000005ff029212 */ /* 0x000fca00078e33ff */
[----:B------:R-:W-:Y:S02]  /*2d0c0*/  IMAD R7, R6, R2, RZ ;  /* 0x0000000206077224 */ /* 0x000fe400078e02ff */
[----:B------:R-:W-:-:S03]  /*2d0d0*/  IMAD.MOV R2, RZ, RZ, -R2 ;  /* 0x000000ffff027224 */ /* 0x000fc600078e0a02 */
[----:B------:R-:W-:Y:S01]  /*2d0e0*/  IADD3 R3, -R7, RZ, RZ ;  /* 0x000000ff07037210 */ /* 0x000fe20007ffe1ff */
[----:B------:R-:W-:-:S03]  /*2d0f0*/  IMAD R0, R5, R2, R0 ;  /* 0x0000000205007224 */ /* 0x000fc600078e0200 */
[----:B------:R-:W-:-:S04]  /*2d100*/  VIADDMNMX R4, R3, R4, R6, PT ;  /* 0x0000000403047246 */ /* 0x000fc80003800106 */
        /* <DEDUP_REMOVED lines=27> */
[----:B------:R-:W-:-:S04]  /*2d2c0*/  LOP3.LUT R2, RZ, R2, RZ, 0x33, !PT ;  /* 0x00000002ff027212 */ /* 0x000fc800078e33ff */
[----:B------:R-:W-:Y:S01]  /*2d2d0*/  IADD3 R17, R17, R2, RZ ;  /* 0x0000000211117210 */ /* 0x000fe20007ffe0ff */
[----:B------:R-:W-:Y:S06]  /*2d2e0*/  BRA `(.L_x_2649) ;  /* 0x00000000001c7947 */ /* 0x000fec0003800000 */
.L_x_2641:
[----:B------:R-:W-:Y:S01]  /*2d2f0*/  UMOV UR4, URZ ;  /* 0x0000003f00047c82 */ /* 0x000fe20008000000 */
[----:B------:R-:W-:Y:S01]  /*2d300*/  UMOV UR5, URZ ;  /* 0x0000003f00057c82 */ /* 0x000fe20008000000 */
[----:B------:R-:W-:Y:S01]  /*2d310*/  ULDC UR6, c[0x0][0xc3c] ;  /* 0x00030f0000067ab9 */ /* 0x000fe20000000800 */
[----:B------:R-:W-:Y:S01]  /*2d320*/  IMAD.MOV.U32 R16, RZ, RZ, R0 ;  /* 0x000000ffff107224 */ /* 0x000fe200078e0000 */
[----:B------:R-:W-:Y:S01]  /*2d330*/  MOV R19, UR6 ;  /* 0x0000000600137c02 */ /* 0x000fe20008000f00 */
[----:B------:R-:W-:Y:S02]  /*2d340*/  IMAD.U32 R17, RZ, RZ, UR4 ;  /* 0x00000004ff117e24 */ /* 0x000fe4000f8e00ff */
[----:B------:R-:W-:-:S07]  /*2d350*/  IMAD.U32 R18, RZ, RZ, UR5 ;  /* 0x00000005ff127e24 */ /* 0x000fce000f8e00ff */
.L_x_2649:
[----:B------:R2:W3:Y:S01]  /*2d360*/  LDL R3, [R1+0x4] ;  /* 0x0000040001037983 */ /* 0x0004e20000100800 */
[----:B------:R-:W4:Y:S01]  /*2d370*/  S2R R0, SR_TID.X ;  /* 0x0000000000007919 */ /* 0x000f220000002100 */
[----:B------:R-:W-:Y:S05]  /*2d380*/  WARPSYNC.ALL ;  /* 0x0000000000007948 */ /* 0x000fea0003800000 */
[----:B----4-:R-:W-:Y:S01]  /*2d390*/  LOP3.LUT R0, R0, 0x1f, RZ, 0xc0, !PT ;  /* 0x0000001f00007812 */ /* 0x010fe200078ec0ff */
        /* <DEDUP_REMOVED lines=8> */
.L_x_2638:
[----:B------:R-:W-:Y:S02]  /*2d420*/  ULDC UR4, c[0x0][0xc3c] ;  /* 0x00030f0000047ab9 */ /* 0x000fe40000000800 */
[----:B----4-:R-:W-:-:S13]  /*2d430*/  ISETP.GE.AND P0, PT, R19, UR4, PT ;  /* 0x0000000413007c0c */ /* 0x010fda000bf06270 */
[----:B------:R-:W-:Y:S05]  /*2d440*/  @!P0 BRA `(.L_x_2650) ;  /* 0xffffffa400308947 */ /* 0x000fea000383ffff */
[----:B------:R-:W-:Y:S05]  /*2d450*/  BSYNC B7 ;  /* 0x0000000000077941 */ /* 0x000fea0003800000 */
.L_x_2540:
[----:B---3--:R-:W3:Y:S01]  /*2d460*/  LDL.LU R0, [R1+0x54] ;  /* 0x0000540001007983 */ /* 0x008ee20000300800 */
[----:B------:R-:W-:Y:S01]  /*2d470*/  BSSY B0, `(.L_x_2651) ;  /* 0x000000b000007945 */ /* 0x000fe20003800000 */
[----:B------:R-:W4:Y:S01]  /*2d480*/  S2R R5, SR_CgaCtaId ;  /* 0x0000000000057919 */ /* 0x000f220000008800 */
[----:B---3--:R-:W-:-:S05]  /*2d490*/  VIADD R0, R0, 0x1 ;  /* 0x0000000100007836 */ /* 0x008fca0000000000 */
[----:B0-----:R-:W-:-:S04]  /*2d4a0*/  LEA.HI R2, R0, R0, RZ, 0x1 ;  /* 0x0000000000027211 */ /* 0x001fc800078f08ff */
[----:B--2---:R-:W-:-:S05]  /*2d4b0*/  LOP3.LUT R3, R2, 0xfffffffe, RZ, 0xc0, !PT ;  /* 0xfffffffe02037812 */ /* 0x004fca00078ec0ff */
[----:B------:R-:W-:Y:S01]  /*2d4c0*/  IMAD.IADD R3, R0, 0x1, -R3 ;  /* 0x0000000100037824 */ /* 0x000fe200078e0a03 */
[----:B------:R-:W-:-:S04]  /*2d4d0*/  MOV R0, 0x400 ;  /* 0x0000040000007802 */ /* 0x000fc80000000f00 */
[----:B----4-:R-:W-:Y:S02]  /*2d4e0*/  LEA R0, R5, R0, 0x18 ;  /* 0x0000000005007211 */ /* 0x010fe400078ec0ff */
[----:B------:R-:W-:-:S04]  /*2d4f0*/  SHF.L.U32 R3, R3, 0x1f, RZ ;  /* 0x0000001f03037819 */ /* 0x000fc800000006ff */
[----:B------:R-:W0:Y:S02]  /*2d500*/  SYNCS.PHASECHK.TRANS64.TRYWAIT P0, [R0+URZ+0x29820], R3 ;  /* 0x02982003000075a7 */ /* 0x000e24000800017f */
[----:B0-----:R-:W-:Y:S05]  /*2d510*/  @!P0 BRA `(.L_x_2652) ;  /* 0x00000034009c8947 */ /* 0x001fea0003800000 */
.L_x_2793:
[----:B------:R-:W-:Y:S05]  /*2d520*/  BSYNC B0 ;  /* 0x0000000000007941 */ /* 0x000fea0003800000 */
.L_x_2651:
[----:B------:R-:W-:-:S03]  /*2d530*/  UMOV UR4, 0xffffffff ;  /* 0xffffffff00047882 */ /* 0x000fc60000000000 */
[----:B------:R-:W-:Y:S05]  /*2d540*/  BRA.DIV UR4, `(.L_x_2653) ;  /* 0x0000003604a47947 */ /* 0x000fea000b800000 */
[----:B------:R-:W2:Y:S02]  /*2d550*/  S2R R2, SR_TID.X ;  /* 0x0000000000027919 */ /* 0x000ea40000002100 */
[----:B--2---:R-:W-:-:S04]  /*2d560*/  SHF.R.U32.HI R2, RZ, 0x5, R2 ;  /* 0x00000005ff027819 */ /* 0x004fc80000011602 */
[----:B------:R-:W-:-:S05]  /*2d570*/  LOP3.LUT R2, R2, 0x3, RZ, 0xc0, !PT ;  /* 0x0000000302027812 */ /* 0x000fca00078ec0ff */
[----:B------:R2:W3:Y:S02]  /*2d580*/  SHFL.IDX PT, R14, R2, RZ, 0x1f ;  /* 0x00001fff020e7589 */ /* 0x0004e400000e0000 */
.L_x_2796:
[----:B---3--:R-:W-:-:S13]  /*2d590*/  ISETP.NE.AND P0, PT, R14, RZ, PT ;  /* 0x000000ff0e00720c */ /* 0x008fda0003f05270 */
[----:B------:R-:W-:Y:S05]  /*2d5a0*/  @P0 BRA `(.L_x_2327) ;  /* 0x0000000000b00947 */ /* 0x000fea0003800000 */
[----:B------:R-:W-:-:S03]  /*2d5b0*/  UMOV UR4, 0xffffffff ;  /* 0xffffffff00047882 */ /* 0x000fc60000000000 */
[----:B------:R-:W-:Y:S05]  /*2d5c0*/  BRA.DIV UR4, `(.L_x_2654) ;  /* 0x0000003604b87947 */ /* 0x000fea000b800000 */
[----:B------:R-:W-:-:S13]  /*2d5d0*/  ELECT P6, URZ, PT ;  /* 0x00000000003f782f */ /* 0x000fda00038c0000 */
.L_x_2799:
[----:B------:R-:W-:Y:S05]  /*2d5e0*/  @!P6 BRA `(.L_x_2327) ;  /* 0x0000000000a0e947 */ /* 0x000fea0003800000 */
[----:B------:R-:W-:-:S06]  /*2d5f0*/  ULOP3.LUT UR4, UR36, 0x2, URZ, 0xfc, !UPT ;  /* 0x0000000224047892 */ /* 0x000fcc000f8efc3f */
[----:B--2---:R-:W-:-:S05]  /*2d600*/  IMAD.U32 R2, RZ, RZ, UR4 ;  /* 0x00000004ff027e24 */ /* 0x004fca000f8e00ff */
[----:B------:R-:W-:-:S13]  /*2d610*/  ISETP.NE.AND P0, PT, R2, 0x3, PT ;  /* 0x000000030200780c */ /* 0x000fda0003f05270 */
[----:B------:R-:W-:Y:S05]  /*2d620*/  @!P0 BRA `(.L_x_2655) ;  /* 0x0000000000048947 */ /* 0x000fea0003800000 */
[----:B------:R-:W-:Y:S01]  /*2d630*/  BPT.TRAP 0x1 ;  /* 0x000000040000795c */ /* 0x000fe20000300000 */
.L_x_2655:
[----:B0-----:R-:W2:Y:S04]  /*2d640*/  LDL R3, [R1+0x8] ;  /* 0x0000080001037983 */ /* 0x001ea80000100800 */
[----:B------:R-:W3:Y:S01]  /*2d650*/  LDL.LU R7, [R1+0x14] ;  /* 0x0000140001077983 */ /* 0x000ee20000300800 */
[----:B------:R-:W-:-:S05]  /*2d660*/  IADD3 R2, R0, 0x29840, RZ ;  /* 0x0002984000027810 */ /* 0x000fca0007ffe0ff */
        /* <DEDUP_REMOVED lines=11> */
.L_x_2800:
[----:B------:R-:W2:Y:S02]  /*2d720*/  SYNCS.PHASECHK.TRANS64.TRYWAIT P1, [R7+URZ], R2 ;  /* 0x00000002070075a7 */ /* 0x000ea4000802017f */
[----:B--2---:R-:W-:Y:S05]  /*2d730*/  @!P1 BRA `(.L_x_2657) ;  /* 0x0000003400909947 */ /* 0x004fea0003800000 */
.L_x_2801:
[----:B------:R-:W-:Y:S05]  /*2d740*/  @!P0 BRA `(.L_x_2658) ;  /* 0x0000000000048947 */ /* 0x000fea0003800000 */
[----:B------:R-:W-:Y:S01]  /*2d750*/  BPT.TRAP 0x1 ;  /* 0x000000040000795c */ /* 0x000fe20000300000 */
.L_x_2658:
[----:B------:R-:W3:Y:S02]  /*2d760*/  LDL.LU R4, [R1+0x8] ;  /* 0x0000080001047983 */ /* 0x000ee40000300800 */
[----:B---3--:R-:W-:-:S04]  /*2d770*/  LEA R4, R4, R0, 0x3 ;  /* 0x0000000004047211 */ /* 0x008fc800078e18ff */
[----:B------:R-:W3:Y:S02]  /*2d780*/  SYNCS.PHASECHK.TRANS64.TRYWAIT P1, [R4+URZ+0x29860], R5 ;  /* 0x02986005040075a7 */ /* 0x000ee4000802017f */
[----:B---3--:R-:W-:Y:S05]  /*2d790*/  @!P1 BRA `(.L_x_2659) ;  /* 0x00000034008c9947 */ /* 0x008fea0003800000 */
.L_x_2802:
[----:B------:R-:W-:Y:S05]  /*2d7a0*/  @!P0 BRA `(.L_x_2660) ;  /* 0x0000000000048947 */ /* 0x000fea0003800000 */
[----:B------:R-:W-:Y:S01]  /*2d7b0*/  BPT.TRAP 0x1 ;  /* 0x000000040000795c */ /* 0x000fe20000300000 */
.L_x_2660:
[----:B------:R-:W-:-:S04]  /*2d7c0*/  IMAD R3, R3, 0x8, R0 ;  /* 0x0000000803037824 */ /* 0x000fc800078e0200 */
[----:B------:R-:W4:Y:S02]  /*2d7d0*/  SYNCS.PHASECHK.TRANS64.TRYWAIT P1, [R3+URZ+0x29860], R2 ;  /* 0x02986002030075a7 */ /* 0x000f24000802017f */
[----:B----4-:R-:W-:Y:S05]  /*2d7e0*/  @!P1 BRA `(.L_x_2661) ;  /* 0x00000034008c9947 */ /* 0x010fea0003800000 */
.L_x_2803:
[----:B------:R-:W-:Y:S05]  /*2d7f0*/  @!P0 BRA `(.L_x_2662) ;  /* 0x0000000000048947 */ /* 0x000fea0003800000 */
[----:B------:R-:W-:Y:S01]  /*2d800*/  BPT.TRAP 0x1 ;  /* 0x000000040000795c */ /* 0x000fe20000300000 */
.L_x_2662:
[----:B------:R-:W5:Y:S02]  /*2d810*/  SYNCS.PHASECHK.TRANS64.TRYWAIT P0, [R4+URZ+0x29880], R5 ;  /* 0x02988005040075a7 */ /* 0x000f64000800017f */
[----:B-----5:R-:W-:Y:S05]  /*2d820*/  @!P0 BRA `(.L_x_2663) ;  /* 0x0000003400908947 */ /* 0x020fea0003800000 */
.L_x_2664:
[----:B------:R0:W0:Y:S02]  /*2d830*/  SYNCS.PHASECHK.TRANS64.TRYWAIT P0, [R3+URZ+0x29880], R2 ;  /* 0x02988002030075a7 */ /* 0x000024000800017f */
[----:B0-----:R-:W-:Y:S05]  /*2d840*/  @!P0 NANOSLEEP.SYNCS 0x989680 ;  /* 0x009896800000895d */ /* 0x001fea0003900000 */
[----:B------:R-:W0:Y:S02]  /*2d850*/  @!P0 SYNCS.PHASECHK.TRANS64 P0, [R3+URZ+0x29880], R2 ;  /* 0x02988002030085a7 */ /* 0x000e24000800007f */
[----:B0-----:R-:W-:Y:S05]  /*2d860*/  @!P0 BRA `(.L_x_2664) ;  /* 0xfffffffc00f08947 */ /* 0x001fea000383ffff */
.L_x_2327:
[----:B------:R-:W-:Y:S05]  /*2d870*/  BSYNC B8 ;  /* 0x0000000000087941 */ /* 0x000fea0003800000 */
.L_x_2324:
[----:B------:R-:W-:Y:S05]  /*2d880*/  EXIT ;  /* 0x000000000000794d */ /* 0x000fea0003800000 */
.L_x_2345:
[----:B---3--:R3:W4:Y:S02]  /*2d890*/  SYNCS.PHASECHK.TRANS64.TRYWAIT P5, [R97+URZ+0x29890], R98 ;  /* 0x02989062610075a7 */ /* 0x00872400080a017f */
[----:B----4-:R-:W-:Y:S05]  /*2d8a0*/  @!P5 NANOSLEEP.SYNCS 0x989680 ;  /* 0x009896800000d95d */ /* 0x010fea0003900000 */
[----:B------:R-:W4:Y:S02]  /*2d8b0*/  @!P5 SYNCS.PHASECHK.TRANS64 P5, [R97+URZ+0x29890], R98 ;  /* 0x029890626100d5a7 */ /* 0x000f2400080a007f */
[----:B----4-:R-:W-:Y:S05]  /*2d8c0*/  @!P5 BRA `(.L_x_2345) ;  /* 0xfffffffc00f0d947 */ /* 0x010fea000383ffff */
[----:B------:R-:W-:Y:S05]  /*2d8d0*/  BRA `(.L_x_2665) ;  /* 0xfffffd5c00347947 */ /* 0x000fea000383ffff */
.L_x_2399:
[----:B--2---:R2:W4:Y:S02]  /*2d8e0*/  SYNCS.PHASECHK.TRANS64.TRYWAIT P5, [R97+URZ+0x29890], R98 ;  /* 0x02989062610075a7 */ /* 0x00452400080a017f */
[----:B----4-:R-:W-:Y:S05]  /*2d8f0*/  @!P5 NANOSLEEP.SYNCS 0x989680 ;  /* 0x009896800000d95d */ /* 0x010fea0003900000 */
[----:B------:R-:W4:Y:S02]  /*2d900*/  @!P5 SYNCS.PHASECHK.TRANS64 P5, [R97+URZ+0x29890], R98 ;  /* 0x029890626100d5a7 */ /* 0x000f2400080a007f */
[----:B----4-:R-:W-:Y:S05]  /*2d910*/  @!P5 BRA `(.L_x_2399) ;  /* 0xfffffffc00f0d947 */ /* 0x010fea000383ffff */
[----:B------:R-:W-:Y:S05]  /*2d920*/  BRA `(.L_x_2666) ;  /* 0xfffffdb800787947 */ /* 0x000fea000383ffff */
.L_x_2424:
[----:B-1----:R1:W2:Y:S02]  /*2d930*/  SYNCS.PHASECHK.TRANS64.TRYWAIT P2, [R97+URZ+0x29890], R98 ;  /* 0x02989062610075a7 */ /* 0x0022a4000804017f */
[----:B--2---:R-:W-:Y:S05]  /*2d940*/  @!P2 NANOSLEEP.SYNCS 0x989680 ;  /* 0x009896800000a95d */ /* 0x004fea0003900000 */
[----:B------:R-:W2:Y:S02]  /*2d950*/  @!P2 SYNCS.PHASECHK.TRANS64 P2, [R97+URZ+0x29890], R98 ;  /* 0x029890626100a5a7 */ /* 0x000ea4000804007f */
[----:B--2---:R-:W-:Y:S05]  /*2d960*/  @!P2 BRA `(.L_x_2424) ;  /* 0xfffffffc00f0a947 */ /* 0x004fea000383ffff */
[----:B------:R-:W-:Y:S05]  /*2d970*/  BRA `(.L_x_2667) ;  /* 0xfffffe1800287947 */ /* 0x000fea000383ffff */
.L_x_2430:
[----:B-1----:R1:W2:Y:S02]  /*2d980*/  SYNCS.PHASECHK.TRANS64.TRYWAIT P1, [R97+URZ+0x298b0], R98 ;  /* 0x0298b062610075a7 */ /* 0x0022a4000802017f */
[----:B--2---:R-:W-:Y:S05]  /*2d990*/  @!P1 NANOSLEEP.SYNCS 0x989680 ;  /* 0x009896800000995d */ /* 0x004fea0003900000 */
[----:B------:R-:W2:Y:S02]  /*2d9a0*/  @!P1 SYNCS.PHASECHK.TRANS64 P1, [R97+URZ+0x298b0], R98 ;  /* 0x0298b062610095a7 */ /* 0x000ea4000802007f */
[----:B--2---:R-:W-:Y:S05]  /*2d9b0*/  @!P1 BRA `(.L_x_2430) ;  /* 0xfffffffc00f09947 */ /* 0x004fea000383ffff */
[----:B------:R-:W-:Y:S05]  /*2d9c0*/  BRA `(.L_x_2668) ;  /* 0xfffffe1c00287947 */ /* 0x000fea000383ffff */
.L_x_2438:
        /* <DEDUP_REMOVED lines=8> */
.L_x_2670:
[----:B------:R-:W-:Y:S05]  /*2da50*/  BSYNC B0 ;  /* 0x0000000000007941 */ /* 0x000fea0003800000 */
.L_x_2669:
[----:B------:R-:W-:Y:S01]  /*2da60*/  IMAD.MOV.U32 R197, RZ, RZ, R14 ;  /* 0x000000ffffc57224 */ /* 0x000fe200078e000e */
[----:B------:R-:W-:Y:S06]  /*2da70*/  BRA `(.L_x_2671) ;  /* 0xfffffe2400107947 */ /* 0x000fec000383ffff */
.L_x_2448:
[----:B------:R-:W-:Y:S01]  /*2da80*/  BSSY B1, `(.L_x_2672) ;  /* 0x0000007000017945 */ /* 0x000fe20003800000 */
[----:B------:R-:W-:Y:S01]  /*2da90*/  IMAD.MOV.U32 R12, RZ, RZ, RZ ;  /* 0x000000ffff0c7224 */ /* 0x000fe200078e00ff */
[----:B------:R-:W-:Y:S01]  /*2daa0*/  MOV R11, 0x1e1f ;  /* 0x00001e1f000b7802 */ /* 0x000fe20000000f00 */
[----:B------:R-:W-:-:S07]  /*2dab0*/  IMAD.MOV.U32 R15, RZ, RZ, -0x1 ;  /* 0xffffffffff0f7424 */ /* 0x000fce00078e00ff */
[----:B0-----:R-:W-:Y:S05]  /*2dac0*/  WARPSYNC.COLLECTIVE R15, `(.L_x_2673) ;  /* 0x000000000f087348 */ /* 0x001fea0003c00000 */
[----:B------:R1:W2:Y:S02]  /*2dad0*/  SHFL.IDX P6, R14, R13, R12, R11 ;  /* 0x0000000c0d0e7389 */ /* 0x0002a400000c000b */
[----:B012---:R-:W-:Y:S01]  /*2dae0*/  ENDCOLLECTIVE ;  /* 0x000000000000791b */ /* 0x007fe20003800000 */
.L_x_2673:
[----:B------:R-:W-:Y:S05]  /*2daf0*/  BSYNC B1 ;  /* 0x0000000000017941 */ /* 0x000fea0003800000 */
.L_x_2672:
        /* <DEDUP_REMOVED lines=8> */
.L_x_2674:
[----:B------:R-:W-:Y:S01]  /*2db80*/  MOV R13, R4 ;  /* 0x00000004000d7202 */ /* 0x000fe20000000f00 */
[----:B------:R-:W-:-:S07]  /*2db90*/  IMAD.MOV.U32 R3, RZ, RZ, R14 ;  /* 0x000000ffff037224 */ /* 0x000fce00078e000e */
[----:B------:R-:W-:Y:S05]  /*2dba0*/  WARPSYNC.COLLECTIVE R15, `(.L_x_2675) ;  /* 0x000000000f087348 */ /* 0x000fea0003c00000 */
[----:B------:R0:W1:Y:S02]  /*2dbb0*/  SHFL.IDX P6, R14, R13, R12, R11 ;  /* 0x0000000c0d0e7389 */ /* 0x00006400000c000b */
[----:B01----:R-:W-:Y:S01]  /*2dbc0*/  ENDCOLLECTIVE ;  /* 0x000000000000791b */ /* 0x003fe20003800000 */
.L_x_2675:
[----:B------:R-:W-:Y:S02]  /*2dbd0*/  IMAD.MOV.U32 R13, RZ, RZ, R5 ;  /* 0x000000ffff0d7224 */ /* 0x000fe400078e0005 */
[----:B------:R-:W-:-:S07]  /*2dbe0*/  IMAD.MOV.U32 R4, RZ, RZ, R14 ;  /* 0x000000ffff047224 */ /* 0x000fce00078e000e */
[----:B------:R-:W-:Y:S05]  /*2dbf0*/  WARPSYNC.COLLECTIVE R15, `(.L_x_2676) ;  /* 0x000000000f087348 */ /* 0x000fea0003c00000 */
[----:B------:R0:W1:Y:S02]  /*2dc00*/  SHFL.IDX P6, R14, R13, R12, R11 ;  /* 0x0000000c0d0e7389 */ /* 0x00006400000c000b */
[----:B01----:R-:W-:Y:S01]  /*2dc10*/  ENDCOLLECTIVE ;  /* 0x000000000000791b */ /* 0x003fe20003800000 */
.L_x_2676:
[----:B------:R-:W-:Y:S05]  /*2dc20*/  BRA `(.L_x_2677) ;  /* 0xfffffe2800fc7947 */ /* 0x000fea000383ffff */
.L_x_2452:
[----:B-1----:R1:W3:Y:S02]  /*2dc30*/  SYNCS.PHASECHK.TRANS64.TRYWAIT P0, [R16+URZ+0x29800], R5 ;  /* 0x02980005100075a7 */ /* 0x0022e4000800017f */
[----:B---3--:R-:W-:Y:S05]  /*2dc40*/  @!P0 NANOSLEEP.SYNCS 0x989680 ;  /* 0x009896800000895d */ /* 0x008fea0003900000 */
[----:B------:R-:W3:Y:S02]  /*2dc50*/  @!P0 SYNCS.PHASECHK.TRANS64 P0, [R16+URZ+0x29800], R5 ;  /* 0x02980005100085a7 */ /* 0x000ee4000800007f */
[----:B---3--:R-:W-:Y:S05]  /*2dc60*/  @!P0 BRA `(.L_x_2452) ;  /* 0xfffffffc00f08947 */ /* 0x008fea000383ffff */
[----:B------:R-:W-:Y:S05]  /*2dc70*/  BRA `(.L_x_2678) ;  /* 0xfffffe3000347947 */ /* 0x000fea000383ffff */
.L_x_2464:
[----:B------:R-:W-:Y:S01]  /*2dc80*/  BSSY B1, `(.L_x_2679) ;  /* 0x0000007000017945 */ /* 0x000fe20003800000 */
[----:B------:R-:W-:Y:S01]  /*2dc90*/  IMAD.MOV.U32 R12, RZ, RZ, RZ ;  /* 0x000000ffff0c7224 */ /* 0x000fe200078e00ff */
[----:B------:R-:W-:Y:S01]  /*2dca0*/  MOV R11, 0x1e1f ;  /* 0x00001e1f000b7802 */ /* 0x000fe20000000f00 */
[----:B------:R-:W-:-:S07]  /*2dcb0*/  IMAD.MOV.U32 R15, RZ, RZ, -0x1 ;  /* 0xffffffffff0f7424 */ /* 0x000fce00078e00ff */
[----:B0-----:R-:W-:Y:S05]  /*2dcc0*/  WARPSYNC.COLLECTIVE R15, `(.L_x_2680) ;  /* 0x000000000f087348 */ /* 0x001fea0003c00000 */
[----:B------:R1:W2:Y:S02]  /*2dcd0*/  SHFL.IDX P6, R14, R13, R12, R11 ;  /* 0x0000000c0d0e7389 */ /* 0x0002a400000c000b */
[----:B012---:R-:W-:Y:S01]  /*2dce0*/  ENDCOLLECTIVE ;  /* 0x000000000000791b */ /* 0x007fe20003800000 */
.L_x_2680:
[----:B------:R-:W-:Y:S05]  /*2dcf0*/  BSYNC B1 ;  /* 0x0000000000017941 */ /* 0x000fea0003800000 */
.L_x_2679:
        /* <DEDUP_REMOVED lines=8> */
.L_x_2681:
[----:B------:R-:W-:Y:S01]  /*2dd80*/  MOV R13, R20 ;  /* 0x00000014000d7202 */ /* 0x000fe20000000f00 */
[----:B------:R-:W-:-:S07]  /*2dd90*/  IMAD.MOV.U32 R3, RZ, RZ, R14 ;  /* 0x000000ffff037224 */ /* 0x000fce00078e000e */
[----:B------:R-:W-:Y:S05]  /*2dda0*/  WARPSYNC.COLLECTIVE R15, `(.L_x_2682) ;  /* 0x000000000f087348 */ /* 0x000fea0003c00000 */
[----:B------:R0:W1:Y:S02]  /*2ddb0*/  SHFL.IDX P6, R14, R13, R12, R11 ;  /* 0x0000000c0d0e7389 */ /* 0x00006400000c000b */
[----:B01----:R-:W-:Y:S01]  /*2ddc0*/  ENDCOLLECTIVE ;  /* 0x000000000000791b */ /* 0x003fe20003800000 */
.L_x_2682:
[----:B------:R-:W-:Y:S02]  /*2ddd0*/  IMAD.MOV.U32 R13, RZ, RZ, R21 ;  /* 0x000000ffff0d7224 */ /* 0x000fe400078e0015 */
[----:B------:R-:W-:-:S07]  /*2dde0*/  IMAD.MOV.U32 R20, RZ, RZ, R14 ;  /* 0x000000ffff147224 */ /* 0x000fce00078e000e */
[----:B------:R-:W-:Y:S05]  /*2ddf0*/  WARPSYNC.COLLECTIVE R15, `(.L_x_2683) ;  /* 0x000000000f087348 */ /* 0x000fea0003c00000 */
[----:B------:R0:W1:Y:S02]  /*2de00*/  SHFL.IDX P6, R14, R13, R12, R11 ;  /* 0x0000000c0d0e7389 */ /* 0x00006400000c000b */
[----:B01----:R-:W-:Y:S01]  /*2de10*/  ENDCOLLECTIVE ;  /* 0x000000000000791b */ /* 0x003fe20003800000 */
.L_x_2683:
[----:B------:R-:W-:Y:S01]  /*2de20*/  IMAD.MOV.U32 R21, RZ, RZ, R14 ;  /* 0x000000ffff157224 */ /* 0x000fe200078e000e */
[----:B------:R-:W-:Y:S06]  /*2de30*/  BRA `(.L_x_2684) ;  /* 0xfffffe5c00f07947 */ /* 0x000fec000383ffff */
.L_x_2468:
[----:B0-----:R0:W3:Y:S02]  /*2de40*/  SYNCS.PHASECHK.TRANS64.TRYWAIT P0, [R16+URZ+0x29800], R21 ;  /* 0x02980015100075a7 */ /* 0x0010e4000800017f */
[----:B---3--:R-:W-:Y:S05]  /*2de50*/  @!P0 NANOSLEEP.SYNCS 0x989680 ;  /* 0x009896800000895d */ /* 0x008fea0003900000 */
[----:B------:R-:W3:Y:S02]  /*2de60*/  @!P0 SYNCS.PHASECHK.TRANS64 P0, [R16+URZ+0x29800], R21 ;  /* 0x02980015100085a7 */ /* 0x000ee4000800007f */
[----:B---3--:R-:W-:Y:S05]  /*2de70*/  @!P0 BRA `(.L_x_2468) ;  /* 0xfffffffc00f08947 */ /* 0x008fea000383ffff */
[----:B------:R-:W-:Y:S05]  /*2de80*/  BRA `(.L_x_2685) ;  /* 0xfffffe6000ec7947 */ /* 0x000fea000383ffff */
.L_x_2476:
[----:B-1----:R1:W2:Y:S02]  /*2de90*/  SYNCS.PHASECHK.TRANS64.TRYWAIT P0, [R0+URZ+0x29830], R3 ;  /* 0x02983003000075a7 */ /* 0x0022a4000800017f */
[----:B--2---:R-:W-:Y:S05]  /*2dea0*/  @!P0 NANOSLEEP.SYNCS 0x989680 ;  /* 0x009896800000895d */ /* 0x004fea0003900000 */
[----:B------:R-:W2:Y:S02]  /*2deb0*/  @!P0 SYNCS.PHASECHK.TRANS64 P0, [R0+URZ+0x29830], R3 ;  /* 0x02983003000085a7 */ /* 0x000ea4000800007f */
[----:B--2---:R-:W-:Y:S05]  /*2dec0*/  @!P0 BRA `(.L_x_2476) ;  /* 0xfffffffc00f08947 */ /* 0x004fea000383ffff */
[----:B------:R-:W-:Y:S05]  /*2ded0*/  BRA `(.L_x_2475) ;  /* 0xfffffe94001c7947 */ /* 0x000fea000383ffff */
.L_x_2482:
[----:B-1----:R1:W2:Y:S02]  /*2dee0*/  SYNCS.PHASECHK.TRANS64.TRYWAIT P3, [R11+URZ+0x29830], R10 ;  /* 0x0298300a0b0075a7 */ /* 0x0022a4000806017f */
[----:B--2---:R-:W-:Y:S05]  /*2def0*/  @!P3 NANOSLEEP.SYNCS 0x989680 ;  /* 0x009896800000b95d */ /* 0x004fea0003900000 */
[----:B------:R-:W2:Y:S02]  /*2df00*/  @!P3 SYNCS.PHASECHK.TRANS64 P3, [R11+URZ+0x29830], R10 ;  /* 0x0298300a0b00b5a7 */ /* 0x000ea4000806007f */
[----:B--2---:R-:W-:Y:S05]  /*2df10*/  @!P3 BRA `(.L_x_2482) ;  /* 0xfffffffc00f0b947 */ /* 0x004fea000383ffff */
[----:B------:R-:W-:Y:S05]  /*2df20*/  BRA `(.L_x_2481) ;  /* 0xfffffed400547947 */ /* 0x000fea000383ffff */
.L_x_2486:
[----:B-1----:R1:W2:Y:S02]  /*2df30*/  SYNCS.PHASECHK.TRANS64.TRYWAIT P2, [R11+URZ+0x29850], R9 ;  /* 0x029850090b0075a7 */ /* 0x0022a4000804017f */
[----:B--2---:R-:W-:Y:S05]  /*2df40*/  @!P2 NANOSLEEP.SYNCS 0x989680 ;  /* 0x009896800000a95d */ /* 0x004fea0003900000 */
[----:B------:R-:W2:Y:S02]  /*2df50*/  @!P2 SYNCS.PHASECHK.TRANS64 P2, [R11+URZ+0x29850], R9 ;  /* 0x029850090b00a5a7 */ /* 0x000ea4000804007f */
[----:B--2---:R-:W-:Y:S05]  /*2df60*/  @!P2 BRA `(.L_x_2486) ;  /* 0xfffffffc00f0a947 */ /* 0x004fea000383ffff */
[----:B------:R-:W-:Y:S05]  /*2df70*/  BRA `(.L_x_2483) ;  /* 0xfffffee400907947 */ /* 0x000fea000383ffff */
.L_x_2494:
[----:B-1----:R1:W2:Y:S02]  /*2df80*/  SYNCS.PHASECHK.TRANS64.TRYWAIT P0, [R10+URZ+0x29830], R11 ;  /* 0x0298300b0a0075a7 */ /* 0x0022a4000800017f */
[----:B--2---:R-:W-:Y:S05]  /*2df90*/  @!P0 NANOSLEEP.SYNCS 0x989680 ;  /* 0x009896800000895d */ /* 0x004fea0003900000 */
[----:B------:R-:W2:Y:S02]  /*2dfa0*/  @!P0 SYNCS.PHASECHK.TRANS64 P0, [R10+URZ+0x29830], R11 ;  /* 0x0298300b0a0085a7 */ /* 0x000ea4000800007f */
[----:B--2---:R-:W-:Y:S05]  /*2dfb0*/  @!P0 BRA `(.L_x_2494) ;  /* 0xfffffffc00f08947 */ /* 0x004fea000383ffff */
[----:B------:R-:W-:Y:S05]  /*2dfc0*/  BRA `(.L_x_2493) ;  /* 0xffffff1c00247947 */ /* 0x000fea000383ffff */
.L_x_2498:
[----:B-1----:R1:W2:Y:S02]  /*2dfd0*/  SYNCS.PHASECHK.TRANS64.TRYWAIT P0, [R10+URZ+0x29850], R7 ;  /* 0x029850070a0075a7 */ /* 0x0022a4000800017f */
[----:B--2---:R-:W-:Y:S05]  /*2dfe0*/  @!P0 NANOSLEEP.SYNCS 0x989680 ;  /* 0x009896800000895d */ /* 0x004fea0003900000 */
[----:B------:R-:W2:Y:S02]  /*2dff0*/  @!P0 SYNCS.PHASECHK.TRANS64 P0, [R10+URZ+0x29850], R7 ;  /* 0x029850070a0085a7 */ /* 0x000ea4000800007f */
[----:B--2---:R-:W-:Y:S05]  /*2e000*/  @!P0 BRA `(.L_x_2498) ;  /* 0xfffffffc00f08947 */ /* 0x004fea000383ffff */
[----:B------:R-:W-:Y:S05]  /*2e010*/  BRA `(.L_x_2495) ;  /* 0xffffff2c00547947 */ /* 0x000fea000383ffff */
.L_x_2504:
[----:B-1----:R1:W2:Y:S02]  /*2e020*/  SYNCS.PHASECHK.TRANS64.TRYWAIT P0, [R11+URZ+0x29850], R2 ;  /* 0x029850020b0075a7 */ /* 0x0022a4000800017f */
[----:B--2---:R-:W-:Y:S05]  /*2e030*/  @!P0 NANOSLEEP.SYNCS 0x989680 ;  /* 0x009896800000895d */ /* 0x004fea0003900000 */
[----:B------:R-:W2:Y:S02]  /*2e040*/  @!P0 SYNCS.PHASECHK.TRANS64 P0, [R11+URZ+0x29850], R2 ;  /* 0x029850020b0085a7 */ /* 0x000ea4000800007f */
[----:B--2---:R-:W-:Y:S05]  /*2e050*/  @!P0 BRA `(.L_x_2504) ;  /* 0xfffffffc00f08947 */ /* 0x004fea000383ffff */
[----:B------:R-:W-:Y:S05]  /*2e060*/  BRA `(.L_x_2503) ;  /* 0xffffff5400f47947 */ /* 0x000fea000383ffff */
.L_x_2508:
        /* <DEDUP_REMOVED lines=9> */
.L_x_2686:
        /* <DEDUP_REMOVED lines=8> */
[----:B------:R-:W-:Y:S02]  /*2e180*/  MOV R13, R3 ;  /* 0x00000003000d7202 */ /* 0x000fe40000000f00 */
        /* <DEDUP_REMOVED lines=9> */
.L_x_2687:
        /* <DEDUP_REMOVED lines=18> */
.L_x_2688:
[----:B------:R-:W-:Y:S02]  /*2e340*/  SEL R65, R67, R62, P0 ;  /* 0x0000003e43417207 */ /* 0x000fe40000000000 */
[----:B------:R-:W-:Y:S02]  /*2e350*/  SEL R67, R70, R69, P0 ;  /* 0x0000004546437207 */ /* 0x000fe40000000000 */
[----:B------:R-:W-:Y:S02]  /*2e360*/  SEL R69, R69, R70, P0 ;  /* 0x0000004645457207 */ /* 0x000fe40000000000 */
[----:B------:R-:W-:Y:S02]  /*2e370*/  SEL R4, R6, R3, P0 ;  /* 0x0000000306047207 */ /* 0x000fe40000000000 */
[----:B------:R-:W-:Y:S01]  /*2e380*/  SEL R6, R3, R6, P0 ;  /* 0x0000000603067207 */ /* 0x000fe20000000000 */
[----:B------:R-:W-:Y:S02]  /*2e390*/  IMAD.MOV.U32 R13, RZ, RZ, R7 ;  /* 0x000000ffff0d7224 */ /* 0x000fe400078e0007 */
[----:B------:R-:W-:-:S02]  /*2e3a0*/  IMAD.MOV.U32 R12, RZ, RZ, R2 ;  /* 0x000000ffff0c7224 */ /* 0x000fc400078e0002 */
[----:B------:R-:W-:-:S07]  /*2e3b0*/  IMAD.MOV.U32 R10, RZ, RZ, R14 ;  /* 0x000000ffff0a7224 */ /* 0x000fce00078e000e */
[----:B------:R-:W-:Y:S05]  /*2e3c0*/  WARPSYNC.COLLECTIVE R15, `(.L_x_2689) ;  /* 0x000000000f087348 */ /* 0x000fea0003c00000 */
[----:B------:R0:W1:Y:S02]  /*2e3d0*/  SHFL.IDX P6, R14, R13, R12, R11 ;  /* 0x0000000c0d0e7389 */ /* 0x00006400000c000b */
[----:B01----:R-:W-:Y:S01]  /*2e3e0*/  ENDCOLLECTIVE ;  /* 0x000000000000791b */ /* 0x003fe20003800000 */
.L_x_2689:
[----:B------:R-:W-:Y:S02]  /*2e3f0*/  IMAD.MOV.U32 R13, RZ, RZ, R9 ;  /* 0x000000ffff0d7224 */ /* 0x000fe400078e0009 */
[----:B------:R-:W-:Y:S01]  /*2e400*/  IMAD.MOV.U32 R12, RZ, RZ, R0 ;  /* 0x000000ffff0c7224 */ /* 0x000fe200078e0000 */
[----:B------:R-:W-:-:S07]  /*2e410*/  MOV R7, R14 ;  /* 0x0000000e00077202 */ /* 0x000fce0000000f00 */
[----:B------:R-:W-:Y:S05]  /*2e420*/  WARPSYNC.COLLECTIVE R15, `(.L_x_2690) ;  /* 0x000000000f087348 */ /* 0x000fea0003c00000 */
[----:B------:R0:W1:Y:S02]  /*2e430*/  SHFL.IDX P6, R14, R13, R12, R11 ;  /* 0x0000000c0d0e7389 */ /* 0x00006400000c000b */
[----:B01----:R-:W-:Y:S01]  /*2e440*/  ENDCOLLECTIVE ;  /* 0x000000000000791b */ /* 0x003fe20003800000 */
.L_x_2690:
        /* <DEDUP_REMOVED lines=8> */
.L_x_2691:
[----:B------:R-:W-:Y:S01]  /*2e4d0*/  IMAD.MOV.U32 R13, RZ, RZ, R25 ;  /* 0x000000ffff0d7224 */ /* 0x000fe200078e0019 */
[----:B------:R-:W-:Y:S01]  /*2e4e0*/  MOV R12, R0 ;  /* 0x00000000000c7202 */ /* 0x000fe20000000f00 */
[----:B------:R-:W-:-:S07]  /*2e4f0*/  IMAD.MOV.U32 R20, RZ, RZ, R14 ;  /* 0x000000ffff147224 */ /* 0x000fce00078e000e */
[----:B------:R-:W-:Y:S05]  /*2e500*/  WARPSYNC.COLLECTIVE R15, `(.L_x_2692) ;  /* 0x000000000f087348 */ /* 0x000fea0003c00000 */
[----:B------:R0:W1:Y:S02]  /*2e510*/  SHFL.IDX P6, R14, R13, R12, R11 ;  /* 0x0000000c0d0e7389 */ /* 0x00006400000c000b */
[----:B01----:R-:W-:Y:S01]  /*2e520*/  ENDCOLLECTIVE ;  /* 0x000000000000791b */ /* 0x003fe20003800000 */
.L_x_2692:
[----:B------:R-:W-:Y:S02]  /*2e530*/  IMAD.MOV.U32 R13, RZ, RZ, R27 ;  /* 0x000000ffff0d7224 */ /* 0x000fe400078e001b */
[----:B------:R-:W-:Y:S02]  /*2e540*/  IMAD.MOV.U32 R12, RZ, RZ, R2 ;  /* 0x000000ffff0c7224 */ /* 0x000fe400078e0002 */
[----:B------:R-:W-:-:S07]  /*2e550*/  IMAD.MOV.U32 R26, RZ, RZ, R14 ;  /* 0x000000ffff1a7224 */ /* 0x000fce00078e000e */
[----:B------:R-:W-:Y:S05]  /*2e560*/  WARPSYNC.COLLECTIVE R15, `(.L_x_2693) ;  /* 0x000000000f087348 */ /* 0x000fea0003c00000 */
[----:B------:R0:W1:Y:S02]  /*2e570*/  SHFL.IDX P6, R14, R13, R12, R11 ;  /* 0x0000000c0d0e7389 */ /* 0x00006400000c000b */
[----:B01----:R-:W-:Y:S01]  /*2e580*/  ENDCOLLECTIVE ;  /* 0x000000000000791b */ /* 0x003fe20003800000 */
.L_x_2693:
[----:B------:R-:W-:Y:S02]  /*2e590*/  IMAD.MOV.U32 R13, RZ, RZ, R29 ;  /* 0x000000ffff0d7224 */ /* 0x000fe400078e001d */
[----:B------:R-:W-:Y:S01]  /*2e5a0*/  IMAD.MOV.U32 R12, RZ, RZ, R0 ;  /* 0x000000ffff0c7224 */ /* 0x000fe200078e0000 */
[----:B------:R-:W-:-:S07]  /*2e5b0*/  MOV R27, R14 ;  /* 0x0000000e001b7202 */ /* 0x000fce0000000f00 */
[----:B------:R-:W-:Y:S05]  /*2e5c0*/  WARPSYNC.COLLECTIVE R15, `(.L_x_2694) ;  /* 0x000000000f087348 */ /* 0x000fea0003c00000 */
[----:B------:R0:W1:Y:S02]  /*2e5d0*/  SHFL.IDX P6, R14, R13, R12, R11 ;  /* 0x0000000c0d0e7389 */ /* 0x00006400000c000b */
[----:B01----:R-:W-:Y:S01]  /*2e5e0*/  ENDCOLLECTIVE ;  /* 0x000000000000791b */ /* 0x003fe20003800000 */
.L_x_2694:
        /* <DEDUP_REMOVED lines=8> */
.L_x_2695:
[----:B------:R-:W-:Y:S01]  /*2e670*/  IMAD.MOV.U32 R13, RZ, RZ, R33 ;  /* 0x000000ffff0d7224 */ /* 0x000fe200078e0021 */
[----:B------:R-:W-:Y:S01]  /*2e680*/  MOV R12, R0 ;  /* 0x00000000000c7202 */ /* 0x000fe20000000f00 */
[----:B------:R-:W-:-:S07]  /*2e690*/  IMAD.MOV.U32 R31, RZ, RZ, R14 ;  /* 0x000000ffff1f7224 */ /* 0x000fce00078e000e */
[----:B------:R-:W-:Y:S05]  /*2e6a0*/  WARPSYNC.COLLECTIVE R15, `(.L_x_2696) ;  /* 0x000000000f087348 */ /* 0x000fea0003c00000 */
[----:B------:R0:W1:Y:S02]  /*2e6b0*/  SHFL.IDX P6, R14, R13, R12, R11 ;  /* 0x0000000c0d0e7389 */ /* 0x00006400000c000b */
[----:B01----:R-:W-:Y:S01]  /*2e6c0*/  ENDCOLLECTIVE ;  /* 0x000000000000791b */ /* 0x003fe20003800000 */
.L_x_2696:
        /* <DEDUP_REMOVED lines=8> */
.L_x_2697:
[----:B------:R-:W-:Y:S02]  /*2e750*/  IMAD.MOV.U32 R13, RZ, RZ, R37 ;  /* 0x000000ffff0d7224 */ /* 0x000fe400078e0025 */
[----:B------:R-:W-:Y:S01]  /*2e760*/  IMAD.MOV.U32 R12, RZ, RZ, R0 ;  /* 0x000000ffff0c7224 */ /* 0x000fe200078e0000 */
[----:B------:R-:W-:-:S07]  /*2e770*/  MOV R35, R14 ;  /* 0x0000000e00237202 */ /* 0x000fce0000000f00 */
[----:B------:R-:W-:Y:S05]  /*2e780*/  WARPSYNC.COLLECTIVE R15, `(.L_x_2698) ;  /* 0x000000000f087348 */ /* 0x000fea0003c00000 */
[----:B------:R0:W1:Y:S02]  /*2e790*/  SHFL.IDX P6, R14, R13, R12, R11 ;  /* 0x0000000c0d0e7389 */ /* 0x00006400000c000b */
[----:B01----:R-:W-:Y:S01]  /*2e7a0*/  ENDCOLLECTIVE ;  /* 0x000000000000791b */ /* 0x003fe20003800000 */
.L_x_2698:
        /* <DEDUP_REMOVED lines=8> */
.L_x_2699:
[----:B------:R-:W-:Y:S01]  /*2e830*/  IMAD.MOV.U32 R13, RZ, RZ, R41 ;  /* 0x000000ffff0d7224 */ /* 0x000fe200078e0029 */
[----:B------:R-:W-:Y:S01]  /*2e840*/  MOV R12, R0 ;  /* 0x00000000000c7202 */ /* 0x000fe20000000f00 */
[----:B------:R-:W-:-:S07]  /*2e850*/  IMAD.MOV.U32 R39, RZ, RZ, R14 ;  /* 0x000000ffff277224 */ /* 0x000fce00078e000e */
[----:B------:R-:W-:Y:S05]  /*2e860*/  WARPSYNC.COLLECTIVE R15, `(.L_x_2700) ;  /* 0x000000000f087348 */ /* 0x000fea0003c00000 */
[----:B------:R0:W1:Y:S02]  /*2e870*/  SHFL.IDX P6, R14, R13, R12, R11 ;  /* 0x0000000c0d0e7389 */ /* 0x00006400000c000b */
[----:B01----:R-:W-:Y:S01]  /*2e880*/  ENDCOLLECTIVE ;  /* 0x000000000000791b */ /* 0x003fe20003800000 */
.L_x_2700:
        /* <DEDUP_REMOVED lines=8> */
.L_x_2701:
[----:B------:R-:W-:Y:S02]  /*2e910*/  IMAD.MOV.U32 R13, RZ, RZ, R45 ;  /* 0x000000ffff0d7224 */ /* 0x000fe400078e002d */
[----:B------:R-:W-:Y:S01]  /*2e920*/  IMAD.MOV.U32 R12, RZ, RZ, R0 ;  /* 0x000000ffff0c7224 */ /* 0x000fe200078e0000 */
[----:B------:R-:W-:-:S07]  /*2e930*/  MOV R43, R14 ;  /* 0x0000000e002b7202 */ /* 0x000fce0000000f00 */
[----:B------:R-:W-:Y:S05]  /*2e940*/  WARPSYNC.COLLECTIVE R15, `(.L_x_2702) ;  /* 0x000000000f087348 */ /* 0x000fea0003c00000 */
[----:B------:R0:W1:Y:S02]  /*2e950*/  SHFL.IDX P6, R14, R13, R12, R11 ;  /* 0x0000000c0d0e7389 */ /* 0x00006400000c000b */
[----:B01----:R-:W-:Y:S01]  /*2e960*/  ENDCOLLECTIVE ;  /* 0x000000000000791b */ /* 0x003fe20003800000 */
.L_x_2702:
[----:B------:R-:W-:Y:S02]  /*2e970*/  SEL R40, R42, R43, P0 ;  /* 0x0000002b2a287207 */ /* 0x000fe40000000000 */
[----:B------:R-:W-:Y:S02]  /*2e980*/  SEL R42, R43, R42, P0 ;  /* 0x0000002a2b2a7207 */ /* 0x000fe40000000000 */
[----:B------:R-:W-:Y:S01]  /*2e990*/  MOV R13, R49 ;  /* 0x00000031000d7202 */ /* 0x000fe20000000f00 */
[----:B------:R-:W-:Y:S02]  /*2e9a0*/  IMAD.MOV.U32 R12, RZ, RZ, R2 ;  /* 0x000000ffff0c7224 */ /* 0x000fe400078e0002 */
[----:B------:R-:W-:Y:S02]  /*2e9b0*/  IMAD.MOV.U32 R49, RZ, RZ, RZ ;  /* 0x000000ffff317224 */ /* 0x000fe400078e00ff */
[----:B------:R-:W-:-:S07]  /*2e9c0*/  IMAD.MOV.U32 R45, RZ, RZ, R14 ;  /* 0x000000ffff2d7224 */ /* 0x000fce00078e000e */
[----:B------:R-:W-:Y:S05]  /*2e9d0*/  WARPSYNC.COLLECTIVE R15, `(.L_x_2703) ;  /* 0x000000000f087348 */ /* 0x000fea0003c00000 */
[----:B------:R0:W1:Y:S02]  /*2e9e0*/  SHFL.IDX P6, R14, R13, R12, R11 ;  /* 0x0000000c0d0e7389 */ /* 0x00006400000c000b */
[----:B01----:R-:W-:Y:S01]  /*2e9f0*/  ENDCOLLECTIVE ;  /* 0x000000000000791b */ /* 0x003fe20003800000 */
.L_x_2703:
[----:B------:R-:W-:Y:S01]  /*2ea00*/  IMAD.MOV.U32 R13, RZ, RZ, R51 ;  /* 0x000000ffff0d7224 */ /* 0x000fe200078e0033 */
[----:B------:R-:W-:Y:S01]  /*2ea10*/  MOV R12, R0 ;  /* 0x00000000000c7202 */ /* 0x000fe20000000f00 */
[----:B------:R-:W-:-:S07]  /*2ea20*/  IMAD.MOV.U32 R44, RZ, RZ, R14 ;  /* 0x000000ffff2c7224 */ /* 0x000fce00078e000e */
[----:B------:R-:W-:Y:S05]  /*2ea30*/  WARPSYNC.COLLECTIVE R15, `(.L_x_2704) ;  /* 0x000000000f087348 */ /* 0x000fea0003c00000 */
[----:B------:R0:W1:Y:S02]  /*2ea40*/  SHFL.IDX P6, R14, R13, R12, R11 ;  /* 0x0000000c0d0e7389 */ /* 0x00006400000c000b */
[----:B01----:R-:W-:Y:S01]  /*2ea50*/  ENDCOLLECTIVE ;  /* 0x000000000000791b */ /* 0x003fe20003800000 */
.L_x_2704:
        /* <DEDUP_REMOVED lines=8> */
.L_x_2705:
[----:B------:R-:W-:Y:S02]  /*2eae0*/  IMAD.MOV.U32 R13, RZ, RZ, R55 ;  /* 0x000000ffff0d7224 */ /* 0x000fe400078e0037 */
[----:B------:R-:W-:Y:S01]  /*2eaf0*/  IMAD.MOV.U32 R12, RZ, RZ, R0 ;  /* 0x000000ffff0c7224 */ /* 0x000fe200078e0000 */
[----:B------:R-:W-:-:S07]  /*2eb00*/  MOV R48, R14 ;  /* 0x0000000e00307202 */ /* 0x000fce0000000f00 */
[----:B------:R-:W-:Y:S05]  /*2eb10*/  WARPSYNC.COLLECTIVE R15, `(.L_x_2706) ;  /* 0x000000000f087348 */ /* 0x000fea0003c00000 */
[----:B------:R0:W1:Y:S02]  /*2eb20*/  SHFL.IDX P6, R14, R13, R12, R11 ;  /* 0x0000000c0d0e7389 */ /* 0x00006400000c000b */
[----:B01----:R-:W-:Y:S01]  /*2eb30*/  ENDCOLLECTIVE ;  /* 0x000000000000791b */ /* 0x003fe20003800000 */
.L_x_2706:
[----:B------:R-:W-:Y:S01]  /*2eb40*/  MOV R13, R57 ;  /* 0x00000039000d7202 */ /* 0x000fe20000000f00 */
[----:B------:R-:W-:Y:S02]  /*2eb50*/  IMAD.MOV.U32 R12, RZ, RZ, R2 ;  /* 0x000000ffff0c7224 */ /* 0x000fe400078e0002 */
[----:B------:R-:W-:-:S07]  /*2eb60*/  IMAD.MOV.U32 R55, RZ, RZ, R14 ;  /* 0x000000ffff377224 */ /* 0x000fce00078e000e */
[----:B------:R-:W-:Y:S05]  /*2eb70*/  WARPSYNC.COLLECTIVE R15, `(.L_x_2707) ;  /* 0x000000000f087348 */ /* 0x000fea0003c00000 */
[----:B------:R0:W1:Y:S02]  /*2eb80*/  SHFL.IDX P6, R14, R13, R12, R11 ;  /* 0x0000000c0d0e7389 */ /* 0x00006400000c000b */
[----:B01----:R-:W-:Y:S01]  /*2eb90*/  ENDCOLLECTIVE ;  /* 0x000000000000791b */ /* 0x003fe20003800000 */
.L_x_2707:
[----:B------:R-:W-:Y:S01]  /*2eba0*/  IMAD.MOV.U32 R13, RZ, RZ, R59 ;  /* 0x000000ffff0d7224 */ /* 0x000fe200078e003b */
[----:B------:R-:W-:Y:S01]  /*2ebb0*/  MOV R12, R0 ;  /* 0x00000000000c7202 */ /* 0x000fe20000000f00 */
[----:B------:R-:W-:-:S07]  /*2ebc0*/  IMAD.MOV.U32 R50, RZ, RZ, R14 ;  /* 0x000000ffff327224 */ /* 0x000fce00078e000e */
[----:B------:R-:W-:Y:S05]  /*2ebd0*/  WARPSYNC.COLLECTIVE R15, `(.L_x_2708) ;  /* 0x000000000f087348 */ /* 0x000fea0003c00000 */
[----:B------:R0:W1:Y:S02]  /*2ebe0*/  SHFL.IDX P6, R14, R13, R12, R11 ;  /* 0x0000000c0d0e7389 */ /* 0x00006400000c000b */
[----:B01----:R-:W-:Y:S01]  /*2ebf0*/  ENDCOLLECTIVE ;  /* 0x000000000000791b */ /* 0x003fe20003800000 */
.L_x_2708:
[----:B------:R-:W-:Y:S02]  /*2ec00*/  IMAD.MOV.U32 R13, RZ, RZ, R61 ;  /* 0x000000ffff0d7224 */ /* 0x000fe400078e003d */
[----:B------:R-:W-:Y:S02]  /*2ec10*/  IMAD.MOV.U32 R12, RZ, RZ, R2 ;  /* 0x000000ffff0c7224 */ /* 0x000fe400078e0002 */
[----:B------:R-:W-:-:S07]  /*2ec20*/  IMAD.MOV.U32 R59, RZ, RZ, R14 ;  /* 0x000000ffff3b7224 */ /* 0x000fce00078e000e */
[----:B------:R-:W-:Y:S05]  /*2ec30*/  WARPSYNC.COLLECTIVE R15, `(.L_x_2709) ;  /* 0x000000000f087348 */ /* 0x000fea0003c00000 */
[----:B------:R0:W1:Y:S02]  /*2ec40*/  SHFL.IDX P6, R14, R13, R12, R11 ;  /* 0x0000000c0d0e7389 */ /* 0x00006400000c000b */
[----:B01----:R-:W-:Y:S01]  /*2ec50*/  ENDCOLLECTIVE ;  /* 0x000000000000791b */ /* 0x003fe20003800000 */
.L_x_2709:
[----:B------:R-:W-:Y:S02]  /*2ec60*/  IMAD.MOV.U32 R13, RZ, RZ, R63 ;  /* 0x000000ffff0d7224 */ /* 0x000fe400078e003f */
[----:B------:R-:W-:Y:S01]  /*2ec70*/  IMAD.MOV.U32 R12, RZ, RZ, R0 ;  /* 0x000000ffff0c7224 */ /* 0x000fe200078e0000 */
[----:B------:R-:W-:-:S07]  /*2ec80*/  MOV R52, R14 ;  /* 0x0000000e00347202 */ /* 0x000fce0000000f00 */
[----:B------:R-:W-:Y:S05]  /*2ec90*/  WARPSYNC.COLLECTIVE R15, `(.L_x_2710) ;  /* 0x000000000f087348 */ /* 0x000fea0003c00000 */
[----:B------:R0:W1:Y:S02]  /*2eca0*/  SHFL.IDX P6, R14, R13, R12, R11 ;  /* 0x0000000c0d0e7389 */ /* 0x00006400000c000b */
[----:B01----:R-:W-:Y:S01]  /*2ecb0*/  ENDCOLLECTIVE ;  /* 0x000000000000791b */ /* 0x003fe20003800000 */
.L_x_2710:
        /* <DEDUP_REMOVED lines=8> */
.L_x_2711:
[----:B------:R-:W-:Y:S01]  /*2ed40*/  IMAD.MOV.U32 R13, RZ, RZ, R67 ;  /* 0x000000ffff0d7224 */ /* 0x000fe200078e0043 */
[----:B------:R-:W-:Y:S01]  /*2ed50*/  MOV R12, R0 ;  /* 0x00000000000c7202 */ /* 0x000fe20000000f00 */
[----:B------:R-:W-:-:S07]  /*2ed60*/  IMAD.MOV.U32 R54, RZ, RZ, R14 ;  /* 0x000000ffff367224 */ /* 0x000fce00078e000e */
[----:B------:R-:W-:Y:S05]  /*2ed70*/  WARPSYNC.COLLECTIVE R15, `(.L_x_2712) ;  /* 0x000000000f087348 */ /* 0x000fea0003c00000 */
[----:B------:R0:W1:Y:S02]  /*2ed80*/  SHFL.IDX P6, R14, R13, R12, R11 ;  /* 0x0000000c0d0e7389 */ /* 0x00006400000c000b */
[----:B01----:R-:W-:Y:S01]  /*2ed90*/  ENDCOLLECTIVE ;  /* 0x000000000000791b */ /* 0x003fe20003800000 */
.L_x_2712:
        /* <DEDUP_REMOVED lines=8> */
.L_x_2713:
[----:B------:R-:W-:Y:S02]  /*2ee20*/  IMAD.MOV.U32 R13, RZ, RZ, R71 ;  /* 0x000000ffff0d7224 */ /* 0x000fe400078e0047 */
[----:B------:R-:W-:Y:S01]  /*2ee30*/  IMAD.MOV.U32 R12, RZ, RZ, R0 ;  /* 0x000000ffff0c7224 */ /* 0x000fe200078e0000 */
[----:B------:R-:W-:-:S07]  /*2ee40*/  MOV R56, R14 ;  /* 0x0000000e00387202 */ /* 0x000fce0000000f00 */
[----:B------:R-:W-:Y:S05]  /*2ee50*/  WARPSYNC.COLLECTIVE R15, `(.L_x_2714) ;  /* 0x000000000f087348 */ /* 0x000fea0003c00000 */
[----:B------:R0:W1:Y:S02]  /*2ee60*/  SHFL.IDX P6, R14, R13, R12, R11 ;  /* 0x0000000c0d0e7389 */ /* 0x00006400000c000b */
[----:B01----:R-:W-:Y:S01]  /*2ee70*/  ENDCOLLECTIVE ;  /* 0x000000000000791b */ /* 0x003fe20003800000 */
.L_x_2714:
        /* <DEDUP_REMOVED lines=8> */
.L_x_2715:
[----:B------:R-:W-:Y:S01]  /*2ef00*/  IMAD.MOV.U32 R13, RZ, RZ, R75 ;  /* 0x000000ffff0d7224 */ /* 0x000fe200078e004b */
[----:B------:R-:W-:Y:S01]  /*2ef10*/  MOV R12, R0 ;  /* 0x00000000000c7202 */ /* 0x000fe20000000f00 */
[----:B------:R-:W-:-:S07]  /*2ef20*/  IMAD.MOV.U32 R58, RZ, RZ, R14 ;  /* 0x000000ffff3a7224 */ /* 0x000fce00078e000e */
[----:B------:R-:W-:Y:S05]  /*2ef30*/  WARPSYNC.COLLECTIVE R15, `(.L_x_2716) ;  /* 0x000000000f087348 */ /* 0x000fea0003c00000 */
[----:B------:R0:W1:Y:S02]  /*2ef40*/  SHFL.IDX P6, R14, R13, R12, R11 ;  /* 0x0000000c0d0e7389 */ /* 0x00006400000c000b */
[----:B01----:R-:W-:Y:S01]  /*2ef50*/  ENDCOLLECTIVE ;  /* 0x000000000000791b */ /* 0x003fe20003800000 */
.L_x_2716:
        /* <DEDUP_REMOVED lines=8> */
.L_x_2717:
        /* <DEDUP_REMOVED lines=8> */
.L_x_2520:
[----:B------:R-:W-:Y:S01]  /*2f060*/  IMAD.MOV.U32 R13, RZ, RZ, R3 ;  /* 0x000000ffff0d7224 */ /* 0x000fe200078e0003 */
[----:B------:R-:W-:Y:S01]  /*2f070*/  MOV R11, 0x181f ;  /* 0x0000181f000b7802 */ /* 0x000fe20000000f00 */
[----:B------:R-:W-:Y:S02]  /*2f080*/  IMAD.MOV.U32 R12, RZ, RZ, RZ ;  /* 0x000000ffff0c7224 */ /* 0x000fe400078e00ff */
[----:B------:R-:W-:-:S07]  /*2f090*/  IMAD.MOV.U32 R15, RZ, RZ, -0x1 ;  /* 0xffffffffff0f7424 */ /* 0x000fce00078e00ff */
[----:B01----:R-:W-:Y:S05]  /*2f0a0*/  WARPSYNC.COLLECTIVE R15, `(.L_x_2719) ;  /* 0x000000000f087348 */ /* 0x003fea0003c00000 */
[----:B------:R2:W3:Y:S02]  /*2f0b0*/  SHFL.IDX P6, R14, R13, R12, R11 ;  /* 0x0000000c0d0e7389 */ /* 0x0004e400000c000b */
[----:B0123--:R-:W-:Y:S01]  /*2f0c0*/  ENDCOLLECTIVE ;  /* 0x000000000000791b */ /* 0x00ffe20003800000 */
.L_x_2719:
[----:B------:R-:W-:Y:S02]  /*2f0d0*/  IMAD.MOV.U32 R13, RZ, RZ, R2 ;  /* 0x000000ffff0d7224 */ /* 0x000fe400078e0002 */
[----:B------:R-:W-:-:S07]  /*2f0e0*/  IMAD.MOV.U32 R0, RZ, RZ, R14 ;  /* 0x000000ffff007224 */ /* 0x000fce00078e000e */
[----:B------:R-:W-:Y:S05]  /*2f0f0*/  WARPSYNC.COLLECTIVE R15, `(.L_x_2720) ;  /* 0x000000000f087348 */ /* 0x000fea0003c00000 */
[----:B------:R0:W1:Y:S02]  /*2f100*/  SHFL.IDX P6, R14, R13, R12, R11 ;  /* 0x0000000c0d0e7389 */ /* 0x00006400000c000b */
[----:B01----:R-:W-:Y:S01]  /*2f110*/  ENDCOLLECTIVE ;  /* 0x000000000000791b */ /* 0x003fe20003800000 */
.L_x_2720:
[----:B------:R-:W-:Y:S05]  /*2f120*/  BRA `(.L_x_2721) ;  /* 0xffffff7000fc7947 */ /* 0x000fea000383ffff */
.L_x_2523:
        /* <DEDUP_REMOVED lines=8> */
.L_x_2723:
[----:B------:R-:W-:Y:S05]  /*2f1b0*/  BSYNC B1 ;  /* 0x0000000000017941 */ /* 0x000fea0003800000 */
.L_x_2722:
[----:B------:R-:W-:Y:S01]  /*2f1c0*/  IMAD.MOV.U32 R13, RZ, RZ, R2 ;  /* 0x000000ffff0d7224 */ /* 0x000fe200078e0002 */
[----:B------:R-:W-:Y:S01]  /*2f1d0*/  MOV R15, 0xffffffff ;  /* 0xffffffff000f7802 */ /* 0x000fe20000000f00 */
[----:B------:R-:W-:Y:S01]  /*2f1e0*/  IMAD.MOV.U32 R12, RZ, RZ, 0x1 ;  /* 0x00000001ff0c7424 */ /* 0x000fe200078e00ff */
[----:B------:R-:W-:Y:S01]  /*2f1f0*/  MOV R0, R14 ;  /* 0x0000000e00007202 */ /* 0x000fe20000000f00 */
[----:B------:R-:W-:-:S07]  /*2f200*/  IMAD.MOV.U32 R11, RZ, RZ, 0x181f ;  /* 0x0000181fff0b7424 */ /* 0x000fce00078e00ff */
[----:B------:R-:W-:Y:S05]  /*2f210*/  WARPSYNC.COLLECTIVE R15, `(.L_x_2724) ;  /* 0x000000000f087348 */ /* 0x000fea0003c00000 */
[----:B------:R0:W1:Y:S02]  /*2f220*/  SHFL.IDX P6, R14, R13, R12, R11 ;  /* 0x0000000c0d0e7389 */ /* 0x00006400000c000b */
[----:B01----:R-:W-:Y:S01]  /*2f230*/  ENDCOLLECTIVE ;  /* 0x000000000000791b */ /* 0x003fe20003800000 */
.L_x_2724:
[----:B------:R-:W-:Y:S05]  /*2f240*/  BRA `(.L_x_2725) ;  /* 0xffffff7400087947 */ /* 0x000fea000383ffff */
.L_x_2526:
[----:B------:R-:W-:Y:S01]  /*2f250*/  BSSY B1, `(.L_x_2726) ;  /* 0x0000008000017945 */ /* 0x000fe20003800000 */
[----:B------:R-:W-:Y:S01]  /*2f260*/  IMAD.MOV.U32 R13, RZ, RZ, R3 ;  /* 0x000000ffff0d7224 */ /* 0x000fe200078e0003 */
[----:B0-----:R-:W-:Y:S01]  /*2f270*/  MOV R15, 0xffffffff ;  /* 0xffffffff000f7802 */ /* 0x001fe20000000f00 */
[----:B------:R-:W-:Y:S02]  /*2f280*/  IMAD.MOV.U32 R12, RZ, RZ, 0x2 ;  /* 0x00000002ff0c7424 */ /* 0x000fe400078e00ff */
[----:B------:R-:W-:-:S07]  /*2f290*/  IMAD.MOV.U32 R11, RZ, RZ, 0x181f ;  /* 0x0000181fff0b7424 */ /* 0x000fce00078e00ff */
[----:B-1234-:R-:W-:Y:S05]  /*2f2a0*/  WARPSYNC.COLLECTIVE R15, `(.L_x_2727) ;  /* 0x000000000f087348 */ /* 0x01efea0003c00000 */
[----:B----4-:R0:W4:Y:S02]  /*2f2b0*/  SHFL.IDX P6, R14, R13, R12, R11 ;  /* 0x0000000c0d0e7389 */ /* 0x01012400000c000b */
[----:B01234-:R-:W-:Y:S01]  /*2f2c0*/  ENDCOLLECTIVE ;  /* 0x000000000000791b */ /* 0x01ffe20003800000 */
.L_x_2727:
[----:B------:R-:W-:Y:S05]  /*2f2d0*/  BSYNC B1 ;  /* 0x0000000000017941 */ /* 0x000fea0003800000 */
.L_x_2726:
[----:B------:R-:W-:Y:S01]  /*2f2e0*/  IMAD.MOV.U32 R13, RZ, RZ, R2 ;  /* 0x000000ffff0d7224 */ /* 0x000fe200078e0002 */
[----:B------:R-:W-:Y:S01]  /*2f2f0*/  MOV R11, 0x181f ;  /* 0x0000181f000b7802 */ /* 0x000fe20000000f00 */
[----:B------:R-:W-:Y:S02]  /*2f300*/  IMAD.MOV.U32 R12, RZ, RZ, 0x2 ;  /* 0x00000002ff0c7424 */ /* 0x000fe400078e00ff */
[----:B------:R-:W-:Y:S02]  /*2f310*/  IMAD.MOV.U32 R15, RZ, RZ, -0x1 ;  /* 0xffffffffff0f7424 */ /* 0x000fe400078e00ff */
[----:B------:R-:W-:-:S07]  /*2f320*/  IMAD.MOV.U32 R0, RZ, RZ, R14 ;  /* 0x000000ffff007224 */ /* 0x000fce00078e000e */
[----:B------:R-:W-:Y:S05]  /*2f330*/  WARPSYNC.COLLECTIVE R15, `(.L_x_2728) ;  /* 0x000000000f087348 */ /* 0x000fea0003c00000 */
[----:B------:R0:W1:Y:S02]  /*2f340*/  SHFL.IDX P6, R14, R13, R12, R11 ;  /* 0x0000000c0d0e7389 */ /* 0x00006400000c000b */
[----:B01----:R-:W-:Y:S01]  /*2f350*/  ENDCOLLECTIVE ;  /* 0x000000000000791b */ /* 0x003fe20003800000 */
.L_x_2728:
[----:B------:R-:W-:Y:S05]  /*2f360*/  BRA `(.L_x_2729) ;  /* 0xffffff7400107947 */ /* 0x000fea000383ffff */
.L_x_2529:
        /* <DEDUP_REMOVED lines=8> */
.L_x_2731:
[----:B------:R-:W-:Y:S05]  /*2f3f0*/  BSYNC B1 ;  /* 0x0000000000017941 */ /* 0x000fea0003800000 */
.L_x_2730:
        /* <DEDUP_REMOVED lines=8> */
.L_x_2732:
[----:B------:R-:W-:Y:S05]  /*2f480*/  BRA `(.L_x_2733) ;  /* 0xffffff7400187947 */ /* 0x000fea000383ffff */
.L_x_2546:
[----:B------:R-:W2:Y:S01]  /*2f490*/  S2R R9, SR_TID.X ;  /* 0x0000000000097919 */ /* 0x000ea20000002100 */
[----:B------:R-:W-:Y:S01]  /*2f4a0*/  BSSY B1, `(.L_x_2734) ;  /* 0x000000a000017945 */ /* 0x000fe20003800000 */
[----:B------:R-:W-:Y:S01]  /*2f4b0*/  MOV R12, RZ ;  /* 0x000000ff000c7202 */ /* 0x000fe20000000f00 */
[----:B-1----:R-:W-:Y:S02]  /*2f4c0*/  IMAD.MOV.U32 R11, RZ, RZ, 0x1f ;  /* 0x0000001fff0b7424 */ /* 0x002fe400078e00ff */
[----:B------:R-:W-:Y:S01]  /*2f4d0*/  IMAD.MOV.U32 R15, RZ, RZ, -0x1 ;  /* 0xffffffffff0f7424 */ /* 0x000fe200078e00ff */
[----:B--2---:R-:W-:-:S04]  /*2f4e0*/  SHF.R.U32.HI R9, RZ, 0x5, R9 ;  /* 0x00000005ff097819 */ /* 0x004fc80000011609 */
[----:B------:R-:W-:-:S05]  /*2f4f0*/  LOP3.LUT R9, R9, 0x3, RZ, 0xc0, !PT ;  /* 0x0000000309097812 */ /* 0x000fca00078ec0ff */
[----:B------:R-:W-:-:S07]  /*2f500*/  IMAD.MOV.U32 R13, RZ, RZ, R9 ;  /* 0x000000ffff0d7224 */ /* 0x000fce00078e0009 */
[----:B0-----:R-:W-:Y:S05]  /*2f510*/  WARPSYNC.COLLECTIVE R15, `(.L_x_2735) ;  /* 0x000000000f087348 */ /* 0x001fea0003c00000 */
[----:B0-----:R0:W1:Y:S02]  /*2f520*/  SHFL.IDX P6, R14, R13, R12, R11 ;  /* 0x0000000c0d0e7389 */ /* 0x00106400000c000b */
[----:B01----:R-:W-:Y:S01]  /*2f530*/  ENDCOLLECTIVE ;  /* 0x000000000000791b */ /* 0x003fe20003800000 */
.L_x_2735:
[----:B------:R-:W-:Y:S05]  /*2f540*/  BSYNC B1 ;  /* 0x0000000000017941 */ /* 0x000fea0003800000 */
.L_x_2734:
[----:B------:R-:W-:Y:S05]  /*2f550*/  BRA `(.L_x_2736) ;  /* 0xffffff8800ec7947 */ /* 0x000fea000383ffff */
.L_x_2548:
[----:B------:R-:W-:Y:S01]  /*2f560*/  BSSY B1, `(.L_x_2737) ;  /* 0x0000006000017945 */ /* 0x000fe20003800000 */
[----:B------:R-:W-:-:S07]  /*2f570*/  IMAD.MOV.U32 R15, RZ, RZ, -0x1 ;  /* 0xffffffffff0f7424 */ /* 0x000fce00078e00ff */
[----:B01----:R-:W-:Y:S05]  /*2f580*/  WARPSYNC.COLLECTIVE R15, `(.L_x_2738) ;  /* 0x000000000f0c7348 */ /* 0x003fea0003c00000 */
[----:B------:R-:W-:Y:S02]  /*2f590*/  ELECT P6, UR62, PT ;  /* 0x00000000003e782f */ /* 0x000fe400038c0000 */
[----:B------:R-:W-:Y:S01]  /*2f5a0*/  MOV R14, UR62 ;  /* 0x0000003e000e7c02 */ /* 0x000fe20008000f00 */
[----:B01----:R-:W-:Y:S10]  /*2f5b0*/  ENDCOLLECTIVE ;  /* 0x000000000000791b */ /* 0x003ff40003800000 */
.L_x_2738:
[----:B------:R-:W-:Y:S05]  /*2f5c0*/  BSYNC B1 ;  /* 0x0000000000017941 */ /* 0x000fea0003800000 */
.L_x_2737:
[----:B------:R-:W-:Y:S05]  /*2f5d0*/  BRA `(.L_x_2547) ;  /* 0xffffff8800e47947 */ /* 0x000fea000383ffff */
.L_x_2550:
[----:B0-----:R-:W2:Y:S02]  /*2f5e0*/  LDL R5, [R1+0x4] ;  /* 0x0000040001057983 */ /* 0x001ea40000100800 */
[----:B--2---:R0:W2:Y:S02]  /*2f5f0*/  SYNCS.PHASECHK.TRANS64.TRYWAIT P0, [R5+URZ+0x29820], R4 ;  /* 0x02982004050075a7 */ /* 0x0040a4000800017f */
[----:B--2---:R-:W-:Y:S05]  /*2f600*/  @!P0 NANOSLEEP.SYNCS 0x989680 ;  /* 0x009896800000895d */ /* 0x004fea0003900000 */
[----:B------:R-:W2:Y:S02]  /*2f610*/  @!P0 SYNCS.PHASECHK.TRANS64 P0, [R5+URZ+0x29820], R4 ;  /* 0x02982004050085a7 */ /* 0x000ea4000800007f */
[----:B--2---:R-:W-:Y:S05]  /*2f620*/  @!P0 BRA `(.L_x_2550) ;  /* 0xfffffffc00ec8947 */ /* 0x004fea000383ffff */
[----:B------:R-:W-:Y:S05]  /*2f630*/  BRA `(.L_x_2739) ;  /* 0xffffff8800f47947 */ /* 0x000fea000383ffff */
.L_x_2554:
[----:B0-----:R0:W2:Y:S02]  /*2f640*/  SYNCS.PHASECHK.TRANS64.TRYWAIT P0, [R7+URZ+0x298a0], R10 ;  /* 0x0298a00a070075a7 */ /* 0x0010a4000800017f */
[----:B--2---:R-:W-:Y:S05]  /*2f650*/  @!P0 NANOSLEEP.SYNCS 0x989680 ;  /* 0x009896800000895d */ /* 0x004fea0003900000 */
[----:B------:R-:W2:Y:S02]  /*2f660*/  @!P0 SYNCS.PHASECHK.TRANS64 P0, [R7+URZ+0x298a0], R10 ;  /* 0x0298a00a070085a7 */ /* 0x000ea4000800007f */
[----:B--2---:R-:W-:Y:S05]  /*2f670*/  @!P0 BRA `(.L_x_2554) ;  /* 0xfffffffc00f08947 */ /* 0x004fea000383ffff */
[----:B------:R-:W-:Y:S05]  /*2f680*/  BRA `(.L_x_2740) ;  /* 0xffffff8c001c7947 */ /* 0x000fea000383ffff */
.L_x_2561:
[----:B-1----:R1:W2:Y:S02]  /*2f690*/  SYNCS.PHASECHK.TRANS64.TRYWAIT P0, [R7+URZ+0x298c0], R10 ;  /* 0x0298c00a070075a7 */ /* 0x0022a4000800017f */
[----:B--2---:R-:W-:Y:S05]  /*2f6a0*/  @!P0 NANOSLEEP.SYNCS 0x989680 ;  /* 0x009896800000895d */ /* 0x004fea0003900000 */
[----:B------:R-:W2:Y:S02]  /*2f6b0*/  @!P0 SYNCS.PHASECHK.TRANS64 P0, [R7+URZ+0x298c0], R10 ;  /* 0x0298c00a070085a7 */ /* 0x000ea4000800007f */
[----:B--2---:R-:W-:Y:S05]  /*2f6c0*/  @!P0 BRA `(.L_x_2561) ;  /* 0xfffffffc00f08947 */ /* 0x004fea000383ffff */
[----:B------:R-:W-:Y:S05]  /*2f6d0*/  BRA `(.L_x_2741) ;  /* 0xffffff9000187947 */ /* 0x000fea000383ffff */
.L_x_2568:
[----:B0-----:R0:W2:Y:S02]  /*2f6e0*/  SYNCS.PHASECHK.TRANS64.TRYWAIT P1, [R8+URZ+0x298a0], R7 ;  /* 0x0298a007080075a7 */ /* 0x0010a4000802017f */
[----:B--2---:R-:W-:Y:S05]  /*2f6f0*/  @!P1 NANOSLEEP.SYNCS 0x989680 ;  /* 0x009896800000995d */ /* 0x004fea0003900000 */
[----:B------:R-:W2:Y:S02]  /*2f700*/  @!P1 SYNCS.PHASECHK.TRANS64 P1, [R8+URZ+0x298a0], R7 ;  /* 0x0298a007080095a7 */ /* 0x000ea4000802007f */
[----:B--2---:R-:W-:Y:S05]  /*2f710*/  @!P1 BRA `(.L_x_2568) ;  /* 0xfffffffc00f09947 */ /* 0x004fea000383ffff */
[----:B------:R-:W-:Y:S05]  /*2f720*/  BRA `(.L_x_2742) ;  /* 0xffffff9000fc7947 */ /* 0x000fea000383ffff */
.L_x_2575:
[----:B-1----:R1:W2:Y:S02]  /*2f730*/  SYNCS.PHASECHK.TRANS64.TRYWAIT P1, [R8+URZ+0x298c0], R7 ;  /* 0x0298c007080075a7 */ /* 0x0022a4000802017f */
[----:B--2---:R-:W-:Y:S05]  /*2f740*/  @!P1 NANOSLEEP.SYNCS 0x989680 ;  /* 0x009896800000995d */ /* 0x004fea0003900000 */
[----:B------:R-:W2:Y:S02]  /*2f750*/  @!P1 SYNCS.PHASECHK.TRANS64 P1, [R8+URZ+0x298c0], R7 ;  /* 0x0298c007080095a7 */ /* 0x000ea4000802007f */
[----:B--2---:R-:W-:Y:S05]  /*2f760*/  @!P1 BRA `(.L_x_2575) ;  /* 0xfffffffc00f09947 */ /* 0x004fea000383ffff */
[----:B------:R-:W-:Y:S05]  /*2f770*/  BRA `(.L_x_2743) ;  /* 0xffffff9400f47947 */ /* 0x000fea000383ffff */
.L_x_2590:
[----:B------:R-:W2:Y:S01]  /*2f780*/  S2R R4, SR_TID.X ;  /* 0x0000000000047919 */ /* 0x000ea20000002100 */
[----:B------:R-:W-:Y:S01]  /*2f790*/  BSSY B0, `(.L_x_2744) ;  /* 0x000000a000007945 */ /* 0x000fe20003800000 */
[----:B------:R-:W-:Y:S02]  /*2f7a0*/  IMAD.MOV.U32 R12, RZ, RZ, RZ ;  /* 0x000000ffff0c7224 */ /* 0x000fe400078e00ff */
[----:B-1----:R-:W-:Y:S02]  /*2f7b0*/  IMAD.MOV.U32 R11, RZ, RZ, 0x1f ;  /* 0x0000001fff0b7424 */ /* 0x002fe400078e00ff */
[----:B------:R-:W-:Y:S01]  /*2f7c0*/  IMAD.MOV.U32 R15, RZ, RZ, -0x1 ;  /* 0xffffffffff0f7424 */ /* 0x000fe200078e00ff */
[----:B--2---:R-:W-:-:S04]  /*2f7d0*/  SHF.R.U32.HI R4, RZ, 0x5, R4 ;  /* 0x00000005ff047819 */ /* 0x004fc80000011604 */
[----:B------:R-:W-:-:S04]  /*2f7e0*/  LOP3.LUT R4, R4, 0x3, RZ, 0xc0, !PT ;  /* 0x0000000304047812 */ /* 0x000fc800078ec0ff */
[----:B------:R-:W-:-:S07]  /*2f7f0*/  MOV R13, R4 ;  /* 0x00000004000d7202 */ /* 0x000fce0000000f00 */
[----:B0--3--:R-:W-:Y:S05]  /*2f800*/  WARPSYNC.COLLECTIVE R15, `(.L_x_2745) ;  /* 0x000000000f087348 */ /* 0x009fea0003c00000 */
[----:B0-----:R0:W1:Y:S02]  /*2f810*/  SHFL.IDX P6, R14, R13, R12, R11 ;  /* 0x0000000c0d0e7389 */ /* 0x00106400000c000b */
[----:B01-3--:R-:W-:Y:S01]  /*2f820*/  ENDCOLLECTIVE ;  /* 0x000000000000791b */ /* 0x00bfe20003800000 */
.L_x_2745:
[----:B------:R-:W-:Y:S05]  /*2f830*/  BSYNC B0 ;  /* 0x0000000000007941 */ /* 0x000fea0003800000 */
.L_x_2744:
[----:B------:R-:W-:Y:S05]  /*2f840*/  BRA `(.L_x_2746) ;  /* 0xffffffa000d07947 */ /* 0x000fea000383ffff */
.L_x_2592:
[----:B------:R-:W-:Y:S01]  /*2f850*/  BSSY B0, `(.L_x_2747) ;  /* 0x0000006000007945 */ /* 0x000fe20003800000 */
[----:B------:R-:W-:-:S07]  /*2f860*/  MOV R15, 0xffffffff ;  /* 0xffffffff000f7802 */ /* 0x000fce0000000f00 */
[----:B01-3--:R-:W-:Y:S05]  /*2f870*/  WARPSYNC.COLLECTIVE R15, `(.L_x_2748) ;  /* 0x000000000f0c7348 */ /* 0x00bfea0003c00000 */
[----:B------:R-:W-:Y:S02]  /*2f880*/  ELECT P6, UR62, PT ;  /* 0x00000000003e782f */ /* 0x000fe400038c0000 */
[----:B------:R-:W-:Y:S01]  /*2f890*/  MOV R14, UR62 ;  /* 0x0000003e000e7c02 */ /* 0x000fe20008000f00 */
[----:B01-3--:R-:W-:Y:S10]  /*2f8a0*/  ENDCOLLECTIVE ;  /* 0x000000000000791b */ /* 0x00bff40003800000 */
.L_x_2748:
[----:B------:R-:W-:Y:S05]  /*2f8b0*/  BSYNC B0 ;  /* 0x0000000000007941 */ /* 0x000fea0003800000 */
.L_x_2747:
[----:B------:R-:W-:Y:S05]  /*2f8c0*/  BRA `(.L_x_2749) ;  /* 0xffffffa000dc7947 */ /* 0x000fea000383ffff */
.L_x_2594:
[----:B0-----:R0:W2:Y:S02]  /*2f8d0*/  SYNCS.PHASECHK.TRANS64.TRYWAIT P0, [R2+URZ+0x29880], R3 ;  /* 0x02988003020075a7 */ /* 0x0010a4000800017f */
[----:B--2---:R-:W-:Y:S05]  /*2f8e0*/  @!P0 NANOSLEEP.SYNCS 0x989680 ;  /* 0x009896800000895d */ /* 0x004fea0003900000 */
[----:B------:R-:W2:Y:S02]  /*2f8f0*/  @!P0 SYNCS.PHASECHK.TRANS64 P0, [R2+URZ+0x29880], R3 ;  /* 0x02988003020085a7 */ /* 0x000ea4000800007f */
[----:B--2---:R-:W-:Y:S05]  /*2f900*/  @!P0 BRA `(.L_x_2594) ;  /* 0xfffffffc00f08947 */ /* 0x004fea000383ffff */
[----:B------:R-:W-:Y:S05]  /*2f910*/  BRA `(.L_x_2750) ;  /* 0xffffffa400507947 */ /* 0x000fea000383ffff */
.L_x_2596:
[----:B--2---:R2:W3:Y:S02]  /*2f920*/  SYNCS.PHASECHK.TRANS64.TRYWAIT P0, [R2+URZ+0x29840], R3 ;  /* 0x02984003020075a7 */ /* 0x0044e4000800017f */
[----:B---3--:R-:W-:Y:S05]  /*2f930*/  @!P0 NANOSLEEP.SYNCS 0x989680 ;  /* 0x009896800000895d */ /* 0x008fea0003900000 */
[----:B------:R-:W3:Y:S02]  /*2f940*/  @!P0 SYNCS.PHASECHK.TRANS64 P0, [R2+URZ+0x29840], R3 ;  /* 0x02984003020085a7 */ /* 0x000ee4000800007f */
[----:B---3--:R-:W-:Y:S05]  /*2f950*/  @!P0 BRA `(.L_x_2596) ;  /* 0xfffffffc00f08947 */ /* 0x008fea000383ffff */
[----:B------:R-:W-:Y:S05]  /*2f960*/  BRA `(.L_x_2751) ;  /* 0xffffffa400b07947 */ /* 0x000fea000383ffff */
.L_x_2600:
[----:B------:R-:W2:Y:S01]  /*2f970*/  LDL.LU R11, [R1+0x40] ;  /* 0x00004000010b7983 */ /* 0x000ea20000300800 */
[----:B------:R-:W-:Y:S01]  /*2f980*/  IMAD.MOV.U32 R13, RZ, RZ, R2 ;  /* 0x000000ffff0d7224 */ /* 0x000fe200078e0002 */
[----:B------:R-:W-:Y:S01]  /*2f990*/  MOV R15, 0xffffffff ;  /* 0xffffffff000f7802 */ /* 0x000fe20000000f00 */
[----:B------:R-:W-:Y:S01]  /*2f9a0*/  IMAD.MOV.U32 R12, RZ, RZ, RZ ;  /* 0x000000ffff0c7224 */ /* 0x000fe200078e00ff */
[----:B------:R-:W-:-:S04]  /*2f9b0*/  LOP3.LUT R5, R5, 0x7f, RZ, 0xc0, !PT ;  /* 0x0000007f05057812 */ /* 0x000fc800078ec0ff */
[----:B------:R-:W-:-:S04]  /*2f9c0*/  SHF.R.U32.HI R7, RZ, 0x2, R5 ;  /* 0x00000002ff077819 */ /* 0x000fc80000011605 */
[----:B------:R-:W-:-:S05]  /*2f9d0*/  LEA R17, R17, R7, 0x7 ;  /* 0x0000000711117211 */ /* 0x000fca00078e38ff */
[----:B------:R-:W-:Y:S02]  /*2f9e0*/  VIADD R7, R17, 0x20 ;  /* 0x0000002011077836 */ /* 0x000fe40000000000 */
[----:B--2---:R-:W-:Y:S02]  /*2f9f0*/  IMAD R0, R11, R8, RZ ;  /* 0x000000080b007224 */ /* 0x004fe400078e02ff */
[----:B------:R-:W-:-:S03]  /*2fa00*/  IMAD.MOV.U32 R11, RZ, RZ, 0x1c1f ;  /* 0x00001c1fff0b7424 */ /* 0x000fc600078e00ff */
[----:B------:R-:W-:-:S13]  /*2fa10*/  ISETP.GE.AND P4, PT, R17, R0, PT ;  /* 0x000000001100720c */ /* 0x000fda0003f86270 */
[----:B-----5:R-:W-:Y:S05]  /*2fa20*/  WARPSYNC.COLLECTIVE R15, `(.L_x_2752) ;  /* 0x000000000f087348 */ /* 0x020fea0003c00000 */
[----:B------:R0:W1:Y:S02]  /*2fa30*/  SHFL.IDX P6, R14, R13, R12, R11 ;  /* 0x0000000c0d0e7389 */ /* 0x00006400000c000b */
[----:B01---5:R-:W-:Y:S01]  /*2fa40*/  ENDCOLLECTIVE ;  /* 0x000000000000791b */ /* 0x023fe20003800000 */
.L_x_2752:
[----:B------:R-:W-:Y:S02]  /*2fa50*/  IMAD.MOV.U32 R13, RZ, RZ, R3 ;  /* 0x000000ffff0d7224 */ /* 0x000fe400078e0003 */
[----:B------:R-:W-:-:S07]  /*2fa60*/  IMAD.MOV.U32 R4, RZ, RZ, R14 ;  /* 0x000000ffff047224 */ /* 0x000fce00078e000e */
[----:B------:R-:W-:Y:S05]  /*2fa70*/  WARPSYNC.COLLECTIVE R15, `(.L_x_2753) ;  /* 0x000000000f087348 */ /* 0x000fea0003c00000 */
[----:B------:R0:W1:Y:S02]  /*2fa80*/  SHFL.IDX P6, R14, R13, R12, R11 ;  /* 0x0000000c0d0e7389 */ /* 0x00006400000c000b */
[----:B01----:R-:W-:Y:S01]  /*2fa90*/  ENDCOLLECTIVE ;  /* 0x000000000000791b */ /* 0x003fe20003800000 */
.L_x_2753:
[----:B------:R-:W-:Y:S01]  /*2faa0*/  IMAD.MOV.U32 R13, RZ, RZ, R2 ;  /* 0x000000ffff0d7224 */ /* 0x000fe200078e0002 */
[----:B------:R-:W-:Y:S01]  /*2fab0*/  MOV R12, 0x1 ;  /* 0x00000001000c7802 */ /* 0x000fe20000000f00 */
[----:B------:R-:W-:-:S07]  /*2fac0*/  IMAD.MOV.U32 R5, RZ, RZ, R14 ;  /* 0x000000ffff057224 */ /* 0x000fce00078e000e */
[----:B------:R-:W-:Y:S05]  /*2fad0*/  WARPSYNC.COLLECTIVE R15, `(.L_x_2754) ;  /* 0x000000000f087348 */ /* 0x000fea0003c00000 */
[----:B------:R0:W1:Y:S02]  /*2fae0*/  SHFL.IDX P6, R14, R13, R12, R11 ;  /* 0x0000000c0d0e7389 */ /* 0x00006400000c000b */
[----:B01----:R-:W-:Y:S01]  /*2faf0*/  ENDCOLLECTIVE ;  /* 0x000000000000791b */ /* 0x003fe20003800000 */
.L_x_2754:
[----:B------:R-:W-:-:S05]  /*2fb00*/  @!P4 IADD3 R5, P3, R10, R5, RZ ;  /* 0x000000050a05c210 */ /* 0x000fca0007f7e0ff */
[----:B------:R-:W-:Y:S01]  /*2fb10*/  @!P4 IMAD.X R4, RZ, RZ, R4, P3 ;  /* 0x000000ffff04c224 */ /* 0x000fe200018e0604 */
[----:B------:R-:W-:-:S04]  /*2fb20*/  ISETP.GE.AND P3, PT, R7, R0, PT ;  /* 0x000000000700720c */ /* 0x000fc80003f66270 */
        /* <DEDUP_REMOVED lines=8> */
.L_x_2755:
[----:B------:R-:W-:Y:S01]  /*2fbb0*/  @!PT LDS RZ, [RZ] ;  /* 0x00000000fffff984 */ /* 0x000fe20000000800 */
[----:B------:R-:W-:Y:S01]  /*2fbc0*/  @!PT LDS RZ, [RZ] ;  /* 0x00000000fffff984 */ /* 0x000fe20000000800 */
[----:B------:R-:W-:Y:S01]  /*2fbd0*/  @!PT LDS RZ, [RZ] ;  /* 0x00000000fffff984 */ /* 0x000fe20000000800 */
[----:B------:R-:W-:Y:S04]  /*2fbe0*/  @!P4 LDGSTS.E.BYPASS.LTC128B.128 [R9+0x14400], desc[UR56][R4.64], !P0 ;  /* 0x144000000409cfae */ /* 0x000fe8000c101d78 */
[----:B------:R-:W-:Y:S04]  /*2fbf0*/  @!P4 LDGSTS.E.BYPASS.LTC128B.128 [R9+0x16400], desc[UR56][R4.64+0x40], !P1 ;  /* 0x164000400409cfae */ /* 0x000fe8000c901d78 */
[----:B------:R0:W-:Y:S01]  /*2fc00*/  @!P4 LDGSTS.E.BYPASS.LTC128B.128 [R9+0x18400], desc[UR56][R4.64+0x80], !P2 ;  /* 0x184000800409cfae */ /* 0x0001e2000d101d78 */
[----:B------:R-:W-:Y:S02]  /*2fc10*/  IMAD.MOV.U32 R13, RZ, RZ, R2 ;  /* 0x000000ffff0d7224 */ /* 0x000fe400078e0002 */
[----:B------:R-:W-:-:S02]  /*2fc20*/  IMAD.MOV.U32 R12, RZ, RZ, 0x2 ;  /* 0x00000002ff0c7424 */ /* 0x000fc400078e00ff */
[----:B0-----:R-:W-:-:S07]  /*2fc30*/  IMAD.MOV.U32 R4, RZ, RZ, R14 ;  /* 0x000000ffff047224 */ /* 0x001fce00078e000e */
[----:B------:R-:W-:Y:S05]  /*2fc40*/  WARPSYNC.COLLECTIVE R15, `(.L_x_2756) ;  /* 0x000000000f087348 */ /* 0x000fea0003c00000 */
[----:B------:R0:W1:Y:S02]  /*2fc50*/  SHFL.IDX P6, R14, R13, R12, R11 ;  /* 0x0000000c0d0e7389 */ /* 0x00006400000c000b */
[----:B01----:R-:W-:Y:S01]  /*2fc60*/  ENDCOLLECTIVE ;  /* 0x000000000000791b */ /* 0x003fe20003800000 */
.L_x_2756:
[----:B------:R-:W-:-:S04]  /*2fc70*/  @!P3 IADD3 R5, P4, R10, R4, RZ ;  /* 0x000000040a05b210 */ /* 0x000fc80007f9e0ff */
[----:B------:R-:W-:-:S04]  /*2fc80*/  @!P3 IADD3.X R4, RZ, R6, RZ, P4, !PT ;  /* 0x00000006ff04b210 */ /* 0x000fc800027fe4ff */
[----:B------:R-:W-:Y:S01]  /*2fc90*/  @!P3 LOP3.LUT R5, R5, R4, RZ, 0x3c, !PT ;  /* 0x000000040505b212 */ /* 0x000fe200078e3cff */
[----:B------:R-:W-:-:S03]  /*2fca0*/  IMAD.MOV.U32 R13, RZ, RZ, R3 ;  /* 0x000000ffff0d7224 */ /* 0x000fc600078e0003 */
[----:B------:R-:W-:-:S04]  /*2fcb0*/  @!P3 LOP3.LUT R4, R5, R4, RZ, 0x3c, !PT ;  /* 0x000000040504b212 */ /* 0x000fc800078e3cff */
[----:B------:R-:W-:Y:S02]  /*2fcc0*/  @!P3 LOP3.LUT R5, R5, R4, RZ, 0x3c, !PT ;  /* 0x000000040505b212 */ /* 0x000fe400078e3cff */
[----:B------:R-:W-:-:S03]  /*2fcd0*/  MOV R6, R14 ;  /* 0x0000000e00067202 */ /* 0x000fc60000000f00 */
[----:B------:R-:W-:Y:S01]  /*2fce0*/  @!PT LDS RZ, [RZ] ;  /* 0x00000000fffff984 */ /* 0x000fe20000000800 */
[----:B------:R-:W-:Y:S01]  /*2fcf0*/  @!PT LDS RZ, [RZ] ;  /* 0x00000000fffff984 */ /* 0x000fe20000000800 */
[----:B------:R-:W-:Y:S01]  /*2fd00*/  @!PT LDS RZ, [RZ] ;  /* 0x00000000fffff984 */ /* 0x000fe20000000800 */
[----:B------:R0:W-:Y:S04]  /*2fd10*/  @!P3 LDGSTS.E.BYPASS.LTC128B.128 [R9+0x14c00], desc[UR56][R4.64], !P0 ;  /* 0x14c000000409bfae */ /* 0x0001e8000c101d78 */
[----:B0-----:R-:W-:Y:S05]  /*2fd20*/  WARPSYNC.COLLECTIVE R15, `(.L_x_2757) ;  /* 0x000000000f087348 */ /* 0x001fea0003c00000 */
[----:B------:R1:W2:Y:S02]  /*2fd30*/  SHFL.IDX P6, R14, R13, R12, R11 ;  /* 0x0000000c0d0e7389 */ /* 0x0002a400000c000b */
[----:B012---:R-:W-:Y:S01]  /*2fd40*/  ENDCOLLECTIVE ;  /* 0x000000000000791b */ /* 0x007fe20003800000 */
.L_x_2757:
[----:B------:R-:W-:Y:S01]  /*2fd50*/  @!PT LDS RZ, [RZ] ;  /* 0x00000000fffff984 */ /* 0x000fe20000000800 */
[----:B------:R-:W-:Y:S01]  /*2fd60*/  @!PT LDS RZ, [RZ] ;  /* 0x00000000fffff984 */ /* 0x000fe20000000800 */
[----:B------:R-:W-:Y:S01]  /*2fd70*/  @!PT LDS RZ, [RZ] ;  /* 0x00000000fffff984 */ /* 0x000fe20000000800 */
[----:B------:R-:W-:Y:S04]  /*2fd80*/  @!P3 LDGSTS.E.BYPASS.LTC128B.128 [R9+0x16c00], desc[UR56][R4.64+0x40], !P1 ;  /* 0x16c000400409bfae */ /* 0x000fe8000c901d78 */
[----:B------:R0:W-:Y:S01]  /*2fd90*/  @!P3 LDGSTS.E.BYPASS.LTC128B.128 [R9+0x18c00], desc[UR56][R4.64+0x80], !P2 ;  /* 0x18c000800409bfae */ /* 0x0001e2000d101d78 */
[----:B------:R-:W-:Y:S01]  /*2fda0*/  MOV R13, R2 ;  /* 0x00000002000d7202 */ /* 0x000fe20000000f00 */
[----:B------:R-:W-:Y:S02]  /*2fdb0*/  IMAD.MOV.U32 R12, RZ, RZ, 0x3 ;  /* 0x00000003ff0c7424 */ /* 0x000fe400078e00ff */
[----:B0-----:R-:W-:-:S05]  /*2fdc0*/  VIADD R4, R17, 0x40 ;  /* 0x0000004011047836 */ /* 0x001fca0000000000 */
[----:B------:R-:W-:Y:S01]  /*2fdd0*/  ISETP.GE.AND P3, PT, R4, R0, PT ;  /* 0x000000000400720c */ /* 0x000fe20003f66270 */
[----:B------:R-:W-:-:S12]  /*2fde0*/  IMAD.MOV.U32 R4, RZ, RZ, R14 ;  /* 0x000000ffff047224 */ /* 0x000fd800078e000e */
[----:B------:R-:W-:Y:S05]  /*2fdf0*/  WARPSYNC.COLLECTIVE R15, `(.L_x_2758) ;  /* 0x000000000f087348 */ /* 0x000fea0003c00000 */
[----:B------:R0:W1:Y:S02]  /*2fe00*/  SHFL.IDX P6, R14, R13, R12, R11 ;  /* 0x0000000c0d0e7389 */ /* 0x00006400000c000b */
[----:B01----:R-:W-:Y:S01]  /*2fe10*/  ENDCOLLECTIVE ;  /* 0x000000000000791b */ /* 0x003fe20003800000 */
.L_x_2758:
[----:B------:R-:W-:Y:S01]  /*2fe20*/  @!P3 IADD3 R5, P4, R10, R4, RZ ;  /* 0x000000040a05b210 */ /* 0x000fe20007f9e0ff */
[----:B------:R-:W-:-:S04]  /*2fe30*/  IMAD.MOV.U32 R13, RZ, RZ, R3 ;  /* 0x000000ffff0d7224 */ /* 0x000fc800078e0003 */
[----:B------:R-:W-:-:S05]  /*2fe40*/  @!P3 IMAD.X R4, RZ, RZ, R6, P4 ;  /* 0x000000ffff04b224 */ /* 0x000fca00020e0606 */
[----:B------:R-:W-:-:S04]  /*2fe50*/  @!P3 LOP3.LUT R5, R5, R4, RZ, 0x3c, !PT ;  /* 0x000000040505b212 */ /* 0x000fc800078e3cff */
        /* <DEDUP_REMOVED lines=12> */
.L_x_2759:
[----:B------:R-:W-:Y:S01]  /*2ff20*/  MOV R3, R14 ;  /* 0x0000000e00037202 */ /* 0x000fe20000000f00 */
[----:B------:R-:W-:Y:S06]  /*2ff30*/  BRA `(.L_x_2760) ;  /* 0xffffffac00347947 */ /* 0x000fec000383ffff */
.L_x_2605:
[----:B0-----:R-:W3:Y:S02]  /*2ff40*/  LDL R2, [R1+0x4] ;  /* 0x0000040001027983 */ /* 0x001ee40000100800 */
[----:B---3--:R0:W3:Y:S02]  /*2ff50*/  SYNCS.PHASECHK.TRANS64.TRYWAIT P0, [R2+URZ+0x29820], R0 ;  /* 0x02982000020075a7 */ /* 0x0080e4000800017f */
[----:B---3--:R-:W-:Y:S05]  /*2ff60*/  @!P0 NANOSLEEP.SYNCS 0x989680 ;  /* 0x009896800000895d */ /* 0x008fea0003900000 */
[----:B------:R-:W3:Y:S02]  /*2ff70*/  @!P0 SYNCS.PHASECHK.TRANS64 P0, [R2+URZ+0x29820], R0 ;  /* 0x02982000020085a7 */ /* 0x000ee4000800007f */
[----:B---3--:R-:W-:Y:S05]  /*2ff80*/  @!P0 BRA `(.L_x_2605) ;  /* 0xfffffffc00ec8947 */ /* 0x008fea000383ffff */
[----:B------:R-:W-:Y:S05]  /*2ff90*/  BRA `(.L_x_2761) ;  /* 0xffffffac00a87947 */ /* 0x000fea000383ffff */
.L_x_2611:
[----:B---3--:R3:W4:Y:S02]  /*2ffa0*/  SYNCS.PHASECHK.TRANS64.TRYWAIT P0, [R5+URZ+0x29880], R4 ;  /* 0x02988004050075a7 */ /* 0x008724000800017f */
[----:B----4-:R-:W-:Y:S05]  /*2ffb0*/  @!P0 NANOSLEEP.SYNCS 0x989680 ;  /* 0x009896800000895d */ /* 0x010fea0003900000 */
[----:B------:R-:W4:Y:S02]  /*2ffc0*/  @!P0 SYNCS.PHASECHK.TRANS64 P0, [R5+URZ+0x29880], R4 ;  /* 0x02988004050085a7 */ /* 0x000f24000800007f */
[----:B----4-:R-:W-:Y:S05]  /*2ffd0*/  @!P0 BRA `(.L_x_2611) ;  /* 0xfffffffc00f08947 */ /* 0x010fea000383ffff */
[----:B------:R-:W-:Y:S05]  /*2ffe0*/  BRA `(.L_x_2762) ;  /* 0xffffffb000687947 */ /* 0x000fea000383ffff */
.L_x_2616:
[----:B--2---:R2:W4:Y:S02]  /*2fff0*/  SYNCS.PHASECHK.TRANS64.TRYWAIT P0, [R5+URZ+0x29840], R4 ;  /* 0x02984004050075a7 */ /* 0x004524000800017f */
[----:B----4-:R-:W-:Y:S05]  /*30000*/  @!P0 NANOSLEEP.SYNCS 0x989680 ;  /* 0x009896800000895d */ /* 0x010fea0003900000 */
[----:B------:R-:W4:Y:S02]  /*30010*/  @!P0 SYNCS.PHASECHK.TRANS64 P0, [R5+URZ+0x29840], R4 ;  /* 0x02984004050085a7 */ /* 0x000f24000800007f */
[----:B----4-:R-:W-:Y:S05]  /*30020*/  @!P0 BRA `(.L_x_2616) ;  /* 0xfffffffc00f08947 */ /* 0x010fea000383ffff */
[----:B------:R-:W-:Y:S05]  /*30030*/  BRA `(.L_x_2763) ;  /* 0xffffffb000f07947 */ /* 0x000fea000383ffff */
.L_x_2624:
[----:B---3--:R3:W4:Y:S02]  /*30040*/  SYNCS.PHASECHK.TRANS64.TRYWAIT P0, [R17+URZ+0x29870], R4 ;  /* 0x02987004110075a7 */ /* 0x008724000800017f */
[----:B----4-:R-:W-:Y:S05]  /*30050*/  @!P0 NANOSLEEP.SYNCS 0x989680 ;  /* 0x009896800000895d */ /* 0x010fea0003900000 */
[----:B------:R-:W4:Y:S02]  /*30060*/  @!P0 SYNCS.PHASECHK.TRANS64 P0, [R17+URZ+0x29870], R4 ;  /* 0x02987004110085a7 */ /* 0x000f24000800007f */
[----:B----4-:R-:W-:Y:S05]  /*30070*/  @!P0 BRA `(.L_x_2624) ;  /* 0xfffffffc00f08947 */ /* 0x010fea000383ffff */
[----:B------:R-:W-:Y:S05]  /*30080*/  BRA `(.L_x_2764) ;  /* 0xffffffb800207947 */ /* 0x000fea000383ffff */
.L_x_2626:
[----:B----4-:R4:W0:Y:S02]  /*30090*/  SYNCS.PHASECHK.TRANS64.TRYWAIT P0, [R17+URZ+0x29860], R3 ;  /* 0x02986003110075a7 */ /* 0x010824000800017f */
[----:B0-----:R-:W-:Y:S05]  /*300a0*/  @!P0 NANOSLEEP.SYNCS 0x989680 ;  /* 0x009896800000895d */ /* 0x001fea0003900000 */
[----:B------:R-:W0:Y:S02]  /*300b0*/  @!P0 SYNCS.PHASECHK.TRANS64 P0, [R17+URZ+0x29860], R3 ;  /* 0x02986003110085a7 */ /* 0x000e24000800007f */
[----:B0-----:R-:W-:Y:S05]  /*300c0*/  @!P0 BRA `(.L_x_2626) ;  /* 0xfffffffc00f08947 */ /* 0x001fea000383ffff */
[----:B------:R-:W-:Y:S05]  /*300d0*/  BRA `(.L_x_2765) ;  /* 0xffffffb800287947 */ /* 0x000fea000383ffff */
.L_x_2633:
[----:B0-----:R0:W2:Y:S02]  /*300e0*/  SYNCS.PHASECHK.TRANS64.TRYWAIT P1, [R17+URZ+0x29870], R0 ;  /* 0x02987000110075a7 */ /* 0x0010a4000802017f */
[----:B--2---:R-:W-:Y:S05]  /*300f0*/  @!P1 NANOSLEEP.SYNCS 0x989680 ;  /* 0x009896800000995d */ /* 0x004fea0003900000 */
[----:B------:R-:W2:Y:S02]  /*30100*/  @!P1 SYNCS.PHASECHK.TRANS64 P1, [R17+URZ+0x29870], R0 ;  /* 0x02987000110095a7 */ /* 0x000ea4000802007f */
[----:B--2---:R-:W-:Y:S05]  /*30110*/  @!P1 BRA `(.L_x_2633) ;  /* 0xfffffffc00f09947 */ /* 0x004fea000383ffff */
[----:B------:R-:W-:Y:S05]  /*30120*/  BRA `(.L_x_2766) ;  /* 0xffffffc000107947 */ /* 0x000fea000383ffff */
.L_x_2635:
[----:B0-----:R0:W2:Y:S02]  /*30130*/  SYNCS.PHASECHK.TRANS64.TRYWAIT P1, [R17+URZ+0x29860], R0 ;  /* 0x02986000110075a7 */ /* 0x0010a4000802017f */
[----:B--2---:R-:W-:Y:S05]  /*30140*/  @!P1 NANOSLEEP.SYNCS 0x989680 ;  /* 0x009896800000995d */ /* 0x004fea0003900000 */
[----:B------:R-:W2:Y:S02]  /*30150*/  @!P1 SYNCS.PHASECHK.TRANS64 P1, [R17+URZ+0x29860], R0 ;  /* 0x02986000110095a7 */ /* 0x000ea4000802007f */
[----:B--2---:R-:W-:Y:S05]  /*30160*/  @!P1 BRA `(.L_x_2635) ;  /* 0xfffffffc00f09947 */ /* 0x004fea000383ffff */
[----:B------:R-:W-:Y:S05]  /*30170*/  BRA `(.L_x_2767) ;  /* 0xffffffc000187947 */ /* 0x000fea000383ffff */
.L_x_2639:
[----:B------:R-:W-:Y:S01]  /*30180*/  BSSY B0, `(.L_x_2768) ;  /* 0x0000008000007945 */ /* 0x000fe20003800000 */
[----:B------:R-:W-:Y:S01]  /*30190*/  IMAD.MOV.U32 R13, RZ, RZ, R16 ;  /* 0x000000ffff0d7224 */ /* 0x000fe200078e0010 */
[----:B------:R-:W-:Y:S01]  /*301a0*/  MOV R15, 0xffffffff ;  /* 0xffffffff000f7802 */ /* 0x000fe20000000f00 */
[----:B------:R-:W-:Y:S02]  /*301b0*/  IMAD.MOV.U32 R12, RZ, RZ, RZ ;  /* 0x000000ffff0c7224 */ /* 0x000fe400078e00ff */
[----:B-1----:R-:W-:-:S07]  /*301c0*/  IMAD.MOV.U32 R11, RZ, RZ, 0x1f ;  /* 0x0000001fff0b7424 */ /* 0x002fce00078e00ff */
[----:B------:R-:W-:Y:S05]  /*301d0*/  WARPSYNC.COLLECTIVE R15, `(.L_x_2769) ;  /* 0x000000000f087348 */ /* 0x000fea0003c00000 */
[----:B------:R0:W1:Y:S02]  /*301e0*/  SHFL.IDX P6, R14, R13, R12, R11 ;  /* 0x0000000c0d0e7389 */ /* 0x00006400000c000b */
[----:B01----:R-:W-:Y:S01]  /*301f0*/  ENDCOLLECTIVE ;  /* 0x000000000000791b */ /* 0x003fe20003800000 */
.L_x_2769:
[----:B------:R-:W-:Y:S05]  /*30200*/  BSYNC B0 ;  /* 0x0000000000007941 */ /* 0x000fea0003800000 */
.L_x_2768:
        /* <DEDUP_REMOVED lines=9> */
.L_x_2770:
        /* <DEDUP_REMOVED lines=10> */
[C---:B------:R-:W-:Y:S02]  /*30340*/  ISETP.GE.U32.AND P5, PT, R7.reuse, 0x10, PT ;  /* 0x000000100700780c */ /* 0x040fe40003fa6070 */
[----:B0-----:R-:W-:Y:S01]  /*30350*/  MOV R2, RZ ;  /* 0x000000ff00027202 */ /* 0x001fe20000000f00 */
[----:B--2---:R-:W-:Y:S01]  /*30360*/  @!P1 IMAD.MOV.U32 R2, RZ, RZ, R3 ;  /* 0x000000ffff029224 */ /* 0x004fe200078e0003 */
[----:B------:R-:W-:-:S03]  /*30370*/  ISETP.NE.AND P1, PT, R7, RZ, PT ;  /* 0x000000ff0700720c */ /* 0x000fc60003f25270 */
[----:B------:R-:W-:-:S10]  /*30380*/  IMAD.MOV.U32 R13, RZ, RZ, R2 ;  /* 0x000000ffff0d7224 */ /* 0x000fd400078e0002 */
[----:B------:R-:W-:Y:S05]  /*30390*/  WARPSYNC.COLLECTIVE R15, `(.L_x_2771) ;  /* 0x000000000f087348 */ /* 0x000fea0003c00000 */
[----:B------:R0:W1:Y:S02]  /*303a0*/  SHFL.UP P6, R14, R13, R12, R11 ;  /* 0x0400000c0d0e7389 */ /* 0x00006400000c000b */
[----:B01----:R-:W-:Y:S01]  /*303b0*/  ENDCOLLECTIVE ;  /* 0x000000000000791b */ /* 0x003fe20003800000 */
.L_x_2771:
[----:B------:R-:W-:Y:S01]  /*303c0*/  IMAD.MOV.U32 R12, RZ, RZ, 0x2 ;  /* 0x00000002ff0c7424 */ /* 0x000fe200078e00ff */
[----:B------:R-:W-:-:S04]  /*303d0*/  MOV R3, R14 ;  /* 0x0000000e00037202 */ /* 0x000fc80000000f00 */
[----:B------:R-:W-:-:S05]  /*303e0*/  SEL R3, R3, RZ, P1 ;  /* 0x000000ff03037207 */ /* 0x000fca0000800000 */
[----:B------:R-:W-:-:S04]  /*303f0*/  IMAD.IADD R3, R2, 0x1, R3 ;  /* 0x0000000102037824 */ /* 0x000fc800078e0203 */
[----:B------:R-:W-:-:S07]  /*30400*/  IMAD.MOV.U32 R13, RZ, RZ, R3 ;  /* 0x000000ffff0d7224 */ /* 0x000fce00078e0003 */
[----:B------:R-:W-:Y:S05]  /*30410*/  WARPSYNC.COLLECTIVE R15, `(.L_x_2772) ;  /* 0x000000000f087348 */ /* 0x000fea0003c00000 */
[----:B------:R0:W1:Y:S02]  /*30420*/  SHFL.UP P6, R14, R13, R12, R11 ;  /* 0x0400000c0d0e7389 */ /* 0x00006400000c000b */
[----:B01----:R-:W-:Y:S01]  /*30430*/  ENDCOLLECTIVE ;  /* 0x000000000000791b */ /* 0x003fe20003800000 */
.L_x_2772:
        /* <DEDUP_REMOVED lines=8> */
.L_x_2773:
        /* <DEDUP_REMOVED lines=8> */
.L_x_2774:
        /* <DEDUP_REMOVED lines=8> */
.L_x_2775:
[----:B------:R-:W-:Y:S01]  /*305c0*/  IMAD.MOV.U32 R12, RZ, RZ, 0x1f ;  /* 0x0000001fff0c7424 */ /* 0x000fe200078e00ff */
[----:B------:R-:W-:Y:S02]  /*305d0*/  MOV R11, 0x1f ;  /* 0x0000001f000b7802 */ /* 0x000fe40000000f00 */
[----:B------:R-:W-:-:S04]  /*305e0*/  MOV R4, R14 ;  /* 0x0000000e00047202 */ /* 0x000fc80000000f00 */
[----:B------:R-:W-:-:S05]  /*305f0*/  SEL R4, R4, RZ, P5 ;  /* 0x000000ff04047207 */ /* 0x000fca0002800000 */
[----:B------:R-:W-:-:S04]  /*30600*/  IMAD.IADD R6, R3, 0x1, R4 ;  /* 0x0000000103067824 */ /* 0x000fc800078e0204 */
[----:B------:R-:W-:-:S07]  /*30610*/  IMAD.MOV.U32 R13, RZ, RZ, R6 ;  /* 0x000000ffff0d7224 */ /* 0x000fce00078e0006 */
[----:B------:R-:W-:Y:S05]  /*30620*/  WARPSYNC.COLLECTIVE R15, `(.L_x_2776) ;  /* 0x000000000f087348 */ /* 0x000fea0003c00000 */
[----:B------:R0:W1:Y:S02]  /*30630*/  SHFL.IDX P6, R14, R13, R12, R11 ;  /* 0x0000000c0d0e7389 */ /* 0x00006400000c000b */
[----:B01----:R-:W-:Y:S01]  /*30640*/  ENDCOLLECTIVE ;  /* 0x000000000000791b */ /* 0x003fe20003800000 */
.L_x_2776:
[----:B------:R-:W-:Y:S01]  /*30650*/  IMAD.MOV.U32 R8, RZ, RZ, R14 ;  /* 0x000000ffff087224 */ /* 0x000fe200078e000e */
[----:B------:R-:W-:Y:S06]  /*30660*/  BRA `(.L_x_2777) ;  /* 0xffffffc400207947 */ /* 0x000fec000383ffff */
.L_x_2644:
[----:B------:R-:W-:Y:S01]  /*30670*/  BSSY B0, `(.L_x_2778) ;  /* 0x0000008000007945 */ /* 0x000fe20003800000 */
[----:B-----5:R-:W-:Y:S01]  /*30680*/  IMAD.MOV.U32 R13, RZ, RZ, R2 ;  /* 0x000000ffff0d7224 */ /* 0x020fe200078e0002 */
[----:B-1----:R-:W-:Y:S01]  /*30690*/  MOV R11, RZ ;  /* 0x000000ff000b7202 */ /* 0x002fe20000000f00 */
[----:B------:R-:W-:Y:S02]  /*306a0*/  IMAD.MOV.U32 R12, RZ, RZ, 0x1 ;  /* 0x00000001ff0c7424 */ /* 0x000fe400078e00ff */
[----:B------:R-:W-:-:S07]  /*306b0*/  IMAD.MOV.U32 R15, RZ, RZ, -0x1 ;  /* 0xffffffffff0f7424 */ /* 0x000fce00078e00ff */
[----:B0-2---:R-:W-:Y:S05]  /*306c0*/  WARPSYNC.COLLECTIVE R15, `(.L_x_2779) ;  /* 0x000000000f087348 */ /* 0x005fea0003c00000 */
[----:B------:R1:W3:Y:S02]  /*306d0*/  SHFL.UP P6, R14, R13, R12, R11 ;  /* 0x0400000c0d0e7389 */ /* 0x0002e400000c000b */
[----:B0123--:R-:W-:Y:S01]  /*306e0*/  ENDCOLLECTIVE ;  /* 0x000000000000791b */ /* 0x00ffe20003800000 */
.L_x_2779:
[----:B------:R-:W-:Y:S05]  /*306f0*/  BSYNC B0 ;  /* 0x0000000000007941 */ /* 0x000fea0003800000 */
.L_x_2778:
[----:B------:R-:W-:Y:S02]  /*30700*/  IMAD.MOV.U32 R3, RZ, RZ, R14 ;  /* 0x000000ffff037224 */ /* 0x000fe400078e000e */
[----:B------:R-:W-:Y:S02]  /*30710*/  IMAD.MOV.U32 R12, RZ, RZ, 0x2 ;  /* 0x00000002ff0c7424 */ /* 0x000fe400078e00ff */
[----:B------:R-:W-:Y:S01]  /*30720*/  IMAD.MOV.U32 R11, RZ, RZ, RZ ;  /* 0x000000ffff0b7224 */ /* 0x000fe200078e00ff */
[----:B------:R-:W-:Y:S01]  /*30730*/  SEL R3, R3, RZ, P1 ;  /* 0x000000ff03037207 */ /* 0x000fe20000800000 */
[----:B------:R-:W-:-:S04]  /*30740*/  IMAD.MOV.U32 R15, RZ, RZ, -0x1 ;  /* 0xffffffffff0f7424 */ /* 0x000fc800078e00ff */
[----:B------:R-:W-:-:S05]  /*30750*/  IMAD.IADD R3, R2, 0x1, R3 ;  /* 0x0000000102037824 */ /* 0x000fca00078e0203 */
[----:B------:R-:W-:-:S07]  /*30760*/  MOV R13, R3 ;  /* 0x00000003000d7202 */ /* 0x000fce0000000f00 */
[----:B------:R-:W-:Y:S05]  /*30770*/  WARPSYNC.COLLECTIVE R15, `(.L_x_2780) ;  /* 0x000000000f087348 */ /* 0x000fea0003c00000 */
[----:B------:R0:W1:Y:S02]  /*30780*/  SHFL.UP P6, R14, R13, R12, R11 ;  /* 0x0400000c0d0e7389 */ /* 0x00006400000c000b */
[----:B01----:R-:W-:Y:S01]  /*30790*/  ENDCOLLECTIVE ;  /* 0x000000000000791b */ /* 0x003fe20003800000 */
.L_x_2780:
        /* <DEDUP_REMOVED lines=8> */
.L_x_2781:
        /* <DEDUP_REMOVED lines=8> */
.L_x_2782:
        /* <DEDUP_REMOVED lines=8> */
.L_x_2783:
        /* <DEDUP_REMOVED lines=9> */
.L_x_2784:
[----:B------:R-:W-:Y:S01]  /*309b0*/  IMAD.MOV.U32 R8, RZ, RZ, R14 ;  /* 0x000000ffff087224 */ /* 0x000fe200078e000e */
[----:B------:R-:W-:Y:S06]  /*309c0*/  BRA `(.L_x_2785) ;  /* 0xffffffc000e47947 */ /* 0x000fec000383ffff */
.L_x_2646:
[----:B------:R-:W-:Y:S01]  /*309d0*/  BSSY B0, `(.L_x_2786) ;  /* 0x0000006000007945 */ /* 0x000fe20003800000 */
[----:B------:R-:W-:Y:S01]  /*309e0*/  PLOP3.LUT P6, PT, P6, PT, PT, 0x8, 0x0 ;  /* 0x000000000000781c */ /* 0x000fe200037ce170 */
[----:B------:R-:W-:-:S12]  /*309f0*/  IMAD.MOV.U32 R15, RZ, RZ, -0x1 ;  /* 0xffffffffff0f7424 */ /* 0x000fd800078e00ff */
[----:B01----:R-:W-:Y:S05]  /*30a00*/  WARPSYNC.COLLECTIVE R15, `(.L_x_2787) ;  /* 0x000000000f087348 */ /* 0x003fea0003c00000 */
[----:B------:R-:W-:Y:S01]  /*30a10*/  VOTE.ANY R14, PT, P6 ;  /* 0x00000000000e7806 */ /* 0x000fe200030e0100 */
[----:B01----:R-:W-:Y:S06]  /*30a20*/  ENDCOLLECTIVE ;  /* 0x000000000000791b */ /* 0x003fec0003800000 */
.L_x_2787:
[----:B------:R-:W-:Y:S05]  /*30a30*/  BSYNC B0 ;  /* 0x0000000000007941 */ /* 0x000fea0003800000 */
.L_x_2786:
        /* <DEDUP_REMOVED lines=9> */
.L_x_2788:
[----:B------:R-:W-:Y:S01]  /*30ad0*/  IMAD.MOV.U32 R17, RZ, RZ, R14 ;  /* 0x000000ffff117224 */ /* 0x000fe200078e000e */
[----:B------:R-:W-:Y:S06]  /*30ae0*/  BRA `(.L_x_2789) ;  /* 0xffffffc000d47947 */ /* 0x000fec000383ffff */
.L_x_2648:
[----:B------:R-:W-:Y:S01]  /*30af0*/  BSSY B0, `(.L_x_2790) ;  /* 0x0000007000007945 */ /* 0x000fe20003800000 */
[----:B------:R-:W-:Y:S01]  /*30b00*/  IMAD.MOV.U32 R13, RZ, RZ, R6 ;  /* 0x000000ffff0d7224 */ /* 0x000fe200078e0006 */
[----:B-1----:R-:W-:Y:S01]  /*30b10*/  MOV R11, 0x1f ;  /* 0x0000001f000b7802 */ /* 0x002fe20000000f00 */
[----:B------:R-:W-:-:S07]  /*30b20*/  IMAD.MOV.U32 R15, RZ, RZ, -0x1 ;  /* 0xffffffffff0f7424 */ /* 0x000fce00078e00ff */
[----:B0-23--:R-:W-:Y:S05]  /*30b30*/  WARPSYNC.COLLECTIVE R15, `(.L_x_2791) ;  /* 0x000000000f087348 */ /* 0x00dfea0003c00000 */
[----:B------:R1:W4:Y:S02]  /*30b40*/  SHFL.IDX P6, R14, R13, R12, R11 ;  /* 0x0000000c0d0e7389 */ /* 0x00032400000c000b */
[----:B01234-:R-:W-:Y:S01]  /*30b50*/  ENDCOLLECTIVE ;  /* 0x000000000000791b */ /* 0x01ffe20003800000 */
.L_x_2791:
[----:B------:R-:W-:Y:S05]  /*30b60*/  BSYNC B0 ;  /* 0x0000000000007941 */ /* 0x000fea0003800000 */
.L_x_2790:
[----:B------:R-:W-:Y:S01]  /*30b70*/  IMAD.MOV.U32 R6, RZ, RZ, R14 ;  /* 0x000000ffff067224 */ /* 0x000fe200078e000e */
[----:B------:R-:W-:Y:S06]  /*30b80*/  BRA `(.L_x_2792) ;  /* 0xffffffc000c87947 */ /* 0x000fec000383ffff */
.L_x_2652:
[----:B0-----:R0:W2:Y:S02]  /*30b90*/  SYNCS.PHASECHK.TRANS64.TRYWAIT P0, [R0+URZ+0x29820], R3 ;  /* 0x02982003000075a7 */ /* 0x0010a4000800017f */
[----:B--2---:R-:W-:Y:S05]  /*30ba0*/  @!P0 NANOSLEEP.SYNCS 0x989680 ;  /* 0x009896800000895d */ /* 0x004fea0003900000 */
[----:B------:R-:W2:Y:S02]  /*30bb0*/  @!P0 SYNCS.PHASECHK.TRANS64 P0, [R0+URZ+0x29820], R3 ;  /* 0x02982003000085a7 */ /* 0x000ea4000800007f */
[----:B--2---:R-:W-:Y:S05]  /*30bc0*/  @!P0 BRA `(.L_x_2652) ;  /* 0xfffffffc00f08947 */ /* 0x004fea000383ffff */
[----:B------:R-:W-:Y:S05]  /*30bd0*/  BRA `(.L_x_2793) ;  /* 0xffffffc800507947 */ /* 0x000fea000383ffff */
.L_x_2653:
[----:B------:R-:W2:Y:S01]  /*30be0*/  S2R R2, SR_TID.X ;  /* 0x0000000000027919 */ /* 0x000ea20000002100 */
[----:B------:R-:W-:Y:S01]  /*30bf0*/  BSSY B0, `(.L_x_2794) ;  /* 0x000000a000007945 */ /* 0x000fe20003800000 */
[----:B------:R-:W-:Y:S01]  /*30c00*/  IMAD.MOV.U32 R12, RZ, RZ, RZ ;  /* 0x000000ffff0c7224 */ /* 0x000fe200078e00ff */
[----:B------:R-:W-:Y:S01]  /*30c10*/  MOV R15, 0xffffffff ;  /* 0xffffffff000f7802 */ /* 0x000fe20000000f00 */
[----:B-1----:R-:W-:Y:S01]  /*30c20*/  IMAD.MOV.U32 R11, RZ, RZ, 0x1f ;  /* 0x0000001fff0b7424 */ /* 0x002fe200078e00ff */
[----:B--2---:R-:W-:-:S04]  /*30c30*/  SHF.R.U32.HI R2, RZ, 0x5, R2 ;  /* 0x00000005ff027819 */ /* 0x004fc80000011602 */
[----:B------:R-:W-:-:S04]  /*30c40*/  LOP3.LUT R2, R2, 0x3, RZ, 0xc0, !PT ;  /* 0x0000000302027812 */ /* 0x000fc800078ec0ff */
[----:B------:R-:W-:-:S07]  /*30c50*/  MOV R13, R2 ;  /* 0x00000002000d7202 */ /* 0x000fce0000000f00 */
[----:B0-----:R-:W-:Y:S05]  /*30c60*/  WARPSYNC.COLLECTIVE R15, `(.L_x_2795) ;  /* 0x000000000f087348 */ /* 0x001fea0003c00000 */
[----:B------:R1:W2:Y:S02]  /*30c70*/  SHFL.IDX P6, R14, R13, R12, R11 ;  /* 0x0000000c0d0e7389 */ /* 0x0002a400000c000b */
[----:B012---:R-:W-:Y:S01]  /*30c80*/  ENDCOLLECTIVE ;  /* 0x000000000000791b */ /* 0x007fe20003800000 */
.L_x_2795:
[----:B------:R-:W-:Y:S05]  /*30c90*/  BSYNC B0 ;  /* 0x0000000000007941 */ /* 0x000fea0003800000 */
.L_x_2794:
[----:B------:R-:W-:Y:S05]  /*30ca0*/  BRA `(.L_x_2796) ;  /* 0xffffffc800387947 */ /* 0x000fea000383ffff */
.L_x_2654:
[----:B------:R-:W-:Y:S01]  /*30cb0*/  BSSY B0, `(.L_x_2797) ;  /* 0x0000006000007945 */ /* 0x000fe20003800000 */
[----:B------:R-:W-:-:S07]  /*30cc0*/  IMAD.MOV.U32 R15, RZ, RZ, -0x1 ;  /* 0xffffffffff0f7424 */ /* 0x000fce00078e00ff */
[----:B012---:R-:W-:Y:S05]  /*30cd0*/  WARPSYNC.COLLECTIVE R15, `(.L_x_2798) ;  /* 0x000000000f0c7348 */ /* 0x007fea0003c00000 */
[----:B------:R-:W-:Y:S02]  /*30ce0*/  ELECT P6, UR62, PT ;  /* 0x00000000003e782f */ /* 0x000fe400038c0000 */
[----:B------:R-:W-:Y:S01]  /*30cf0*/  MOV R14, UR62 ;  /* 0x0000003e000e7c02 */ /* 0x000fe20008000f00 */
[----:B012---:R-:W-:Y:S10]  /*30d00*/  ENDCOLLECTIVE ;  /* 0x000000000000791b */ /* 0x007ff40003800000 */
.L_x_2798:
[----:B------:R-:W-:Y:S05]  /*30d10*/  BSYNC B0 ;  /* 0x0000000000007941 */ /* 0x000fea0003800000 */
.L_x_2797:
[----:B------:R-:W-:Y:S05]  /*30d20*/  BRA `(.L_x_2799) ;  /* 0xffffffc8002c7947 */ /* 0x000fea000383ffff */
.L_x_2656:
[----:B0-----:R0:W2:Y:S02]  /*30d30*/  SYNCS.PHASECHK.TRANS64.TRYWAIT P1, [R6+URZ], R5 ;  /* 0x00000005060075a7 */ /* 0x0010a4000802017f */
[----:B--2---:R-:W-:Y:S05]  /*30d40*/  @!P1 NANOSLEEP.SYNCS 0x989680 ;  /* 0x009896800000995d */ /* 0x004fea0003900000 */
[----:B------:R-:W2:Y:S02]  /*30d50*/  @!P1 SYNCS.PHASECHK.TRANS64 P1, [R6+URZ], R5 ;  /* 0x00000005060095a7 */ /* 0x000ea4000802007f */
[----:B--2---:R-:W-:Y:S05]  /*30d60*/  @!P1 BRA `(.L_x_2656) ;  /* 0xfffffffc00f09947 */ /* 0x004fea000383ffff */
[----:B------:R-:W-:Y:S05]  /*30d70*/  BRA `(.L_x_2800) ;  /* 0xffffffc800687947 */ /* 0x000fea000383ffff */
.L_x_2657:
[----:B--2---:R2:W3:Y:S02]  /*30d80*/  SYNCS.PHASECHK.TRANS64.TRYWAIT P1, [R7+URZ], R2 ;  /* 0x00000002070075a7 */ /* 0x0044e4000802017f */
[----:B---3--:R-:W-:Y:S05]  /*30d90*/  @!P1 NANOSLEEP.SYNCS 0x989680 ;  /* 0x009896800000995d */ /* 0x008fea0003900000 */
[----:B------:R-:W3:Y:S02]  /*30da0*/  @!P1 SYNCS.PHASECHK.TRANS64 P1, [R7+URZ], R2 ;  /* 0x00000002070095a7 */ /* 0x000ee4000802007f */
[----:B---3--:R-:W-:Y:S05]  /*30db0*/  @!P1 BRA `(.L_x_2657) ;  /* 0xfffffffc00f09947 */ /* 0x008fea000383ffff */
[----:B------:R-:W-:Y:S05]  /*30dc0*/  BRA `(.L_x_2801) ;  /* 0xffffffc8005c7947 */ /* 0x000fea000383ffff */
.L_x_2659:
[----:B---3--:R3:W4:Y:S02]  /*30dd0*/  SYNCS.PHASECHK.TRANS64.TRYWAIT P1, [R4+URZ+0x29860], R5 ;  /* 0x02986005040075a7 */ /* 0x008724000802017f */
[----:B----4-:R-:W-:Y:S05]  /*30de0*/  @!P1 NANOSLEEP.SYNCS 0x989680 ;  /* 0x009896800000995d */ /* 0x010fea0003900000 */
[----:B------:R-:W4:Y:S02]  /*30df0*/  @!P1 SYNCS.PHASECHK.TRANS64 P1, [R4+URZ+0x29860], R5 ;  /* 0x02986005040095a7 */ /* 0x000f24000802007f */
[----:B----4-:R-:W-:Y:S05]  /*30e00*/  @!P1 BRA `(.L_x_2659) ;  /* 0xfffffffc00f09947 */ /* 0x010fea000383ffff */
[----:B------:R-:W-:Y:S05]  /*30e10*/  BRA `(.L_x_2802) ;  /* 0xffffffc800607947 */ /* 0x000fea000383ffff */
.L_x_2661:
[----:B----4-:R4:W0:Y:S02]  /*30e20*/  SYNCS.PHASECHK.TRANS64.TRYWAIT P1, [R3+URZ+0x29860], R2 ;  /* 0x02986002030075a7 */ /* 0x010824000802017f */
[----:B0-----:R-:W-:Y:S05]  /*30e30*/  @!P1 NANOSLEEP.SYNCS 0x989680 ;  /* 0x009896800000995d */ /* 0x001fea0003900000 */
[----:B------:R-:W0:Y:S02]  /*30e40*/  @!P1 SYNCS.PHASECHK.TRANS64 P1, [R3+URZ+0x29860], R2 ;  /* 0x02986002030095a7 */ /* 0x000e24000802007f */
[----:B0-----:R-:W-:Y:S05]  /*30e50*/  @!P1 BRA `(.L_x_2661) ;  /* 0xfffffffc00f09947 */ /* 0x001fea000383ffff */
[----:B------:R-:W-:Y:S05]  /*30e60*/  BRA `(.L_x_2803) ;  /* 0xffffffc800607947 */ /* 0x000fea000383ffff */
.L_x_2663:
[----:B------:R0:W0:Y:S02]  /*30e70*/  SYNCS.PHASECHK.TRANS64.TRYWAIT P0, [R4+URZ+0x29880], R5 ;  /* 0x02988005040075a7 */ /* 0x000024000800017f */
[----:B0-----:R-:W-:Y:S05]  /*30e80*/  @!P0 NANOSLEEP.SYNCS 0x989680 ;  /* 0x009896800000895d */ /* 0x001fea0003900000 */
[----:B------:R-:W0:Y:S02]  /*30e90*/  @!P0 SYNCS.PHASECHK.TRANS64 P0, [R4+URZ+0x29880], R5 ;  /* 0x02988005040085a7 */ /* 0x000e24000800007f */
[----:B0-----:R-:W-:Y:S05]  /*30ea0*/  @!P0 BRA `(.L_x_2663) ;  /* 0xfffffffc00f08947 */ /* 0x001fea000383ffff */
[----:B------:R-:W-:Y:S05]  /*30eb0*/  BRA `(.L_x_2664) ;  /* 0xffffffc8005c7947 */ /* 0x000fea000383ffff */
.L_x_2804:
        /* <DEDUP_REMOVED lines=12> */
.L_x_2814:


//--------------------- .nv.global.init           --------------------------
	.section	.nv.global.init,"aw",@progbits
	.align	4
.nv.global.init:
	.type		_ZZN5flash28permute_output_fp8_VcolmajorIN4cute6TensorINS1_11ArrayEngineIN7cutlass10bfloat16_tELm64EEENS1_6LayoutINS1_5tupleIJNS8_IJNS1_1CILi2EEESA_NS9_ILi16EEEEEENS9_ILi1EEESD_EEENS8_IJNS8_IJSD_SA_NS9_ILi4EEEEEENS9_ILi0EEESH_EEEEEEEEEvRT_E9upper_map,@object
	.size		_ZZN5flash28permute_output_fp8_VcolmajorIN4cute6TensorINS1_11ArrayEngineIN7cutlass10bfloat16_tELm64EEENS1_6LayoutINS1_5tupleIJNS8_IJNS1_1CILi2EEESA_NS9_ILi16EEEEEENS9_ILi1EEESD_EEENS8_IJNS8_IJSD_SA_NS9_ILi4EEEEEENS9_ILi0EEESH_EEEEEEEEEvRT_E9upper_map,($str$25 - _ZZN5flash28permute_output_fp8_VcolmajorIN4cute6TensorINS1_11ArrayEngineIN7cutlass10bfloat16_tELm64EEENS1_6LayoutINS1_5tupleIJNS8_IJNS1_1CILi2EEESA_NS9_ILi16EEEEEENS9_ILi1EEESD_EEENS8_IJNS8_IJSD_SA_NS9_ILi4EEEEEENS9_ILi0EEESH_EEEEEEEEEvRT_E9upper_map)
_ZZN5flash28permute_output_fp8_VcolmajorIN4cute6TensorINS1_11ArrayEngineIN7cutlass10bfloat16_tELm64EEENS1_6LayoutINS1_5tupleIJNS8_IJNS1_1CILi2EEESA_NS9_ILi16EEEEEENS9_ILi1EEESD_EEENS8_IJNS8_IJSD_SA_NS9_ILi4EEEEEENS9_ILi0EEESH_EEEEEEEEEvRT_E9upper_map:
        /*0000*/ 	.byte	0x00, 0x00, 0x00, 0x00, 0x02, 0x00, 0x00, 0x00, 0x03, 0x00, 0x00, 0x00, 0x01, 0x00, 0x00, 0x00
	.type		$str$25,@object
	.size		$str$25,($str$26 - $str$25)
$str$25:
        /*0010*/ 	.byte	0x28, 0x61, 0x64, 0x64, 0x72, 0x65, 0x73, 0x73, 0x20, 0x26, 0x20, 0x6d, 0x61, 0x73, 0x6b, 0x29
        /*0020*/ 	.byte	0x20, 0x3d, 0x3d, 0x20, 0x30, 0x00
	.type		$str$26,@object
	.size		$str$26,(__unnamed_7 - $str$26)
$str$26:
        /*0026*/ 	.byte	0x2f, 0x74, 0x6d, 0x70, 0x2f, 0x6f, 0x73, 0x73, 0x5f, 0x6b, 0x65, 0x72, 0x6e, 0x65, 0x6c, 0x73
        /*0036*/ 	.byte	0x5f, 0x73, 0x72, 0x63, 0x2f, 0x66, 0x6c, 0x61, 0x73, 0x68, 0x5f, 0x61, 0x74, 0x74, 0x65, 0x6e
        /*0046*/ 	.byte	0x74, 0x69, 0x6f, 0x6e, 0x2f, 0x63, 0x73, 0x72, 0x63, 0x2f, 0x63, 0x75, 0x74, 0x6c, 0x61, 0x73
        /*0056*/ 	.byte	0x73, 0x2f, 0x69, 0x6e, 0x63, 0x6c, 0x75, 0x64, 0x65, 0x2f, 0x63, 0x75, 0x74, 0x65, 0x2f, 0x70
        /*0066*/ 	.byte	0x6f, 0x69, 0x6e, 0x74, 0x65, 0x72, 0x5f, 0x66, 0x6c, 0x61, 0x67, 0x67, 0x65, 0x64, 0x2e, 0x68
        /*0076*/ 	.byte	0x70, 0x70, 0x00
	.type		__unnamed_7,@object
	.size		__unnamed_7,(__unnamed_12 - __unnamed_7)
__unnamed_7:
        /* <DEDUP_REMOVED lines=24> */
        /*01f9*/ 	.byte	0x3e, 0x3e, 0x20, 0x26, 0x5d, 0x00
	.type		__unnamed_12,@object
	.size		__unnamed_12,(__unnamed_5 - __unnamed_12)
__unnamed_12:
        /* <DEDUP_REMOVED lines=25> */
	.type		__unnamed_5,@object
	.size		__unnamed_5,(__unnamed_10 - __unnamed_5)
__unnamed_5:
        /* <DEDUP_REMOVED lines=25> */
	.type		__unnamed_10,@object
	.size		__unnamed_10,(__unnamed_3 - __unnamed_10)
__unnamed_10:
        /* <DEDUP_REMOVED lines=29> */
        /*06db*/ 	.byte	0x5d, 0x00
	.type		__unnamed_3,@object
	.size		__unnamed_3,(__unnamed_9 - __unnamed_3)
__unnamed_3:
        /* <DEDUP_REMOVED lines=30> */
	.type		__unnamed_9,@object
	.size		__unnamed_9,(__unnamed_2 - __unnamed_9)
__unnamed_9:
        /* <DEDUP_REMOVED lines=30> */
	.type		__unnamed_2,@object
	.size		__unnamed_2,(__unnamed_11 - __unnamed_2)
__unnamed_2:
        /* <DEDUP_REMOVED lines=30> */
	.type		__unnamed_11,@object
	.size		__unnamed_11,(__unnamed_4 - __unnamed_11)
__unnamed_11:
        /* <DEDUP_REMOVED lines=30> */
	.type		__unnamed_4,@object
	.size		__unnamed_4,(__unnamed_6 - __unnamed_4)
__unnamed_4:
        /* <DEDUP_REMOVED lines=30> */
	.type		__unnamed_6,@object
	.size		__unnamed_6,(__unnamed_8 - __unnamed_6)
__unnamed_6:
        /* <DEDUP_REMOVED lines=29> */
        /*11c7*/ 	.byte	0x3e, 0x5d, 0x00
	.type		__unnamed_8,@object
	.size		__unnamed_8,(__unnamed_1 - __unnamed_8)
__unnamed_8:
        /* <DEDUP_REMOVED lines=30> */
	.type		__unnamed_1,@object
	.size		__unnamed_1,(.L_0 - __unnamed_1)
__unnamed_1:
        /* <DEDUP_REMOVED lines=29> */
        /*156e*/ 	.byte	0x3e, 0x20, 0x26, 0x5d, 0x00
.L_0:


//--------------------- .nv.shared._ZN7cutlass13device_kernelIN5flash11enable_sm90INS1_16FlashAttnFwdSm90INS1_25CollectiveMainloopFwdSm90ILi2EN4cute5tupleIJNS5_1CILi1EEES8_S8_EEENS6_IJNS7_ILi128EEENS7_ILi160EEENS7_ILi192EEEEEELi128ENS_12float_e4m3_tEfNS_4arch4Sm90ELb0ELb0ELb1ELb0ELb0ELb0ELb0ELb1ELb1ELb1ELb0ELb0EEENS1_21CollectiveEpilogueFwdINS6_IJSA_SA_SB_EEES9_NS_10bfloat16_tESG_Li256ELb0ELb1ELb0ELb1EEENS1_29StaticPersistentTileSchedulerILb0EEEEEEEEEvNT_6ParamsE --------------------------
	.section	.nv.shared._ZN7cutlass13device_kernelIN5flash11enable_sm90INS1_16FlashAttnFwdSm90INS1_25CollectiveMainloopFwdSm90ILi2EN4cute5tupleIJNS5_1CILi1EEES8_S8_EEENS6_IJNS7_ILi128EEENS7_ILi160EEENS7_ILi192EEEEEELi128ENS_12float_e4m3_tEfNS_4arch4Sm90ELb0ELb0ELb1ELb0ELb0ELb0ELb0ELb1ELb1ELb1ELb0ELb0EEENS1_21CollectiveEpilogueFwdINS6_IJSA_SA_SB_EEES9_NS_10bfloat16_tESG_Li256ELb0ELb1ELb0ELb1EEENS1_29StaticPersistentTileSchedulerILb0EEEEEEEEEvNT_6ParamsE,"aw",@nobits
	.sectionflags	@""
	.align	16
	.zero		1024


//--------------------- .nv.shared.reserved.0     --------------------------
	.section	.nv.shared.reserved.0,"aw",@nobits
	.weak		__nv_reservedSMEM_offset_0_alias
	.size		__nv_reservedSMEM_offset_0_alias, 0, 0
	.other		__nv_reservedSMEM_offset_0_alias,@"STO_CUDA_RESERVED_SHARED STV_DEFAULT"
__nv_reservedSMEM_offset_0_alias:
	.zero		0


//--------------------- .nv.global                --------------------------
	.section	.nv.global,"aw",@nobits
.nv.global:
	.type		_ZN86_INTERNAL_d4b861e3_50_flash_fwd_hdim192_128_e4m3_softcap_packgqa_sm90_cu_ef95aea4_39624cute1_E,@object
	.size		_ZN86_INTERNAL_d4b861e3_50_flash_fwd_hdim192_128_e4m3_softcap_packgqa_sm90_cu_ef95aea4_39624cute1_E,(_ZN86_INTERNAL_d4b861e3_50_flash_fwd_hdim192_128_e4m3_softcap_packgqa_sm90_cu_ef95aea4_39624cuda3std3__45__cpo6cbeginE - _ZN86_INTERNAL_d4b861e3_50_flash_fwd_hdim192_128_e4m3_softcap_packgqa_sm90_cu_ef95aea4_39624cute1_E)
_ZN86_INTERNAL_d4b861e3_50_flash_fwd_hdim192_128_e4m3_softcap_packgqa_sm90_cu_ef95aea4_39624cute1_E:
	.zero		1
	.type		_ZN86_INTERNAL_d4b861e3_50_flash_fwd_hdim192_128_e4m3_softcap_packgqa_sm90_cu_ef95aea4_39624cuda3std3__45__cpo6cbeginE,@object
	.size		_ZN86_INTERNAL_d4b861e3_50_flash_fwd_hdim192_128_e4m3_softcap_packgqa_sm90_cu_ef95aea4_39624cuda3std3__45__cpo6cbeginE,(_ZN86_INTERNAL_d4b861e3_50_flash_fwd_hdim192_128_e4m3_softcap_packgqa_sm90_cu_ef95aea4_39624cuda3std3__48in_placeE - _ZN86_INTERNAL_d4b861e3_50_flash_fwd_hdim192_128_e4m3_softcap_packgqa_sm90_cu_ef95aea4_39624cuda3std3__45__cpo6cbeginE)
_ZN86_INTERNAL_d4b861e3_50_flash_fwd_hdim192_128_e4m3_softcap_packgqa_sm90_cu_ef95aea4_39624cuda3std3__45__cpo6cbeginE:
	.zero		1
	.type		_ZN86_INTERNAL_d4b861e3_50_flash_fwd_hdim192_128_e4m3_softcap_packgqa_sm90_cu_ef95aea4_39624cuda3std3__48in_placeE,@object
	.size		_ZN86_INTERNAL_d4b861e3_50_flash_fwd_hdim192_128_e4m3_softcap_packgqa_sm90_cu_ef95aea4_39624cuda3std3__48in_placeE,(_ZN86_INTERNAL_d4b861e3_50_flash_fwd_hdim192_128_e4m3_softcap_packgqa_sm90_cu_ef95aea4_39624cuda3std6ranges3__45__cpo9iter_moveE - _ZN86_INTERNAL_d4b861e3_50_flash_fwd_hdim192_128_e4m3_softcap_packgqa_sm90_cu_ef95aea4_39624cuda3std3__48in_placeE)
_ZN86_INTERNAL_d4b861e3_50_flash_fwd_hdim192_128_e4m3_softcap_packgqa_sm90_cu_ef95aea4_39624cuda3std3__48in_placeE:
	.zero		1
	.type		_ZN86_INTERNAL_d4b861e3_50_flash_fwd_hdim192_128_e4m3_softcap_packgqa_sm90_cu_ef95aea4_39624cuda3std6ranges3__45__cpo9iter_moveE,@object
	.size		_ZN86_INTERNAL_d4b861e3_50_flash_fwd_hdim192_128_e4m3_softcap_packgqa_sm90_cu_ef95aea4_39624cuda3std6ranges3__45__cpo9iter_moveE,(_ZN86_INTERNAL_d4b861e3_50_flash_fwd_hdim192_128_e4m3_softcap_packgqa_sm90_cu_ef95aea4_39624cuda3std3__45__cpo5beginE - _ZN86_INTERNAL_d4b861e3_50_flash_fwd_hdim192_128_e4m3_softcap_packgqa_sm90_cu_ef95aea4_39624cuda3std6ranges3__45__cpo9iter_moveE)
_ZN86_INTERNAL_d4b861e3_50_flash_fwd_hdim192_128_e4m3_softcap_packgqa_sm90_cu_ef95aea4_39624cuda3std6ranges3__45__cpo9iter_moveE:
	.zero		1
	.type		_ZN86_INTERNAL_d4b861e3_50_flash_fwd_hdim192_128_e4m3_softcap_packgqa_sm90_cu_ef95aea4_39624cuda3std3__45__cpo5beginE,@object
	.size		_ZN86_INTERNAL_d4b861e3_50_flash_fwd_hdim192_128_e4m3_softcap_packgqa_sm90_cu_ef95aea4_39624cuda3std3__45__cpo5beginE,(_ZN86_INTERNAL_d4b861e3_50_flash_fwd_hdim192_128_e4m3_softcap_packgqa_sm90_cu_ef95aea4_39624cuda3std3__488_GLOBAL__N__d4b861e3_50_flash_fwd_hdim192_128_e4m3_softcap_packgqa_sm90_cu_ef95aea4_39626ignoreE - _ZN86_INTERNAL_d4b861e3_50_flash_fwd_hdim192_128_e4m3_softcap_packgqa_sm90_cu_ef95aea4_39624cuda3std3__45__cpo5beginE)
_ZN86_INTERNAL_d4b861e3_50_flash_fwd_hdim192_128_e4m3_softcap_packgqa_sm90_cu_ef95aea4_39624cuda3std3__45__cpo5beginE:
	.zero		1
	.type		_ZN86_INTERNAL_d4b861e3_50_flash_fwd_hdim192_128_e4m3_softcap_packgqa_sm90_cu_ef95aea4_39624cuda3std3__488_GLOBAL__N__d4b861e3_50_flash_fwd_hdim192_128_e4m3_softcap_packgqa_sm90_cu_ef95aea4_39626ignoreE,@object
	.size		_ZN86_INTERNAL_d4b861e3_50_flash_fwd_hdim192_128_e4m3_softcap_packgqa_sm90_cu_ef95aea4_39624cuda3std3__488_GLOBAL__N__d4b861e3_50_flash_fwd_hdim192_128_e4m3_softcap_packgqa_sm90_cu_ef95aea4_39626ignoreE,(_ZN86_INTERNAL_d4b861e3_50_flash_fwd_hdim192_128_e4m3_softcap_packgqa_sm90_cu_ef95aea4_39624cute7productE - _ZN86_INTERNAL_d4b861e3_50_flash_fwd_hdim192_128_e4m3_softcap_packgqa_sm90_cu_ef95aea4_39624cuda3std3__488_GLOBAL__N__d4b861e3_50_flash_fwd_hdim192_128_e4m3_softcap_packgqa_sm90_cu_ef95aea4_39626ignoreE)
_ZN86_INTERNAL_d4b861e3_50_flash_fwd_hdim192_128_e4m3_softcap_packgqa_sm90_cu_ef95aea4_39624cuda3std3__488_GLOBAL__N__d4b861e3_50_flash_fwd_hdim192_128_e4m3_softcap_packgqa_sm90_cu_ef95aea4_39626ignoreE:
	.zero		1
	.type		_ZN86_INTERNAL_d4b861e3_50_flash_fwd_hdim192_128_e4m3_softcap_packgqa_sm90_cu_ef95aea4_39624cute7productE,@object
	.size		_ZN86_INTERNAL_d4b861e3_50_flash_fwd_hdim192_128_e4m3_softcap_packgqa_sm90_cu_ef95aea4_39624cute7productE,(_ZN86_INTERNAL_d4b861e3_50_flash_fwd_hdim192_128_e4m3_softcap_packgqa_sm90_cu_ef95aea4_39624cuda3std3__45__cpo3endE - _ZN86_INTERNAL_d4b861e3_50_flash_fwd_hdim192_128_e4m3_softcap_packgqa_sm90_cu_ef95aea4_39624cute7productE)
_ZN86_INTERNAL_d4b861e3_50_flash_fwd_hdim192_128_e4m3_softcap_packgqa_sm90_cu_ef95aea4_39624cute7productE:
	.zero		1
	.type		_ZN86_INTERNAL_d4b861e3_50_flash_fwd_hdim192_128_e4m3_softcap_packgqa_sm90_cu_ef95aea4_39624cuda3std3__45__cpo3endE,@object
	.size		_ZN86_INTERNAL_d4b861e3_50_flash_fwd_hdim192_128_e4m3_softcap_packgqa_sm90_cu_ef95aea4_39624cuda3std3__45__cpo3endE,(_ZN86_INTERNAL_d4b861e3_50_flash_fwd_hdim192_128_e4m3_softcap_packgqa_sm90_cu_ef95aea4_39624cuda3std3__419piecewise_constructE - _ZN86_INTERNAL_d4b861e3_50_flash_fwd_hdim192_128_e4m3_softcap_packgqa_sm90_cu_ef95aea4_39624cuda3std3__45__cpo3endE)
_ZN86_INTERNAL_d4b861e3_50_flash_fwd_hdim192_128_e4m3_softcap_packgqa_sm90_cu_ef95aea4_39624cuda3std3__45__cpo3endE:
	.zero		1
	.type		_ZN86_INTERNAL_d4b861e3_50_flash_fwd_hdim192_128_e4m3_softcap_packgqa_sm90_cu_ef95aea4_39624cuda3std3__419piecewise_constructE,@object
	.size		_ZN86_INTERNAL_d4b861e3_50_flash_fwd_hdim192_128_e4m3_softcap_packgqa_sm90_cu_ef95aea4_39624cuda3std3__419piecewise_constructE,(_ZN86_INTERNAL_d4b861e3_50_flash_fwd_hdim192_128_e4m3_softcap_packgqa_sm90_cu_ef95aea4_39624cuda3std3__45__cpo4cendE - _ZN86_INTERNAL_d4b861e3_50_flash_fwd_hdim192_128_e4m3_softcap_packgqa_sm90_cu_ef95aea4_39624cuda3std3__419piecewise_constructE)
_ZN86_INTERNAL_d4b861e3_50_flash_fwd_hdim192_128_e4m3_softcap_packgqa_sm90_cu_ef95aea4_39624cuda3std3__419piecewise_constructE:
	.zero		1
	.type		_ZN86_INTERNAL_d4b861e3_50_flash_fwd_hdim192_128_e4m3_softcap_packgqa_sm90_cu_ef95aea4_39624cuda3std3__45__cpo4cendE,@object
	.size		_ZN86_INTERNAL_d4b861e3_50_flash_fwd_hdim192_128_e4m3_softcap_packgqa_sm90_cu_ef95aea4_39624cuda3std3__45__cpo4cendE,(_ZN86_INTERNAL_d4b861e3_50_flash_fwd_hdim192_128_e4m3_softcap_packgqa_sm90_cu_ef95aea4_39624cuda3std6ranges3__45__cpo4swapE - _ZN86_INTERNAL_d4b861e3_50_flash_fwd_hdim192_128_e4m3_softcap_packgqa_sm90_cu_ef95aea4_39624cuda3std3__45__cpo4cendE)
_ZN86_INTERNAL_d4b861e3_50_flash_fwd_hdim192_128_e4m3_softcap_packgqa_sm90_cu_ef95aea4_39624cuda3std3__45__cpo4cendE:
	.zero		1
	.type		_ZN86_INTERNAL_d4b861e3_50_flash_fwd_hdim192_128_e4m3_softcap_packgqa_sm90_cu_ef95aea4_39624cuda3std6ranges3__45__cpo4swapE,@object
	.size		_ZN86_INTERNAL_d4b861e3_50_flash_fwd_hdim192_128_e4m3_softcap_packgqa_sm90_cu_ef95aea4_39624cuda3std6ranges3__45__cpo4swapE,(.L_20 - _ZN86_INTERNAL_d4b861e3_50_flash_fwd_hdim192_128_e4m3_softcap_packgqa_sm90_cu_ef95aea4_39624cuda3std6ranges3__45__cpo4swapE)
_ZN86_INTERNAL_d4b861e3_50_flash_fwd_hdim192_128_e4m3_softcap_packgqa_sm90_cu_ef95aea4_39624cuda3std6ranges3__45__cpo4swapE:
	.zero		1
.L_20:


//--------------------- .nv.shared._ZN7cutlass13device_kernelIN5flash11enable_sm90INS1_16FlashAttnFwdSm90INS1_25CollectiveMainloopFwdSm90ILi2EN4cute5tupleIJNS5_1CILi2EEENS7_ILi1EEES9_EEENS6_IJNS7_ILi128EEENS7_ILi160EEENS7_ILi192EEEEEELi128ENS_12float_e4m3_tEfNS_4arch4Sm90ELb0ELb0ELb1ELb0ELb0ELb0ELb0ELb1ELb1ELb1ELb0ELb0EEENS1_21CollectiveEpilogueFwdINS6_IJSB_SB_SC_EEESA_NS_10bfloat16_tESH_Li256ELb0ELb1ELb0ELb1EEENS1_29StaticPersistentTileSchedulerILb0EEEEEEEEEvNT_6ParamsE --------------------------
	.section	.nv.shared._ZN7cutlass13device_kernelIN5flash11enable_sm90INS1_16FlashAttnFwdSm90INS1_25CollectiveMainloopFwdSm90ILi2EN4cute5tupleIJNS5_1CILi2EEENS7_ILi1EEES9_EEENS6_IJNS7_ILi128EEENS7_ILi160EEENS7_ILi192EEEEEELi128ENS_12float_e4m3_tEfNS_4arch4Sm90ELb0ELb0ELb1ELb0ELb0ELb0ELb0ELb1ELb1ELb1ELb0ELb0EEENS1_21CollectiveEpilogueFwdINS6_IJSB_SB_SC_EEESA_NS_10bfloat16_tESH_Li256ELb0ELb1ELb0ELb1EEENS1_29StaticPersistentTileSchedulerILb0EEEEEEEEEvNT_6ParamsE,"aw",@nobits
	.sectionflags	@""
	.align	16
	.zero		1024


//--------------------- .nv.shared._ZN7cutlass13device_kernelIN5flash11enable_sm90INS1_16FlashAttnFwdSm90INS1_25CollectiveMainloopFwdSm90ILi2EN4cute5tupleIJNS5_1CILi1EEES8_S8_EEENS6_IJNS7_ILi128EEENS7_ILi160EEENS7_ILi192EEEEEELi128ENS_12float_e4m3_tEfNS_4arch4Sm90ELb0ELb0ELb1ELb1ELb0ELb0ELb0ELb1ELb1ELb1ELb0ELb0EEENS1_21CollectiveEpilogueFwdINS6_IJSA_SA_SB_EEES9_NS_10bfloat16_tESG_Li256ELb1ELb1ELb0ELb1EEENS1_36VarlenDynamicPersistentTileSchedulerILi128ELi160ELi256ELi128ELb0ELb1ELb1ELb0ELb1ELb1EEEEEEEEEvNT_6ParamsE --------------------------
	.section	.nv.shared._ZN7cutlass13device_kernelIN5flash11enable_sm90INS1_16FlashAttnFwdSm90INS1_25CollectiveMainloopFwdSm90ILi2EN4cute5tupleIJNS5_1CILi1EEES8_S8_EEENS6_IJNS7_ILi128EEENS7_ILi160EEENS7_ILi192EEEEEELi128ENS_12float_e4m3_tEfNS_4arch4Sm90ELb0ELb0ELb1ELb1ELb0ELb0ELb0ELb1ELb1ELb1ELb0ELb0EEENS1_21CollectiveEpilogueFwdINS6_IJSA_SA_SB_EEES9_NS_10bfloat16_tESG_Li256ELb1ELb1ELb0ELb1EEENS1_36VarlenDynamicPersistentTileSchedulerILi128ELi160ELi256ELi128ELb0ELb1ELb1ELb0ELb1ELb1EEEEEEEEEvNT_6ParamsE,"aw",@nobits
	.sectionflags	@""
	.align	16
	.zero		1024


//--------------------- .nv.shared._ZN7cutlass13device_kernelIN5flash11enable_sm90INS1_16FlashAttnFwdSm90INS1_25CollectiveMainloopFwdSm90ILi2EN4cute5tupleIJNS5_1CILi1EEES8_S8_EEENS6_IJNS7_ILi128EEENS7_ILi160EEENS7_ILi192EEEEEELi128ENS_12float_e4m3_tEfNS_4arch4Sm90ELb0ELb0ELb1ELb1ELb0ELb1ELb0ELb1ELb1ELb1ELb0ELb0EEENS1_21CollectiveEpilogueFwdINS6_IJSA_SA_SB_EEES9_NS_10bfloat16_tESG_Li256ELb1ELb1ELb0ELb1EEENS1_36VarlenDynamicPersistentTileSchedulerILi128ELi160ELi256ELi128ELb0ELb1ELb1ELb0ELb1ELb1EEEEEEEEEvNT_6ParamsE --------------------------
	.section	.nv.shared._ZN7cutlass13device_kernelIN5flash11enable_sm90INS1_16FlashAttnFwdSm90INS1_25CollectiveMainloopFwdSm90ILi2EN4cute5tupleIJNS5_1CILi1EEES8_S8_EEENS6_IJNS7_ILi128EEENS7_ILi160EEENS7_ILi192EEEEEELi128ENS_12float_e4m3_tEfNS_4arch4Sm90ELb0ELb0ELb1ELb1ELb0ELb1ELb0ELb1ELb1ELb1ELb0ELb0EEENS1_21CollectiveEpilogueFwdINS6_IJSA_SA_SB_EEES9_NS_10bfloat16_tESG_Li256ELb1ELb1ELb0ELb1EEENS1_36VarlenDynamicPersistentTileSchedulerILi128ELi160ELi256ELi128ELb0ELb1ELb1ELb0ELb1ELb1EEEEEEEEEvNT_6ParamsE,"aw",@nobits
	.sectionflags	@""
	.align	16
	.zero		1024


//--------------------- .nv.shared._ZN7cutlass13device_kernelIN5flash11enable_sm90INS1_16FlashAttnFwdSm90INS1_25CollectiveMainloopFwdSm90ILi2EN4cute5tupleIJNS5_1CILi1EEES8_S8_EEENS6_IJNS7_ILi128EEESA_NS7_ILi192EEEEEELi128ENS_12float_e4m3_tEfNS_4arch4Sm90ELb0ELb1ELb1ELb0ELb0ELb0ELb0ELb1ELb1ELb1ELb0ELb0EEENS1_21CollectiveEpilogueFwdINS6_IJSA_SA_SA_EEES9_NS_10bfloat16_tESF_Li256ELb0ELb1ELb0ELb1EEENS1_30DynamicPersistentTileSchedulerILi256ELi128ELb0ELb1ELb1EEEEEEEEEvNT_6ParamsE --------------------------
	.section	.nv.shared._ZN7cutlass13device_kernelIN5flash11enable_sm90INS1_16FlashAttnFwdSm90INS1_25CollectiveMainloopFwdSm90ILi2EN4cute5tupleIJNS5_1CILi1EEES8_S8_EEENS6_IJNS7_ILi128EEESA_NS7_ILi192EEEEEELi128ENS_12float_e4m3_tEfNS_4arch4Sm90ELb0ELb1ELb1ELb0ELb0ELb0ELb0ELb1ELb1ELb1ELb0ELb0EEENS1_21CollectiveEpilogueFwdINS6_IJSA_SA_SA_EEES9_NS_10bfloat16_tESF_Li256ELb0ELb1ELb0ELb1EEENS1_30DynamicPersistentTileSchedulerILi256ELi128ELb0ELb1ELb1EEEEEEEEEvNT_6ParamsE,"aw",@nobits
	.sectionflags	@""
	.align	16
	.zero		1024


//--------------------- .nv.shared._ZN7cutlass13device_kernelIN5flash11enable_sm90INS1_16FlashAttnFwdSm90INS1_25CollectiveMainloopFwdSm90ILi2EN4cute5tupleIJNS5_1CILi1EEES8_S8_EEENS6_IJNS7_ILi128EEESA_NS7_ILi192EEEEEELi128ENS_12float_e4m3_tEfNS_4arch4Sm90ELb0ELb1ELb1ELb1ELb0ELb0ELb0ELb1ELb1ELb1ELb0ELb0EEENS1_21CollectiveEpilogueFwdINS6_IJSA_SA_SA_EEES9_NS_10bfloat16_tESF_Li256ELb1ELb1ELb0ELb1EEENS1_36VarlenDynamicPersistentTileSchedulerILi128ELi128ELi256ELi128ELb0ELb1ELb1ELb1ELb0ELb1EEEEEEEEEvNT_6ParamsE --------------------------
	.section	.nv.shared._ZN7cutlass13device_kernelIN5flash11enable_sm90INS1_16FlashAttnFwdSm90INS1_25CollectiveMainloopFwdSm90ILi2EN4cute5tupleIJNS5_1CILi1EEES8_S8_EEENS6_IJNS7_ILi128EEESA_NS7_ILi192EEEEEELi128ENS_12float_e4m3_tEfNS_4arch4Sm90ELb0ELb1ELb1ELb1ELb0ELb0ELb0ELb1ELb1ELb1ELb0ELb0EEENS1_21CollectiveEpilogueFwdINS6_IJSA_SA_SA_EEES9_NS_10bfloat16_tESF_Li256ELb1ELb1ELb0ELb1EEENS1_36VarlenDynamicPersistentTileSchedulerILi128ELi128ELi256ELi128ELb0ELb1ELb1ELb1ELb0ELb1EEEEEEEEEvNT_6ParamsE,"aw",@nobits
	.sectionflags	@""
	.align	16
	.zero		1024


//--------------------- .nv.shared._ZN7cutlass13device_kernelIN5flash11enable_sm90INS1_16FlashAttnFwdSm90INS1_25CollectiveMainloopFwdSm90ILi2EN4cute5tupleIJNS5_1CILi1EEES8_S8_EEENS6_IJNS7_ILi128EEESA_NS7_ILi192EEEEEELi128ENS_12float_e4m3_tEfNS_4arch4Sm90ELb0ELb1ELb1ELb1ELb0ELb1ELb0ELb1ELb1ELb1ELb0ELb0EEENS1_21CollectiveEpilogueFwdINS6_IJSA_SA_SA_EEES9_NS_10bfloat16_tESF_Li256ELb1ELb1ELb0ELb1EEENS1_36VarlenDynamicPersistentTileSchedulerILi128ELi128ELi256ELi128ELb0ELb1ELb1ELb1ELb0ELb1EEEEEEEEEvNT_6ParamsE --------------------------
	.section	.nv.shared._ZN7cutlass13device_kernelIN5flash11enable_sm90INS1_16FlashAttnFwdSm90INS1_25CollectiveMainloopFwdSm90ILi2EN4cute5tupleIJNS5_1CILi1EEES8_S8_EEENS6_IJNS7_ILi128EEESA_NS7_ILi192EEEEEELi128ENS_12float_e4m3_tEfNS_4arch4Sm90ELb0ELb1ELb1ELb1ELb0ELb1ELb0ELb1ELb1ELb1ELb0ELb0EEENS1_21CollectiveEpilogueFwdINS6_IJSA_SA_SA_EEES9_NS_10bfloat16_tESF_Li256ELb1ELb1ELb0ELb1EEENS1_36VarlenDynamicPersistentTileSchedulerILi128ELi128ELi256ELi128ELb0ELb1ELb1ELb1ELb0ELb1EEEEEEEEEvNT_6ParamsE,"aw",@nobits
	.sectionflags	@""
	.align	16
	.zero		1024


//--------------------- .nv.shared._ZN7cutlass13device_kernelIN5flash11enable_sm90INS1_16FlashAttnFwdSm90INS1_25CollectiveMainloopFwdSm90ILi2EN4cute5tupleIJNS5_1CILi1EEES8_S8_EEENS6_IJNS7_ILi128EEENS7_ILi160EEENS7_ILi192EEEEEELi128ENS_12float_e4m3_tEfNS_4arch4Sm90ELb1ELb0ELb1ELb0ELb0ELb0ELb0ELb1ELb1ELb1ELb0ELb0EEENS1_21CollectiveEpilogueFwdINS6_IJSA_SA_SB_EEES9_NS_10bfloat16_tESG_Li256ELb0ELb1ELb0ELb1EEENS1_30DynamicPersistentTileSchedulerILi256ELi128ELb0ELb1ELb1EEEEEEEEEvNT_6ParamsE --------------------------
	.section	.nv.shared._ZN7cutlass13device_kernelIN5flash11enable_sm90INS1_16FlashAttnFwdSm90INS1_25CollectiveMainloopFwdSm90ILi2EN4cute5tupleIJNS5_1CILi1EEES8_S8_EEENS6_IJNS7_ILi128EEENS7_ILi160EEENS7_ILi192EEEEEELi128ENS_12float_e4m3_tEfNS_4arch4Sm90ELb1ELb0ELb1ELb0ELb0ELb0ELb0ELb1ELb1ELb1ELb0ELb0EEENS1_21CollectiveEpilogueFwdINS6_IJSA_SA_SB_EEES9_NS_10bfloat16_tESG_Li256ELb0ELb1ELb0ELb1EEENS1_30DynamicPersistentTileSchedulerILi256ELi128ELb0ELb1ELb1EEEEEEEEEvNT_6ParamsE,"aw",@nobits
	.sectionflags	@""
	.align	16
	.zero		1024


//--------------------- .nv.shared._ZN7cutlass13device_kernelIN5flash11enable_sm90INS1_16FlashAttnFwdSm90INS1_25CollectiveMainloopFwdSm90ILi2EN4cute5tupleIJNS5_1CILi1EEES8_S8_EEENS6_IJNS7_ILi128EEENS7_ILi160EEENS7_ILi192EEEEEELi128ENS_12float_e4m3_tEfNS_4arch4Sm90ELb1ELb0ELb1ELb1ELb0ELb0ELb0ELb1ELb1ELb1ELb0ELb0EEENS1_21CollectiveEpilogueFwdINS6_IJSA_SA_SB_EEES9_NS_10bfloat16_tESG_Li256ELb1ELb1ELb0ELb1EEENS1_36VarlenDynamicPersistentTileSchedulerILi128ELi160ELi256ELi128ELb0ELb1ELb1ELb1ELb1ELb1EEEEEEEEEvNT_6ParamsE --------------------------
	.section	.nv.shared._ZN7cutlass13device_kernelIN5flash11enable_sm90INS1_16FlashAttnFwdSm90INS1_25CollectiveMainloopFwdSm90ILi2EN4cute5tupleIJNS5_1CILi1EEES8_S8_EEENS6_IJNS7_ILi128EEENS7_ILi160EEENS7_ILi192EEEEEELi128ENS_12float_e4m3_tEfNS_4arch4Sm90ELb1ELb0ELb1ELb1ELb0ELb0ELb0ELb1ELb1ELb1ELb0ELb0EEENS1_21CollectiveEpilogueFwdINS6_IJSA_SA_SB_EEES9_NS_10bfloat16_tESG_Li256ELb1ELb1ELb0ELb1EEENS1_36VarlenDynamicPersistentTileSchedulerILi128ELi160ELi256ELi128ELb0ELb1ELb1ELb1ELb1ELb1EEEEEEEEEvNT_6ParamsE,"aw",@nobits
	.sectionflags	@""
	.align	16
	.zero		1024


//--------------------- .nv.shared._ZN7cutlass13device_kernelIN5flash11enable_sm90INS1_16FlashAttnFwdSm90INS1_25CollectiveMainloopFwdSm90ILi2EN4cute5tupleIJNS5_1CILi1EEES8_S8_EEENS6_IJNS7_ILi128EEENS7_ILi160EEENS7_ILi192EEEEEELi128ENS_12float_e4m3_tEfNS_4arch4Sm90ELb1ELb0ELb1ELb1ELb0ELb1ELb0ELb1ELb1ELb1ELb0ELb0EEENS1_21CollectiveEpilogueFwdINS6_IJSA_SA_SB_EEES9_NS_10bfloat16_tESG_Li256ELb1ELb1ELb0ELb1EEENS1_36VarlenDynamicPersistentTileSchedulerILi128ELi160ELi256ELi128ELb0ELb1ELb1ELb1ELb1ELb1EEEEEEEEEvNT_6ParamsE --------------------------
	.section	.nv.shared._ZN7cutlass13device_kernelIN5flash11enable_sm90INS1_16FlashAttnFwdSm90INS1_25CollectiveMainloopFwdSm90ILi2EN4cute5tupleIJNS5_1CILi1EEES8_S8_EEENS6_IJNS7_ILi128EEENS7_ILi160EEENS7_ILi192EEEEEELi128ENS_12float_e4m3_tEfNS_4arch4Sm90ELb1ELb0ELb1ELb1ELb0ELb1ELb0ELb1ELb1ELb1ELb0ELb0EEENS1_21CollectiveEpilogueFwdINS6_IJSA_SA_SB_EEES9_NS_10bfloat16_tESG_Li256ELb1ELb1ELb0ELb1EEENS1_36VarlenDynamicPersistentTileSchedulerILi128ELi160ELi256ELi128ELb0ELb1ELb1ELb1ELb1ELb1EEEEEEEEEvNT_6ParamsE,"aw",@nobits
	.sectionflags	@""
	.align	16
	.zero		1024


//--------------------- .nv.constant0._ZN7cutlass13device_kernelIN5flash11enable_sm90INS1_16FlashAttnFwdSm90INS1_25CollectiveMainloopFwdSm90ILi2EN4cute5tupleIJNS5_1CILi1EEES8_S8_EEENS6_IJNS7_ILi128EEENS7_ILi160EEENS7_ILi192EEEEEELi128ENS_12float_e4m3_tEfNS_4arch4Sm90ELb0ELb0ELb1ELb0ELb0ELb0ELb0ELb1ELb1ELb1ELb0ELb0EEENS1_21CollectiveEpilogueFwdINS6_IJSA_SA_SB_EEES9_NS_10bfloat16_tESG_Li256ELb0ELb1ELb0ELb1EEENS1_29StaticPersistentTileSchedulerILb0EEEEEEEEEvNT_6ParamsE --------------------------
	.section	.nv.constant0._ZN7cutlass13device_kernelIN5flash11enable_sm90INS1_16FlashAttnFwdSm90INS1_25CollectiveMainloopFwdSm90ILi2EN4cute5tupleIJNS5_1CILi1EEES8_S8_EEENS6_IJNS7_ILi128EEENS7_ILi160EEENS7_ILi192EEEEEELi128ENS_12float_e4m3_tEfNS_4arch4Sm90ELb0ELb0ELb1ELb0ELb0ELb0ELb0ELb1ELb1ELb1ELb0ELb0EEENS1_21CollectiveEpilogueFwdINS6_IJSA_SA_SB_EEES9_NS_10bfloat16_tESG_Li256ELb0ELb1ELb0ELb1EEENS1_29StaticPersistentTileSchedulerILb0EEEEEEEEEvNT_6ParamsE,"a",@progbits
	.sectionflags	@""
	.align	4
.nv.constant0._ZN7cutlass13device_kernelIN5flash11enable_sm90INS1_16FlashAttnFwdSm90INS1_25CollectiveMainloopFwdSm90ILi2EN4cute5tupleIJNS5_1CILi1EEES8_S8_EEENS6_IJNS7_ILi128EEENS7_ILi160EEENS7_ILi192EEEEEELi128ENS_12float_e4m3_tEfNS_4arch4Sm90ELb0ELb0ELb1ELb0ELb0ELb0ELb0ELb1ELb1ELb1ELb0ELb0EEENS1_21CollectiveEpilogueFwdINS6_IJSA_SA_SB_EEES9_NS_10bfloat16_tESG_Li256ELb0ELb1ELb0ELb1EEENS1_29StaticPersistentTileSchedulerILb0EEEEEEEEEvNT_6ParamsE:
	.zero		3200


//--------------------- .nv.constant0._ZN7cutlass13device_kernelIN5flash11enable_sm90INS1_16FlashAttnFwdSm90INS1_25CollectiveMainloopFwdSm90ILi2EN4cute5tupleIJNS5_1CILi2EEENS7_ILi1EEES9_EEENS6_IJNS7_ILi128EEENS7_ILi160EEENS7_ILi192EEEEEELi128ENS_12float_e4m3_tEfNS_4arch4Sm90ELb0ELb0ELb1ELb0ELb0ELb0ELb0ELb1ELb1ELb1ELb0ELb0EEENS1_21CollectiveEpilogueFwdINS6_IJSB_SB_SC_EEESA_NS_10bfloat16_tESH_Li256ELb0ELb1ELb0ELb1EEENS1_29StaticPersistentTileSchedulerILb0EEEEEEEEEvNT_6ParamsE --------------------------
	.section	.nv.constant0._ZN7cutlass13device_kernelIN5flash11enable_sm90INS1_16FlashAttnFwdSm90INS1_25CollectiveMainloopFwdSm90ILi2EN4cute5tupleIJNS5_1CILi2EEENS7_ILi1EEES9_EEENS6_IJNS7_ILi128EEENS7_ILi160EEENS7_ILi192EEEEEELi128ENS_12float_e4m3_tEfNS_4arch4Sm90ELb0ELb0ELb1ELb0ELb0ELb0ELb0ELb1ELb1ELb1ELb0ELb0EEENS1_21CollectiveEpilogueFwdINS6_IJSB_SB_SC_EEESA_NS_10bfloat16_tESH_Li256ELb0ELb1ELb0ELb1EEENS1_29StaticPersistentTileSchedulerILb0EEEEEEEEEvNT_6ParamsE,"a",@progbits
	.sectionflags	@""
	.align	4
.nv.constant0._ZN7cutlass13device_kernelIN5flash11enable_sm90INS1_16FlashAttnFwdSm90INS1_25CollectiveMainloopFwdSm90ILi2EN4cute5tupleIJNS5_1CILi2EEENS7_ILi1EEES9_EEENS6_IJNS7_ILi128EEENS7_ILi160EEENS7_ILi192EEEEEELi128ENS_12float_e4m3_tEfNS_4arch4Sm90ELb0ELb0ELb1ELb0ELb0ELb0ELb0ELb1ELb1ELb1ELb0ELb0EEENS1_21CollectiveEpilogueFwdINS6_IJSB_SB_SC_EEESA_NS_10bfloat16_tESH_Li256ELb0ELb1ELb0ELb1EEENS1_29StaticPersistentTileSchedulerILb0EEEEEEEEEvNT_6ParamsE:
	.zero		3200


//--------------------- .nv.constant0._ZN7cutlass13device_kernelIN5flash11enable_sm90INS1_16FlashAttnFwdSm90INS1_25CollectiveMainloopFwdSm90ILi2EN4cute5tupleIJNS5_1CILi1EEES8_S8_EEENS6_IJNS7_ILi128EEENS7_ILi160EEENS7_ILi192EEEEEELi128ENS_12float_e4m3_tEfNS_4arch4Sm90ELb0ELb0ELb1ELb1ELb0ELb0ELb0ELb1ELb1ELb1ELb0ELb0EEENS1_21CollectiveEpilogueFwdINS6_IJSA_SA_SB_EEES9_NS_10bfloat16_tESG_Li256ELb1ELb1ELb0ELb1EEENS1_36VarlenDynamicPersistentTileSchedulerILi128ELi160ELi256ELi128ELb0ELb1ELb1ELb0ELb1ELb1EEEEEEEEEvNT_6ParamsE --------------------------
	.section	.nv.constant0._ZN7cutlass13device_kernelIN5flash11enable_sm90INS1_16FlashAttnFwdSm90INS1_25CollectiveMainloopFwdSm90ILi2EN4cute5tupleIJNS5_1CILi1EEES8_S8_EEENS6_IJNS7_ILi128EEENS7_ILi160EEENS7_ILi192EEEEEELi128ENS_12float_e4m3_tEfNS_4arch4Sm90ELb0ELb0ELb1ELb1ELb0ELb0ELb0ELb1ELb1ELb1ELb0ELb0EEENS1_21CollectiveEpilogueFwdINS6_IJSA_SA_SB_EEES9_NS_10bfloat16_tESG_Li256ELb1ELb1ELb0ELb1EEENS1_36VarlenDynamicPersistentTileSchedulerILi128ELi160ELi256ELi128ELb0ELb1ELb1ELb0ELb1ELb1EEEEEEEEEvNT_6ParamsE,"a",@progbits
	.sectionflags	@""
	.align	4
.nv.constant0._ZN7cutlass13device_kernelIN5flash11enable_sm90INS1_16FlashAttnFwdSm90INS1_25CollectiveMainloopFwdSm90ILi2EN4cute5tupleIJNS5_1CILi1EEES8_S8_EEENS6_IJNS7_ILi128EEENS7_ILi160EEENS7_ILi192EEEEEELi128ENS_12float_e4m3_tEfNS_4arch4Sm90ELb0ELb0ELb1ELb1ELb0ELb0ELb0ELb1ELb1ELb1ELb0ELb0EEENS1_21CollectiveEpilogueFwdINS6_IJSA_SA_SB_EEES9_NS_10bfloat16_tESG_Li256ELb1ELb1ELb0ELb1EEENS1_36VarlenDynamicPersistentTileSchedulerILi128ELi160ELi256ELi128ELb0ELb1ELb1ELb0ELb1ELb1EEEEEEEEEvNT_6ParamsE:
	.zero		3328


//--------------------- .nv.constant0._ZN7cutlass13device_kernelIN5flash11enable_sm90INS1_16FlashAttnFwdSm90INS1_25CollectiveMainloopFwdSm90ILi2EN4cute5tupleIJNS5_1CILi1EEES8_S8_EEENS6_IJNS7_ILi128EEENS7_ILi160EEENS7_ILi192EEEEEELi128ENS_12float_e4m3_tEfNS_4arch4Sm90ELb0ELb0ELb1ELb1ELb0ELb1ELb0ELb1ELb1ELb1ELb0ELb0EEENS1_21CollectiveEpilogueFwdINS6_IJSA_SA_SB_EEES9_NS_10bfloat16_tESG_Li256ELb1ELb1ELb0ELb1EEENS1_36VarlenDynamicPersistentTileSchedulerILi128ELi160ELi256ELi128ELb0ELb1ELb1ELb0ELb1ELb1EEEEEEEEEvNT_6ParamsE --------------------------
	.section	.nv.constant0._ZN7cutlass13device_kernelIN5flash11enable_sm90INS1_16FlashAttnFwdSm90INS1_25CollectiveMainloopFwdSm90ILi2EN4cute5tupleIJNS5_1CILi1EEES8_S8_EEENS6_IJNS7_ILi128EEENS7_ILi160EEENS7_ILi192EEEEEELi128ENS_12float_e4m3_tEfNS_4arch4Sm90ELb0ELb0ELb1ELb1ELb0ELb1ELb0ELb1ELb1ELb1ELb0ELb0EEENS1_21CollectiveEpilogueFwdINS6_IJSA_SA_SB_EEES9_NS_10bfloat16_tESG_Li256ELb1ELb1ELb0ELb1EEENS1_36VarlenDynamicPersistentTileSchedulerILi128ELi160ELi256ELi128ELb0ELb1ELb1ELb0ELb1ELb1EEEEEEEEEvNT_6ParamsE,"a",@progbits
	.sectionflags	@""
	.align	4
.nv.constant0._ZN7cutlass13device_kernelIN5flash11enable_sm90INS1_16FlashAttnFwdSm90INS1_25CollectiveMainloopFwdSm90ILi2EN4cute5tupleIJNS5_1CILi1EEES8_S8_EEENS6_IJNS7_ILi128EEENS7_ILi160EEENS7_ILi192EEEEEELi128ENS_12float_e4m3_tEfNS_4arch4Sm90ELb0ELb0ELb1ELb1ELb0ELb1ELb0ELb1ELb1ELb1ELb0ELb0EEENS1_21CollectiveEpilogueFwdINS6_IJSA_SA_SB_EEES9_NS_10bfloat16_tESG_Li256ELb1ELb1ELb0ELb1EEENS1_36VarlenDynamicPersistentTileSchedulerILi128ELi160ELi256ELi128ELb0ELb1ELb1ELb0ELb1ELb1EEEEEEEEEvNT_6ParamsE:
	.zero		3328


//--------------------- .nv.constant0._ZN7cutlass13device_kernelIN5flash11enable_sm90INS1_16FlashAttnFwdSm90INS1_25CollectiveMainloopFwdSm90ILi2EN4cute5tupleIJNS5_1CILi1EEES8_S8_EEENS6_IJNS7_ILi128EEESA_NS7_ILi192EEEEEELi128ENS_12float_e4m3_tEfNS_4arch4Sm90ELb0ELb1ELb1ELb0ELb0ELb0ELb0ELb1ELb1ELb1ELb0ELb0EEENS1_21CollectiveEpilogueFwdINS6_IJSA_SA_SA_EEES9_NS_10bfloat16_tESF_Li256ELb0ELb1ELb0ELb1EEENS1_30DynamicPersistentTileSchedulerILi256ELi128ELb0ELb1ELb1EEEEEEEEEvNT_6ParamsE --------------------------
	.section	.nv.constant0._ZN7cutlass13device_kernelIN5flash11enable_sm90INS1_16FlashAttnFwdSm90INS1_25CollectiveMainloopFwdSm90ILi2EN4cute5tupleIJNS5_1CILi1EEES8_S8_EEENS6_IJNS7_ILi128EEESA_NS7_ILi192EEEEEELi128ENS_12float_e4m3_tEfNS_4arch4Sm90ELb0ELb1ELb1ELb0ELb0ELb0ELb0ELb1ELb1ELb1ELb0ELb0EEENS1_21CollectiveEpilogueFwdINS6_IJSA_SA_SA_EEES9_NS_10bfloat16_tESF_Li256ELb0ELb1ELb0ELb1EEENS1_30DynamicPersistentTileSchedulerILi256ELi128ELb0ELb1ELb1EEEEEEEEEvNT_6ParamsE,"a",@progbits
	.sectionflags	@""
	.align	4
.nv.constant0._ZN7cutlass13device_kernelIN5flash11enable_sm90INS1_16FlashAttnFwdSm90INS1_25CollectiveMainloopFwdSm90ILi2EN4cute5tupleIJNS5_1CILi1EEES8_S8_EEENS6_IJNS7_ILi128EEESA_NS7_ILi192EEEEEELi128ENS_12float_e4m3_tEfNS_4arch4Sm90ELb0ELb1ELb1ELb0ELb0ELb0ELb0ELb1ELb1ELb1ELb0ELb0EEENS1_21CollectiveEpilogueFwdINS6_IJSA_SA_SA_EEES9_NS_10bfloat16_tESF_Li256ELb0ELb1ELb0ELb1EEENS1_30DynamicPersistentTileSchedulerILi256ELi128ELb0ELb1ELb1EEEEEEEEEvNT_6ParamsE:
	.zero		3328


//--------------------- .nv.constant0._ZN7cutlass13device_kernelIN5flash11enable_sm90INS1_16FlashAttnFwdSm90INS1_25CollectiveMainloopFwdSm90ILi2EN4cute5tupleIJNS5_1CILi1EEES8_S8_EEENS6_IJNS7_ILi128EEESA_NS7_ILi192EEEEEELi128ENS_12float_e4m3_tEfNS_4arch4Sm90ELb0ELb1ELb1ELb1ELb0ELb0ELb0ELb1ELb1ELb1ELb0ELb0EEENS1_21CollectiveEpilogueFwdINS6_IJSA_SA_SA_EEES9_NS_10bfloat16_tESF_Li256ELb1ELb1ELb0ELb1EEENS1_36VarlenDynamicPersistentTileSchedulerILi128ELi128ELi256ELi128ELb0ELb1ELb1ELb1ELb0ELb1EEEEEEEEEvNT_6ParamsE --------------------------
	.section	.nv.constant0._ZN7cutlass13device_kernelIN5flash11enable_sm90INS1_16FlashAttnFwdSm90INS1_25CollectiveMainloopFwdSm90ILi2EN4cute5tupleIJNS5_1CILi1EEES8_S8_EEENS6_IJNS7_ILi128EEESA_NS7_ILi192EEEEEELi128ENS_12float_e4m3_tEfNS_4arch4Sm90ELb0ELb1ELb1ELb1ELb0ELb0ELb0ELb1ELb1ELb1ELb0ELb0EEENS1_21CollectiveEpilogueFwdINS6_IJSA_SA_SA_EEES9_NS_10bfloat16_tESF_Li256ELb1ELb1ELb0ELb1EEENS1_36VarlenDynamicPersistentTileSchedulerILi128ELi128ELi256ELi128ELb0ELb1ELb1ELb1ELb0ELb1EEEEEEEEEvNT_6ParamsE,"a",@progbits
	.sectionflags	@""
	.align	4
.nv.constant0._ZN7cutlass13device_kernelIN5flash11enable_sm90INS1_16FlashAttnFwdSm90INS1_25CollectiveMainloopFwdSm90ILi2EN4cute5tupleIJNS5_1CILi1EEES8_S8_EEENS6_IJNS7_ILi128EEESA_NS7_ILi192EEEEEELi128ENS_12float_e4m3_tEfNS_4arch4Sm90ELb0ELb1ELb1ELb1ELb0ELb0ELb0ELb1ELb1ELb1ELb0ELb0EEENS1_21CollectiveEpilogueFwdINS6_IJSA_SA_SA_EEES9_NS_10bfloat16_tESF_Li256ELb1ELb1ELb0ELb1EEENS1_36VarlenDynamicPersistentTileSchedulerILi128ELi128ELi256ELi128ELb0ELb1ELb1ELb1ELb0ELb1EEEEEEEEEvNT_6ParamsE:
	.zero		3328


//--------------------- .nv.constant0._ZN7cutlass13device_kernelIN5flash11enable_sm90INS1_16FlashAttnFwdSm90INS1_25CollectiveMainloopFwdSm90ILi2EN4cute5tupleIJNS5_1CILi1EEES8_S8_EEENS6_IJNS7_ILi128EEESA_NS7_ILi192EEEEEELi128ENS_12float_e4m3_tEfNS_4arch4Sm90ELb0ELb1ELb1ELb1ELb0ELb1ELb0ELb1ELb1ELb1ELb0ELb0EEENS1_21CollectiveEpilogueFwdINS6_IJSA_SA_SA_EEES9_NS_10bfloat16_tESF_Li256ELb1ELb1ELb0ELb1EEENS1_36VarlenDynamicPersistentTileSchedulerILi128ELi128ELi256ELi128ELb0ELb1ELb1ELb1ELb0ELb1EEEEEEEEEvNT_6ParamsE --------------------------
	.section	.nv.constant0._ZN7cutlass13device_kernelIN5flash11enable_sm90INS1_16FlashAttnFwdSm90INS1_25CollectiveMainloopFwdSm90ILi2EN4cute5tupleIJNS5_1CILi1EEES8_S8_EEENS6_IJNS7_ILi128EEESA_NS7_ILi192EEEEEELi128ENS_12float_e4m3_tEfNS_4arch4Sm90ELb0ELb1ELb1ELb1ELb0ELb1ELb0ELb1ELb1ELb1ELb0ELb0EEENS1_21CollectiveEpilogueFwdINS6_IJSA_SA_SA_EEES9_NS_10bfloat16_tESF_Li256ELb1ELb1ELb0ELb1EEENS1_36VarlenDynamicPersistentTileSchedulerILi128ELi128ELi256ELi128ELb0ELb1ELb1ELb1ELb0ELb1EEEEEEEEEvNT_6ParamsE,"a",@progbits
	.sectionflags	@""
	.align	4
.nv.constant0._ZN7cutlass13device_kernelIN5flash11enable_sm90INS1_16FlashAttnFwdSm90INS1_25CollectiveMainloopFwdSm90ILi2EN4cute5tupleIJNS5_1CILi1EEES8_S8_EEENS6_IJNS7_ILi128EEESA_NS7_ILi192EEEEEELi128ENS_12float_e4m3_tEfNS_4arch4Sm90ELb0ELb1ELb1ELb1ELb0ELb1ELb0ELb1ELb1ELb1ELb0ELb0EEENS1_21CollectiveEpilogueFwdINS6_IJSA_SA_SA_EEES9_NS_10bfloat16_tESF_Li256ELb1ELb1ELb0ELb1EEENS1_36VarlenDynamicPersistentTileSchedulerILi128ELi128ELi256ELi128ELb0ELb1ELb1ELb1ELb0ELb1EEEEEEEEEvNT_6ParamsE:
	.zero		3328


//--------------------- .nv.constant0._ZN7cutlass13device_kernelIN5flash11enable_sm90INS1_16FlashAttnFwdSm90INS1_25CollectiveMainloopFwdSm90ILi2EN4cute5tupleIJNS5_1CILi1EEES8_S8_EEENS6_IJNS7_ILi128EEENS7_ILi160EEENS7_ILi192EEEEEELi128ENS_12float_e4m3_tEfNS_4arch4Sm90ELb1ELb0ELb1ELb0ELb0ELb0ELb0ELb1ELb1ELb1ELb0ELb0EEENS1_21CollectiveEpilogueFwdINS6_IJSA_SA_SB_EEES9_NS_10bfloat16_tESG_Li256ELb0ELb1ELb0ELb1EEENS1_30DynamicPersistentTileSchedulerILi256ELi128ELb0ELb1ELb1EEEEEEEEEvNT_6ParamsE --------------------------
	.section	.nv.constant0._ZN7cutlass13device_kernelIN5flash11enable_sm90INS1_16FlashAttnFwdSm90INS1_25CollectiveMainloopFwdSm90ILi2EN4cute5tupleIJNS5_1CILi1EEES8_S8_EEENS6_IJNS7_ILi128EEENS7_ILi160EEENS7_ILi192EEEEEELi128ENS_12float_e4m3_tEfNS_4arch4Sm90ELb1ELb0ELb1ELb0ELb0ELb0ELb0ELb1ELb1ELb1ELb0ELb0EEENS1_21CollectiveEpilogueFwdINS6_IJSA_SA_SB_EEES9_NS_10bfloat16_tESG_Li256ELb0ELb1ELb0ELb1EEENS1_30DynamicPersistentTileSchedulerILi256ELi128ELb0ELb1ELb1EEEEEEEEEvNT_6ParamsE,"a",@progbits
	.sectionflags	@""
	.align	4
.nv.constant0._ZN7cutlass13device_kernelIN5flash11enable_sm90INS1_16FlashAttnFwdSm90INS1_25CollectiveMainloopFwdSm90ILi2EN4cute5tupleIJNS5_1CILi1EEES8_S8_EEENS6_IJNS7_ILi128EEENS7_ILi160EEENS7_ILi192EEEEEELi128ENS_12float_e4m3_tEfNS_4arch4Sm90ELb1ELb0ELb1ELb0ELb0ELb0ELb0ELb1ELb1ELb1ELb0ELb0EEENS1_21CollectiveEpilogueFwdINS6_IJSA_SA_SB_EEES9_NS_10bfloat16_tESG_Li256ELb0ELb1ELb0ELb1EEENS1_30DynamicPersistentTileSchedulerILi256ELi128ELb0ELb1ELb1EEEEEEEEEvNT_6ParamsE:
	.zero		3328


//--------------------- .nv.constant0._ZN7cutlass13device_kernelIN5flash11enable_sm90INS1_16FlashAttnFwdSm90INS1_25CollectiveMainloopFwdSm90ILi2EN4cute5tupleIJNS5_1CILi1EEES8_S8_EEENS6_IJNS7_ILi128EEENS7_ILi160EEENS7_ILi192EEEEEELi128ENS_12float_e4m3_tEfNS_4arch4Sm90ELb1ELb0ELb1ELb1ELb0ELb0ELb0ELb1ELb1ELb1ELb0ELb0EEENS1_21CollectiveEpilogueFwdINS6_IJSA_SA_SB_EEES9_NS_10bfloat16_tESG_Li256ELb1ELb1ELb0ELb1EEENS1_36VarlenDynamicPersistentTileSchedulerILi128ELi160ELi256ELi128ELb0ELb1ELb1ELb1ELb1ELb1EEEEEEEEEvNT_6ParamsE --------------------------
	.section	.nv.constant0._ZN7cutlass13device_kernelIN5flash11enable_sm90INS1_16FlashAttnFwdSm90INS1_25CollectiveMainloopFwdSm90ILi2EN4cute5tupleIJNS5_1CILi1EEES8_S8_EEENS6_IJNS7_ILi128EEENS7_ILi160EEENS7_ILi192EEEEEELi128ENS_12float_e4m3_tEfNS_4arch4Sm90ELb1ELb0ELb1ELb1ELb0ELb0ELb0ELb1ELb1ELb1ELb0ELb0EEENS1_21CollectiveEpilogueFwdINS6_IJSA_SA_SB_EEES9_NS_10bfloat16_tESG_Li256ELb1ELb1ELb0ELb1EEENS1_36VarlenDynamicPersistentTileSchedulerILi128ELi160ELi256ELi128ELb0ELb1ELb1ELb1ELb1ELb1EEEEEEEEEvNT_6ParamsE,"a",@progbits
	.sectionflags	@""
	.align	4
.nv.constant0._ZN7cutlass13device_kernelIN5flash11enable_sm90INS1_16FlashAttnFwdSm90INS1_25CollectiveMainloopFwdSm90ILi2EN4cute5tupleIJNS5_1CILi1EEES8_S8_EEENS6_IJNS7_ILi128EEENS7_ILi160EEENS7_ILi192EEEEEELi128ENS_12float_e4m3_tEfNS_4arch4Sm90ELb1ELb0ELb1ELb1ELb0ELb0ELb0ELb1ELb1ELb1ELb0ELb0EEENS1_21CollectiveEpilogueFwdINS6_IJSA_SA_SB_EEES9_NS_10bfloat16_tESG_Li256ELb1ELb1ELb0ELb1EEENS1_36VarlenDynamicPersistentTileSchedulerILi128ELi160ELi256ELi128ELb0ELb1ELb1ELb1ELb1ELb1EEEEEEEEEvNT_6ParamsE:
	.zero		3328


//--------------------- .nv.constant0._ZN7cutlass13device_kernelIN5flash11enable_sm90INS1_16FlashAttnFwdSm90INS1_25CollectiveMainloopFwdSm90ILi2EN4cute5tupleIJNS5_1CILi1EEES8_S8_EEENS6_IJNS7_ILi128EEENS7_ILi160EEENS7_ILi192EEEEEELi128ENS_12float_e4m3_tEfNS_4arch4Sm90ELb1ELb0ELb1ELb1ELb0ELb1ELb0ELb1ELb1ELb1ELb0ELb0EEENS1_21CollectiveEpilogueFwdINS6_IJSA_SA_SB_EEES9_NS_10bfloat16_tESG_Li256ELb1ELb1ELb0ELb1EEENS1_36VarlenDynamicPersistentTileSchedulerILi128ELi160ELi256ELi128ELb0ELb1ELb1ELb1ELb1ELb1EEEEEEEEEvNT_6ParamsE --------------------------
	.section	.nv.constant0._ZN7cutlass13device_kernelIN5flash11enable_sm90INS1_16FlashAttnFwdSm90INS1_25CollectiveMainloopFwdSm90ILi2EN4cute5tupleIJNS5_1CILi1EEES8_S8_EEENS6_IJNS7_ILi128EEENS7_ILi160EEENS7_ILi192EEEEEELi128ENS_12float_e4m3_tEfNS_4arch4Sm90ELb1ELb0ELb1ELb1ELb0ELb1ELb0ELb1ELb1ELb1ELb0ELb0EEENS1_21CollectiveEpilogueFwdINS6_IJSA_SA_SB_EEES9_NS_10bfloat16_tESG_Li256ELb1ELb1ELb0ELb1EEENS1_36VarlenDynamicPersistentTileSchedulerILi128ELi160ELi256ELi128ELb0ELb1ELb1ELb1ELb1ELb1EEEEEEEEEvNT_6ParamsE,"a",@progbits
	.sectionflags	@""
	.align	4
.nv.constant0._ZN7cutlass13device_kernelIN5flash11enable_sm90INS1_16FlashAttnFwdSm90INS1_25CollectiveMainloopFwdSm90ILi2EN4cute5tupleIJNS5_1CILi1EEES8_S8_EEENS6_IJNS7_ILi128EEENS7_ILi160EEENS7_ILi192EEEEEELi128ENS_12float_e4m3_tEfNS_4arch4Sm90ELb1ELb0ELb1ELb1ELb0ELb1ELb0ELb1ELb1ELb1ELb0ELb0EEENS1_21CollectiveEpilogueFwdINS6_IJSA_SA_SB_EEES9_NS_10bfloat16_tESG_Li256ELb1ELb1ELb0ELb1EEENS1_36VarlenDynamicPersistentTileSchedulerILi128ELi160ELi256ELi128ELb0ELb1ELb1ELb1ELb1ELb1EEEEEEEEEvNT_6ParamsE:
	.zero		3328


//--------------------- SYMBOLS --------------------------

	.type		.nv.reservedSmem.offset0,@object
	.size		.nv.reservedSmem.offset0,0x4
	.type		__assertfail,@function
